	.target	sm_90

	.elftype	@"ET_EXEC"


//--------------------- .note.nv.tkinfo           --------------------------
	.section	.note.nv.tkinfo,"",@"SHT_NOTE"
	.sectionflags	@"SHF_NOTE_NV_TKINFO"
	.tkinfo
        /*0018*/ 	.word	0x00000002
        /*0030*/ 	.string	""
        /*0030*/ 	.string	"ptxas"
        /*0030*/ 	.string	"Cuda compilation tools, release 13.0, V13.0.88"
        /*0030*/ 	.string	"Build cuda_13.0.r13.0/compiler.36424714_0"
        /*0030*/ 	.string	"-arch sm_90 -m 64 "



//--------------------- .note.nv.cuinfo           --------------------------
	.section	.note.nv.cuinfo,"",@"SHT_NOTE"
	.sectionflags	@"SHF_NOTE_NV_CUINFO"
        /*0018*/ 	.short	0x0002
        /*001a*/ 	.short	0x005a
        /*001c*/ 	.short	0x0082
	.zero		2


//--------------------- .nv.info                  --------------------------
	.section	.nv.info,"",@"SHT_CUDA_INFO"
	.align	4


	//----- nvinfo : EIATTR_REGCOUNT
	.align		4
        /*0000*/ 	.byte	0x04, 0x2f
        /*0002*/ 	.short	(.L_41 - .L_40)
	.align		4
.L_40:
        /*0004*/ 	.word	index@(_Z35group_norm_nhwc_fwd_one_pass_kernelI11Fp32IOFp16WLi512ELi48ELi384EEv26Group_norm_nhwc_fwd_params)
        /*0008*/ 	.word	0x000000a2


	//----- nvinfo : EIATTR_FRAME_SIZE
	.align		4
.L_41:
        /*000c*/ 	.byte	0x04, 0x11
        /*000e*/ 	.short	(.L_43 - .L_42)
	.align		4
.L_42:
        /*0010*/ 	.word	index@(_Z35group_norm_nhwc_fwd_one_pass_kernelI11Fp32IOFp16WLi512ELi48ELi384EEv26Group_norm_nhwc_fwd_params)
        /*0014*/ 	.word	0x00000000


	//----- nvinfo : EIATTR_REGCOUNT
	.align		4
.L_43:
        /*0018*/ 	.byte	0x04, 0x2f
        /*001a*/ 	.short	(.L_45 - .L_44)
	.align		4
.L_44:
        /*001c*/ 	.word	index@(_Z35group_norm_nhwc_fwd_one_pass_kernelI11Fp32IOFp16WLi256ELi48ELi384EEv26Group_norm_nhwc_fwd_params)
        /*0020*/ 	.word	0x0000006a


	//----- nvinfo : EIATTR_FRAME_SIZE
	.align		4
.L_45:
        /*0024*/ 	.byte	0x04, 0x11
        /*0026*/ 	.short	(.L_47 - .L_46)
	.align		4
.L_46:
        /*0028*/ 	.word	index@(_Z35group_norm_nhwc_fwd_one_pass_kernelI11Fp32IOFp16WLi256ELi48ELi384EEv26Group_norm_nhwc_fwd_params)
        /*002c*/ 	.word	0x00000000


	//----- nvinfo : EIATTR_REGCOUNT
	.align		4
.L_47:
        /*0030*/ 	.byte	0x04, 0x2f
        /*0032*/ 	.short	(.L_49 - .L_48)
	.align		4
.L_48:
        /*0034*/ 	.word	index@(_Z35group_norm_nhwc_fwd_one_pass_kernelI11Fp32IOFp16WLi128ELi48ELi384EEv26Group_norm_nhwc_fwd_params)
        /*0038*/ 	.word	0x00000038


	//----- nvinfo : EIATTR_FRAME_SIZE
	.align		4
.L_49:
        /*003c*/ 	.byte	0x04, 0x11
        /*003e*/ 	.short	(.L_51 - .L_50)
	.align		4
.L_50:
        /*0040*/ 	.word	index@(_Z35group_norm_nhwc_fwd_one_pass_kernelI11Fp32IOFp16WLi128ELi48ELi384EEv26Group_norm_nhwc_fwd_params)
        /*0044*/ 	.word	0x00000000


	//----- nvinfo : EIATTR_REGCOUNT
	.align		4
.L_51:
        /*0048*/ 	.byte	0x04, 0x2f
        /*004a*/ 	.short	(.L_53 - .L_52)
	.align		4
.L_52:
        /*004c*/ 	.word	index@(_Z35group_norm_nhwc_fwd_one_pass_kernelI11Fp32IOFp16WLi64ELi48ELi384EEv26Group_norm_nhwc_fwd_params)
        /*0050*/ 	.word	0x00000028


	//----- nvinfo : EIATTR_FRAME_SIZE
	.align		4
.L_53:
        /*0054*/ 	.byte	0x04, 0x11
        /*0056*/ 	.short	(.L_55 - .L_54)
	.align		4
.L_54:
        /*0058*/ 	.word	index@(_Z35group_norm_nhwc_fwd_one_pass_kernelI11Fp32IOFp16WLi64ELi48ELi384EEv26Group_norm_nhwc_fwd_params)
        /*005c*/ 	.word	0x00000000


	//----- nvinfo : EIATTR_REGCOUNT
	.align		4
.L_55:
        /*0060*/ 	.byte	0x04, 0x2f
        /*0062*/ 	.short	(.L_57 - .L_56)
	.align		4
.L_56:
        /*0064*/ 	.word	index@(_Z35group_norm_nhwc_fwd_one_pass_kernelI11Fp32IOBf16WLi512ELi48ELi384EEv26Group_norm_nhwc_fwd_params)
        /*0068*/ 	.word	0x000000a2


	//----- nvinfo : EIATTR_FRAME_SIZE
	.align		4
.L_57:
        /*006c*/ 	.byte	0x04, 0x11
        /*006e*/ 	.short	(.L_59 - .L_58)
	.align		4
.L_58:
        /*0070*/ 	.word	index@(_Z35group_norm_nhwc_fwd_one_pass_kernelI11Fp32IOBf16WLi512ELi48ELi384EEv26Group_norm_nhwc_fwd_params)
        /*0074*/ 	.word	0x00000000


	//----- nvinfo : EIATTR_REGCOUNT
	.align		4
.L_59:
        /*0078*/ 	.byte	0x04, 0x2f
        /*007a*/ 	.short	(.L_61 - .L_60)
	.align		4
.L_60:
        /*007c*/ 	.word	index@(_Z35group_norm_nhwc_fwd_one_pass_kernelI11Fp32IOBf16WLi256ELi48ELi384EEv26Group_norm_nhwc_fwd_params)
        /*0080*/ 	.word	0x0000006a


	//----- nvinfo : EIATTR_FRAME_SIZE
	.align		4
.L_61:
        /*0084*/ 	.byte	0x04, 0x11
        /*0086*/ 	.short	(.L_63 - .L_62)
	.align		4
.L_62:
        /*0088*/ 	.word	index@(_Z35group_norm_nhwc_fwd_one_pass_kernelI11Fp32IOBf16WLi256ELi48ELi384EEv26Group_norm_nhwc_fwd_params)
        /*008c*/ 	.word	0x00000000


	//----- nvinfo : EIATTR_REGCOUNT
	.align		4
.L_63:
        /*0090*/ 	.byte	0x04, 0x2f
        /*0092*/ 	.short	(.L_65 - .L_64)
	.align		4
.L_64:
        /*0094*/ 	.word	index@(_Z35group_norm_nhwc_fwd_one_pass_kernelI11Fp32IOBf16WLi128ELi48ELi384EEv26Group_norm_nhwc_fwd_params)
        /*0098*/ 	.word	0x00000038


	//----- nvinfo : EIATTR_FRAME_SIZE
	.align		4
.L_65:
        /*009c*/ 	.byte	0x04, 0x11
        /*009e*/ 	.short	(.L_67 - .L_66)
	.align		4
.L_66:
        /*00a0*/ 	.word	index@(_Z35group_norm_nhwc_fwd_one_pass_kernelI11Fp32IOBf16WLi128ELi48ELi384EEv26Group_norm_nhwc_fwd_params)
        /*00a4*/ 	.word	0x00000000


	//----- nvinfo : EIATTR_REGCOUNT
	.align		4
.L_67:
        /*00a8*/ 	.byte	0x04, 0x2f
        /*00aa*/ 	.short	(.L_69 - .L_68)
	.align		4
.L_68:
        /*00ac*/ 	.word	index@(_Z35group_norm_nhwc_fwd_one_pass_kernelI11Fp32IOBf16WLi64ELi48ELi384EEv26Group_norm_nhwc_fwd_params)
        /*00b0*/ 	.word	0x00000028


	//----- nvinfo : EIATTR_FRAME_SIZE
	.align		4
.L_69:
        /*00b4*/ 	.byte	0x04, 0x11
        /*00b6*/ 	.short	(.L_71 - .L_70)
	.align		4
.L_70:
        /*00b8*/ 	.word	index@(_Z35group_norm_nhwc_fwd_one_pass_kernelI11Fp32IOBf16WLi64ELi48ELi384EEv26Group_norm_nhwc_fwd_params)
        /*00bc*/ 	.word	0x00000000


	//----- nvinfo : EIATTR_REGCOUNT
	.align		4
.L_71:
        /*00c0*/ 	.byte	0x04, 0x2f
        /*00c2*/ 	.short	(.L_73 - .L_72)
	.align		4
.L_72:
        /*00c4*/ 	.word	index@(_Z35group_norm_nhwc_fwd_one_pass_kernelI11Fp32IOFp32WLi512ELi48ELi384EEv26Group_norm_nhwc_fwd_params)
        /*00c8*/ 	.word	0x0000009e


	//----- nvinfo : EIATTR_FRAME_SIZE
	.align		4
.L_73:
        /*00cc*/ 	.byte	0x04, 0x11
        /*00ce*/ 	.short	(.L_75 - .L_74)
	.align		4
.L_74:
        /*00d0*/ 	.word	index@(_Z35group_norm_nhwc_fwd_one_pass_kernelI11Fp32IOFp32WLi512ELi48ELi384EEv26Group_norm_nhwc_fwd_params)
        /*00d4*/ 	.word	0x00000000


	//----- nvinfo : EIATTR_REGCOUNT
	.align		4
.L_75:
        /*00d8*/ 	.byte	0x04, 0x2f
        /*00da*/ 	.short	(.L_77 - .L_76)
	.align		4
.L_76:
        /*00dc*/ 	.word	index@(_Z35group_norm_nhwc_fwd_one_pass_kernelI11Fp32IOFp32WLi256ELi48ELi384EEv26Group_norm_nhwc_fwd_params)
        /*00e0*/ 	.word	0x0000006a


	//----- nvinfo : EIATTR_FRAME_SIZE
	.align		4
.L_77:
        /*00e4*/ 	.byte	0x04, 0x11
        /*00e6*/ 	.short	(.L_79 - .L_78)
	.align		4
.L_78:
        /*00e8*/ 	.word	index@(_Z35group_norm_nhwc_fwd_one_pass_kernelI11Fp32IOFp32WLi256ELi48ELi384EEv26Group_norm_nhwc_fwd_params)
        /*00ec*/ 	.word	0x00000000


	//----- nvinfo : EIATTR_REGCOUNT
	.align		4
.L_79:
        /*00f0*/ 	.byte	0x04, 0x2f
        /*00f2*/ 	.short	(.L_81 - .L_80)
	.align		4
.L_80:
        /*00f4*/ 	.word	index@(_Z35group_norm_nhwc_fwd_one_pass_kernelI11Fp32IOFp32WLi128ELi48ELi384EEv26Group_norm_nhwc_fwd_params)
        /*00f8*/ 	.word	0x00000038


	//----- nvinfo : EIATTR_FRAME_SIZE
	.align		4
.L_81:
        /*00fc*/ 	.byte	0x04, 0x11
        /*00fe*/ 	.short	(.L_83 - .L_82)
	.align		4
.L_82:
        /*0100*/ 	.word	index@(_Z35group_norm_nhwc_fwd_one_pass_kernelI11Fp32IOFp32WLi128ELi48ELi384EEv26Group_norm_nhwc_fwd_params)
        /*0104*/ 	.word	0x00000000


	//----- nvinfo : EIATTR_REGCOUNT
	.align		4
.L_83:
        /*0108*/ 	.byte	0x04, 0x2f
        /*010a*/ 	.short	(.L_85 - .L_84)
	.align		4
.L_84:
        /*010c*/ 	.word	index@(_Z35group_norm_nhwc_fwd_one_pass_kernelI11Fp32IOFp32WLi64ELi48ELi384EEv26Group_norm_nhwc_fwd_params)
        /*0110*/ 	.word	0x00000028


	//----- nvinfo : EIATTR_FRAME_SIZE
	.align		4
.L_85:
        /*0114*/ 	.byte	0x04, 0x11
        /*0116*/ 	.short	(.L_87 - .L_86)
	.align		4
.L_86:
        /*0118*/ 	.word	index@(_Z35group_norm_nhwc_fwd_one_pass_kernelI11Fp32IOFp32WLi64ELi48ELi384EEv26Group_norm_nhwc_fwd_params)
        /*011c*/ 	.word	0x00000000


	//----- nvinfo : EIATTR_REGCOUNT
	.align		4
.L_87:
        /*0120*/ 	.byte	0x04, 0x2f
        /*0122*/ 	.short	(.L_89 - .L_88)
	.align		4
.L_88:
        /*0124*/ 	.word	index@(_Z35group_norm_nhwc_fwd_one_pass_kernelI11Fp16IOFp16WLi512ELi48ELi384EEv26Group_norm_nhwc_fwd_params)
        /*0128*/ 	.word	0x000000a2


	//----- nvinfo : EIATTR_FRAME_SIZE
	.align		4
.L_89:
        /*012c*/ 	.byte	0x04, 0x11
        /*012e*/ 	.short	(.L_91 - .L_90)
	.align		4
.L_90:
        /*0130*/ 	.word	index@(_Z35group_norm_nhwc_fwd_one_pass_kernelI11Fp16IOFp16WLi512ELi48ELi384EEv26Group_norm_nhwc_fwd_params)
        /*0134*/ 	.word	0x00000000


	//----- nvinfo : EIATTR_REGCOUNT
	.align		4
.L_91:
        /*0138*/ 	.byte	0x04, 0x2f
        /*013a*/ 	.short	(.L_93 - .L_92)
	.align		4
.L_92:
        /*013c*/ 	.word	index@(_Z35group_norm_nhwc_fwd_one_pass_kernelI11Fp16IOFp16WLi256ELi48ELi384EEv26Group_norm_nhwc_fwd_params)
        /*0140*/ 	.word	0x00000038


	//----- nvinfo : EIATTR_FRAME_SIZE
	.align		4
.L_93:
        /*0144*/ 	.byte	0x04, 0x11
        /*0146*/ 	.short	(.L_95 - .L_94)
	.align		4
.L_94:
        /*0148*/ 	.word	index@(_Z35group_norm_nhwc_fwd_one_pass_kernelI11Fp16IOFp16WLi256ELi48ELi384EEv26Group_norm_nhwc_fwd_params)
        /*014c*/ 	.word	0x00000000


	//----- nvinfo : EIATTR_REGCOUNT
	.align		4
.L_95:
        /*0150*/ 	.byte	0x04, 0x2f
        /*0152*/ 	.short	(.L_97 - .L_96)
	.align		4
.L_96:
        /*0154*/ 	.word	index@(_Z35group_norm_nhwc_fwd_one_pass_kernelI11Fp16IOFp16WLi128ELi48ELi384EEv26Group_norm_nhwc_fwd_params)
        /*0158*/ 	.word	0x00000033


	//----- nvinfo : EIATTR_FRAME_SIZE
	.align		4
.L_97:
        /*015c*/ 	.byte	0x04, 0x11
        /*015e*/ 	.short	(.L_99 - .L_98)
	.align		4
.L_98:
        /*0160*/ 	.word	index@(_Z35group_norm_nhwc_fwd_one_pass_kernelI11Fp16IOFp16WLi128ELi48ELi384EEv26Group_norm_nhwc_fwd_params)
        /*0164*/ 	.word	0x00000000


	//----- nvinfo : EIATTR_REGCOUNT
	.align		4
.L_99:
        /*0168*/ 	.byte	0x04, 0x2f
        /*016a*/ 	.short	(.L_101 - .L_100)
	.align		4
.L_100:
        /*016c*/ 	.word	index@(_Z35group_norm_nhwc_fwd_one_pass_kernelI11Fp16IOFp16WLi64ELi48ELi384EEv26Group_norm_nhwc_fwd_params)
        /*0170*/ 	.word	0x00000020


	//----- nvinfo : EIATTR_FRAME_SIZE
	.align		4
.L_101:
        /*0174*/ 	.byte	0x04, 0x11
        /*0176*/ 	.short	(.L_103 - .L_102)
	.align		4
.L_102:
        /*0178*/ 	.word	index@(_Z35group_norm_nhwc_fwd_one_pass_kernelI11Fp16IOFp16WLi64ELi48ELi384EEv26Group_norm_nhwc_fwd_params)
        /*017c*/ 	.word	0x00000000


	//----- nvinfo : EIATTR_REGCOUNT
	.align		4
.L_103:
        /*0180*/ 	.byte	0x04, 0x2f
        /*0182*/ 	.short	(.L_105 - .L_104)
	.align		4
.L_104:
        /*0184*/ 	.word	index@(_Z35group_norm_nhwc_fwd_one_pass_kernelI11Fp16IOBf16WLi512ELi48ELi384EEv26Group_norm_nhwc_fwd_params)
        /*0188*/ 	.word	0x000000a2


	//----- nvinfo : EIATTR_FRAME_SIZE
	.align		4
.L_105:
        /*018c*/ 	.byte	0x04, 0x11
        /*018e*/ 	.short	(.L_107 - .L_106)
	.align		4
.L_106:
        /*0190*/ 	.word	index@(_Z35group_norm_nhwc_fwd_one_pass_kernelI11Fp16IOBf16WLi512ELi48ELi384EEv26Group_norm_nhwc_fwd_params)
        /*0194*/ 	.word	0x00000000


	//----- nvinfo : EIATTR_REGCOUNT
	.align		4
.L_107:
        /*0198*/ 	.byte	0x04, 0x2f
        /*019a*/ 	.short	(.L_109 - .L_108)
	.align		4
.L_108:
        /*019c*/ 	.word	index@(_Z35group_norm_nhwc_fwd_one_pass_kernelI11Fp16IOBf16WLi256ELi48ELi384EEv26Group_norm_nhwc_fwd_params)
        /*01a0*/ 	.word	0x00000038


	//----- nvinfo : EIATTR_FRAME_SIZE
	.align		4
.L_109:
        /*01a4*/ 	.byte	0x04, 0x11
        /*01a6*/ 	.short	(.L_111 - .L_110)
	.align		4
.L_110:
        /*01a8*/ 	.word	index@(_Z35group_norm_nhwc_fwd_one_pass_kernelI11Fp16IOBf16WLi256ELi48ELi384EEv26Group_norm_nhwc_fwd_params)
        /*01ac*/ 	.word	0x00000000


	//----- nvinfo : EIATTR_REGCOUNT
	.align		4
.L_111:
        /*01b0*/ 	.byte	0x04, 0x2f
        /*01b2*/ 	.short	(.L_113 - .L_112)
	.align		4
.L_112:
        /*01b4*/ 	.word	index@(_Z35group_norm_nhwc_fwd_one_pass_kernelI11Fp16IOBf16WLi128ELi48ELi384EEv26Group_norm_nhwc_fwd_params)
        /*01b8*/ 	.word	0x00000033


	//----- nvinfo : EIATTR_FRAME_SIZE
	.align		4
.L_113:
        /*01bc*/ 	.byte	0x04, 0x11
        /*01be*/ 	.short	(.L_115 - .L_114)
	.align		4
.L_114:
        /*01c0*/ 	.word	index@(_Z35group_norm_nhwc_fwd_one_pass_kernelI11Fp16IOBf16WLi128ELi48ELi384EEv26Group_norm_nhwc_fwd_params)
        /*01c4*/ 	.word	0x00000000


	//----- nvinfo : EIATTR_REGCOUNT
	.align		4
.L_115:
        /*01c8*/ 	.byte	0x04, 0x2f
        /*01ca*/ 	.short	(.L_117 - .L_116)
	.align		4
.L_116:
        /*01cc*/ 	.word	index@(_Z35group_norm_nhwc_fwd_one_pass_kernelI11Fp16IOBf16WLi64ELi48ELi384EEv26Group_norm_nhwc_fwd_params)
        /*01d0*/ 	.word	0x00000020


	//----- nvinfo : EIATTR_FRAME_SIZE
	.align		4
.L_117:
        /*01d4*/ 	.byte	0x04, 0x11
        /*01d6*/ 	.short	(.L_119 - .L_118)
	.align		4
.L_118:
        /*01d8*/ 	.word	index@(_Z35group_norm_nhwc_fwd_one_pass_kernelI11Fp16IOBf16WLi64ELi48ELi384EEv26Group_norm_nhwc_fwd_params)
        /*01dc*/ 	.word	0x00000000


	//----- nvinfo : EIATTR_REGCOUNT
	.align		4
.L_119:
        /*01e0*/ 	.byte	0x04, 0x2f
        /*01e2*/ 	.short	(.L_121 - .L_120)
	.align		4
.L_120:
        /*01e4*/ 	.word	index@(_Z35group_norm_nhwc_fwd_one_pass_kernelI11Fp16IOFp32WLi512ELi48ELi384EEv26Group_norm_nhwc_fwd_params)
        /*01e8*/ 	.word	0x000000a2


	//----- nvinfo : EIATTR_FRAME_SIZE
	.align		4
.L_121:
        /*01ec*/ 	.byte	0x04, 0x11
        /*01ee*/ 	.short	(.L_123 - .L_122)
	.align		4
.L_122:
        /*01f0*/ 	.word	index@(_Z35group_norm_nhwc_fwd_one_pass_kernelI11Fp16IOFp32WLi512ELi48ELi384EEv26Group_norm_nhwc_fwd_params)
        /*01f4*/ 	.word	0x00000000


	//----- nvinfo : EIATTR_REGCOUNT
	.align		4
.L_123:
        /*01f8*/ 	.byte	0x04, 0x2f
        /*01fa*/ 	.short	(.L_125 - .L_124)
	.align		4
.L_124:
        /*01fc*/ 	.word	index@(_Z35group_norm_nhwc_fwd_one_pass_kernelI11Fp16IOFp32WLi256ELi48ELi384EEv26Group_norm_nhwc_fwd_params)
        /*0200*/ 	.word	0x00000038


	//----- nvinfo : EIATTR_FRAME_SIZE
	.align		4
.L_125:
        /*0204*/ 	.byte	0x04, 0x11
        /*0206*/ 	.short	(.L_127 - .L_126)
	.align		4
.L_126:
        /*0208*/ 	.word	index@(_Z35group_norm_nhwc_fwd_one_pass_kernelI11Fp16IOFp32WLi256ELi48ELi384EEv26Group_norm_nhwc_fwd_params)
        /*020c*/ 	.word	0x00000000


	//----- nvinfo : EIATTR_REGCOUNT
	.align		4
.L_127:
        /*0210*/ 	.byte	0x04, 0x2f
        /*0212*/ 	.short	(.L_129 - .L_128)
	.align		4
.L_128:
        /*0214*/ 	.word	index@(_Z35group_norm_nhwc_fwd_one_pass_kernelI11Fp16IOFp32WLi128ELi48ELi384EEv26Group_norm_nhwc_fwd_params)
        /*0218*/ 	.word	0x00000034


	//----- nvinfo : EIATTR_FRAME_SIZE
	.align		4
.L_129:
        /*021c*/ 	.byte	0x04, 0x11
        /*021e*/ 	.short	(.L_131 - .L_130)
	.align		4
.L_130:
        /*0220*/ 	.word	index@(_Z35group_norm_nhwc_fwd_one_pass_kernelI11Fp16IOFp32WLi128ELi48ELi384EEv26Group_norm_nhwc_fwd_params)
        /*0224*/ 	.word	0x00000000


	//----- nvinfo : EIATTR_REGCOUNT
	.align		4
.L_131:
        /*0228*/ 	.byte	0x04, 0x2f
        /*022a*/ 	.short	(.L_133 - .L_132)
	.align		4
.L_132:
        /*022c*/ 	.word	index@(_Z35group_norm_nhwc_fwd_one_pass_kernelI11Fp16IOFp32WLi64ELi48ELi384EEv26Group_norm_nhwc_fwd_params)
        /*0230*/ 	.word	0x00000020


	//----- nvinfo : EIATTR_FRAME_SIZE
	.align		4
.L_133:
        /*0234*/ 	.byte	0x04, 0x11
        /*0236*/ 	.short	(.L_135 - .L_134)
	.align		4
.L_134:
        /*0238*/ 	.word	index@(_Z35group_norm_nhwc_fwd_one_pass_kernelI11Fp16IOFp32WLi64ELi48ELi384EEv26Group_norm_nhwc_fwd_params)
        /*023c*/ 	.word	0x00000000


	//----- nvinfo : EIATTR_REGCOUNT
	.align		4
.L_135:
        /*0240*/ 	.byte	0x04, 0x2f
        /*0242*/ 	.short	(.L_137 - .L_136)
	.align		4
.L_136:
        /*0244*/ 	.word	index@(_Z35group_norm_nhwc_fwd_one_pass_kernelI11Bf16IOFp16WLi512ELi48ELi384EEv26Group_norm_nhwc_fwd_params)
        /*0248*/ 	.word	0x000000a0


	//----- nvinfo : EIATTR_FRAME_SIZE
	.align		4
.L_137:
        /*024c*/ 	.byte	0x04, 0x11
        /*024e*/ 	.short	(.L_139 - .L_138)
	.align		4
.L_138:
        /*0250*/ 	.word	index@(_Z35group_norm_nhwc_fwd_one_pass_kernelI11Bf16IOFp16WLi512ELi48ELi384EEv26Group_norm_nhwc_fwd_params)
        /*0254*/ 	.word	0x00000000


	//----- nvinfo : EIATTR_REGCOUNT
	.align		4
.L_139:
        /*0258*/ 	.byte	0x04, 0x2f
        /*025a*/ 	.short	(.L_141 - .L_140)
	.align		4
.L_140:
        /*025c*/ 	.word	index@(_Z35group_norm_nhwc_fwd_one_pass_kernelI11Bf16IOFp16WLi256ELi48ELi384EEv26Group_norm_nhwc_fwd_params)
        /*0260*/ 	.word	0x00000050


	//----- nvinfo : EIATTR_FRAME_SIZE
	.align		4
.L_141:
        /*0264*/ 	.byte	0x04, 0x11
        /*0266*/ 	.short	(.L_143 - .L_142)
	.align		4
.L_142:
        /*0268*/ 	.word	index@(_Z35group_norm_nhwc_fwd_one_pass_kernelI11Bf16IOFp16WLi256ELi48ELi384EEv26Group_norm_nhwc_fwd_params)
        /*026c*/ 	.word	0x00000000


	//----- nvinfo : EIATTR_REGCOUNT
	.align		4
.L_143:
        /*0270*/ 	.byte	0x04, 0x2f
        /*0272*/ 	.short	(.L_145 - .L_144)
	.align		4
.L_144:
        /*0274*/ 	.word	index@(_Z35group_norm_nhwc_fwd_one_pass_kernelI11Bf16IOFp16WLi128ELi48ELi384EEv26Group_norm_nhwc_fwd_params)
        /*0278*/ 	.word	0x00000038


	//----- nvinfo : EIATTR_FRAME_SIZE
	.align		4
.L_145:
        /*027c*/ 	.byte	0x04, 0x11
        /*027e*/ 	.short	(.L_147 - .L_146)
	.align		4
.L_146:
        /*0280*/ 	.word	index@(_Z35group_norm_nhwc_fwd_one_pass_kernelI11Bf16IOFp16WLi128ELi48ELi384EEv26Group_norm_nhwc_fwd_params)
        /*0284*/ 	.word	0x00000000


	//----- nvinfo : EIATTR_REGCOUNT
	.align		4
.L_147:
        /*0288*/ 	.byte	0x04, 0x2f
        /*028a*/ 	.short	(.L_149 - .L_148)
	.align		4
.L_148:
        /*028c*/ 	.word	index@(_Z35group_norm_nhwc_fwd_one_pass_kernelI11Bf16IOFp16WLi64ELi48ELi384EEv26Group_norm_nhwc_fwd_params)
        /*0290*/ 	.word	0x00000020


	//----- nvinfo : EIATTR_FRAME_SIZE
	.align		4
.L_149:
        /*0294*/ 	.byte	0x04, 0x11
        /*0296*/ 	.short	(.L_151 - .L_150)
	.align		4
.L_150:
        /*0298*/ 	.word	index@(_Z35group_norm_nhwc_fwd_one_pass_kernelI11Bf16IOFp16WLi64ELi48ELi384EEv26Group_norm_nhwc_fwd_params)
        /*029c*/ 	.word	0x00000000


	//----- nvinfo : EIATTR_REGCOUNT
	.align		4
.L_151:
        /*02a0*/ 	.byte	0x04, 0x2f
        /*02a2*/ 	.short	(.L_153 - .L_152)
	.align		4
.L_152:
        /*02a4*/ 	.word	index@(_Z35group_norm_nhwc_fwd_one_pass_kernelI11Bf16IOBf16WLi512ELi48ELi384EEv26Group_norm_nhwc_fwd_params)
        /*02a8*/ 	.word	0x000000a0


	//----- nvinfo : EIATTR_FRAME_SIZE
	.align		4
.L_153:
        /*02ac*/ 	.byte	0x04, 0x11
        /*02ae*/ 	.short	(.L_155 - .L_154)
	.align		4
.L_154:
        /*02b0*/ 	.word	index@(_Z35group_norm_nhwc_fwd_one_pass_kernelI11Bf16IOBf16WLi512ELi48ELi384EEv26Group_norm_nhwc_fwd_params)
        /*02b4*/ 	.word	0x00000000


	//----- nvinfo : EIATTR_REGCOUNT
	.align		4
.L_155:
        /*02b8*/ 	.byte	0x04, 0x2f
        /*02ba*/ 	.short	(.L_157 - .L_156)
	.align		4
.L_156:
        /*02bc*/ 	.word	index@(_Z35group_norm_nhwc_fwd_one_pass_kernelI11Bf16IOBf16WLi256ELi48ELi384EEv26Group_norm_nhwc_fwd_params)
        /*02c0*/ 	.word	0x00000050


	//----- nvinfo : EIATTR_FRAME_SIZE
	.align		4
.L_157:
        /*02c4*/ 	.byte	0x04, 0x11
        /*02c6*/ 	.short	(.L_159 - .L_158)
	.align		4
.L_158:
        /*02c8*/ 	.word	index@(_Z35group_norm_nhwc_fwd_one_pass_kernelI11Bf16IOBf16WLi256ELi48ELi384EEv26Group_norm_nhwc_fwd_params)
        /*02cc*/ 	.word	0x00000000


	//----- nvinfo : EIATTR_REGCOUNT
	.align		4
.L_159:
        /*02d0*/ 	.byte	0x04, 0x2f
        /*02d2*/ 	.short	(.L_161 - .L_160)
	.align		4
.L_160:
        /*02d4*/ 	.word	index@(_Z35group_norm_nhwc_fwd_one_pass_kernelI11Bf16IOBf16WLi128ELi48ELi384EEv26Group_norm_nhwc_fwd_params)
        /*02d8*/ 	.word	0x00000038


	//----- nvinfo : EIATTR_FRAME_SIZE
	.align		4
.L_161:
        /*02dc*/ 	.byte	0x04, 0x11
        /*02de*/ 	.short	(.L_163 - .L_162)
	.align		4
.L_162:
        /*02e0*/ 	.word	index@(_Z35group_norm_nhwc_fwd_one_pass_kernelI11Bf16IOBf16WLi128ELi48ELi384EEv26Group_norm_nhwc_fwd_params)
        /*02e4*/ 	.word	0x00000000


	//----- nvinfo : EIATTR_REGCOUNT
	.align		4
.L_163:
        /*02e8*/ 	.byte	0x04, 0x2f
        /*02ea*/ 	.short	(.L_165 - .L_164)
	.align		4
.L_164:
        /*02ec*/ 	.word	index@(_Z35group_norm_nhwc_fwd_one_pass_kernelI11Bf16IOBf16WLi64ELi48ELi384EEv26Group_norm_nhwc_fwd_params)
        /*02f0*/ 	.word	0x00000020


	//----- nvinfo : EIATTR_FRAME_SIZE
	.align		4
.L_165:
        /*02f4*/ 	.byte	0x04, 0x11
        /*02f6*/ 	.short	(.L_167 - .L_166)
	.align		4
.L_166:
        /*02f8*/ 	.word	index@(_Z35group_norm_nhwc_fwd_one_pass_kernelI11Bf16IOBf16WLi64ELi48ELi384EEv26Group_norm_nhwc_fwd_params)
        /*02fc*/ 	.word	0x00000000


	//----- nvinfo : EIATTR_REGCOUNT
	.align		4
.L_167:
        /*0300*/ 	.byte	0x04, 0x2f
        /*0302*/ 	.short	(.L_169 - .L_168)
	.align		4
.L_168:
        /*0304*/ 	.word	index@(_Z35group_norm_nhwc_fwd_one_pass_kernelI11Bf16IOFp32WLi512ELi48ELi384EEv26Group_norm_nhwc_fwd_params)
        /*0308*/ 	.word	0x000000a8


	//----- nvinfo : EIATTR_FRAME_SIZE
	.align		4
.L_169:
        /*030c*/ 	.byte	0x04, 0x11
        /*030e*/ 	.short	(.L_171 - .L_170)
	.align		4
.L_170:
        /*0310*/ 	.word	index@(_Z35group_norm_nhwc_fwd_one_pass_kernelI11Bf16IOFp32WLi512ELi48ELi384EEv26Group_norm_nhwc_fwd_params)
        /*0314*/ 	.word	0x00000000


	//----- nvinfo : EIATTR_REGCOUNT
	.align		4
.L_171:
        /*0318*/ 	.byte	0x04, 0x2f
        /*031a*/ 	.short	(.L_173 - .L_172)
	.align		4
.L_172:
        /*031c*/ 	.word	index@(_Z35group_norm_nhwc_fwd_one_pass_kernelI11Bf16IOFp32WLi256ELi48ELi384EEv26Group_norm_nhwc_fwd_params)
        /*0320*/ 	.word	0x00000050


	//----- nvinfo : EIATTR_FRAME_SIZE
	.align		4
.L_173:
        /*0324*/ 	.byte	0x04, 0x11
        /*0326*/ 	.short	(.L_175 - .L_174)
	.align		4
.L_174:
        /*0328*/ 	.word	index@(_Z35group_norm_nhwc_fwd_one_pass_kernelI11Bf16IOFp32WLi256ELi48ELi384EEv26Group_norm_nhwc_fwd_params)
        /*032c*/ 	.word	0x00000000


	//----- nvinfo : EIATTR_REGCOUNT
	.align		4
.L_175:
        /*0330*/ 	.byte	0x04, 0x2f
        /*0332*/ 	.short	(.L_177 - .L_176)
	.align		4
.L_176:
        /*0334*/ 	.word	index@(_Z35group_norm_nhwc_fwd_one_pass_kernelI11Bf16IOFp32WLi128ELi48ELi384EEv26Group_norm_nhwc_fwd_params)
        /*0338*/ 	.word	0x00000038


	//----- nvinfo : EIATTR_FRAME_SIZE
	.align		4
.L_177:
        /*033c*/ 	.byte	0x04, 0x11
        /*033e*/ 	.short	(.L_179 - .L_178)
	.align		4
.L_178:
        /*0340*/ 	.word	index@(_Z35group_norm_nhwc_fwd_one_pass_kernelI11Bf16IOFp32WLi128ELi48ELi384EEv26Group_norm_nhwc_fwd_params)
        /*0344*/ 	.word	0x00000000


	//----- nvinfo : EIATTR_REGCOUNT
	.align		4
.L_179:
        /*0348*/ 	.byte	0x04, 0x2f
        /*034a*/ 	.short	(.L_181 - .L_180)
	.align		4
.L_180:
        /*034c*/ 	.word	index@(_Z35group_norm_nhwc_fwd_one_pass_kernelI11Bf16IOFp32WLi64ELi48ELi384EEv26Group_norm_nhwc_fwd_params)
        /*0350*/ 	.word	0x00000020


	//----- nvinfo : EIATTR_FRAME_SIZE
	.align		4
.L_181:
        /*0354*/ 	.byte	0x04, 0x11
        /*0356*/ 	.short	(.L_183 - .L_182)
	.align		4
.L_182:
        /*0358*/ 	.word	index@(_Z35group_norm_nhwc_fwd_one_pass_kernelI11Bf16IOFp32WLi64ELi48ELi384EEv26Group_norm_nhwc_fwd_params)
        /*035c*/ 	.word	0x00000000


	//----- nvinfo : EIATTR_REGCOUNT
	.align		4
.L_183:
        /*0360*/ 	.byte	0x04, 0x2f
        /*0362*/ 	.short	(.L_185 - .L_184)
	.align		4
.L_184:
        /*0364*/ 	.word	index@(_Z35group_norm_nhwc_bwd_one_pass_kernelI11Fp32IOFp16WLi512ELi48ELi384EEv26Group_norm_nhwc_bwd_params)
        /*0368*/ 	.word	0x000000a8


	//----- nvinfo : EIATTR_FRAME_SIZE
	.align		4
.L_185:
        /*036c*/ 	.byte	0x04, 0x11
        /*036e*/ 	.short	(.L_187 - .L_186)
	.align		4
.L_186:
        /*0370*/ 	.word	index@(_Z35group_norm_nhwc_bwd_one_pass_kernelI11Fp32IOFp16WLi512ELi48ELi384EEv26Group_norm_nhwc_bwd_params)
        /*0374*/ 	.word	0x00000008


	//----- nvinfo : EIATTR_REGCOUNT
	.align		4
.L_187:
        /*0378*/ 	.byte	0x04, 0x2f
        /*037a*/ 	.short	(.L_189 - .L_188)
	.align		4
.L_188:
        /*037c*/ 	.word	index@(_Z35group_norm_nhwc_bwd_one_pass_kernelI11Fp32IOFp16WLi256ELi48ELi384EEv26Group_norm_nhwc_bwd_params)
        /*0380*/ 	.word	0x000000a8


	//----- nvinfo : EIATTR_FRAME_SIZE
	.align		4
.L_189:
        /*0384*/ 	.byte	0x04, 0x11
        /*0386*/ 	.short	(.L_191 - .L_190)
	.align		4
.L_190:
        /*0388*/ 	.word	index@(_Z35group_norm_nhwc_bwd_one_pass_kernelI11Fp32IOFp16WLi256ELi48ELi384EEv26Group_norm_nhwc_bwd_params)
        /*038c*/ 	.word	0x00000000


	//----- nvinfo : EIATTR_REGCOUNT
	.align		4
.L_191:
        /*0390*/ 	.byte	0x04, 0x2f
        /*0392*/ 	.short	(.L_193 - .L_192)
	.align		4
.L_192:
        /*0394*/ 	.word	index@(_Z35group_norm_nhwc_bwd_one_pass_kernelI11Fp32IOFp16WLi128ELi48ELi384EEv26Group_norm_nhwc_bwd_params)
        /*0398*/ 	.word	0x00000045


	//----- nvinfo : EIATTR_FRAME_SIZE
	.align		4
.L_193:
        /*039c*/ 	.byte	0x04, 0x11
        /*039e*/ 	.short	(.L_195 - .L_194)
	.align		4
.L_194:
        /*03a0*/ 	.word	index@(_Z35group_norm_nhwc_bwd_one_pass_kernelI11Fp32IOFp16WLi128ELi48ELi384EEv26Group_norm_nhwc_bwd_params)
        /*03a4*/ 	.word	0x00000000


	//----- nvinfo : EIATTR_REGCOUNT
	.align		4
.L_195:
        /*03a8*/ 	.byte	0x04, 0x2f
        /*03aa*/ 	.short	(.L_197 - .L_196)
	.align		4
.L_196:
        /*03ac*/ 	.word	index@(_Z35group_norm_nhwc_bwd_one_pass_kernelI11Fp32IOFp16WLi64ELi48ELi384EEv26Group_norm_nhwc_bwd_params)
        /*03b0*/ 	.word	0x00000038


	//----- nvinfo : EIATTR_FRAME_SIZE
	.align		4
.L_197:
        /*03b4*/ 	.byte	0x04, 0x11
        /*03b6*/ 	.short	(.L_199 - .L_198)
	.align		4
.L_198:
        /*03b8*/ 	.word	index@(_Z35group_norm_nhwc_bwd_one_pass_kernelI11Fp32IOFp16WLi64ELi48ELi384EEv26Group_norm_nhwc_bwd_params)
        /*03bc*/ 	.word	0x00000000


	//----- nvinfo : EIATTR_REGCOUNT
	.align		4
.L_199:
        /*03c0*/ 	.byte	0x04, 0x2f
        /*03c2*/ 	.short	(.L_201 - .L_200)
	.align		4
.L_200:
        /*03c4*/ 	.word	index@(_Z35group_norm_nhwc_bwd_one_pass_kernelI11Fp32IOBf16WLi512ELi48ELi384EEv26Group_norm_nhwc_bwd_params)
        /*03c8*/ 	.word	0x000000a8


	//----- nvinfo : EIATTR_FRAME_SIZE
	.align		4
.L_201:
        /*03cc*/ 	.byte	0x04, 0x11
        /*03ce*/ 	.short	(.L_203 - .L_202)
	.align		4
.L_202:
        /*03d0*/ 	.word	index@(_Z35group_norm_nhwc_bwd_one_pass_kernelI11Fp32IOBf16WLi512ELi48ELi384EEv26Group_norm_nhwc_bwd_params)
        /*03d4*/ 	.word	0x00000008


	//----- nvinfo : EIATTR_REGCOUNT
	.align		4
.L_203:
        /*03d8*/ 	.byte	0x04, 0x2f
        /*03da*/ 	.short	(.L_205 - .L_204)
	.align		4
.L_204:
        /*03dc*/ 	.word	index@(_Z35group_norm_nhwc_bwd_one_pass_kernelI11Fp32IOBf16WLi256ELi48ELi384EEv26Group_norm_nhwc_bwd_params)
        /*03e0*/ 	.word	0x000000a8


	//----- nvinfo : EIATTR_FRAME_SIZE
	.align		4
.L_205:
        /*03e4*/ 	.byte	0x04, 0x11
        /*03e6*/ 	.short	(.L_207 - .L_206)
	.align		4
.L_206:
        /*03e8*/ 	.word	index@(_Z35group_norm_nhwc_bwd_one_pass_kernelI11Fp32IOBf16WLi256ELi48ELi384EEv26Group_norm_nhwc_bwd_params)
        /*03ec*/ 	.word	0x00000000


	//----- nvinfo : EIATTR_REGCOUNT
	.align		4
.L_207:
        /*03f0*/ 	.byte	0x04, 0x2f
        /*03f2*/ 	.short	(.L_209 - .L_208)
	.align		4
.L_208:
        /*03f4*/ 	.word	index@(_Z35group_norm_nhwc_bwd_one_pass_kernelI11Fp32IOBf16WLi128ELi48ELi384EEv26Group_norm_nhwc_bwd_params)
        /*03f8*/ 	.word	0x00000045


	//----- nvinfo : EIATTR_FRAME_SIZE
	.align		4
.L_209:
        /*03fc*/ 	.byte	0x04, 0x11
        /*03fe*/ 	.short	(.L_211 - .L_210)
	.align		4
.L_210:
        /*0400*/ 	.word	index@(_Z35group_norm_nhwc_bwd_one_pass_kernelI11Fp32IOBf16WLi128ELi48ELi384EEv26Group_norm_nhwc_bwd_params)
        /*0404*/ 	.word	0x00000000


	//----- nvinfo : EIATTR_REGCOUNT
	.align		4
.L_211:
        /*0408*/ 	.byte	0x04, 0x2f
        /*040a*/ 	.short	(.L_213 - .L_212)
	.align		4
.L_212:
        /*040c*/ 	.word	index@(_Z35group_norm_nhwc_bwd_one_pass_kernelI11Fp32IOBf16WLi64ELi48ELi384EEv26Group_norm_nhwc_bwd_params)
        /*0410*/ 	.word	0x00000038


	//----- nvinfo : EIATTR_FRAME_SIZE
	.align		4
.L_213:
        /*0414*/ 	.byte	0x04, 0x11
        /*0416*/ 	.short	(.L_215 - .L_214)
	.align		4
.L_214:
        /*0418*/ 	.word	index@(_Z35group_norm_nhwc_bwd_one_pass_kernelI11Fp32IOBf16WLi64ELi48ELi384EEv26Group_norm_nhwc_bwd_params)
        /*041c*/ 	.word	0x00000000


	//----- nvinfo : EIATTR_REGCOUNT
	.align		4
.L_215:
        /*0420*/ 	.byte	0x04, 0x2f
        /*0422*/ 	.short	(.L_217 - .L_216)
	.align		4
.L_216:
        /*0424*/ 	.word	index@(_Z35group_norm_nhwc_bwd_one_pass_kernelI11Fp32IOFp32WLi512ELi48ELi384EEv26Group_norm_nhwc_bwd_params)
        /*0428*/ 	.word	0x000000a8


	//----- nvinfo : EIATTR_FRAME_SIZE
	.align		4
.L_217:
        /*042c*/ 	.byte	0x04, 0x11
        /*042e*/ 	.short	(.L_219 - .L_218)
	.align		4
.L_218:
        /*0430*/ 	.word	index@(_Z35group_norm_nhwc_bwd_one_pass_kernelI11Fp32IOFp32WLi512ELi48ELi384EEv26Group_norm_nhwc_bwd_params)
        /*0434*/ 	.word	0x00000008


	//----- nvinfo : EIATTR_REGCOUNT
	.align		4
.L_219:
        /*0438*/ 	.byte	0x04, 0x2f
        /*043a*/ 	.short	(.L_221 - .L_220)
	.align		4
.L_220:
        /*043c*/ 	.word	index@(_Z35group_norm_nhwc_bwd_one_pass_kernelI11Fp32IOFp32WLi256ELi48ELi384EEv26Group_norm_nhwc_bwd_params)
        /*0440*/ 	.word	0x000000a8


	//----- nvinfo : EIATTR_FRAME_SIZE
	.align		4
.L_221:
        /*0444*/ 	.byte	0x04, 0x11
        /*0446*/ 	.short	(.L_223 - .L_222)
	.align		4
.L_222:
        /*0448*/ 	.word	index@(_Z35group_norm_nhwc_bwd_one_pass_kernelI11Fp32IOFp32WLi256ELi48ELi384EEv26Group_norm_nhwc_bwd_params)
        /*044c*/ 	.word	0x00000000


	//----- nvinfo : EIATTR_REGCOUNT
	.align		4
.L_223:
        /*0450*/ 	.byte	0x04, 0x2f
        /*0452*/ 	.short	(.L_225 - .L_224)
	.align		4
.L_224:
        /*0454*/ 	.word	index@(_Z35group_norm_nhwc_bwd_one_pass_kernelI11Fp32IOFp32WLi128ELi48ELi384EEv26Group_norm_nhwc_bwd_params)
        /*0458*/ 	.word	0x00000044


	//----- nvinfo : EIATTR_FRAME_SIZE
	.align		4
.L_225:
        /*045c*/ 	.byte	0x04, 0x11
        /*045e*/ 	.short	(.L_227 - .L_226)
	.align		4
.L_226:
        /*0460*/ 	.word	index@(_Z35group_norm_nhwc_bwd_one_pass_kernelI11Fp32IOFp32WLi128ELi48ELi384EEv26Group_norm_nhwc_bwd_params)
        /*0464*/ 	.word	0x00000000


	//----- nvinfo : EIATTR_REGCOUNT
	.align		4
.L_227:
        /*0468*/ 	.byte	0x04, 0x2f
        /*046a*/ 	.short	(.L_229 - .L_228)
	.align		4
.L_228:
        /*046c*/ 	.word	index@(_Z35group_norm_nhwc_bwd_one_pass_kernelI11Fp32IOFp32WLi64ELi48ELi384EEv26Group_norm_nhwc_bwd_params)
        /*0470*/ 	.word	0x00000038


	//----- nvinfo : EIATTR_FRAME_SIZE
	.align		4
.L_229:
        /*0474*/ 	.byte	0x04, 0x11
        /*0476*/ 	.short	(.L_231 - .L_230)
	.align		4
.L_230:
        /*0478*/ 	.word	index@(_Z35group_norm_nhwc_bwd_one_pass_kernelI11Fp32IOFp32WLi64ELi48ELi384EEv26Group_norm_nhwc_bwd_params)
        /*047c*/ 	.word	0x00000000


	//----- nvinfo : EIATTR_REGCOUNT
	.align		4
.L_231:
        /*0480*/ 	.byte	0x04, 0x2f
        /*0482*/ 	.short	(.L_233 - .L_232)
	.align		4
.L_232:
        /*0484*/ 	.word	index@(_Z35group_norm_nhwc_bwd_one_pass_kernelI11Fp16IOFp16WLi512ELi48ELi384EEv26Group_norm_nhwc_bwd_params)
        /*0488*/ 	.word	0x000000a8


	//----- nvinfo : EIATTR_FRAME_SIZE
	.align		4
.L_233:
        /*048c*/ 	.byte	0x04, 0x11
        /*048e*/ 	.short	(.L_235 - .L_234)
	.align		4
.L_234:
        /*0490*/ 	.word	index@(_Z35group_norm_nhwc_bwd_one_pass_kernelI11Fp16IOFp16WLi512ELi48ELi384EEv26Group_norm_nhwc_bwd_params)
        /*0494*/ 	.word	0x00000000


	//----- nvinfo : EIATTR_REGCOUNT
	.align		4
.L_235:
        /*0498*/ 	.byte	0x04, 0x2f
        /*049a*/ 	.short	(.L_237 - .L_236)
	.align		4
.L_236:
        /*049c*/ 	.word	index@(_Z35group_norm_nhwc_bwd_one_pass_kernelI11Fp16IOFp16WLi256ELi48ELi384EEv26Group_norm_nhwc_bwd_params)
        /*04a0*/ 	.word	0x00000082


	//----- nvinfo : EIATTR_FRAME_SIZE
	.align		4
.L_237:
        /*04a4*/ 	.byte	0x04, 0x11
        /*04a6*/ 	.short	(.L_239 - .L_238)
	.align		4
.L_238:
        /*04a8*/ 	.word	index@(_Z35group_norm_nhwc_bwd_one_pass_kernelI11Fp16IOFp16WLi256ELi48ELi384EEv26Group_norm_nhwc_bwd_params)
        /*04ac*/ 	.word	0x00000000


	//----- nvinfo : EIATTR_REGCOUNT
	.align		4
.L_239:
        /*04b0*/ 	.byte	0x04, 0x2f
        /*04b2*/ 	.short	(.L_241 - .L_240)
	.align		4
.L_240:
        /*04b4*/ 	.word	index@(_Z35group_norm_nhwc_bwd_one_pass_kernelI11Fp16IOFp16WLi128ELi48ELi384EEv26Group_norm_nhwc_bwd_params)
        /*04b8*/ 	.word	0x00000050


	//----- nvinfo : EIATTR_FRAME_SIZE
	.align		4
.L_241:
        /*04bc*/ 	.byte	0x04, 0x11
        /*04be*/ 	.short	(.L_243 - .L_242)
	.align		4
.L_242:
        /*04c0*/ 	.word	index@(_Z35group_norm_nhwc_bwd_one_pass_kernelI11Fp16IOFp16WLi128ELi48ELi384EEv26Group_norm_nhwc_bwd_params)
        /*04c4*/ 	.word	0x00000000


	//----- nvinfo : EIATTR_REGCOUNT
	.align		4
.L_243:
        /*04c8*/ 	.byte	0x04, 0x2f
        /*04ca*/ 	.short	(.L_245 - .L_244)
	.align		4
.L_244:
        /*04cc*/ 	.word	index@(_Z35group_norm_nhwc_bwd_one_pass_kernelI11Fp16IOFp16WLi64ELi48ELi384EEv26Group_norm_nhwc_bwd_params)
        /*04d0*/ 	.word	0x00000028


	//----- nvinfo : EIATTR_FRAME_SIZE
	.align		4
.L_245:
        /*04d4*/ 	.byte	0x04, 0x11
        /*04d6*/ 	.short	(.L_247 - .L_246)
	.align		4
.L_246:
        /*04d8*/ 	.word	index@(_Z35group_norm_nhwc_bwd_one_pass_kernelI11Fp16IOFp16WLi64ELi48ELi384EEv26Group_norm_nhwc_bwd_params)
        /*04dc*/ 	.word	0x00000000


	//----- nvinfo : EIATTR_REGCOUNT
	.align		4
.L_247:
        /*04e0*/ 	.byte	0x04, 0x2f
        /*04e2*/ 	.short	(.L_249 - .L_248)
	.align		4
.L_248:
        /*04e4*/ 	.word	index@(_Z35group_norm_nhwc_bwd_one_pass_kernelI11Fp16IOBf16WLi512ELi48ELi384EEv26Group_norm_nhwc_bwd_params)
        /*04e8*/ 	.word	0x000000a8


	//----- nvinfo : EIATTR_FRAME_SIZE
	.align		4
.L_249:
        /*04ec*/ 	.byte	0x04, 0x11
        /*04ee*/ 	.short	(.L_251 - .L_250)
	.align		4
.L_250:
        /*04f0*/ 	.word	index@(_Z35group_norm_nhwc_bwd_one_pass_kernelI11Fp16IOBf16WLi512ELi48ELi384EEv26Group_norm_nhwc_bwd_params)
        /*04f4*/ 	.word	0x00000000


	//----- nvinfo : EIATTR_REGCOUNT
	.align		4
.L_251:
        /*04f8*/ 	.byte	0x04, 0x2f
        /*04fa*/ 	.short	(.L_253 - .L_252)
	.align		4
.L_252:
        /*04fc*/ 	.word	index@(_Z35group_norm_nhwc_bwd_one_pass_kernelI11Fp16IOBf16WLi256ELi48ELi384EEv26Group_norm_nhwc_bwd_params)
        /*0500*/ 	.word	0x00000082


	//----- nvinfo : EIATTR_FRAME_SIZE
	.align		4
.L_253:
        /*0504*/ 	.byte	0x04, 0x11
        /*0506*/ 	.short	(.L_255 - .L_254)
	.align		4
.L_254:
        /*0508*/ 	.word	index@(_Z35group_norm_nhwc_bwd_one_pass_kernelI11Fp16IOBf16WLi256ELi48ELi384EEv26Group_norm_nhwc_bwd_params)
        /*050c*/ 	.word	0x00000000


	//----- nvinfo : EIATTR_REGCOUNT
	.align		4
.L_255:
        /*0510*/ 	.byte	0x04, 0x2f
        /*0512*/ 	.short	(.L_257 - .L_256)
	.align		4
.L_256:
        /*0514*/ 	.word	index@(_Z35group_norm_nhwc_bwd_one_pass_kernelI11Fp16IOBf16WLi128ELi48ELi384EEv26Group_norm_nhwc_bwd_params)
        /*0518*/ 	.word	0x00000050


	//----- nvinfo : EIATTR_FRAME_SIZE
	.align		4
.L_257:
        /*051c*/ 	.byte	0x04, 0x11
        /*051e*/ 	.short	(.L_259 - .L_258)
	.align		4
.L_258:
        /*0520*/ 	.word	index@(_Z35group_norm_nhwc_bwd_one_pass_kernelI11Fp16IOBf16WLi128ELi48ELi384EEv26Group_norm_nhwc_bwd_params)
        /*0524*/ 	.word	0x00000000


	//----- nvinfo : EIATTR_REGCOUNT
	.align		4
.L_259:
        /*0528*/ 	.byte	0x04, 0x2f
        /*052a*/ 	.short	(.L_261 - .L_260)
	.align		4
.L_260:
        /*052c*/ 	.word	index@(_Z35group_norm_nhwc_bwd_one_pass_kernelI11Fp16IOBf16WLi64ELi48ELi384EEv26Group_norm_nhwc_bwd_params)
        /*0530*/ 	.word	0x00000028


	//----- nvinfo : EIATTR_FRAME_SIZE
	.align		4
.L_261:
        /*0534*/ 	.byte	0x04, 0x11
        /*0536*/ 	.short	(.L_263 - .L_262)
	.align		4
.L_262:
        /*0538*/ 	.word	index@(_Z35group_norm_nhwc_bwd_one_pass_kernelI11Fp16IOBf16WLi64ELi48ELi384EEv26Group_norm_nhwc_bwd_params)
        /*053c*/ 	.word	0x00000000


	//----- nvinfo : EIATTR_REGCOUNT
	.align		4
.L_263:
        /*0540*/ 	.byte	0x04, 0x2f
        /*0542*/ 	.short	(.L_265 - .L_264)
	.align		4
.L_264:
        /*0544*/ 	.word	index@(_Z35group_norm_nhwc_bwd_one_pass_kernelI11Fp16IOFp32WLi512ELi48ELi384EEv26Group_norm_nhwc_bwd_params)
        /*0548*/ 	.word	0x000000a8


	//----- nvinfo : EIATTR_FRAME_SIZE
	.align		4
.L_265:
        /*054c*/ 	.byte	0x04, 0x11
        /*054e*/ 	.short	(.L_267 - .L_266)
	.align		4
.L_266:
        /*0550*/ 	.word	index@(_Z35group_norm_nhwc_bwd_one_pass_kernelI11Fp16IOFp32WLi512ELi48ELi384EEv26Group_norm_nhwc_bwd_params)
        /*0554*/ 	.word	0x00000000


	//----- nvinfo : EIATTR_REGCOUNT
	.align		4
.L_267:
        /*0558*/ 	.byte	0x04, 0x2f
        /*055a*/ 	.short	(.L_269 - .L_268)
	.align		4
.L_268:
        /*055c*/ 	.word	index@(_Z35group_norm_nhwc_bwd_one_pass_kernelI11Fp16IOFp32WLi256ELi48ELi384EEv26Group_norm_nhwc_bwd_params)
        /*0560*/ 	.word	0x00000082


	//----- nvinfo : EIATTR_FRAME_SIZE
	.align		4
.L_269:
        /*0564*/ 	.byte	0x04, 0x11
        /*0566*/ 	.short	(.L_271 - .L_270)
	.align		4
.L_270:
        /*0568*/ 	.word	index@(_Z35group_norm_nhwc_bwd_one_pass_kernelI11Fp16IOFp32WLi256ELi48ELi384EEv26Group_norm_nhwc_bwd_params)
        /*056c*/ 	.word	0x00000000


	//----- nvinfo : EIATTR_REGCOUNT
	.align		4
.L_271:
        /*0570*/ 	.byte	0x04, 0x2f
        /*0572*/ 	.short	(.L_273 - .L_272)
	.align		4
.L_272:
        /*0574*/ 	.word	index@(_Z35group_norm_nhwc_bwd_one_pass_kernelI11Fp16IOFp32WLi128ELi48ELi384EEv26Group_norm_nhwc_bwd_params)
        /*0578*/ 	.word	0x00000050


	//----- nvinfo : EIATTR_FRAME_SIZE
	.align		4
.L_273:
        /*057c*/ 	.byte	0x04, 0x11
        /*057e*/ 	.short	(.L_275 - .L_274)
	.align		4
.L_274:
        /*0580*/ 	.word	index@(_Z35group_norm_nhwc_bwd_one_pass_kernelI11Fp16IOFp32WLi128ELi48ELi384EEv26Group_norm_nhwc_bwd_params)
        /*0584*/ 	.word	0x00000000


	//----- nvinfo : EIATTR_REGCOUNT
	.align		4
.L_275:
        /*0588*/ 	.byte	0x04, 0x2f
        /*058a*/ 	.short	(.L_277 - .L_276)
	.align		4
.L_276:
        /*058c*/ 	.word	index@(_Z35group_norm_nhwc_bwd_one_pass_kernelI11Fp16IOFp32WLi64ELi48ELi384EEv26Group_norm_nhwc_bwd_params)
        /*0590*/ 	.word	0x00000028


	//----- nvinfo : EIATTR_FRAME_SIZE
	.align		4
.L_277:
        /*0594*/ 	.byte	0x04, 0x11
        /*0596*/ 	.short	(.L_279 - .L_278)
	.align		4
.L_278:
        /*0598*/ 	.word	index@(_Z35group_norm_nhwc_bwd_one_pass_kernelI11Fp16IOFp32WLi64ELi48ELi384EEv26Group_norm_nhwc_bwd_params)
        /*059c*/ 	.word	0x00000000


	//----- nvinfo : EIATTR_REGCOUNT
	.align		4
.L_279:
        /*05a0*/ 	.byte	0x04, 0x2f
        /*05a2*/ 	.short	(.L_281 - .L_280)
	.align		4
.L_280:
        /*05a4*/ 	.word	index@(_Z35group_norm_nhwc_bwd_one_pass_kernelI11Bf16IOFp16WLi512ELi48ELi384EEv26Group_norm_nhwc_bwd_params)
        /*05a8*/ 	.word	0x000000a8


	//----- nvinfo : EIATTR_FRAME_SIZE
	.align		4
.L_281:
        /*05ac*/ 	.byte	0x04, 0x11
        /*05ae*/ 	.short	(.L_283 - .L_282)
	.align		4
.L_282:
        /*05b0*/ 	.word	index@(_Z35group_norm_nhwc_bwd_one_pass_kernelI11Bf16IOFp16WLi512ELi48ELi384EEv26Group_norm_nhwc_bwd_params)
        /*05b4*/ 	.word	0x00000008


	//----- nvinfo : EIATTR_REGCOUNT
	.align		4
.L_283:
        /*05b8*/ 	.byte	0x04, 0x2f
        /*05ba*/ 	.short	(.L_285 - .L_284)
	.align		4
.L_284:
        /*05bc*/ 	.word	index@(_Z35group_norm_nhwc_bwd_one_pass_kernelI11Bf16IOFp16WLi256ELi48ELi384EEv26Group_norm_nhwc_bwd_params)
        /*05c0*/ 	.word	0x000000a8


	//----- nvinfo : EIATTR_FRAME_SIZE
	.align		4
.L_285:
        /*05c4*/ 	.byte	0x04, 0x11
        /*05c6*/ 	.short	(.L_287 - .L_286)
	.align		4
.L_286:
        /*05c8*/ 	.word	index@(_Z35group_norm_nhwc_bwd_one_pass_kernelI11Bf16IOFp16WLi256ELi48ELi384EEv26Group_norm_nhwc_bwd_params)
        /*05cc*/ 	.word	0x00000000


	//----- nvinfo : EIATTR_REGCOUNT
	.align		4
.L_287:
        /*05d0*/ 	.byte	0x04, 0x2f
        /*05d2*/ 	.short	(.L_289 - .L_288)
	.align		4
.L_288:
        /*05d4*/ 	.word	index@(_Z35group_norm_nhwc_bwd_one_pass_kernelI11Bf16IOFp16WLi128ELi48ELi384EEv26Group_norm_nhwc_bwd_params)
        /*05d8*/ 	.word	0x0000004a


	//----- nvinfo : EIATTR_FRAME_SIZE
	.align		4
.L_289:
        /*05dc*/ 	.byte	0x04, 0x11
        /*05de*/ 	.short	(.L_291 - .L_290)
	.align		4
.L_290:
        /*05e0*/ 	.word	index@(_Z35group_norm_nhwc_bwd_one_pass_kernelI11Bf16IOFp16WLi128ELi48ELi384EEv26Group_norm_nhwc_bwd_params)
        /*05e4*/ 	.word	0x00000000


	//----- nvinfo : EIATTR_REGCOUNT
	.align		4
.L_291:
        /*05e8*/ 	.byte	0x04, 0x2f
        /*05ea*/ 	.short	(.L_293 - .L_292)
	.align		4
.L_292:
        /*05ec*/ 	.word	index@(_Z35group_norm_nhwc_bwd_one_pass_kernelI11Bf16IOFp16WLi64ELi48ELi384EEv26Group_norm_nhwc_bwd_params)
        /*05f0*/ 	.word	0x00000032


	//----- nvinfo : EIATTR_FRAME_SIZE
	.align		4
.L_293:
        /*05f4*/ 	.byte	0x04, 0x11
        /*05f6*/ 	.short	(.L_295 - .L_294)
	.align		4
.L_294:
        /*05f8*/ 	.word	index@(_Z35group_norm_nhwc_bwd_one_pass_kernelI11Bf16IOFp16WLi64ELi48ELi384EEv26Group_norm_nhwc_bwd_params)
        /*05fc*/ 	.word	0x00000000


	//----- nvinfo : EIATTR_REGCOUNT
	.align		4
.L_295:
        /*0600*/ 	.byte	0x04, 0x2f
        /*0602*/ 	.short	(.L_297 - .L_296)
	.align		4
.L_296:
        /*0604*/ 	.word	index@(_Z35group_norm_nhwc_bwd_one_pass_kernelI11Bf16IOBf16WLi512ELi48ELi384EEv26Group_norm_nhwc_bwd_params)
        /*0608*/ 	.word	0x000000a8


	//----- nvinfo : EIATTR_FRAME_SIZE
	.align		4
.L_297:
        /*060c*/ 	.byte	0x04, 0x11
        /*060e*/ 	.short	(.L_299 - .L_298)
	.align		4
.L_298:
        /*0610*/ 	.word	index@(_Z35group_norm_nhwc_bwd_one_pass_kernelI11Bf16IOBf16WLi512ELi48ELi384EEv26Group_norm_nhwc_bwd_params)
        /*0614*/ 	.word	0x00000008


	//----- nvinfo : EIATTR_REGCOUNT
	.align		4
.L_299:
        /*0618*/ 	.byte	0x04, 0x2f
        /*061a*/ 	.short	(.L_301 - .L_300)
	.align		4
.L_300:
        /*061c*/ 	.word	index@(_Z35group_norm_nhwc_bwd_one_pass_kernelI11Bf16IOBf16WLi256ELi48ELi384EEv26Group_norm_nhwc_bwd_params)
        /*0620*/ 	.word	0x000000a8


	//----- nvinfo : EIATTR_FRAME_SIZE
	.align		4
.L_301:
        /*0624*/ 	.byte	0x04, 0x11
        /*0626*/ 	.short	(.L_303 - .L_302)
	.align		4
.L_302:
        /*0628*/ 	.word	index@(_Z35group_norm_nhwc_bwd_one_pass_kernelI11Bf16IOBf16WLi256ELi48ELi384EEv26Group_norm_nhwc_bwd_params)
        /*062c*/ 	.word	0x00000000


	//----- nvinfo : EIATTR_REGCOUNT
	.align		4
.L_303:
        /*0630*/ 	.byte	0x04, 0x2f
        /*0632*/ 	.short	(.L_305 - .L_304)
	.align		4
.L_304:
        /*0634*/ 	.word	index@(_Z35group_norm_nhwc_bwd_one_pass_kernelI11Bf16IOBf16WLi128ELi48ELi384EEv26Group_norm_nhwc_bwd_params)
        /*0638*/ 	.word	0x0000004a


	//----- nvinfo : EIATTR_FRAME_SIZE
	.align		4
.L_305:
        /*063c*/ 	.byte	0x04, 0x11
        /*063e*/ 	.short	(.L_307 - .L_306)
	.align		4
.L_306:
        /*0640*/ 	.word	index@(_Z35group_norm_nhwc_bwd_one_pass_kernelI11Bf16IOBf16WLi128ELi48ELi384EEv26Group_norm_nhwc_bwd_params)
        /*0644*/ 	.word	0x00000000


	//----- nvinfo : EIATTR_REGCOUNT
	.align		4
.L_307:
        /*0648*/ 	.byte	0x04, 0x2f
        /*064a*/ 	.short	(.L_309 - .L_308)
	.align		4
.L_308:
        /*064c*/ 	.word	index@(_Z35group_norm_nhwc_bwd_one_pass_kernelI11Bf16IOBf16WLi64ELi48ELi384EEv26Group_norm_nhwc_bwd_params)
        /*0650*/ 	.word	0x00000032


	//----- nvinfo : EIATTR_FRAME_SIZE
	.align		4
.L_309:
        /*0654*/ 	.byte	0x04, 0x11
        /*0656*/ 	.short	(.L_311 - .L_310)
	.align		4
.L_310:
        /*0658*/ 	.word	index@(_Z35group_norm_nhwc_bwd_one_pass_kernelI11Bf16IOBf16WLi64ELi48ELi384EEv26Group_norm_nhwc_bwd_params)
        /*065c*/ 	.word	0x00000000


	//----- nvinfo : EIATTR_REGCOUNT
	.align		4
.L_311:
        /*0660*/ 	.byte	0x04, 0x2f
        /*0662*/ 	.short	(.L_313 - .L_312)
	.align		4
.L_312:
        /*0664*/ 	.word	index@(_Z35group_norm_nhwc_bwd_one_pass_kernelI11Bf16IOFp32WLi512ELi48ELi384EEv26Group_norm_nhwc_bwd_params)
        /*0668*/ 	.word	0x000000a8


	//----- nvinfo : EIATTR_FRAME_SIZE
	.align		4
.L_313:
        /*066c*/ 	.byte	0x04, 0x11
        /*066e*/ 	.short	(.L_315 - .L_314)
	.align		4
.L_314:
        /*0670*/ 	.word	index@(_Z35group_norm_nhwc_bwd_one_pass_kernelI11Bf16IOFp32WLi512ELi48ELi384EEv26Group_norm_nhwc_bwd_params)
        /*0674*/ 	.word	0x00000008


	//----- nvinfo : EIATTR_REGCOUNT
	.align		4
.L_315:
        /*0678*/ 	.byte	0x04, 0x2f
        /*067a*/ 	.short	(.L_317 - .L_316)
	.align		4
.L_316:
        /*067c*/ 	.word	index@(_Z35group_norm_nhwc_bwd_one_pass_kernelI11Bf16IOFp32WLi256ELi48ELi384EEv26Group_norm_nhwc_bwd_params)
        /*0680*/ 	.word	0x000000a8


	//----- nvinfo : EIATTR_FRAME_SIZE
	.align		4
.L_317:
        /*0684*/ 	.byte	0x04, 0x11
        /*0686*/ 	.short	(.L_319 - .L_318)
	.align		4
.L_318:
        /*0688*/ 	.word	index@(_Z35group_norm_nhwc_bwd_one_pass_kernelI11Bf16IOFp32WLi256ELi48ELi384EEv26Group_norm_nhwc_bwd_params)
        /*068c*/ 	.word	0x00000000


	//----- nvinfo : EIATTR_REGCOUNT
	.align		4
.L_319:
        /*0690*/ 	.byte	0x04, 0x2f
        /*0692*/ 	.short	(.L_321 - .L_320)
	.align		4
.L_320:
        /*0694*/ 	.word	index@(_Z35group_norm_nhwc_bwd_one_pass_kernelI11Bf16IOFp32WLi128ELi48ELi384EEv26Group_norm_nhwc_bwd_params)
        /*0698*/ 	.word	0x0000004b


	//----- nvinfo : EIATTR_FRAME_SIZE
	.align		4
.L_321:
        /*069c*/ 	.byte	0x04, 0x11
        /*069e*/ 	.short	(.L_323 - .L_322)
	.align		4
.L_322:
        /*06a0*/ 	.word	index@(_Z35group_norm_nhwc_bwd_one_pass_kernelI11Bf16IOFp32WLi128ELi48ELi384EEv26Group_norm_nhwc_bwd_params)
        /*06a4*/ 	.word	0x00000000


	//----- nvinfo : EIATTR_REGCOUNT
	.align		4
.L_323:
        /*06a8*/ 	.byte	0x04, 0x2f
        /*06aa*/ 	.short	(.L_325 - .L_324)
	.align		4
.L_324:
        /*06ac*/ 	.word	index@(_Z35group_norm_nhwc_bwd_one_pass_kernelI11Bf16IOFp32WLi64ELi48ELi384EEv26Group_norm_nhwc_bwd_params)
        /*06b0*/ 	.word	0x00000032


	//----- nvinfo : EIATTR_FRAME_SIZE
	.align		4
.L_325:
        /*06b4*/ 	.byte	0x04, 0x11
        /*06b6*/ 	.short	(.L_327 - .L_326)
	.align		4
.L_326:
        /*06b8*/ 	.word	index@(_Z35group_norm_nhwc_bwd_one_pass_kernelI11Bf16IOFp32WLi64ELi48ELi384EEv26Group_norm_nhwc_bwd_params)
        /*06bc*/ 	.word	0x00000000


	//----- nvinfo : EIATTR_REGCOUNT
	.align		4
.L_327:
        /*06c0*/ 	.byte	0x04, 0x2f
        /*06c2*/ 	.short	(.L_329 - .L_328)
	.align		4
.L_328:
        /*06c4*/ 	.word	index@(_ZN3cub17CUB_300001_SM_9006detail11EmptyKernelIvEEvv)
        /*06c8*/ 	.word	0x00000004


	//----- nvinfo : EIATTR_FRAME_SIZE
	.align		4
.L_329:
        /*06cc*/ 	.byte	0x04, 0x11
        /*06ce*/ 	.short	(.L_331 - .L_330)
	.align		4
.L_330:
        /*06d0*/ 	.word	index@(_ZN3cub17CUB_300001_SM_9006detail11EmptyKernelIvEEvv)
        /*06d4*/ 	.word	0x00000000


	//----- nvinfo : EIATTR_MIN_STACK_SIZE
	.align		4
.L_331:
        /*06d8*/ 	.byte	0x04, 0x12
        /*06da*/ 	.short	(.L_333 - .L_332)
	.align		4
.L_332:
        /*06dc*/ 	.word	index@(_ZN3cub17CUB_300001_SM_9006detail11EmptyKernelIvEEvv)
        /*06e0*/ 	.word	0x00000000


	//----- nvinfo : EIATTR_MIN_STACK_SIZE
	.align		4
.L_333:
        /*06e4*/ 	.byte	0x04, 0x12
        /*06e6*/ 	.short	(.L_335 - .L_334)
	.align		4
.L_334:
        /*06e8*/ 	.word	index@(_Z35group_norm_nhwc_bwd_one_pass_kernelI11Bf16IOFp32WLi64ELi48ELi384EEv26Group_norm_nhwc_bwd_params)
        /*06ec*/ 	.word	0x00000000


	//----- nvinfo : EIATTR_MIN_STACK_SIZE
	.align		4
.L_335:
        /*06f0*/ 	.byte	0x04, 0x12
        /*06f2*/ 	.short	(.L_337 - .L_336)
	.align		4
.L_336:
        /*06f4*/ 	.word	index@(_Z35group_norm_nhwc_bwd_one_pass_kernelI11Bf16IOFp32WLi128ELi48ELi384EEv26Group_norm_nhwc_bwd_params)
        /*06f8*/ 	.word	0x00000000


	//----- nvinfo : EIATTR_MIN_STACK_SIZE
	.align		4
.L_337:
        /*06fc*/ 	.byte	0x04, 0x12
        /*06fe*/ 	.short	(.L_339 - .L_338)
	.align		4
.L_338:
        /*0700*/ 	.word	index@(_Z35group_norm_nhwc_bwd_one_pass_kernelI11Bf16IOFp32WLi256ELi48ELi384EEv26Group_norm_nhwc_bwd_params)
        /*0704*/ 	.word	0x00000000


	//----- nvinfo : EIATTR_MIN_STACK_SIZE
	.align		4
.L_339:
        /*0708*/ 	.byte	0x04, 0x12
        /*070a*/ 	.short	(.L_341 - .L_340)
	.align		4
.L_340:
        /*070c*/ 	.word	index@(_Z35group_norm_nhwc_bwd_one_pass_kernelI11Bf16IOFp32WLi512ELi48ELi384EEv26Group_norm_nhwc_bwd_params)
        /*0710*/ 	.word	0x00000008


	//----- nvinfo : EIATTR_MIN_STACK_SIZE
	.align		4
.L_341:
        /*0714*/ 	.byte	0x04, 0x12
        /*0716*/ 	.short	(.L_343 - .L_342)
	.align		4
.L_342:
        /*0718*/ 	.word	index@(_Z35group_norm_nhwc_bwd_one_pass_kernelI11Bf16IOBf16WLi64ELi48ELi384EEv26Group_norm_nhwc_bwd_params)
        /*071c*/ 	.word	0x00000000


	//----- nvinfo : EIATTR_MIN_STACK_SIZE
	.align		4
.L_343:
        /*0720*/ 	.byte	0x04, 0x12
        /*0722*/ 	.short	(.L_345 - .L_344)
	.align		4
.L_344:
        /*0724*/ 	.word	index@(_Z35group_norm_nhwc_bwd_one_pass_kernelI11Bf16IOBf16WLi128ELi48ELi384EEv26Group_norm_nhwc_bwd_params)
        /*0728*/ 	.word	0x00000000


	//----- nvinfo : EIATTR_MIN_STACK_SIZE
	.align		4
.L_345:
        /*072c*/ 	.byte	0x04, 0x12
        /*072e*/ 	.short	(.L_347 - .L_346)
	.align		4
.L_346:
        /*0730*/ 	.word	index@(_Z35group_norm_nhwc_bwd_one_pass_kernelI11Bf16IOBf16WLi256ELi48ELi384EEv26Group_norm_nhwc_bwd_params)
        /*0734*/ 	.word	0x00000000


	//----- nvinfo : EIATTR_MIN_STACK_SIZE
	.align		4
.L_347:
        /*0738*/ 	.byte	0x04, 0x12
        /*073a*/ 	.short	(.L_349 - .L_348)
	.align		4
.L_348:
        /*073c*/ 	.word	index@(_Z35group_norm_nhwc_bwd_one_pass_kernelI11Bf16IOBf16WLi512ELi48ELi384EEv26Group_norm_nhwc_bwd_params)
        /*0740*/ 	.word	0x00000008


	//----- nvinfo : EIATTR_MIN_STACK_SIZE
	.align		4
.L_349:
        /*0744*/ 	.byte	0x04, 0x12
        /*0746*/ 	.short	(.L_351 - .L_350)
	.align		4
.L_350:
        /*0748*/ 	.word	index@(_Z35group_norm_nhwc_bwd_one_pass_kernelI11Bf16IOFp16WLi64ELi48ELi384EEv26Group_norm_nhwc_bwd_params)
        /*074c*/ 	.word	0x00000000


	//----- nvinfo : EIATTR_MIN_STACK_SIZE
	.align		4
.L_351:
        /*0750*/ 	.byte	0x04, 0x12
        /*0752*/ 	.short	(.L_353 - .L_352)
	.align		4
.L_352:
        /*0754*/ 	.word	index@(_Z35group_norm_nhwc_bwd_one_pass_kernelI11Bf16IOFp16WLi128ELi48ELi384EEv26Group_norm_nhwc_bwd_params)
        /*0758*/ 	.word	0x00000000


	//----- nvinfo : EIATTR_MIN_STACK_SIZE
	.align		4
.L_353:
        /*075c*/ 	.byte	0x04, 0x12
        /*075e*/ 	.short	(.L_355 - .L_354)
	.align		4
.L_354:
        /*0760*/ 	.word	index@(_Z35group_norm_nhwc_bwd_one_pass_kernelI11Bf16IOFp16WLi256ELi48ELi384EEv26Group_norm_nhwc_bwd_params)
        /*0764*/ 	.word	0x00000000


	//----- nvinfo : EIATTR_MIN_STACK_SIZE
	.align		4
.L_355:
        /*0768*/ 	.byte	0x04, 0x12
        /*076a*/ 	.short	(.L_357 - .L_356)
	.align		4
.L_356:
        /*076c*/ 	.word	index@(_Z35group_norm_nhwc_bwd_one_pass_kernelI11Bf16IOFp16WLi512ELi48ELi384EEv26Group_norm_nhwc_bwd_params)
        /*0770*/ 	.word	0x00000008


	//----- nvinfo : EIATTR_MIN_STACK_SIZE
	.align		4
.L_357:
        /*0774*/ 	.byte	0x04, 0x12
        /*0776*/ 	.short	(.L_359 - .L_358)
	.align		4
.L_358:
        /*0778*/ 	.word	index@(_Z35group_norm_nhwc_bwd_one_pass_kernelI11Fp16IOFp32WLi64ELi48ELi384EEv26Group_norm_nhwc_bwd_params)
        /*077c*/ 	.word	0x00000000


	//----- nvinfo : EIATTR_MIN_STACK_SIZE
	.align		4
.L_359:
        /*0780*/ 	.byte	0x04, 0x12
        /*0782*/ 	.short	(.L_361 - .L_360)
	.align		4
.L_360:
        /*0784*/ 	.word	index@(_Z35group_norm_nhwc_bwd_one_pass_kernelI11Fp16IOFp32WLi128ELi48ELi384EEv26Group_norm_nhwc_bwd_params)
        /*0788*/ 	.word	0x00000000


	//----- nvinfo : EIATTR_MIN_STACK_SIZE
	.align		4
.L_361:
        /*078c*/ 	.byte	0x04, 0x12
        /*078e*/ 	.short	(.L_363 - .L_362)
	.align		4
.L_362:
        /*0790*/ 	.word	index@(_Z35group_norm_nhwc_bwd_one_pass_kernelI11Fp16IOFp32WLi256ELi48ELi384EEv26Group_norm_nhwc_bwd_params)
        /*0794*/ 	.word	0x00000000


	//----- nvinfo : EIATTR_MIN_STACK_SIZE
	.align		4
.L_363:
        /*0798*/ 	.byte	0x04, 0x12
        /*079a*/ 	.short	(.L_365 - .L_364)
	.align		4
.L_364:
        /*079c*/ 	.word	index@(_Z35group_norm_nhwc_bwd_one_pass_kernelI11Fp16IOFp32WLi512ELi48ELi384EEv26Group_norm_nhwc_bwd_params)
        /*07a0*/ 	.word	0x00000000


	//----- nvinfo : EIATTR_MIN_STACK_SIZE
	.align		4
.L_365:
        /*07a4*/ 	.byte	0x04, 0x12
        /*07a6*/ 	.short	(.L_367 - .L_366)
	.align		4
.L_366:
        /*07a8*/ 	.word	index@(_Z35group_norm_nhwc_bwd_one_pass_kernelI11Fp16IOBf16WLi64ELi48ELi384EEv26Group_norm_nhwc_bwd_params)
        /*07ac*/ 	.word	0x00000000


	//----- nvinfo : EIATTR_MIN_STACK_SIZE
	.align		4
.L_367:
        /*07b0*/ 	.byte	0x04, 0x12
        /*07b2*/ 	.short	(.L_369 - .L_368)
	.align		4
.L_368:
        /*07b4*/ 	.word	index@(_Z35group_norm_nhwc_bwd_one_pass_kernelI11Fp16IOBf16WLi128ELi48ELi384EEv26Group_norm_nhwc_bwd_params)
        /*07b8*/ 	.word	0x00000000


	//----- nvinfo : EIATTR_MIN_STACK_SIZE
	.align		4
.L_369:
        /*07bc*/ 	.byte	0x04, 0x12
        /*07be*/ 	.short	(.L_371 - .L_370)
	.align		4
.L_370:
        /*07c0*/ 	.word	index@(_Z35group_norm_nhwc_bwd_one_pass_kernelI11Fp16IOBf16WLi256ELi48ELi384EEv26Group_norm_nhwc_bwd_params)
        /*07c4*/ 	.word	0x00000000


	//----- nvinfo : EIATTR_MIN_STACK_SIZE
	.align		4
.L_371:
        /*07c8*/ 	.byte	0x04, 0x12
        /*07ca*/ 	.short	(.L_373 - .L_372)
	.align		4
.L_372:
        /*07cc*/ 	.word	index@(_Z35group_norm_nhwc_bwd_one_pass_kernelI11Fp16IOBf16WLi512ELi48ELi384EEv26Group_norm_nhwc_bwd_params)
        /*07d0*/ 	.word	0x00000000


	//----- nvinfo : EIATTR_MIN_STACK_SIZE
	.align		4
.L_373:
        /*07d4*/ 	.byte	0x04, 0x12
        /*07d6*/ 	.short	(.L_375 - .L_374)
	.align		4
.L_374:
        /*07d8*/ 	.word	index@(_Z35group_norm_nhwc_bwd_one_pass_kernelI11Fp16IOFp16WLi64ELi48ELi384EEv26Group_norm_nhwc_bwd_params)
        /*07dc*/ 	.word	0x00000000


	//----- nvinfo : EIATTR_MIN_STACK_SIZE
	.align		4
.L_375:
        /*07e0*/ 	.byte	0x04, 0x12
        /*07e2*/ 	.short	(.L_377 - .L_376)
	.align		4
.L_376:
        /*07e4*/ 	.word	index@(_Z35group_norm_nhwc_bwd_one_pass_kernelI11Fp16IOFp16WLi128ELi48ELi384EEv26Group_norm_nhwc_bwd_params)
        /*07e8*/ 	.word	0x00000000


	//----- nvinfo : EIATTR_MIN_STACK_SIZE
	.align		4
.L_377:
        /*07ec*/ 	.byte	0x04, 0x12
        /*07ee*/ 	.short	(.L_379 - .L_378)
	.align		4
.L_378:
        /*07f0*/ 	.word	index@(_Z35group_norm_nhwc_bwd_one_pass_kernelI11Fp16IOFp16WLi256ELi48ELi384EEv26Group_norm_nhwc_bwd_params)
        /*07f4*/ 	.word	0x00000000


	//----- nvinfo : EIATTR_MIN_STACK_SIZE
	.align		4
.L_379:
        /*07f8*/ 	.byte	0x04, 0x12
        /*07fa*/ 	.short	(.L_381 - .L_380)
	.align		4
.L_380:
        /*07fc*/ 	.word	index@(_Z35group_norm_nhwc_bwd_one_pass_kernelI11Fp16IOFp16WLi512ELi48ELi384EEv26Group_norm_nhwc_bwd_params)
        /*0800*/ 	.word	0x00000000


	//----- nvinfo : EIATTR_MIN_STACK_SIZE
	.align		4
.L_381:
        /*0804*/ 	.byte	0x04, 0x12
        /*0806*/ 	.short	(.L_383 - .L_382)
	.align		4
.L_382:
        /*0808*/ 	.word	index@(_Z35group_norm_nhwc_bwd_one_pass_kernelI11Fp32IOFp32WLi64ELi48ELi384EEv26Group_norm_nhwc_bwd_params)
        /*080c*/ 	.word	0x00000000


	//----- nvinfo : EIATTR_MIN_STACK_SIZE
	.align		4
.L_383:
        /*0810*/ 	.byte	0x04, 0x12
        /*0812*/ 	.short	(.L_385 - .L_384)
	.align		4
.L_384:
        /*0814*/ 	.word	index@(_Z35group_norm_nhwc_bwd_one_pass_kernelI11Fp32IOFp32WLi128ELi48ELi384EEv26Group_norm_nhwc_bwd_params)
        /*0818*/ 	.word	0x00000000


	//----- nvinfo : EIATTR_MIN_STACK_SIZE
	.align		4
.L_385:
        /*081c*/ 	.byte	0x04, 0x12
        /*081e*/ 	.short	(.L_387 - .L_386)
	.align		4
.L_386:
        /*0820*/ 	.word	index@(_Z35group_norm_nhwc_bwd_one_pass_kernelI11Fp32IOFp32WLi256ELi48ELi384EEv26Group_norm_nhwc_bwd_params)
        /*0824*/ 	.word	0x00000000


	//----- nvinfo : EIATTR_MIN_STACK_SIZE
	.align		4
.L_387:
        /*0828*/ 	.byte	0x04, 0x12
        /*082a*/ 	.short	(.L_389 - .L_388)
	.align		4
.L_388:
        /*082c*/ 	.word	index@(_Z35group_norm_nhwc_bwd_one_pass_kernelI11Fp32IOFp32WLi512ELi48ELi384EEv26Group_norm_nhwc_bwd_params)
        /*0830*/ 	.word	0x00000008


	//----- nvinfo : EIATTR_MIN_STACK_SIZE
	.align		4
.L_389:
        /*0834*/ 	.byte	0x04, 0x12
        /*0836*/ 	.short	(.L_391 - .L_390)
	.align		4
.L_390:
        /*0838*/ 	.word	index@(_Z35group_norm_nhwc_bwd_one_pass_kernelI11Fp32IOBf16WLi64ELi48ELi384EEv26Group_norm_nhwc_bwd_params)
        /*083c*/ 	.word	0x00000000


	//----- nvinfo : EIATTR_MIN_STACK_SIZE
	.align		4
.L_391:
        /*0840*/ 	.byte	0x04, 0x12
        /*0842*/ 	.short	(.L_393 - .L_392)
	.align		4
.L_392:
        /*0844*/ 	.word	index@(_Z35group_norm_nhwc_bwd_one_pass_kernelI11Fp32IOBf16WLi128ELi48ELi384EEv26Group_norm_nhwc_bwd_params)
        /*0848*/ 	.word	0x00000000


	//----- nvinfo : EIATTR_MIN_STACK_SIZE
	.align		4
.L_393:
        /*084c*/ 	.byte	0x04, 0x12
        /*084e*/ 	.short	(.L_395 - .L_394)
	.align		4
.L_394:
        /*0850*/ 	.word	index@(_Z35group_norm_nhwc_bwd_one_pass_kernelI11Fp32IOBf16WLi256ELi48ELi384EEv26Group_norm_nhwc_bwd_params)
        /*0854*/ 	.word	0x00000000


	//----- nvinfo : EIATTR_MIN_STACK_SIZE
	.align		4
.L_395:
        /*0858*/ 	.byte	0x04, 0x12
        /*085a*/ 	.short	(.L_397 - .L_396)
	.align		4
.L_396:
        /*085c*/ 	.word	index@(_Z35group_norm_nhwc_bwd_one_pass_kernelI11Fp32IOBf16WLi512ELi48ELi384EEv26Group_norm_nhwc_bwd_params)
        /*0860*/ 	.word	0x00000008


	//----- nvinfo : EIATTR_MIN_STACK_SIZE
	.align		4
.L_397:
        /*0864*/ 	.byte	0x04, 0x12
        /*0866*/ 	.short	(.L_399 - .L_398)
	.align		4
.L_398:
        /*0868*/ 	.word	index@(_Z35group_norm_nhwc_bwd_one_pass_kernelI11Fp32IOFp16WLi64ELi48ELi384EEv26Group_norm_nhwc_bwd_params)
        /*086c*/ 	.word	0x00000000


	//----- nvinfo : EIATTR_MIN_STACK_SIZE
	.align		4
.L_399:
        /*0870*/ 	.byte	0x04, 0x12
        /*0872*/ 	.short	(.L_401 - .L_400)
	.align		4
.L_400:
        /*0874*/ 	.word	index@(_Z35group_norm_nhwc_bwd_one_pass_kernelI11Fp32IOFp16WLi128ELi48ELi384EEv26Group_norm_nhwc_bwd_params)
        /*0878*/ 	.word	0x00000000


	//----- nvinfo : EIATTR_MIN_STACK_SIZE
	.align		4
.L_401:
        /*087c*/ 	.byte	0x04, 0x12
        /*087e*/ 	.short	(.L_403 - .L_402)
	.align		4
.L_402:
        /*0880*/ 	.word	index@(_Z35group_norm_nhwc_bwd_one_pass_kernelI11Fp32IOFp16WLi256ELi48ELi384EEv26Group_norm_nhwc_bwd_params)
        /*0884*/ 	.word	0x00000000


	//----- nvinfo : EIATTR_MIN_STACK_SIZE
	.align		4
.L_403:
        /*0888*/ 	.byte	0x04, 0x12
        /*088a*/ 	.short	(.L_405 - .L_404)
	.align		4
.L_404:
        /*088c*/ 	.word	index@(_Z35group_norm_nhwc_bwd_one_pass_kernelI11Fp32IOFp16WLi512ELi48ELi384EEv26Group_norm_nhwc_bwd_params)
        /*0890*/ 	.word	0x00000008


	//----- nvinfo : EIATTR_MIN_STACK_SIZE
	.align		4
.L_405:
        /*0894*/ 	.byte	0x04, 0x12
        /*0896*/ 	.short	(.L_407 - .L_406)
	.align		4
.L_406:
        /*0898*/ 	.word	index@(_Z35group_norm_nhwc_fwd_one_pass_kernelI11Bf16IOFp32WLi64ELi48ELi384EEv26Group_norm_nhwc_fwd_params)
        /*089c*/ 	.word	0x00000000


	//----- nvinfo : EIATTR_MIN_STACK_SIZE
	.align		4
.L_407:
        /*08a0*/ 	.byte	0x04, 0x12
        /*08a2*/ 	.short	(.L_409 - .L_408)
	.align		4
.L_408:
        /*08a4*/ 	.word	index@(_Z35group_norm_nhwc_fwd_one_pass_kernelI11Bf16IOFp32WLi128ELi48ELi384EEv26Group_norm_nhwc_fwd_params)
        /*08a8*/ 	.word	0x00000000


	//----- nvinfo : EIATTR_MIN_STACK_SIZE
	.align		4
.L_409:
        /*08ac*/ 	.byte	0x04, 0x12
        /*08ae*/ 	.short	(.L_411 - .L_410)
	.align		4
.L_410:
        /*08b0*/ 	.word	index@(_Z35group_norm_nhwc_fwd_one_pass_kernelI11Bf16IOFp32WLi256ELi48ELi384EEv26Group_norm_nhwc_fwd_params)
        /*08b4*/ 	.word	0x00000000


	//----- nvinfo : EIATTR_MIN_STACK_SIZE
	.align		4
.L_411:
        /*08b8*/ 	.byte	0x04, 0x12
        /*08ba*/ 	.short	(.L_413 - .L_412)
	.align		4
.L_412:
        /*08bc*/ 	.word	index@(_Z35group_norm_nhwc_fwd_one_pass_kernelI11Bf16IOFp32WLi512ELi48ELi384EEv26Group_norm_nhwc_fwd_params)
        /*08c0*/ 	.word	0x00000000


	//----- nvinfo : EIATTR_MIN_STACK_SIZE
	.align		4
.L_413:
        /*08c4*/ 	.byte	0x04, 0x12
        /*08c6*/ 	.short	(.L_415 - .L_414)
	.align		4
.L_414:
        /*08c8*/ 	.word	index@(_Z35group_norm_nhwc_fwd_one_pass_kernelI11Bf16IOBf16WLi64ELi48ELi384EEv26Group_norm_nhwc_fwd_params)
        /*08cc*/ 	.word	0x00000000


	//----- nvinfo : EIATTR_MIN_STACK_SIZE
	.align		4
.L_415:
        /*08d0*/ 	.byte	0x04, 0x12
        /*08d2*/ 	.short	(.L_417 - .L_416)
	.align		4
.L_416:
        /*08d4*/ 	.word	index@(_Z35group_norm_nhwc_fwd_one_pass_kernelI11Bf16IOBf16WLi128ELi48ELi384EEv26Group_norm_nhwc_fwd_params)
        /*08d8*/ 	.word	0x00000000


	//----- nvinfo : EIATTR_MIN_STACK_SIZE
	.align		4
.L_417:
        /*08dc*/ 	.byte	0x04, 0x12
        /*08de*/ 	.short	(.L_419 - .L_418)
	.align		4
.L_418:
        /*08e0*/ 	.word	index@(_Z35group_norm_nhwc_fwd_one_pass_kernelI11Bf16IOBf16WLi256ELi48ELi384EEv26Group_norm_nhwc_fwd_params)
        /*08e4*/ 	.word	0x00000000


	//----- nvinfo : EIATTR_MIN_STACK_SIZE
	.align		4
.L_419:
        /*08e8*/ 	.byte	0x04, 0x12
        /*08ea*/ 	.short	(.L_421 - .L_420)
	.align		4
.L_420:
        /*08ec*/ 	.word	index@(_Z35group_norm_nhwc_fwd_one_pass_kernelI11Bf16IOBf16WLi512ELi48ELi384EEv26Group_norm_nhwc_fwd_params)
        /*08f0*/ 	.word	0x00000000


	//----- nvinfo : EIATTR_MIN_STACK_SIZE
	.align		4
.L_421:
        /*08f4*/ 	.byte	0x04, 0x12
        /*08f6*/ 	.short	(.L_423 - .L_422)
	.align		4
.L_422:
        /*08f8*/ 	.word	index@(_Z35group_norm_nhwc_fwd_one_pass_kernelI11Bf16IOFp16WLi64ELi48ELi384EEv26Group_norm_nhwc_fwd_params)
        /*08fc*/ 	.word	0x00000000


	//----- nvinfo : EIATTR_MIN_STACK_SIZE
	.align		4
.L_423:
        /*0900*/ 	.byte	0x04, 0x12
        /*0902*/ 	.short	(.L_425 - .L_424)
	.align		4
.L_424:
        /*0904*/ 	.word	index@(_Z35group_norm_nhwc_fwd_one_pass_kernelI11Bf16IOFp16WLi128ELi48ELi384EEv26Group_norm_nhwc_fwd_params)
        /*0908*/ 	.word	0x00000000


	//----- nvinfo : EIATTR_MIN_STACK_SIZE
	.align		4
.L_425:
        /*090c*/ 	.byte	0x04, 0x12
        /*090e*/ 	.short	(.L_427 - .L_426)
	.align		4
.L_426:
        /*0910*/ 	.word	index@(_Z35group_norm_nhwc_fwd_one_pass_kernelI11Bf16IOFp16WLi256ELi48ELi384EEv26Group_norm_nhwc_fwd_params)
        /*0914*/ 	.word	0x00000000


	//----- nvinfo : EIATTR_MIN_STACK_SIZE
	.align		4
.L_427:
        /*0918*/ 	.byte	0x04, 0x12
        /*091a*/ 	.short	(.L_429 - .L_428)
	.align		4
.L_428:
        /*091c*/ 	.word	index@(_Z35group_norm_nhwc_fwd_one_pass_kernelI11Bf16IOFp16WLi512ELi48ELi384EEv26Group_norm_nhwc_fwd_params)
        /*0920*/ 	.word	0x00000000


	//----- nvinfo : EIATTR_MIN_STACK_SIZE
	.align		4
.L_429:
        /*0924*/ 	.byte	0x04, 0x12
        /*0926*/ 	.short	(.L_431 - .L_430)
	.align		4
.L_430:
        /*0928*/ 	.word	index@(_Z35group_norm_nhwc_fwd_one_pass_kernelI11Fp16IOFp32WLi64ELi48ELi384EEv26Group_norm_nhwc_fwd_params)
        /*092c*/ 	.word	0x00000000


	//----- nvinfo : EIATTR_MIN_STACK_SIZE
	.align		4
.L_431:
        /*0930*/ 	.byte	0x04, 0x12
        /*0932*/ 	.short	(.L_433 - .L_432)
	.align		4
.L_432:
        /*0934*/ 	.word	index@(_Z35group_norm_nhwc_fwd_one_pass_kernelI11Fp16IOFp32WLi128ELi48ELi384EEv26Group_norm_nhwc_fwd_params)
        /*0938*/ 	.word	0x00000000


	//----- nvinfo : EIATTR_MIN_STACK_SIZE
	.align		4
.L_433:
        /*093c*/ 	.byte	0x04, 0x12
        /*093e*/ 	.short	(.L_435 - .L_434)
	.align		4
.L_434:
        /*0940*/ 	.word	index@(_Z35group_norm_nhwc_fwd_one_pass_kernelI11Fp16IOFp32WLi256ELi48ELi384EEv26Group_norm_nhwc_fwd_params)
        /*0944*/ 	.word	0x00000000


	//----- nvinfo : EIATTR_MIN_STACK_SIZE
	.align		4
.L_435:
        /*0948*/ 	.byte	0x04, 0x12
        /*094a*/ 	.short	(.L_437 - .L_436)
	.align		4
.L_436:
        /*094c*/ 	.word	index@(_Z35group_norm_nhwc_fwd_one_pass_kernelI11Fp16IOFp32WLi512ELi48ELi384EEv26Group_norm_nhwc_fwd_params)
        /*0950*/ 	.word	0x00000000


	//----- nvinfo : EIATTR_MIN_STACK_SIZE
	.align		4
.L_437:
        /*0954*/ 	.byte	0x04, 0x12
        /*0956*/ 	.short	(.L_439 - .L_438)
	.align		4
.L_438:
        /*0958*/ 	.word	index@(_Z35group_norm_nhwc_fwd_one_pass_kernelI11Fp16IOBf16WLi64ELi48ELi384EEv26Group_norm_nhwc_fwd_params)
        /*095c*/ 	.word	0x00000000


	//----- nvinfo : EIATTR_MIN_STACK_SIZE
	.align		4
.L_439:
        /*0960*/ 	.byte	0x04, 0x12
        /*0962*/ 	.short	(.L_441 - .L_440)
	.align		4
.L_440:
        /*0964*/ 	.word	index@(_Z35group_norm_nhwc_fwd_one_pass_kernelI11Fp16IOBf16WLi128ELi48ELi384EEv26Group_norm_nhwc_fwd_params)
        /*0968*/ 	.word	0x00000000


	//----- nvinfo : EIATTR_MIN_STACK_SIZE
	.align		4
.L_441:
        /*096c*/ 	.byte	0x04, 0x12
        /*096e*/ 	.short	(.L_443 - .L_442)
	.align		4
.L_442:
        /*0970*/ 	.word	index@(_Z35group_norm_nhwc_fwd_one_pass_kernelI11Fp16IOBf16WLi256ELi48ELi384EEv26Group_norm_nhwc_fwd_params)
        /*0974*/ 	.word	0x00000000


	//----- nvinfo : EIATTR_MIN_STACK_SIZE
	.align		4
.L_443:
        /*0978*/ 	.byte	0x04, 0x12
        /*097a*/ 	.short	(.L_445 - .L_444)
	.align		4
.L_444:
        /*097c*/ 	.word	index@(_Z35group_norm_nhwc_fwd_one_pass_kernelI11Fp16IOBf16WLi512ELi48ELi384EEv26Group_norm_nhwc_fwd_params)
        /*0980*/ 	.word	0x00000000


	//----- nvinfo : EIATTR_MIN_STACK_SIZE
	.align		4
.L_445:
        /*0984*/ 	.byte	0x04, 0x12
        /*0986*/ 	.short	(.L_447 - .L_446)
	.align		4
.L_446:
        /*0988*/ 	.word	index@(_Z35group_norm_nhwc_fwd_one_pass_kernelI11Fp16IOFp16WLi64ELi48ELi384EEv26Group_norm_nhwc_fwd_params)
        /*098c*/ 	.word	0x00000000


	//----- nvinfo : EIATTR_MIN_STACK_SIZE
	.align		4
.L_447:
        /*0990*/ 	.byte	0x04, 0x12
        /*0992*/ 	.short	(.L_449 - .L_448)
	.align		4
.L_448:
        /*0994*/ 	.word	index@(_Z35group_norm_nhwc_fwd_one_pass_kernelI11Fp16IOFp16WLi128ELi48ELi384EEv26Group_norm_nhwc_fwd_params)
        /*0998*/ 	.word	0x00000000


	//----- nvinfo : EIATTR_MIN_STACK_SIZE
	.align		4
.L_449:
        /*099c*/ 	.byte	0x04, 0x12
        /*099e*/ 	.short	(.L_451 - .L_450)
	.align		4
.L_450:
        /*09a0*/ 	.word	index@(_Z35group_norm_nhwc_fwd_one_pass_kernelI11Fp16IOFp16WLi256ELi48ELi384EEv26Group_norm_nhwc_fwd_params)
        /*09a4*/ 	.word	0x00000000


	//----- nvinfo : EIATTR_MIN_STACK_SIZE
	.align		4
.L_451:
        /*09a8*/ 	.byte	0x04, 0x12
        /*09aa*/ 	.short	(.L_453 - .L_452)
	.align		4
.L_452:
        /*09ac*/ 	.word	index@(_Z35group_norm_nhwc_fwd_one_pass_kernelI11Fp16IOFp16WLi512ELi48ELi384EEv26Group_norm_nhwc_fwd_params)
        /*09b0*/ 	.word	0x00000000


	//----- nvinfo : EIATTR_MIN_STACK_SIZE
	.align		4
.L_453:
        /*09b4*/ 	.byte	0x04, 0x12
        /*09b6*/ 	.short	(.L_455 - .L_454)
	.align		4
.L_454:
        /*09b8*/ 	.word	index@(_Z35group_norm_nhwc_fwd_one_pass_kernelI11Fp32IOFp32WLi64ELi48ELi384EEv26Group_norm_nhwc_fwd_params)
        /*09bc*/ 	.word	0x00000000


	//----- nvinfo : EIATTR_MIN_STACK_SIZE
	.align		4
.L_455:
        /*09c0*/ 	.byte	0x04, 0x12
        /*09c2*/ 	.short	(.L_457 - .L_456)
	.align		4
.L_456:
        /*09c4*/ 	.word	index@(_Z35group_norm_nhwc_fwd_one_pass_kernelI11Fp32IOFp32WLi128ELi48ELi384EEv26Group_norm_nhwc_fwd_params)
        /*09c8*/ 	.word	0x00000000


	//----- nvinfo : EIATTR_MIN_STACK_SIZE
	.align		4
.L_457:
        /*09cc*/ 	.byte	0x04, 0x12
        /*09ce*/ 	.short	(.L_459 - .L_458)
	.align		4
.L_458:
        /*09d0*/ 	.word	index@(_Z35group_norm_nhwc_fwd_one_pass_kernelI11Fp32IOFp32WLi256ELi48ELi384EEv26Group_norm_nhwc_fwd_params)
        /*09d4*/ 	.word	0x00000000


	//----- nvinfo : EIATTR_MIN_STACK_SIZE
	.align		4
.L_459:
        /*09d8*/ 	.byte	0x04, 0x12
        /*09da*/ 	.short	(.L_461 - .L_460)
	.align		4
.L_460:
        /*09dc*/ 	.word	index@(_Z35group_norm_nhwc_fwd_one_pass_kernelI11Fp32IOFp32WLi512ELi48ELi384EEv26Group_norm_nhwc_fwd_params)
        /*09e0*/ 	.word	0x00000000


	//----- nvinfo : EIATTR_MIN_STACK_SIZE
	.align		4
.L_461:
        /*09e4*/ 	.byte	0x04, 0x12
        /*09e6*/ 	.short	(.L_463 - .L_462)
	.align		4
.L_462:
        /*09e8*/ 	.word	index@(_Z35group_norm_nhwc_fwd_one_pass_kernelI11Fp32IOBf16WLi64ELi48ELi384EEv26Group_norm_nhwc_fwd_params)
        /*09ec*/ 	.word	0x00000000


	//----- nvinfo : EIATTR_MIN_STACK_SIZE
	.align		4
.L_463:
        /*09f0*/ 	.byte	0x04, 0x12
        /*09f2*/ 	.short	(.L_465 - .L_464)
	.align		4
.L_464:
        /*09f4*/ 	.word	index@(_Z35group_norm_nhwc_fwd_one_pass_kernelI11Fp32IOBf16WLi128ELi48ELi384EEv26Group_norm_nhwc_fwd_params)
        /*09f8*/ 	.word	0x00000000


	//----- nvinfo : EIATTR_MIN_STACK_SIZE
	.align		4
.L_465:
        /*09fc*/ 	.byte	0x04, 0x12
        /*09fe*/ 	.short	(.L_467 - .L_466)
	.align		4
.L_466:
        /*0a00*/ 	.word	index@(_Z35group_norm_nhwc_fwd_one_pass_kernelI11Fp32IOBf16WLi256ELi48ELi384EEv26Group_norm_nhwc_fwd_params)
        /*0a04*/ 	.word	0x00000000


	//----- nvinfo : EIATTR_MIN_STACK_SIZE
	.align		4
.L_467:
        /*0a08*/ 	.byte	0x04, 0x12
        /*0a0a*/ 	.short	(.L_469 - .L_468)
	.align		4
.L_468:
        /*0a0c*/ 	.word	index@(_Z35group_norm_nhwc_fwd_one_pass_kernelI11Fp32IOBf16WLi512ELi48ELi384EEv26Group_norm_nhwc_fwd_params)
        /*0a10*/ 	.word	0x00000000


	//----- nvinfo : EIATTR_MIN_STACK_SIZE
	.align		4
.L_469:
        /*0a14*/ 	.byte	0x04, 0x12
        /*0a16*/ 	.short	(.L_471 - .L_470)
	.align		4
.L_470:
        /*0a18*/ 	.word	index@(_Z35group_norm_nhwc_fwd_one_pass_kernelI11Fp32IOFp16WLi64ELi48ELi384EEv26Group_norm_nhwc_fwd_params)
        /*0a1c*/ 	.word	0x00000000


	//----- nvinfo : EIATTR_MIN_STACK_SIZE
	.align		4
.L_471:
        /*0a20*/ 	.byte	0x04, 0x12
        /*0a22*/ 	.short	(.L_473 - .L_472)
	.align		4
.L_472:
        /*0a24*/ 	.word	index@(_Z35group_norm_nhwc_fwd_one_pass_kernelI11Fp32IOFp16WLi128ELi48ELi384EEv26Group_norm_nhwc_fwd_params)
        /*0a28*/ 	.word	0x00000000


	//----- nvinfo : EIATTR_MIN_STACK_SIZE
	.align		4
.L_473:
        /*0a2c*/ 	.byte	0x04, 0x12
        /*0a2e*/ 	.short	(.L_475 - .L_474)
	.align		4
.L_474:
        /*0a30*/ 	.word	index@(_Z35group_norm_nhwc_fwd_one_pass_kernelI11Fp32IOFp16WLi256ELi48ELi384EEv26Group_norm_nhwc_fwd_params)
        /*0a34*/ 	.word	0x00000000


	//----- nvinfo : EIATTR_MIN_STACK_SIZE
	.align		4
.L_475:
        /*0a38*/ 	.byte	0x04, 0x12
        /*0a3a*/ 	.short	(.L_477 - .L_476)
	.align		4
.L_476:
        /*0a3c*/ 	.word	index@(_Z35group_norm_nhwc_fwd_one_pass_kernelI11Fp32IOFp16WLi512ELi48ELi384EEv26Group_norm_nhwc_fwd_params)
        /*0a40*/ 	.word	0x00000000
.L_477:


//--------------------- .nv.compat                --------------------------
	.section	.nv.compat,"",@"SHT_CUDA_COMPAT_INFO"
	.align	4
        /*0000*/ 	.byte	0x02, 0x09, 0x00, 0x00, 0x02, 0x02, 0x01, 0x00, 0x02, 0x05, 0x05, 0x00, 0x03, 0x07, 0x01, 0x01
        /*0010*/ 	.byte	0x02, 0x03, 0x00, 0x00, 0x02, 0x06, 0x01, 0x00, 0x04, 0x0b, 0x08, 0x00, 0x00, 0x00, 0x00, 0x00
        /*0020*/ 	.byte	0x00, 0x00, 0x00, 0x00


//--------------------- .nv.info._ZN3cub17CUB_300001_SM_9006detail11EmptyKernelIvEEvv --------------------------
	.section	.nv.info._ZN3cub17CUB_300001_SM_9006detail11EmptyKernelIvEEvv,"",@"SHT_CUDA_INFO"
	.sectionflags	@""
	.align	4


	//----- nvinfo : EIATTR_CUDA_API_VERSION
	.align		4
        /*0000*/ 	.byte	0x04, 0x37
        /*0002*/ 	.short	(.L_479 - .L_478)
.L_478:
        /*0004*/ 	.word	0x00000082


	//----- nvinfo : EIATTR_SPARSE_MMA_MASK
	.align		4
.L_479:
        /*0008*/ 	.byte	0x03, 0x50
        /*000a*/ 	.short	0x0000


	//----- nvinfo : EIATTR_MAXREG_COUNT
	.align		4
        /*000c*/ 	.byte	0x03, 0x1b
        /*000e*/ 	.short	0x00ff


	//----- nvinfo : EIATTR_MERCURY_ISA_VERSION
	.align		4
        /*0010*/ 	.byte	0x03, 0x5f
        /*0012*/ 	.short	0x0101


	//----- nvinfo : EIATTR_EXIT_INSTR_OFFSETS
	.align		4
        /*0014*/ 	.byte	0x04, 0x1c
        /*0016*/ 	.short	(.L_481 - .L_480)


	//   ....[0]....
.L_480:
        /*0018*/ 	.word	0x00000010


	//----- nvinfo : EIATTR_SW_WAR
	.align		4
.L_481:
        /*001c*/ 	.byte	0x04, 0x36
        /*001e*/ 	.short	(.L_483 - .L_482)
.L_482:
        /*0020*/ 	.word	0x00000008
.L_483:


//--------------------- .nv.info._Z35group_norm_nhwc_bwd_one_pass_kernelI11Bf16IOFp32WLi64ELi48ELi384EEv26Group_norm_nhwc_bwd_params --------------------------
	.section	.nv.info._Z35group_norm_nhwc_bwd_one_pass_kernelI11Bf16IOFp32WLi64ELi48ELi384EEv26Group_norm_nhwc_bwd_params,"",@"SHT_CUDA_INFO"
	.sectionflags	@""
	.align	4


	//----- nvinfo : EIATTR_CUDA_API_VERSION
	.align		4
        /*0000*/ 	.byte	0x04, 0x37
        /*0002*/ 	.short	(.L_485 - .L_484)
.L_484:
        /*0004*/ 	.word	0x00000082


	//----- nvinfo : EIATTR_KPARAM_INFO
	.align		4
.L_485:
        /*0008*/ 	.byte	0x04, 0x17
        /*000a*/ 	.short	(.L_487 - .L_486)
.L_486:
        /*000c*/ 	.word	0x00000000
        /*0010*/ 	.short	0x0000
        /*0012*/ 	.short	0x0000
        /*0014*/ 	.byte	0x00, 0xf0, 0xe1, 0x02


	//----- nvinfo : EIATTR_SPARSE_MMA_MASK
	.align		4
.L_487:
        /*0018*/ 	.byte	0x03, 0x50
        /*001a*/ 	.short	0x0000


	//----- nvinfo : EIATTR_MAXREG_COUNT
	.align		4
        /*001c*/ 	.byte	0x03, 0x1b
        /*001e*/ 	.short	0x00a8


	//----- nvinfo : EIATTR_NUM_BARRIERS
	.align		4
        /*0020*/ 	.byte	0x02, 0x4c
        /*0022*/ 	.byte	0x01
	.zero		1


	//----- nvinfo : EIATTR_MERCURY_ISA_VERSION
	.align		4
        /*0024*/ 	.byte	0x03, 0x5f
        /*0026*/ 	.short	0x0101


	//----- nvinfo : EIATTR_INT_WARP_WIDE_INSTR_OFFSETS
	.align		4
        /*0028*/ 	.byte	0x04, 0x31
        /*002a*/ 	.short	(.L_489 - .L_488)


	//   ....[0]....
.L_488:
        /*002c*/ 	.word	0x000022b0


	//   ....[1]....
        /*0030*/ 	.word	0x000042e0


	//----- nvinfo : EIATTR_COOP_GROUP_MASK_REGIDS
	.align		4
.L_489:
        /*0034*/ 	.byte	0x04, 0x29
        /*0036*/ 	.short	(.L_491 - .L_490)


	//   ....[0]....
.L_490:
        /*0038*/ 	.word	0xffffffff


	//   ....[1]....
        /*003c*/ 	.word	0xffffffff


	//   ....[2]....
        /*0040*/ 	.word	0xffffffff


	//   ....[3]....
        /*0044*/ 	.word	0xffffffff


	//   ....[4]....
        /*0048*/ 	.word	0xffffffff


	//   ....[5]....
        /*004c*/ 	.word	0xffffffff


	//   ....[6]....
        /*0050*/ 	.word	0xffffffff


	//   ....[7]....
        /*0054*/ 	.word	0xffffffff


	//   ....[8]....
        /*0058*/ 	.word	0xffffffff


	//   ....[9]....
        /*005c*/ 	.word	0xffffffff


	//----- nvinfo : EIATTR_COOP_GROUP_INSTR_OFFSETS
	.align		4
.L_491:
        /*0060*/ 	.byte	0x04, 0x28
        /*0062*/ 	.short	(.L_493 - .L_492)


	//   ....[0]....
.L_492:
        /*0064*/ 	.word	0x000016a0


	//   ....[1]....
        /*0068*/ 	.word	0x000016e0


	//   ....[2]....
        /*006c*/ 	.word	0x00001790


	//   ....[3]....
        /*0070*/ 	.word	0x000017b0


	//   ....[4]....
        /*0074*/ 	.word	0x000017e0


	//   ....[5]....
        /*0078*/ 	.word	0x00001800


	//   ....[6]....
        /*007c*/ 	.word	0x00001830


	//   ....[7]....
        /*0080*/ 	.word	0x00001850


	//   ....[8]....
        /*0084*/ 	.word	0x00001880


	//   ....[9]....
        /*0088*/ 	.word	0x000018a0


	//----- nvinfo : EIATTR_EXIT_INSTR_OFFSETS
	.align		4
.L_493:
        /*008c*/ 	.byte	0x04, 0x1c
        /*008e*/ 	.short	(.L_495 - .L_494)


	//   ....[0]....
.L_494:
        /*0090*/ 	.word	0x000043d0


	//   ....[1]....
        /*0094*/ 	.word	0x00004510


	//   ....[2]....
        /*0098*/ 	.word	0x00004750


	//----- nvinfo : EIATTR_MAX_THREADS
	.align		4
.L_495:
        /*009c*/ 	.byte	0x04, 0x05
        /*009e*/ 	.short	(.L_497 - .L_496)
.L_496:
        /*00a0*/ 	.word	0x00000180
        /*00a4*/ 	.word	0x00000001
        /*00a8*/ 	.word	0x00000001


	//----- nvinfo : EIATTR_CRS_STACK_SIZE
	.align		4
.L_497:
        /*00ac*/ 	.byte	0x04, 0x1e
        /*00ae*/ 	.short	(.L_499 - .L_498)
.L_498:
        /*00b0*/ 	.word	0x00000000


	//----- nvinfo : EIATTR_CBANK_PARAM_SIZE
	.align		4
.L_499:
        /*00b4*/ 	.byte	0x03, 0x19
        /*00b6*/ 	.short	0x00b8


	//----- nvinfo : EIATTR_PARAM_CBANK
	.align		4
        /*00b8*/ 	.byte	0x04, 0x0a
        /*00ba*/ 	.short	(.L_501 - .L_500)
	.align		4
.L_500:
        /*00bc*/ 	.word	index@(.nv.constant0._Z35group_norm_nhwc_bwd_one_pass_kernelI11Bf16IOFp32WLi64ELi48ELi384EEv26Group_norm_nhwc_bwd_params)
        /*00c0*/ 	.short	0x0210
        /*00c2*/ 	.short	0x00b8


	//----- nvinfo : EIATTR_SW_WAR
	.align		4
.L_501:
        /*00c4*/ 	.byte	0x04, 0x36
        /*00c6*/ 	.short	(.L_503 - .L_502)
.L_502:
        /*00c8*/ 	.word	0x00000008
.L_503:


//--------------------- .nv.info._Z35group_norm_nhwc_bwd_one_pass_kernelI11Bf16IOFp32WLi128ELi48ELi384EEv26Group_norm_nhwc_bwd_params --------------------------
	.section	.nv.info._Z35group_norm_nhwc_bwd_one_pass_kernelI11Bf16IOFp32WLi128ELi48ELi384EEv26Group_norm_nhwc_bwd_params,"",@"SHT_CUDA_INFO"
	.sectionflags	@""
	.align	4


	//----- nvinfo : EIATTR_CUDA_API_VERSION
	.align		4
        /*0000*/ 	.byte	0x04, 0x37
        /*0002*/ 	.short	(.L_505 - .L_504)
.L_504:
        /*0004*/ 	.word	0x00000082


	//----- nvinfo : EIATTR_KPARAM_INFO
	.align		4
.L_505:
        /*0008*/ 	.byte	0x04, 0x17
        /*000a*/ 	.short	(.L_507 - .L_506)
.L_506:
        /*000c*/ 	.word	0x00000000
        /*0010*/ 	.short	0x0000
        /*0012*/ 	.short	0x0000
        /*0014*/ 	.byte	0x00, 0xf0, 0xe1, 0x02


	//----- nvinfo : EIATTR_SPARSE_MMA_MASK
	.align		4
.L_507:
        /*0018*/ 	.byte	0x03, 0x50
        /*001a*/ 	.short	0x0000


	//----- nvinfo : EIATTR_MAXREG_COUNT
	.align		4
        /*001c*/ 	.byte	0x03, 0x1b
        /*001e*/ 	.short	0x00a8


	//----- nvinfo : EIATTR_NUM_BARRIERS
	.align		4
        /*0020*/ 	.byte	0x02, 0x4c
        /*0022*/ 	.byte	0x01
	.zero		1


	//----- nvinfo : EIATTR_MERCURY_ISA_VERSION
	.align		4
        /*0024*/ 	.byte	0x03, 0x5f
        /*0026*/ 	.short	0x0101


	//----- nvinfo : EIATTR_INT_WARP_WIDE_INSTR_OFFSETS
	.align		4
        /*0028*/ 	.byte	0x04, 0x31
        /*002a*/ 	.short	(.L_509 - .L_508)


	//   ....[0]....
.L_508:
        /*002c*/ 	.word	0x00003450


	//   ....[1]....
        /*0030*/ 	.word	0x000061c0


	//----- nvinfo : EIATTR_COOP_GROUP_MASK_REGIDS
	.align		4
.L_509:
        /*0034*/ 	.byte	0x04, 0x29
        /*0036*/ 	.short	(.L_511 - .L_510)


	//   ....[0]....
.L_510:
        /*0038*/ 	.word	0xffffffff


	//   ....[1]....
        /*003c*/ 	.word	0xffffffff


	//   ....[2]....
        /*0040*/ 	.word	0xffffffff


	//   ....[3]....
        /*0044*/ 	.word	0xffffffff


	//   ....[4]....
        /*0048*/ 	.word	0xffffffff


	//   ....[5]....
        /*004c*/ 	.word	0xffffffff


	//   ....[6]....
        /*0050*/ 	.word	0xffffffff


	//   ....[7]....
        /*0054*/ 	.word	0xffffffff


	//   ....[8]....
        /*0058*/ 	.word	0xffffffff


	//   ....[9]....
        /*005c*/ 	.word	0xffffffff


	//----- nvinfo : EIATTR_COOP_GROUP_INSTR_OFFSETS
	.align		4
.L_511:
        /*0060*/ 	.byte	0x04, 0x28
        /*0062*/ 	.short	(.L_513 - .L_512)


	//   ....[0]....
.L_512:
        /*0064*/ 	.word	0x00002720


	//   ....[1]....
        /*0068*/ 	.word	0x00002760


	//   ....[2]....
        /*006c*/ 	.word	0x00002880


	//   ....[3]....
        /*0070*/ 	.word	0x000028a0


	//   ....[4]....
        /*0074*/ 	.word	0x000028d0


	//   ....[5]....
        /*0078*/ 	.word	0x000028f0


	//   ....[6]....
        /*007c*/ 	.word	0x00002920


	//   ....[7]....
        /*0080*/ 	.word	0x00002940


	//   ....[8]....
        /*0084*/ 	.word	0x00002970


	//   ....[9]....
        /*0088*/ 	.word	0x00002990


	//----- nvinfo : EIATTR_EXIT_INSTR_OFFSETS
	.align		4
.L_513:
        /*008c*/ 	.byte	0x04, 0x1c
        /*008e*/ 	.short	(.L_515 - .L_514)


	//   ....[0]....
.L_514:
        /*0090*/ 	.word	0x00006250


	//   ....[1]....
        /*0094*/ 	.word	0x00006390


	//   ....[2]....
        /*0098*/ 	.word	0x000065d0


	//----- nvinfo : EIATTR_MAX_THREADS
	.align		4
.L_515:
        /*009c*/ 	.byte	0x04, 0x05
        /*009e*/ 	.short	(.L_517 - .L_516)
.L_516:
        /*00a0*/ 	.word	0x00000180
        /*00a4*/ 	.word	0x00000001
        /*00a8*/ 	.word	0x00000001


	//----- nvinfo : EIATTR_CRS_STACK_SIZE
	.align		4
.L_517:
        /*00ac*/ 	.byte	0x04, 0x1e
        /*00ae*/ 	.short	(.L_519 - .L_518)
.L_518:
        /*00b0*/ 	.word	0x00000000


	//----- nvinfo : EIATTR_CBANK_PARAM_SIZE
	.align		4
.L_519:
        /*00b4*/ 	.byte	0x03, 0x19
        /*00b6*/ 	.short	0x00b8


	//----- nvinfo : EIATTR_PARAM_CBANK
	.align		4
        /*00b8*/ 	.byte	0x04, 0x0a
        /*00ba*/ 	.short	(.L_521 - .L_520)
	.align		4
.L_520:
        /*00bc*/ 	.word	index@(.nv.constant0._Z35group_norm_nhwc_bwd_one_pass_kernelI11Bf16IOFp32WLi128ELi48ELi384EEv26Group_norm_nhwc_bwd_params)
        /*00c0*/ 	.short	0x0210
        /*00c2*/ 	.short	0x00b8


	//----- nvinfo : EIATTR_SW_WAR
	.align		4
.L_521:
        /*00c4*/ 	.byte	0x04, 0x36
        /*00c6*/ 	.short	(.L_523 - .L_522)
.L_522:
        /*00c8*/ 	.word	0x00000008
.L_523:


//--------------------- .nv.info._Z35group_norm_nhwc_bwd_one_pass_kernelI11Bf16IOFp32WLi256ELi48ELi384EEv26Group_norm_nhwc_bwd_params --------------------------
	.section	.nv.info._Z35group_norm_nhwc_bwd_one_pass_kernelI11Bf16IOFp32WLi256ELi48ELi384EEv26Group_norm_nhwc_bwd_params,"",@"SHT_CUDA_INFO"
	.sectionflags	@""
	.align	4


	//----- nvinfo : EIATTR_CUDA_API_VERSION
	.align		4
        /*0000*/ 	.byte	0x04, 0x37
        /*0002*/ 	.short	(.L_525 - .L_524)
.L_524:
        /*0004*/ 	.word	0x00000082


	//----- nvinfo : EIATTR_KPARAM_INFO
	.align		4
.L_525:
        /*0008*/ 	.byte	0x04, 0x17
        /*000a*/ 	.short	(.L_527 - .L_526)
.L_526:
        /*000c*/ 	.word	0x00000000
        /*0010*/ 	.short	0x0000
        /*0012*/ 	.short	0x0000
        /*0014*/ 	.byte	0x00, 0xf0, 0xe1, 0x02


	//----- nvinfo : EIATTR_SPARSE_MMA_MASK
	.align		4
.L_527:
        /*0018*/ 	.byte	0x03, 0x50
        /*001a*/ 	.short	0x0000


	//----- nvinfo : EIATTR_MAXREG_COUNT
	.align		4
        /*001c*/ 	.byte	0x03, 0x1b
        /*001e*/ 	.short	0x00a8


	//----- nvinfo : EIATTR_NUM_BARRIERS
	.align		4
        /*0020*/ 	.byte	0x02, 0x4c
        /*0022*/ 	.byte	0x01
	.zero		1


	//----- nvinfo : EIATTR_MERCURY_ISA_VERSION
	.align		4
        /*0024*/ 	.byte	0x03, 0x5f
        /*0026*/ 	.short	0x0101


	//----- nvinfo : EIATTR_INT_WARP_WIDE_INSTR_OFFSETS
	.align		4
        /*0028*/ 	.byte	0x04, 0x31
        /*002a*/ 	.short	(.L_529 - .L_528)


	//   ....[0]....
.L_528:
        /*002c*/ 	.word	0x00005590


	//   ....[1]....
        /*0030*/ 	.word	0x00009b90


	//----- nvinfo : EIATTR_COOP_GROUP_MASK_REGIDS
	.align		4
.L_529:
        /*0034*/ 	.byte	0x04, 0x29
        /*0036*/ 	.short	(.L_531 - .L_530)


	//   ....[0]....
.L_530:
        /*0038*/ 	.word	0xffffffff


	//   ....[1]....
        /*003c*/ 	.word	0xffffffff


	//   ....[2]....
        /*0040*/ 	.word	0xffffffff


	//   ....[3]....
        /*0044*/ 	.word	0xffffffff


	//   ....[4]....
        /*0048*/ 	.word	0xffffffff


	//   ....[5]....
        /*004c*/ 	.word	0xffffffff


	//   ....[6]....
        /*0050*/ 	.word	0xffffffff


	//   ....[7]....
        /*0054*/ 	.word	0xffffffff


	//   ....[8]....
        /*0058*/ 	.word	0xffffffff


	//   ....[9]....
        /*005c*/ 	.word	0xffffffff


	//----- nvinfo : EIATTR_COOP_GROUP_INSTR_OFFSETS
	.align		4
.L_531:
        /*0060*/ 	.byte	0x04, 0x28
        /*0062*/ 	.short	(.L_533 - .L_532)


	//   ....[0]....
.L_532:
        /*0064*/ 	.word	0x00004480


	//   ....[1]....
        /*0068*/ 	.word	0x00004490


	//   ....[2]....
        /*006c*/ 	.word	0x000044d0


	//   ....[3]....
        /*0070*/ 	.word	0x000044f0


	//   ....[4]....
        /*0074*/ 	.word	0x00004520


	//   ....[5]....
        /*0078*/ 	.word	0x00004540


	//   ....[6]....
        /*007c*/ 	.word	0x00004570


	//   ....[7]....
        /*0080*/ 	.word	0x00004590


	//   ....[8]....
        /*0084*/ 	.word	0x000045c0


	//   ....[9]....
        /*0088*/ 	.word	0x000045e0


	//----- nvinfo : EIATTR_EXIT_INSTR_OFFSETS
	.align		4
.L_533:
        /*008c*/ 	.byte	0x04, 0x1c
        /*008e*/ 	.short	(.L_535 - .L_534)


	//   ....[0]....
.L_534:
        /*0090*/ 	.word	0x00009c20


	//   ....[1]....
        /*0094*/ 	.word	0x00009d60


	//   ....[2]....
        /*0098*/ 	.word	0x00009fa0


	//----- nvinfo : EIATTR_MAX_THREADS
	.align		4
.L_535:
        /*009c*/ 	.byte	0x04, 0x05
        /*009e*/ 	.short	(.L_537 - .L_536)
.L_536:
        /*00a0*/ 	.word	0x00000180
        /*00a4*/ 	.word	0x00000001
        /*00a8*/ 	.word	0x00000001


	//----- nvinfo : EIATTR_CRS_STACK_SIZE
	.align		4
.L_537:
        /*00ac*/ 	.byte	0x04, 0x1e
        /*00ae*/ 	.short	(.L_539 - .L_538)
.L_538:
        /*00b0*/ 	.word	0x00000000


	//----- nvinfo : EIATTR_CBANK_PARAM_SIZE
	.align		4
.L_539:
        /*00b4*/ 	.byte	0x03, 0x19
        /*00b6*/ 	.short	0x00b8


	//----- nvinfo : EIATTR_PARAM_CBANK
	.align		4
        /*00b8*/ 	.byte	0x04, 0x0a
        /*00ba*/ 	.short	(.L_541 - .L_540)
	.align		4
.L_540:
        /*00bc*/ 	.word	index@(.nv.constant0._Z35group_norm_nhwc_bwd_one_pass_kernelI11Bf16IOFp32WLi256ELi48ELi384EEv26Group_norm_nhwc_bwd_params)
        /*00c0*/ 	.short	0x0210
        /*00c2*/ 	.short	0x00b8


	//----- nvinfo : EIATTR_SW_WAR
	.align		4
.L_541:
        /*00c4*/ 	.byte	0x04, 0x36
        /*00c6*/ 	.short	(.L_543 - .L_542)
.L_542:
        /*00c8*/ 	.word	0x00000008
.L_543:


//--------------------- .nv.info._Z35group_norm_nhwc_bwd_one_pass_kernelI11Bf16IOFp32WLi512ELi48ELi384EEv26Group_norm_nhwc_bwd_params --------------------------
	.section	.nv.info._Z35group_norm_nhwc_bwd_one_pass_kernelI11Bf16IOFp32WLi512ELi48ELi384EEv26Group_norm_nhwc_bwd_params,"",@"SHT_CUDA_INFO"
	.sectionflags	@""
	.align	4


	//----- nvinfo : EIATTR_CUDA_API_VERSION
	.align		4
        /*0000*/ 	.byte	0x04, 0x37
        /*0002*/ 	.short	(.L_545 - .L_544)
.L_544:
        /*0004*/ 	.word	0x00000082


	//----- nvinfo : EIATTR_KPARAM_INFO
	.align		4
.L_545:
        /*0008*/ 	.byte	0x04, 0x17
        /*000a*/ 	.short	(.L_547 - .L_546)
.L_546:
        /*000c*/ 	.word	0x00000000
        /*0010*/ 	.short	0x0000
        /*0012*/ 	.short	0x0000
        /*0014*/ 	.byte	0x00, 0xf0, 0xe1, 0x02


	//----- nvinfo : EIATTR_SPARSE_MMA_MASK
	.align		4
.L_547:
        /*0018*/ 	.byte	0x03, 0x50
        /*001a*/ 	.short	0x0000


	//----- nvinfo : EIATTR_MAXREG_COUNT
	.align		4
        /*001c*/ 	.byte	0x03, 0x1b
        /*001e*/ 	.short	0x00a8


	//----- nvinfo : EIATTR_NUM_BARRIERS
	.align		4
        /*0020*/ 	.byte	0x02, 0x4c
        /*0022*/ 	.byte	0x01
	.zero		1


	//----- nvinfo : EIATTR_ANNOTATIONS
	.align		4
        /*0024*/ 	.byte	0x04, 0x55
        /*0026*/ 	.short	(.L_549 - .L_548)


	//   ....[0]....
.L_548:
        /*0028*/ 	.word	0x00000001
        /*002c*/ 	.byte	0x10, 0x89, 0x00, 0x00, 0x01, 0x00, 0x00, 0x00, 0xf0, 0x8a, 0x00, 0x00


	//----- nvinfo : EIATTR_MERCURY_ISA_VERSION
	.align		4
.L_549:
        /*0038*/ 	.byte	0x03, 0x5f
        /*003a*/ 	.short	0x0101


	//----- nvinfo : EIATTR_INT_WARP_WIDE_INSTR_OFFSETS
	.align		4
        /*003c*/ 	.byte	0x04, 0x31
        /*003e*/ 	.short	(.L_551 - .L_550)


	//   ....[0]....
.L_550:
        /*0040*/ 	.word	0x00009e50


	//   ....[1]....
        /*0044*/ 	.word	0x0000a1a0


	//   ....[2]....
        /*0048*/ 	.word	0x0000a240


	//   ....[3]....
        /*004c*/ 	.word	0x0000a2e0


	//   ....[4]....
        /*0050*/ 	.word	0x0000a380


	//   ....[5]....
        /*0054*/ 	.word	0x0000a420


	//   ....[6]....
        /*0058*/ 	.word	0x0000a4c0


	//   ....[7]....
        /*005c*/ 	.word	0x0000a560


	//   ....[8]....
        /*0060*/ 	.word	0x0000a600


	//   ....[9]....
        /*0064*/ 	.word	0x0000a6a0


	//   ....[10]....
        /*0068*/ 	.word	0x0000a740


	//   ....[11]....
        /*006c*/ 	.word	0x0000a7e0


	//   ....[12]....
        /*0070*/ 	.word	0x0000a880


	//   ....[13]....
        /*0074*/ 	.word	0x0000a920


	//   ....[14]....
        /*0078*/ 	.word	0x0000a9c0


	//   ....[15]....
        /*007c*/ 	.word	0x0000aa60


	//   ....[16]....
        /*0080*/ 	.word	0x0000ab00


	//   ....[17]....
        /*0084*/ 	.word	0x0000ac20


	//   ....[18]....
        /*0088*/ 	.word	0x0000acc0


	//   ....[19]....
        /*008c*/ 	.word	0x0000ad60


	//   ....[20]....
        /*0090*/ 	.word	0x0000ae00


	//   ....[21]....
        /*0094*/ 	.word	0x0000aea0


	//   ....[22]....
        /*0098*/ 	.word	0x0000af40


	//   ....[23]....
        /*009c*/ 	.word	0x0000afe0


	//   ....[24]....
        /*00a0*/ 	.word	0x0000b080


	//   ....[25]....
        /*00a4*/ 	.word	0x0000b1b0


	//   ....[26]....
        /*00a8*/ 	.word	0x0000b250


	//   ....[27]....
        /*00ac*/ 	.word	0x0000b2f0


	//   ....[28]....
        /*00b0*/ 	.word	0x0000b390


	//   ....[29]....
        /*00b4*/ 	.word	0x0000b5a0


	//   ....[30]....
        /*00b8*/ 	.word	0x0000b660


	//   ....[31]....
        /*00bc*/ 	.word	0x00012460


	//----- nvinfo : EIATTR_COOP_GROUP_MASK_REGIDS
	.align		4
.L_551:
        /*00c0*/ 	.byte	0x04, 0x29
        /*00c2*/ 	.short	(.L_553 - .L_552)


	//   ....[0]....
.L_552:
        /*00c4*/ 	.word	0xffffffff


	//   ....[1]....
        /*00c8*/ 	.word	0xffffffff


	//   ....[2]....
        /*00cc*/ 	.word	0xffffffff


	//   ....[3]....
        /*00d0*/ 	.word	0xffffffff


	//   ....[4]....
        /*00d4*/ 	.word	0xffffffff


	//   ....[5]....
        /*00d8*/ 	.word	0xffffffff


	//   ....[6]....
        /*00dc*/ 	.word	0xffffffff


	//   ....[7]....
        /*00e0*/ 	.word	0xffffffff


	//   ....[8]....
        /*00e4*/ 	.word	0xffffffff


	//   ....[9]....
        /*00e8*/ 	.word	0xffffffff


	//----- nvinfo : EIATTR_COOP_GROUP_INSTR_OFFSETS
	.align		4
.L_553:
        /*00ec*/ 	.byte	0x04, 0x28
        /*00ee*/ 	.short	(.L_555 - .L_554)


	//   ....[0]....
.L_554:
        /*00f0*/ 	.word	0x00008990


	//   ....[1]....
        /*00f4*/ 	.word	0x000089a0


	//   ....[2]....
        /*00f8*/ 	.word	0x000089f0


	//   ....[3]....
        /*00fc*/ 	.word	0x00008a00


	//   ....[4]....
        /*0100*/ 	.word	0x00008a30


	//   ....[5]....
        /*0104*/ 	.word	0x00008a50


	//   ....[6]....
        /*0108*/ 	.word	0x00008a80


	//   ....[7]....
        /*010c*/ 	.word	0x00008aa0


	//   ....[8]....
        /*0110*/ 	.word	0x00008b70


	//   ....[9]....
        /*0114*/ 	.word	0x00008da0


	//----- nvinfo : EIATTR_EXIT_INSTR_OFFSETS
	.align		4
.L_555:
        /*0118*/ 	.byte	0x04, 0x1c
        /*011a*/ 	.short	(.L_557 - .L_556)


	//   ....[0]....
.L_556:
        /*011c*/ 	.word	0x00012550


	//   ....[1]....
        /*0120*/ 	.word	0x00012690


	//   ....[2]....
        /*0124*/ 	.word	0x000128e0


	//----- nvinfo : EIATTR_MAX_THREADS
	.align		4
.L_557:
        /*0128*/ 	.byte	0x04, 0x05
        /*012a*/ 	.short	(.L_559 - .L_558)
.L_558:
        /*012c*/ 	.word	0x00000180
        /*0130*/ 	.word	0x00000001
        /*0134*/ 	.word	0x00000001


	//----- nvinfo : EIATTR_CRS_STACK_SIZE
	.align		4
.L_559:
        /*0138*/ 	.byte	0x04, 0x1e
        /*013a*/ 	.short	(.L_561 - .L_560)
.L_560:
        /*013c*/ 	.word	0x00000000


	//----- nvinfo : EIATTR_CBANK_PARAM_SIZE
	.align		4
.L_561:
        /*0140*/ 	.byte	0x03, 0x19
        /*0142*/ 	.short	0x00b8


	//----- nvinfo : EIATTR_PARAM_CBANK
	.align		4
        /*0144*/ 	.byte	0x04, 0x0a
        /*0146*/ 	.short	(.L_563 - .L_562)
	.align		4
.L_562:
        /*0148*/ 	.word	index@(.nv.constant0._Z35group_norm_nhwc_bwd_one_pass_kernelI11Bf16IOFp32WLi512ELi48ELi384EEv26Group_norm_nhwc_bwd_params)
        /*014c*/ 	.short	0x0210
        /*014e*/ 	.short	0x00b8


	//----- nvinfo : EIATTR_SW_WAR
	.align		4
.L_563:
        /*0150*/ 	.byte	0x04, 0x36
        /*0152*/ 	.short	(.L_565 - .L_564)
.L_564:
        /*0154*/ 	.word	0x00000008
.L_565:


//--------------------- .nv.info._Z35group_norm_nhwc_bwd_one_pass_kernelI11Bf16IOBf16WLi64ELi48ELi384EEv26Group_norm_nhwc_bwd_params --------------------------
	.section	.nv.info._Z35group_norm_nhwc_bwd_one_pass_kernelI11Bf16IOBf16WLi64ELi48ELi384EEv26Group_norm_nhwc_bwd_params,"",@"SHT_CUDA_INFO"
	.sectionflags	@""
	.align	4


	//----- nvinfo : EIATTR_CUDA_API_VERSION
	.align		4
        /*0000*/ 	.byte	0x04, 0x37
        /*0002*/ 	.short	(.L_567 - .L_566)
.L_566:
        /*0004*/ 	.word	0x00000082


	//----- nvinfo : EIATTR_KPARAM_INFO
	.align		4
.L_567:
        /*0008*/ 	.byte	0x04, 0x17
        /*000a*/ 	.short	(.L_569 - .L_568)
.L_568:
        /*000c*/ 	.word	0x00000000
        /*0010*/ 	.short	0x0000
        /*0012*/ 	.short	0x0000
        /*0014*/ 	.byte	0x00, 0xf0, 0xe1, 0x02


	//----- nvinfo : EIATTR_SPARSE_MMA_MASK
	.align		4
.L_569:
        /*0018*/ 	.byte	0x03, 0x50
        /*001a*/ 	.short	0x0000


	//----- nvinfo : EIATTR_MAXREG_COUNT
	.align		4
        /*001c*/ 	.byte	0x03, 0x1b
        /*001e*/ 	.short	0x00a8


	//----- nvinfo : EIATTR_NUM_BARRIERS
	.align		4
        /*0020*/ 	.byte	0x02, 0x4c
        /*0022*/ 	.byte	0x01
	.zero		1


	//----- nvinfo : EIATTR_MERCURY_ISA_VERSION
	.align		4
        /*0024*/ 	.byte	0x03, 0x5f
        /*0026*/ 	.short	0x0101


	//----- nvinfo : EIATTR_INT_WARP_WIDE_INSTR_OFFSETS
	.align		4
        /*0028*/ 	.byte	0x04, 0x31
        /*002a*/ 	.short	(.L_571 - .L_570)


	//   ....[0]....
.L_570:
        /*002c*/ 	.word	0x00002300


	//   ....[1]....
        /*0030*/ 	.word	0x00004330


	//----- nvinfo : EIATTR_COOP_GROUP_MASK_REGIDS
	.align		4
.L_571:
        /*0034*/ 	.byte	0x04, 0x29
        /*0036*/ 	.short	(.L_573 - .L_572)


	//   ....[0]....
.L_572:
        /*0038*/ 	.word	0xffffffff


	//   ....[1]....
        /*003c*/ 	.word	0xffffffff


	//   ....[2]....
        /*0040*/ 	.word	0xffffffff


	//   ....[3]....
        /*0044*/ 	.word	0xffffffff


	//   ....[4]....
        /*0048*/ 	.word	0xffffffff


	//   ....[5]....
        /*004c*/ 	.word	0xffffffff


	//   ....[6]....
        /*0050*/ 	.word	0xffffffff


	//   ....[7]....
        /*0054*/ 	.word	0xffffffff


	//   ....[8]....
        /*0058*/ 	.word	0xffffffff


	//   ....[9]....
        /*005c*/ 	.word	0xffffffff


	//----- nvinfo : EIATTR_COOP_GROUP_INSTR_OFFSETS
	.align		4
.L_573:
        /*0060*/ 	.byte	0x04, 0x28
        /*0062*/ 	.short	(.L_575 - .L_574)


	//   ....[0]....
.L_574:
        /*0064*/ 	.word	0x000016d0


	//   ....[1]....
        /*0068*/ 	.word	0x00001710


	//   ....[2]....
        /*006c*/ 	.word	0x00001800


	//   ....[3]....
        /*0070*/ 	.word	0x00001820


	//   ....[4]....
        /*0074*/ 	.word	0x00001850


	//   ....[5]....
        /*0078*/ 	.word	0x00001870


	//   ....[6]....
        /*007c*/ 	.word	0x000018a0


	//   ....[7]....
        /*0080*/ 	.word	0x000018c0


	//   ....[8]....
        /*0084*/ 	.word	0x000018f0


	//   ....[9]....
        /*0088*/ 	.word	0x00001910


	//----- nvinfo : EIATTR_EXIT_INSTR_OFFSETS
	.align		4
.L_575:
        /*008c*/ 	.byte	0x04, 0x1c
        /*008e*/ 	.short	(.L_577 - .L_576)


	//   ....[0]....
.L_576:
        /*0090*/ 	.word	0x00004420


	//   ....[1]....
        /*0094*/ 	.word	0x00004560


	//   ....[2]....
        /*0098*/ 	.word	0x000047c0


	//----- nvinfo : EIATTR_MAX_THREADS
	.align		4
.L_577:
        /*009c*/ 	.byte	0x04, 0x05
        /*009e*/ 	.short	(.L_579 - .L_578)
.L_578:
        /*00a0*/ 	.word	0x00000180
        /*00a4*/ 	.word	0x00000001
        /*00a8*/ 	.word	0x00000001


	//----- nvinfo : EIATTR_CRS_STACK_SIZE
	.align		4
.L_579:
        /*00ac*/ 	.byte	0x04, 0x1e
        /*00ae*/ 	.short	(.L_581 - .L_580)
.L_580:
        /*00b0*/ 	.word	0x00000000


	//----- nvinfo : EIATTR_CBANK_PARAM_SIZE
	.align		4
.L_581:
        /*00b4*/ 	.byte	0x03, 0x19
        /*00b6*/ 	.short	0x00b8


	//----- nvinfo : EIATTR_PARAM_CBANK
	.align		4
        /*00b8*/ 	.byte	0x04, 0x0a
        /*00ba*/ 	.short	(.L_583 - .L_582)
	.align		4
.L_582:
        /*00bc*/ 	.word	index@(.nv.constant0._Z35group_norm_nhwc_bwd_one_pass_kernelI11Bf16IOBf16WLi64ELi48ELi384EEv26Group_norm_nhwc_bwd_params)
        /*00c0*/ 	.short	0x0210
        /*00c2*/ 	.short	0x00b8


	//----- nvinfo : EIATTR_SW_WAR
	.align		4
.L_583:
        /*00c4*/ 	.byte	0x04, 0x36
        /*00c6*/ 	.short	(.L_585 - .L_584)
.L_584:
        /*00c8*/ 	.word	0x00000008
.L_585:


//--------------------- .nv.info._Z35group_norm_nhwc_bwd_one_pass_kernelI11Bf16IOBf16WLi128ELi48ELi384EEv26Group_norm_nhwc_bwd_params --------------------------
	.section	.nv.info._Z35group_norm_nhwc_bwd_one_pass_kernelI11Bf16IOBf16WLi128ELi48ELi384EEv26Group_norm_nhwc_bwd_params,"",@"SHT_CUDA_INFO"
	.sectionflags	@""
	.align	4


	//----- nvinfo : EIATTR_CUDA_API_VERSION
	.align		4
        /*0000*/ 	.byte	0x04, 0x37
        /*0002*/ 	.short	(.L_587 - .L_586)
.L_586:
        /*0004*/ 	.word	0x00000082


	//----- nvinfo : EIATTR_KPARAM_INFO
	.align		4
.L_587:
        /*0008*/ 	.byte	0x04, 0x17
        /*000a*/ 	.short	(.L_589 - .L_588)
.L_588:
        /*000c*/ 	.word	0x00000000
        /*0010*/ 	.short	0x0000
        /*0012*/ 	.short	0x0000
        /*0014*/ 	.byte	0x00, 0xf0, 0xe1, 0x02


	//----- nvinfo : EIATTR_SPARSE_MMA_MASK
	.align		4
.L_589:
        /*0018*/ 	.byte	0x03, 0x50
        /*001a*/ 	.short	0x0000


	//----- nvinfo : EIATTR_MAXREG_COUNT
	.align		4
        /*001c*/ 	.byte	0x03, 0x1b
        /*001e*/ 	.short	0x00a8


	//----- nvinfo : EIATTR_NUM_BARRIERS
	.align		4
        /*0020*/ 	.byte	0x02, 0x4c
        /*0022*/ 	.byte	0x01
	.zero		1


	//----- nvinfo : EIATTR_MERCURY_ISA_VERSION
	.align		4
        /*0024*/ 	.byte	0x03, 0x5f
        /*0026*/ 	.short	0x0101


	//----- nvinfo : EIATTR_INT_WARP_WIDE_INSTR_OFFSETS
	.align		4
        /*0028*/ 	.byte	0x04, 0x31
        /*002a*/ 	.short	(.L_591 - .L_590)


	//   ....[0]....
.L_590:
        /*002c*/ 	.word	0x000034a0


	//   ....[1]....
        /*0030*/ 	.word	0x00006210


	//----- nvinfo : EIATTR_COOP_GROUP_MASK_REGIDS
	.align		4
.L_591:
        /*0034*/ 	.byte	0x04, 0x29
        /*0036*/ 	.short	(.L_593 - .L_592)


	//   ....[0]....
.L_592:
        /*0038*/ 	.word	0xffffffff


	//   ....[1]....
        /*003c*/ 	.word	0xffffffff


	//   ....[2]....
        /*0040*/ 	.word	0xffffffff


	//   ....[3]....
        /*0044*/ 	.word	0xffffffff


	//   ....[4]....
        /*0048*/ 	.word	0xffffffff


	//   ....[5]....
        /*004c*/ 	.word	0xffffffff


	//   ....[6]....
        /*0050*/ 	.word	0xffffffff


	//   ....[7]....
        /*0054*/ 	.word	0xffffffff


	//   ....[8]....
        /*0058*/ 	.word	0xffffffff


	//   ....[9]....
        /*005c*/ 	.word	0xffffffff


	//----- nvinfo : EIATTR_COOP_GROUP_INSTR_OFFSETS
	.align		4
.L_593:
        /*0060*/ 	.byte	0x04, 0x28
        /*0062*/ 	.short	(.L_595 - .L_594)


	//   ....[0]....
.L_594:
        /*0064*/ 	.word	0x00002770


	//   ....[1]....
        /*0068*/ 	.word	0x000027b0


	//   ....[2]....
        /*006c*/ 	.word	0x000028f0


	//   ....[3]....
        /*0070*/ 	.word	0x00002910


	//   ....[4]....
        /*0074*/ 	.word	0x00002940


	//   ....[5]....
        /*0078*/ 	.word	0x00002960


	//   ....[6]....
        /*007c*/ 	.word	0x00002990


	//   ....[7]....
        /*0080*/ 	.word	0x000029b0


	//   ....[8]....
        /*0084*/ 	.word	0x000029e0


	//   ....[9]....
        /*0088*/ 	.word	0x00002a00


	//----- nvinfo : EIATTR_EXIT_INSTR_OFFSETS
	.align		4
.L_595:
        /*008c*/ 	.byte	0x04, 0x1c
        /*008e*/ 	.short	(.L_597 - .L_596)


	//   ....[0]....
.L_596:
        /*0090*/ 	.word	0x000062a0


	//   ....[1]....
        /*0094*/ 	.word	0x000063e0


	//   ....[2]....
        /*0098*/ 	.word	0x00006640


	//----- nvinfo : EIATTR_MAX_THREADS
	.align		4
.L_597:
        /*009c*/ 	.byte	0x04, 0x05
        /*009e*/ 	.short	(.L_599 - .L_598)
.L_598:
        /*00a0*/ 	.word	0x00000180
        /*00a4*/ 	.word	0x00000001
        /*00a8*/ 	.word	0x00000001


	//----- nvinfo : EIATTR_CRS_STACK_SIZE
	.align		4
.L_599:
        /*00ac*/ 	.byte	0x04, 0x1e
        /*00ae*/ 	.short	(.L_601 - .L_600)
.L_600:
        /*00b0*/ 	.word	0x00000000


	//----- nvinfo : EIATTR_CBANK_PARAM_SIZE
	.align		4
.L_601:
        /*00b4*/ 	.byte	0x03, 0x19
        /*00b6*/ 	.short	0x00b8


	//----- nvinfo : EIATTR_PARAM_CBANK
	.align		4
        /*00b8*/ 	.byte	0x04, 0x0a
        /*00ba*/ 	.short	(.L_603 - .L_602)
	.align		4
.L_602:
        /*00bc*/ 	.word	index@(.nv.constant0._Z35group_norm_nhwc_bwd_one_pass_kernelI11Bf16IOBf16WLi128ELi48ELi384EEv26Group_norm_nhwc_bwd_params)
        /*00c0*/ 	.short	0x0210
        /*00c2*/ 	.short	0x00b8


	//----- nvinfo : EIATTR_SW_WAR
	.align		4
.L_603:
        /*00c4*/ 	.byte	0x04, 0x36
        /*00c6*/ 	.short	(.L_605 - .L_604)
.L_604:
        /*00c8*/ 	.word	0x00000008
.L_605:


//--------------------- .nv.info._Z35group_norm_nhwc_bwd_one_pass_kernelI11Bf16IOBf16WLi256ELi48ELi384EEv26Group_norm_nhwc_bwd_params --------------------------
	.section	.nv.info._Z35group_norm_nhwc_bwd_one_pass_kernelI11Bf16IOBf16WLi256ELi48ELi384EEv26Group_norm_nhwc_bwd_params,"",@"SHT_CUDA_INFO"
	.sectionflags	@""
	.align	4


	//----- nvinfo : EIATTR_CUDA_API_VERSION
	.align		4
        /*0000*/ 	.byte	0x04, 0x37
        /*0002*/ 	.short	(.L_607 - .L_606)
.L_606:
        /*0004*/ 	.word	0x00000082


	//----- nvinfo : EIATTR_KPARAM_INFO
	.align		4
.L_607:
        /*0008*/ 	.byte	0x04, 0x17
        /*000a*/ 	.short	(.L_609 - .L_608)
.L_608:
        /*000c*/ 	.word	0x00000000
        /*0010*/ 	.short	0x0000
        /*0012*/ 	.short	0x0000
        /*0014*/ 	.byte	0x00, 0xf0, 0xe1, 0x02


	//----- nvinfo : EIATTR_SPARSE_MMA_MASK
	.align		4
.L_609:
        /*0018*/ 	.byte	0x03, 0x50
        /*001a*/ 	.short	0x0000


	//----- nvinfo : EIATTR_MAXREG_COUNT
	.align		4
        /*001c*/ 	.byte	0x03, 0x1b
        /*001e*/ 	.short	0x00a8


	//----- nvinfo : EIATTR_NUM_BARRIERS
	.align		4
        /*0020*/ 	.byte	0x02, 0x4c
        /*0022*/ 	.byte	0x01
	.zero		1


	//----- nvinfo : EIATTR_MERCURY_ISA_VERSION
	.align		4
        /*0024*/ 	.byte	0x03, 0x5f
        /*0026*/ 	.short	0x0101


	//----- nvinfo : EIATTR_INT_WARP_WIDE_INSTR_OFFSETS
	.align		4
        /*0028*/ 	.byte	0x04, 0x31
        /*002a*/ 	.short	(.L_611 - .L_610)


	//   ....[0]....
.L_610:
        /*002c*/ 	.word	0x00005600


	//   ....[1]....
        /*0030*/ 	.word	0x00009c00


	//----- nvinfo : EIATTR_COOP_GROUP_MASK_REGIDS
	.align		4
.L_611:
        /*0034*/ 	.byte	0x04, 0x29
        /*0036*/ 	.short	(.L_613 - .L_612)


	//   ....[0]....
.L_612:
        /*0038*/ 	.word	0xffffffff


	//   ....[1]....
        /*003c*/ 	.word	0xffffffff


	//   ....[2]....
        /*0040*/ 	.word	0xffffffff


	//   ....[3]....
        /*0044*/ 	.word	0xffffffff


	//   ....[4]....
        /*0048*/ 	.word	0xffffffff


	//   ....[5]....
        /*004c*/ 	.word	0xffffffff


	//   ....[6]....
        /*0050*/ 	.word	0xffffffff


	//   ....[7]....
        /*0054*/ 	.word	0xffffffff


	//   ....[8]....
        /*0058*/ 	.word	0xffffffff


	//   ....[9]....
        /*005c*/ 	.word	0xffffffff


	//----- nvinfo : EIATTR_COOP_GROUP_INSTR_OFFSETS
	.align		4
.L_613:
        /*0060*/ 	.byte	0x04, 0x28
        /*0062*/ 	.short	(.L_615 - .L_614)


	//   ....[0]....
.L_614:
        /*0064*/ 	.word	0x00004520


	//   ....[1]....
        /*0068*/ 	.word	0x00004560


	//   ....[2]....
        /*006c*/ 	.word	0x000046f0


	//   ....[3]....
        /*0070*/ 	.word	0x00004730


	//   ....[4]....
        /*0074*/ 	.word	0x000048c0


	//   ....[5]....
        /*0078*/ 	.word	0x00004900


	//   ....[6]....
        /*007c*/ 	.word	0x00004a10


	//   ....[7]....
        /*0080*/ 	.word	0x00004a30


	//   ....[8]....
        /*0084*/ 	.word	0x00004a60


	//   ....[9]....
        /*0088*/ 	.word	0x00004a80


	//----- nvinfo : EIATTR_EXIT_INSTR_OFFSETS
	.align		4
.L_615:
        /*008c*/ 	.byte	0x04, 0x1c
        /*008e*/ 	.short	(.L_617 - .L_616)


	//   ....[0]....
.L_616:
        /*0090*/ 	.word	0x00009c90


	//   ....[1]....
        /*0094*/ 	.word	0x00009dd0


	//   ....[2]....
        /*0098*/ 	.word	0x0000a030


	//----- nvinfo : EIATTR_MAX_THREADS
	.align		4
.L_617:
        /*009c*/ 	.byte	0x04, 0x05
        /*009e*/ 	.short	(.L_619 - .L_618)
.L_618:
        /*00a0*/ 	.word	0x00000180
        /*00a4*/ 	.word	0x00000001
        /*00a8*/ 	.word	0x00000001


	//----- nvinfo : EIATTR_CRS_STACK_SIZE
	.align		4
.L_619:
        /*00ac*/ 	.byte	0x04, 0x1e
        /*00ae*/ 	.short	(.L_621 - .L_620)
.L_620:
        /*00b0*/ 	.word	0x00000000


	//----- nvinfo : EIATTR_CBANK_PARAM_SIZE
	.align		4
.L_621:
        /*00b4*/ 	.byte	0x03, 0x19
        /*00b6*/ 	.short	0x00b8


	//----- nvinfo : EIATTR_PARAM_CBANK
	.align		4
        /*00b8*/ 	.byte	0x04, 0x0a
        /*00ba*/ 	.short	(.L_623 - .L_622)
	.align		4
.L_622:
        /*00bc*/ 	.word	index@(.nv.constant0._Z35group_norm_nhwc_bwd_one_pass_kernelI11Bf16IOBf16WLi256ELi48ELi384EEv26Group_norm_nhwc_bwd_params)
        /*00c0*/ 	.short	0x0210
        /*00c2*/ 	.short	0x00b8


	//----- nvinfo : EIATTR_SW_WAR
	.align		4
.L_623:
        /*00c4*/ 	.byte	0x04, 0x36
        /*00c6*/ 	.short	(.L_625 - .L_624)
.L_624:
        /*00c8*/ 	.word	0x00000008
.L_625:


//--------------------- .nv.info._Z35group_norm_nhwc_bwd_one_pass_kernelI11Bf16IOBf16WLi512ELi48ELi384EEv26Group_norm_nhwc_bwd_params --------------------------
	.section	.nv.info._Z35group_norm_nhwc_bwd_one_pass_kernelI11Bf16IOBf16WLi512ELi48ELi384EEv26Group_norm_nhwc_bwd_params,"",@"SHT_CUDA_INFO"
	.sectionflags	@""
	.align	4


	//----- nvinfo : EIATTR_CUDA_API_VERSION
	.align		4
        /*0000*/ 	.byte	0x04, 0x37
        /*0002*/ 	.short	(.L_627 - .L_626)
.L_626:
        /*0004*/ 	.word	0x00000082


	//----- nvinfo : EIATTR_KPARAM_INFO
	.align		4
.L_627:
        /*0008*/ 	.byte	0x04, 0x17
        /*000a*/ 	.short	(.L_629 - .L_628)
.L_628:
        /*000c*/ 	.word	0x00000000
        /*0010*/ 	.short	0x0000
        /*0012*/ 	.short	0x0000
        /*0014*/ 	.byte	0x00, 0xf0, 0xe1, 0x02


	//----- nvinfo : EIATTR_SPARSE_MMA_MASK
	.align		4
.L_629:
        /*0018*/ 	.byte	0x03, 0x50
        /*001a*/ 	.short	0x0000


	//----- nvinfo : EIATTR_MAXREG_COUNT
	.align		4
        /*001c*/ 	.byte	0x03, 0x1b
        /*001e*/ 	.short	0x00a8


	//----- nvinfo : EIATTR_NUM_BARRIERS
	.align		4
        /*0020*/ 	.byte	0x02, 0x4c
        /*0022*/ 	.byte	0x01
	.zero		1


	//----- nvinfo : EIATTR_ANNOTATIONS
	.align		4
        /*0024*/ 	.byte	0x04, 0x55
        /*0026*/ 	.short	(.L_631 - .L_630)


	//   ....[0]....
.L_630:
        /*0028*/ 	.word	0x00000001
        /*002c*/ 	.byte	0x70, 0x89, 0x00, 0x00, 0x01, 0x00, 0x00, 0x00, 0x50, 0x8b, 0x00, 0x00


	//----- nvinfo : EIATTR_MERCURY_ISA_VERSION
	.align		4
.L_631:
        /*0038*/ 	.byte	0x03, 0x5f
        /*003a*/ 	.short	0x0101


	//----- nvinfo : EIATTR_INT_WARP_WIDE_INSTR_OFFSETS
	.align		4
        /*003c*/ 	.byte	0x04, 0x31
        /*003e*/ 	.short	(.L_633 - .L_632)


	//   ....[0]....
.L_632:
        /*0040*/ 	.word	0x00009eb0


	//   ....[1]....
        /*0044*/ 	.word	0x0000a200


	//   ....[2]....
        /*0048*/ 	.word	0x0000a2a0


	//   ....[3]....
        /*004c*/ 	.word	0x0000a340


	//   ....[4]....
        /*0050*/ 	.word	0x0000a3e0


	//   ....[5]....
        /*0054*/ 	.word	0x0000a480


	//   ....[6]....
        /*0058*/ 	.word	0x0000a520


	//   ....[7]....
        /*005c*/ 	.word	0x0000a5c0


	//   ....[8]....
        /*0060*/ 	.word	0x0000a660


	//   ....[9]....
        /*0064*/ 	.word	0x0000a700


	//   ....[10]....
        /*0068*/ 	.word	0x0000a7a0


	//   ....[11]....
        /*006c*/ 	.word	0x0000a840


	//   ....[12]....
        /*0070*/ 	.word	0x0000a8e0


	//   ....[13]....
        /*0074*/ 	.word	0x0000a980


	//   ....[14]....
        /*0078*/ 	.word	0x0000aa20


	//   ....[15]....
        /*007c*/ 	.word	0x0000aac0


	//   ....[16]....
        /*0080*/ 	.word	0x0000ab60


	//   ....[17]....
        /*0084*/ 	.word	0x0000ac80


	//   ....[18]....
        /*0088*/ 	.word	0x0000ad20


	//   ....[19]....
        /*008c*/ 	.word	0x0000adc0


	//   ....[20]....
        /*0090*/ 	.word	0x0000ae60


	//   ....[21]....
        /*0094*/ 	.word	0x0000af00


	//   ....[22]....
        /*0098*/ 	.word	0x0000afa0


	//   ....[23]....
        /*009c*/ 	.word	0x0000b040


	//   ....[24]....
        /*00a0*/ 	.word	0x0000b0e0


	//   ....[25]....
        /*00a4*/ 	.word	0x0000b210


	//   ....[26]....
        /*00a8*/ 	.word	0x0000b2b0


	//   ....[27]....
        /*00ac*/ 	.word	0x0000b350


	//   ....[28]....
        /*00b0*/ 	.word	0x0000b3f0


	//   ....[29]....
        /*00b4*/ 	.word	0x0000b600


	//   ....[30]....
        /*00b8*/ 	.word	0x0000b6c0


	//   ....[31]....
        /*00bc*/ 	.word	0x000124c0


	//----- nvinfo : EIATTR_COOP_GROUP_MASK_REGIDS
	.align		4
.L_633:
        /*00c0*/ 	.byte	0x04, 0x29
        /*00c2*/ 	.short	(.L_635 - .L_634)


	//   ....[0]....
.L_634:
        /*00c4*/ 	.word	0xffffffff


	//   ....[1]....
        /*00c8*/ 	.word	0xffffffff


	//   ....[2]....
        /*00cc*/ 	.word	0xffffffff


	//   ....[3]....
        /*00d0*/ 	.word	0xffffffff


	//   ....[4]....
        /*00d4*/ 	.word	0xffffffff


	//   ....[5]....
        /*00d8*/ 	.word	0xffffffff


	//   ....[6]....
        /*00dc*/ 	.word	0xffffffff


	//   ....[7]....
        /*00e0*/ 	.word	0xffffffff


	//   ....[8]....
        /*00e4*/ 	.word	0xffffffff


	//   ....[9]....
        /*00e8*/ 	.word	0xffffffff


	//----- nvinfo : EIATTR_COOP_GROUP_INSTR_OFFSETS
	.align		4
.L_635:
        /*00ec*/ 	.byte	0x04, 0x28
        /*00ee*/ 	.short	(.L_637 - .L_636)


	//   ....[0]....
.L_636:
        /*00f0*/ 	.word	0x000089f0


	//   ....[1]....
        /*00f4*/ 	.word	0x00008a00


	//   ....[2]....
        /*00f8*/ 	.word	0x00008a50


	//   ....[3]....
        /*00fc*/ 	.word	0x00008a60


	//   ....[4]....
        /*0100*/ 	.word	0x00008a90


	//   ....[5]....
        /*0104*/ 	.word	0x00008ab0


	//   ....[6]....
        /*0108*/ 	.word	0x00008ae0


	//   ....[7]....
        /*010c*/ 	.word	0x00008b00


	//   ....[8]....
        /*0110*/ 	.word	0x00008bd0


	//   ....[9]....
        /*0114*/ 	.word	0x00008e00


	//----- nvinfo : EIATTR_EXIT_INSTR_OFFSETS
	.align		4
.L_637:
        /*0118*/ 	.byte	0x04, 0x1c
        /*011a*/ 	.short	(.L_639 - .L_638)


	//   ....[0]....
.L_638:
        /*011c*/ 	.word	0x000125b0


	//   ....[1]....
        /*0120*/ 	.word	0x000126f0


	//   ....[2]....
        /*0124*/ 	.word	0x00012960


	//----- nvinfo : EIATTR_MAX_THREADS
	.align		4
.L_639:
        /*0128*/ 	.byte	0x04, 0x05
        /*012a*/ 	.short	(.L_641 - .L_640)
.L_640:
        /*012c*/ 	.word	0x00000180
        /*0130*/ 	.word	0x00000001
        /*0134*/ 	.word	0x00000001


	//----- nvinfo : EIATTR_CRS_STACK_SIZE
	.align		4
.L_641:
        /*0138*/ 	.byte	0x04, 0x1e
        /*013a*/ 	.short	(.L_643 - .L_642)
.L_642:
        /*013c*/ 	.word	0x00000000


	//----- nvinfo : EIATTR_CBANK_PARAM_SIZE
	.align		4
.L_643:
        /*0140*/ 	.byte	0x03, 0x19
        /*0142*/ 	.short	0x00b8


	//----- nvinfo : EIATTR_PARAM_CBANK
	.align		4
        /*0144*/ 	.byte	0x04, 0x0a
        /*0146*/ 	.short	(.L_645 - .L_644)
	.align		4
.L_644:
        /*0148*/ 	.word	index@(.nv.constant0._Z35group_norm_nhwc_bwd_one_pass_kernelI11Bf16IOBf16WLi512ELi48ELi384EEv26Group_norm_nhwc_bwd_params)
        /*014c*/ 	.short	0x0210
        /*014e*/ 	.short	0x00b8


	//----- nvinfo : EIATTR_SW_WAR
	.align		4
.L_645:
        /*0150*/ 	.byte	0x04, 0x36
        /*0152*/ 	.short	(.L_647 - .L_646)
.L_646:
        /*0154*/ 	.word	0x00000008
.L_647:


//--------------------- .nv.info._Z35group_norm_nhwc_bwd_one_pass_kernelI11Bf16IOFp16WLi64ELi48ELi384EEv26Group_norm_nhwc_bwd_params --------------------------
	.section	.nv.info._Z35group_norm_nhwc_bwd_one_pass_kernelI11Bf16IOFp16WLi64ELi48ELi384EEv26Group_norm_nhwc_bwd_params,"",@"SHT_CUDA_INFO"
	.sectionflags	@""
	.align	4


	//----- nvinfo : EIATTR_CUDA_API_VERSION
	.align		4
        /*0000*/ 	.byte	0x04, 0x37
        /*0002*/ 	.short	(.L_649 - .L_648)
.L_648:
        /*0004*/ 	.word	0x00000082


	//----- nvinfo : EIATTR_KPARAM_INFO
	.align		4
.L_649:
        /*0008*/ 	.byte	0x04, 0x17
        /*000a*/ 	.short	(.L_651 - .L_650)
.L_650:
        /*000c*/ 	.word	0x00000000
        /*0010*/ 	.short	0x0000
        /*0012*/ 	.short	0x0000
        /*0014*/ 	.byte	0x00, 0xf0, 0xe1, 0x02


	//----- nvinfo : EIATTR_SPARSE_MMA_MASK
	.align		4
.L_651:
        /*0018*/ 	.byte	0x03, 0x50
        /*001a*/ 	.short	0x0000


	//----- nvinfo : EIATTR_MAXREG_COUNT
	.align		4
        /*001c*/ 	.byte	0x03, 0x1b
        /*001e*/ 	.short	0x00a8


	//----- nvinfo : EIATTR_NUM_BARRIERS
	.align		4
        /*0020*/ 	.byte	0x02, 0x4c
        /*0022*/ 	.byte	0x01
	.zero		1


	//----- nvinfo : EIATTR_MERCURY_ISA_VERSION
	.align		4
        /*0024*/ 	.byte	0x03, 0x5f
        /*0026*/ 	.short	0x0101


	//----- nvinfo : EIATTR_INT_WARP_WIDE_INSTR_OFFSETS
	.align		4
        /*0028*/ 	.byte	0x04, 0x31
        /*002a*/ 	.short	(.L_653 - .L_652)


	//   ....[0]....
.L_652:
        /*002c*/ 	.word	0x00002300


	//   ....[1]....
        /*0030*/ 	.word	0x00004330


	//----- nvinfo : EIATTR_COOP_GROUP_MASK_REGIDS
	.align		4
.L_653:
        /*0034*/ 	.byte	0x04, 0x29
        /*0036*/ 	.short	(.L_655 - .L_654)


	//   ....[0]....
.L_654:
        /*0038*/ 	.word	0xffffffff


	//   ....[1]....
        /*003c*/ 	.word	0xffffffff


	//   ....[2]....
        /*0040*/ 	.word	0xffffffff


	//   ....[3]....
        /*0044*/ 	.word	0xffffffff


	//   ....[4]....
        /*0048*/ 	.word	0xffffffff


	//   ....[5]....
        /*004c*/ 	.word	0xffffffff


	//   ....[6]....
        /*0050*/ 	.word	0xffffffff


	//   ....[7]....
        /*0054*/ 	.word	0xffffffff


	//   ....[8]....
        /*0058*/ 	.word	0xffffffff


	//   ....[9]....
        /*005c*/ 	.word	0xffffffff


	//----- nvinfo : EIATTR_COOP_GROUP_INSTR_OFFSETS
	.align		4
.L_655:
        /*0060*/ 	.byte	0x04, 0x28
        /*0062*/ 	.short	(.L_657 - .L_656)


	//   ....[0]....
.L_656:
        /*0064*/ 	.word	0x000016d0


	//   ....[1]....
        /*0068*/ 	.word	0x00001710


	//   ....[2]....
        /*006c*/ 	.word	0x00001800


	//   ....[3]....
        /*0070*/ 	.word	0x00001820


	//   ....[4]....
        /*0074*/ 	.word	0x00001850


	//   ....[5]....
        /*0078*/ 	.word	0x00001870


	//   ....[6]....
        /*007c*/ 	.word	0x000018a0


	//   ....[7]....
        /*0080*/ 	.word	0x000018c0


	//   ....[8]....
        /*0084*/ 	.word	0x000018f0


	//   ....[9]....
        /*0088*/ 	.word	0x00001910


	//----- nvinfo : EIATTR_EXIT_INSTR_OFFSETS
	.align		4
.L_657:
        /*008c*/ 	.byte	0x04, 0x1c
        /*008e*/ 	.short	(.L_659 - .L_658)


	//   ....[0]....
.L_658:
        /*0090*/ 	.word	0x00004420


	//   ....[1]....
        /*0094*/ 	.word	0x00004560


	//   ....[2]....
        /*0098*/ 	.word	0x000047c0


	//----- nvinfo : EIATTR_MAX_THREADS
	.align		4
.L_659:
        /*009c*/ 	.byte	0x04, 0x05
        /*009e*/ 	.short	(.L_661 - .L_660)
.L_660:
        /*00a0*/ 	.word	0x00000180
        /*00a4*/ 	.word	0x00000001
        /*00a8*/ 	.word	0x00000001


	//----- nvinfo : EIATTR_CRS_STACK_SIZE
	.align		4
.L_661:
        /*00ac*/ 	.byte	0x04, 0x1e
        /*00ae*/ 	.short	(.L_663 - .L_662)
.L_662:
        /*00b0*/ 	.word	0x00000000


	//----- nvinfo : EIATTR_CBANK_PARAM_SIZE
	.align		4
.L_663:
        /*00b4*/ 	.byte	0x03, 0x19
        /*00b6*/ 	.short	0x00b8


	//----- nvinfo : EIATTR_PARAM_CBANK
	.align		4
        /*00b8*/ 	.byte	0x04, 0x0a
        /*00ba*/ 	.short	(.L_665 - .L_664)
	.align		4
.L_664:
        /*00bc*/ 	.word	index@(.nv.constant0._Z35group_norm_nhwc_bwd_one_pass_kernelI11Bf16IOFp16WLi64ELi48ELi384EEv26Group_norm_nhwc_bwd_params)
        /*00c0*/ 	.short	0x0210
        /*00c2*/ 	.short	0x00b8


	//----- nvinfo : EIATTR_SW_WAR
	.align		4
.L_665:
        /*00c4*/ 	.byte	0x04, 0x36
        /*00c6*/ 	.short	(.L_667 - .L_666)
.L_666:
        /*00c8*/ 	.word	0x00000008
.L_667:


//--------------------- .nv.info._Z35group_norm_nhwc_bwd_one_pass_kernelI11Bf16IOFp16WLi128ELi48ELi384EEv26Group_norm_nhwc_bwd_params --------------------------
	.section	.nv.info._Z35group_norm_nhwc_bwd_one_pass_kernelI11Bf16IOFp16WLi128ELi48ELi384EEv26Group_norm_nhwc_bwd_params,"",@"SHT_CUDA_INFO"
	.sectionflags	@""
	.align	4


	//----- nvinfo : EIATTR_CUDA_API_VERSION
	.align		4
        /*0000*/ 	.byte	0x04, 0x37
        /*0002*/ 	.short	(.L_669 - .L_668)
.L_668:
        /*0004*/ 	.word	0x00000082


	//----- nvinfo : EIATTR_KPARAM_INFO
	.align		4
.L_669:
        /*0008*/ 	.byte	0x04, 0x17
        /*000a*/ 	.short	(.L_671 - .L_670)
.L_670:
        /*000c*/ 	.word	0x00000000
        /*0010*/ 	.short	0x0000
        /*0012*/ 	.short	0x0000
        /*0014*/ 	.byte	0x00, 0xf0, 0xe1, 0x02


	//----- nvinfo : EIATTR_SPARSE_MMA_MASK
	.align		4
.L_671:
        /*0018*/ 	.byte	0x03, 0x50
        /*001a*/ 	.short	0x0000


	//----- nvinfo : EIATTR_MAXREG_COUNT
	.align		4
        /*001c*/ 	.byte	0x03, 0x1b
        /*001e*/ 	.short	0x00a8


	//----- nvinfo : EIATTR_NUM_BARRIERS
	.align		4
        /*0020*/ 	.byte	0x02, 0x4c
        /*0022*/ 	.byte	0x01
	.zero		1


	//----- nvinfo : EIATTR_MERCURY_ISA_VERSION
	.align		4
        /*0024*/ 	.byte	0x03, 0x5f
        /*0026*/ 	.short	0x0101


	//----- nvinfo : EIATTR_INT_WARP_WIDE_INSTR_OFFSETS
	.align		4
        /*0028*/ 	.byte	0x04, 0x31
        /*002a*/ 	.short	(.L_673 - .L_672)


	//   ....[0]....
.L_672:
        /*002c*/ 	.word	0x000034a0


	//   ....[1]....
        /*0030*/ 	.word	0x00006210


	//----- nvinfo : EIATTR_COOP_GROUP_MASK_REGIDS
	.align		4
.L_673:
        /*0034*/ 	.byte	0x04, 0x29
        /*0036*/ 	.short	(.L_675 - .L_674)


	//   ....[0]....
.L_674:
        /*0038*/ 	.word	0xffffffff


	//   ....[1]....
        /*003c*/ 	.word	0xffffffff


	//   ....[2]....
        /*0040*/ 	.word	0xffffffff


	//   ....[3]....
        /*0044*/ 	.word	0xffffffff


	//   ....[4]....
        /*0048*/ 	.word	0xffffffff


	//   ....[5]....
        /*004c*/ 	.word	0xffffffff


	//   ....[6]....
        /*0050*/ 	.word	0xffffffff


	//   ....[7]....
        /*0054*/ 	.word	0xffffffff


	//   ....[8]....
        /*0058*/ 	.word	0xffffffff


	//   ....[9]....
        /*005c*/ 	.word	0xffffffff


	//----- nvinfo : EIATTR_COOP_GROUP_INSTR_OFFSETS
	.align		4
.L_675:
        /*0060*/ 	.byte	0x04, 0x28
        /*0062*/ 	.short	(.L_677 - .L_676)


	//   ....[0]....
.L_676:
        /*0064*/ 	.word	0x00002770


	//   ....[1]....
        /*0068*/ 	.word	0x000027b0


	//   ....[2]....
        /*006c*/ 	.word	0x000028f0


	//   ....[3]....
        /*0070*/ 	.word	0x00002910


	//   ....[4]....
        /*0074*/ 	.word	0x00002940


	//   ....[5]....
        /*0078*/ 	.word	0x00002960


	//   ....[6]....
        /*007c*/ 	.word	0x00002990


	//   ....[7]....
        /*0080*/ 	.word	0x000029b0


	//   ....[8]....
        /*0084*/ 	.word	0x000029e0


	//   ....[9]....
        /*0088*/ 	.word	0x00002a00


	//----- nvinfo : EIATTR_EXIT_INSTR_OFFSETS
	.align		4
.L_677:
        /*008c*/ 	.byte	0x04, 0x1c
        /*008e*/ 	.short	(.L_679 - .L_678)


	//   ....[0]....
.L_678:
        /*0090*/ 	.word	0x000062a0


	//   ....[1]....
        /*0094*/ 	.word	0x000063e0


	//   ....[2]....
        /*0098*/ 	.word	0x00006640


	//----- nvinfo : EIATTR_MAX_THREADS
	.align		4
.L_679:
        /*009c*/ 	.byte	0x04, 0x05
        /*009e*/ 	.short	(.L_681 - .L_680)
.L_680:
        /*00a0*/ 	.word	0x00000180
        /*00a4*/ 	.word	0x00000001
        /*00a8*/ 	.word	0x00000001


	//----- nvinfo : EIATTR_CRS_STACK_SIZE
	.align		4
.L_681:
        /*00ac*/ 	.byte	0x04, 0x1e
        /*00ae*/ 	.short	(.L_683 - .L_682)
.L_682:
        /*00b0*/ 	.word	0x00000000


	//----- nvinfo : EIATTR_CBANK_PARAM_SIZE
	.align		4
.L_683:
        /*00b4*/ 	.byte	0x03, 0x19
        /*00b6*/ 	.short	0x00b8


	//----- nvinfo : EIATTR_PARAM_CBANK
	.align		4
        /*00b8*/ 	.byte	0x04, 0x0a
        /*00ba*/ 	.short	(.L_685 - .L_684)
	.align		4
.L_684:
        /*00bc*/ 	.word	index@(.nv.constant0._Z35group_norm_nhwc_bwd_one_pass_kernelI11Bf16IOFp16WLi128ELi48ELi384EEv26Group_norm_nhwc_bwd_params)
        /*00c0*/ 	.short	0x0210
        /*00c2*/ 	.short	0x00b8


	//----- nvinfo : EIATTR_SW_WAR
	.align		4
.L_685:
        /*00c4*/ 	.byte	0x04, 0x36
        /*00c6*/ 	.short	(.L_687 - .L_686)
.L_686:
        /*00c8*/ 	.word	0x00000008
.L_687:


//--------------------- .nv.info._Z35group_norm_nhwc_bwd_one_pass_kernelI11Bf16IOFp16WLi256ELi48ELi384EEv26Group_norm_nhwc_bwd_params --------------------------
	.section	.nv.info._Z35group_norm_nhwc_bwd_one_pass_kernelI11Bf16IOFp16WLi256ELi48ELi384EEv26Group_norm_nhwc_bwd_params,"",@"SHT_CUDA_INFO"
	.sectionflags	@""
	.align	4


	//----- nvinfo : EIATTR_CUDA_API_VERSION
	.align		4
        /*0000*/ 	.byte	0x04, 0x37
        /*0002*/ 	.short	(.L_689 - .L_688)
.L_688:
        /*0004*/ 	.word	0x00000082


	//----- nvinfo : EIATTR_KPARAM_INFO
	.align		4
.L_689:
        /*0008*/ 	.byte	0x04, 0x17
        /*000a*/ 	.short	(.L_691 - .L_690)
.L_690:
        /*000c*/ 	.word	0x00000000
        /*0010*/ 	.short	0x0000
        /*0012*/ 	.short	0x0000
        /*0014*/ 	.byte	0x00, 0xf0, 0xe1, 0x02


	//----- nvinfo : EIATTR_SPARSE_MMA_MASK
	.align		4
.L_691:
        /*0018*/ 	.byte	0x03, 0x50
        /*001a*/ 	.short	0x0000


	//----- nvinfo : EIATTR_MAXREG_COUNT
	.align		4
        /*001c*/ 	.byte	0x03, 0x1b
        /*001e*/ 	.short	0x00a8


	//----- nvinfo : EIATTR_NUM_BARRIERS
	.align		4
        /*0020*/ 	.byte	0x02, 0x4c
        /*0022*/ 	.byte	0x01
	.zero		1


	//----- nvinfo : EIATTR_MERCURY_ISA_VERSION
	.align		4
        /*0024*/ 	.byte	0x03, 0x5f
        /*0026*/ 	.short	0x0101


	//----- nvinfo : EIATTR_INT_WARP_WIDE_INSTR_OFFSETS
	.align		4
        /*0028*/ 	.byte	0x04, 0x31
        /*002a*/ 	.short	(.L_693 - .L_692)


	//   ....[0]....
.L_692:
        /*002c*/ 	.word	0x00005600


	//   ....[1]....
        /*0030*/ 	.word	0x00009c00


	//----- nvinfo : EIATTR_COOP_GROUP_MASK_REGIDS
	.align		4
.L_693:
        /*0034*/ 	.byte	0x04, 0x29
        /*0036*/ 	.short	(.L_695 - .L_694)


	//   ....[0]....
.L_694:
        /*0038*/ 	.word	0xffffffff


	//   ....[1]....
        /*003c*/ 	.word	0xffffffff


	//   ....[2]....
        /*0040*/ 	.word	0xffffffff


	//   ....[3]....
        /*0044*/ 	.word	0xffffffff


	//   ....[4]....
        /*0048*/ 	.word	0xffffffff


	//   ....[5]....
        /*004c*/ 	.word	0xffffffff


	//   ....[6]....
        /*0050*/ 	.word	0xffffffff


	//   ....[7]....
        /*0054*/ 	.word	0xffffffff


	//   ....[8]....
        /*0058*/ 	.word	0xffffffff


	//   ....[9]....
        /*005c*/ 	.word	0xffffffff


	//----- nvinfo : EIATTR_COOP_GROUP_INSTR_OFFSETS
	.align		4
.L_695:
        /*0060*/ 	.byte	0x04, 0x28
        /*0062*/ 	.short	(.L_697 - .L_696)


	//   ....[0]....
.L_696:
        /*0064*/ 	.word	0x00004520


	//   ....[1]....
        /*0068*/ 	.word	0x00004560


	//   ....[2]....
        /*006c*/ 	.word	0x000046f0


	//   ....[3]....
        /*0070*/ 	.word	0x00004730


	//   ....[4]....
        /*0074*/ 	.word	0x000048c0


	//   ....[5]....
        /*0078*/ 	.word	0x00004900


	//   ....[6]....
        /*007c*/ 	.word	0x00004a10


	//   ....[7]....
        /*0080*/ 	.word	0x00004a30


	//   ....[8]....
        /*0084*/ 	.word	0x00004a60


	//   ....[9]....
        /*0088*/ 	.word	0x00004a80


	//----- nvinfo : EIATTR_EXIT_INSTR_OFFSETS
	.align		4
.L_697:
        /*008c*/ 	.byte	0x04, 0x1c
        /*008e*/ 	.short	(.L_699 - .L_698)


	//   ....[0]....
.L_698:
        /*0090*/ 	.word	0x00009c90


	//   ....[1]....
        /*0094*/ 	.word	0x00009dd0


	//   ....[2]....
        /*0098*/ 	.word	0x0000a030


	//----- nvinfo : EIATTR_MAX_THREADS
	.align		4
.L_699:
        /*009c*/ 	.byte	0x04, 0x05
        /*009e*/ 	.short	(.L_701 - .L_700)
.L_700:
        /*00a0*/ 	.word	0x00000180
        /*00a4*/ 	.word	0x00000001
        /*00a8*/ 	.word	0x00000001


	//----- nvinfo : EIATTR_CRS_STACK_SIZE
	.align		4
.L_701:
        /*00ac*/ 	.byte	0x04, 0x1e
        /*00ae*/ 	.short	(.L_703 - .L_702)
.L_702:
        /*00b0*/ 	.word	0x00000000


	//----- nvinfo : EIATTR_CBANK_PARAM_SIZE
	.align		4
.L_703:
        /*00b4*/ 	.byte	0x03, 0x19
        /*00b6*/ 	.short	0x00b8


	//----- nvinfo : EIATTR_PARAM_CBANK
	.align		4
        /*00b8*/ 	.byte	0x04, 0x0a
        /*00ba*/ 	.short	(.L_705 - .L_704)
	.align		4
.L_704:
        /*00bc*/ 	.word	index@(.nv.constant0._Z35group_norm_nhwc_bwd_one_pass_kernelI11Bf16IOFp16WLi256ELi48ELi384EEv26Group_norm_nhwc_bwd_params)
        /*00c0*/ 	.short	0x0210
        /*00c2*/ 	.short	0x00b8


	//----- nvinfo : EIATTR_SW_WAR
	.align		4
.L_705:
        /*00c4*/ 	.byte	0x04, 0x36
        /*00c6*/ 	.short	(.L_707 - .L_706)
.L_706:
        /*00c8*/ 	.word	0x00000008
.L_707:


//--------------------- .nv.info._Z35group_norm_nhwc_bwd_one_pass_kernelI11Bf16IOFp16WLi512ELi48ELi384EEv26Group_norm_nhwc_bwd_params --------------------------
	.section	.nv.info._Z35group_norm_nhwc_bwd_one_pass_kernelI11Bf16IOFp16WLi512ELi48ELi384EEv26Group_norm_nhwc_bwd_params,"",@"SHT_CUDA_INFO"
	.sectionflags	@""
	.align	4


	//----- nvinfo : EIATTR_CUDA_API_VERSION
	.align		4
        /*0000*/ 	.byte	0x04, 0x37
        /*0002*/ 	.short	(.L_709 - .L_708)
.L_708:
        /*0004*/ 	.word	0x00000082


	//----- nvinfo : EIATTR_KPARAM_INFO
	.align		4
.L_709:
        /*0008*/ 	.byte	0x04, 0x17
        /*000a*/ 	.short	(.L_711 - .L_710)
.L_710:
        /*000c*/ 	.word	0x00000000
        /*0010*/ 	.short	0x0000
        /*0012*/ 	.short	0x0000
        /*0014*/ 	.byte	0x00, 0xf0, 0xe1, 0x02


	//----- nvinfo : EIATTR_SPARSE_MMA_MASK
	.align		4
.L_711:
        /*0018*/ 	.byte	0x03, 0x50
        /*001a*/ 	.short	0x0000


	//----- nvinfo : EIATTR_MAXREG_COUNT
	.align		4
        /*001c*/ 	.byte	0x03, 0x1b
        /*001e*/ 	.short	0x00a8


	//----- nvinfo : EIATTR_NUM_BARRIERS
	.align		4
        /*0020*/ 	.byte	0x02, 0x4c
        /*0022*/ 	.byte	0x01
	.zero		1


	//----- nvinfo : EIATTR_ANNOTATIONS
	.align		4
        /*0024*/ 	.byte	0x04, 0x55
        /*0026*/ 	.short	(.L_713 - .L_712)


	//   ....[0]....
.L_712:
        /*0028*/ 	.word	0x00000001
        /*002c*/ 	.byte	0x70, 0x89, 0x00, 0x00, 0x01, 0x00, 0x00, 0x00, 0x50, 0x8b, 0x00, 0x00


	//----- nvinfo : EIATTR_MERCURY_ISA_VERSION
	.align		4
.L_713:
        /*0038*/ 	.byte	0x03, 0x5f
        /*003a*/ 	.short	0x0101


	//----- nvinfo : EIATTR_INT_WARP_WIDE_INSTR_OFFSETS
	.align		4
        /*003c*/ 	.byte	0x04, 0x31
        /*003e*/ 	.short	(.L_715 - .L_714)


	//   ....[0]....
.L_714:
        /*0040*/ 	.word	0x00009eb0


	//   ....[1]....
        /*0044*/ 	.word	0x0000a200


	//   ....[2]....
        /*0048*/ 	.word	0x0000a2a0


	//   ....[3]....
        /*004c*/ 	.word	0x0000a340


	//   ....[4]....
        /*0050*/ 	.word	0x0000a3e0


	//   ....[5]....
        /*0054*/ 	.word	0x0000a480


	//   ....[6]....
        /*0058*/ 	.word	0x0000a520


	//   ....[7]....
        /*005c*/ 	.word	0x0000a5c0


	//   ....[8]....
        /*0060*/ 	.word	0x0000a660


	//   ....[9]....
        /*0064*/ 	.word	0x0000a700


	//   ....[10]....
        /*0068*/ 	.word	0x0000a7a0


	//   ....[11]....
        /*006c*/ 	.word	0x0000a840


	//   ....[12]....
        /*0070*/ 	.word	0x0000a8e0


	//   ....[13]....
        /*0074*/ 	.word	0x0000a980


	//   ....[14]....
        /*0078*/ 	.word	0x0000aa20


	//   ....[15]....
        /*007c*/ 	.word	0x0000aac0


	//   ....[16]....
        /*0080*/ 	.word	0x0000ab60


	//   ....[17]....
        /*0084*/ 	.word	0x0000ac80


	//   ....[18]....
        /*0088*/ 	.word	0x0000ad20


	//   ....[19]....
        /*008c*/ 	.word	0x0000adc0


	//   ....[20]....
        /*0090*/ 	.word	0x0000ae60


	//   ....[21]....
        /*0094*/ 	.word	0x0000af00


	//   ....[22]....
        /*0098*/ 	.word	0x0000afa0


	//   ....[23]....
        /*009c*/ 	.word	0x0000b040


	//   ....[24]....
        /*00a0*/ 	.word	0x0000b0e0


	//   ....[25]....
        /*00a4*/ 	.word	0x0000b210


	//   ....[26]....
        /*00a8*/ 	.word	0x0000b2b0


	//   ....[27]....
        /*00ac*/ 	.word	0x0000b350


	//   ....[28]....
        /*00b0*/ 	.word	0x0000b3f0


	//   ....[29]....
        /*00b4*/ 	.word	0x0000b600


	//   ....[30]....
        /*00b8*/ 	.word	0x0000b6c0


	//   ....[31]....
        /*00bc*/ 	.word	0x000124c0


	//----- nvinfo : EIATTR_COOP_GROUP_MASK_REGIDS
	.align		4
.L_715:
        /*00c0*/ 	.byte	0x04, 0x29
        /*00c2*/ 	.short	(.L_717 - .L_716)


	//   ....[0]....
.L_716:
        /*00c4*/ 	.word	0xffffffff


	//   ....[1]....
        /*00c8*/ 	.word	0xffffffff


	//   ....[2]....
        /*00cc*/ 	.word	0xffffffff


	//   ....[3]....
        /*00d0*/ 	.word	0xffffffff


	//   ....[4]....
        /*00d4*/ 	.word	0xffffffff


	//   ....[5]....
        /*00d8*/ 	.word	0xffffffff


	//   ....[6]....
        /*00dc*/ 	.word	0xffffffff


	//   ....[7]....
        /*00e0*/ 	.word	0xffffffff


	//   ....[8]....
        /*00e4*/ 	.word	0xffffffff


	//   ....[9]....
        /*00e8*/ 	.word	0xffffffff


	//----- nvinfo : EIATTR_COOP_GROUP_INSTR_OFFSETS
	.align		4
.L_717:
        /*00ec*/ 	.byte	0x04, 0x28
        /*00ee*/ 	.short	(.L_719 - .L_718)


	//   ....[0]....
.L_718:
        /*00f0*/ 	.word	0x000089f0


	//   ....[1]....
        /*00f4*/ 	.word	0x00008a00


	//   ....[2]....
        /*00f8*/ 	.word	0x00008a50


	//   ....[3]....
        /*00fc*/ 	.word	0x00008a60


	//   ....[4]....
        /*0100*/ 	.word	0x00008a90


	//   ....[5]....
        /*0104*/ 	.word	0x00008ab0


	//   ....[6]....
        /*0108*/ 	.word	0x00008ae0


	//   ....[7]....
        /*010c*/ 	.word	0x00008b00


	//   ....[8]....
        /*0110*/ 	.word	0x00008bd0


	//   ....[9]....
        /*0114*/ 	.word	0x00008e00


	//----- nvinfo : EIATTR_EXIT_INSTR_OFFSETS
	.align		4
.L_719:
        /*0118*/ 	.byte	0x04, 0x1c
        /*011a*/ 	.short	(.L_721 - .L_720)


	//   ....[0]....
.L_720:
        /*011c*/ 	.word	0x000125b0


	//   ....[1]....
        /*0120*/ 	.word	0x000126f0


	//   ....[2]....
        /*0124*/ 	.word	0x00012960


	//----- nvinfo : EIATTR_MAX_THREADS
	.align		4
.L_721:
        /*0128*/ 	.byte	0x04, 0x05
        /*012a*/ 	.short	(.L_723 - .L_722)
.L_722:
        /*012c*/ 	.word	0x00000180
        /*0130*/ 	.word	0x00000001
        /*0134*/ 	.word	0x00000001


	//----- nvinfo : EIATTR_CRS_STACK_SIZE
	.align		4
.L_723:
        /*0138*/ 	.byte	0x04, 0x1e
        /*013a*/ 	.short	(.L_725 - .L_724)
.L_724:
        /*013c*/ 	.word	0x00000000


	//----- nvinfo : EIATTR_CBANK_PARAM_SIZE
	.align		4
.L_725:
        /*0140*/ 	.byte	0x03, 0x19
        /*0142*/ 	.short	0x00b8


	//----- nvinfo : EIATTR_PARAM_CBANK
	.align		4
        /*0144*/ 	.byte	0x04, 0x0a
        /*0146*/ 	.short	(.L_727 - .L_726)
	.align		4
.L_726:
        /*0148*/ 	.word	index@(.nv.constant0._Z35group_norm_nhwc_bwd_one_pass_kernelI11Bf16IOFp16WLi512ELi48ELi384EEv26Group_norm_nhwc_bwd_params)
        /*014c*/ 	.short	0x0210
        /*014e*/ 	.short	0x00b8


	//----- nvinfo : EIATTR_SW_WAR
	.align		4
.L_727:
        /*0150*/ 	.byte	0x04, 0x36
        /*0152*/ 	.short	(.L_729 - .L_728)
.L_728:
        /*0154*/ 	.word	0x00000008
.L_729:


//--------------------- .nv.info._Z35group_norm_nhwc_bwd_one_pass_kernelI11Fp16IOFp32WLi64ELi48ELi384EEv26Group_norm_nhwc_bwd_params --------------------------
	.section	.nv.info._Z35group_norm_nhwc_bwd_one_pass_kernelI11Fp16IOFp32WLi64ELi48ELi384EEv26Group_norm_nhwc_bwd_params,"",@"SHT_CUDA_INFO"
	.sectionflags	@""
	.align	4


	//----- nvinfo : EIATTR_CUDA_API_VERSION
	.align		4
        /*0000*/ 	.byte	0x04, 0x37
        /*0002*/ 	.short	(.L_731 - .L_730)
.L_730:
        /*0004*/ 	.word	0x00000082


	//----- nvinfo : EIATTR_KPARAM_INFO
	.align		4
.L_731:
        /*0008*/ 	.byte	0x04, 0x17
        /*000a*/ 	.short	(.L_733 - .L_732)
.L_732:
        /*000c*/ 	.word	0x00000000
        /*0010*/ 	.short	0x0000
        /*0012*/ 	.short	0x0000
        /*0014*/ 	.byte	0x00, 0xf0, 0xe1, 0x02


	//----- nvinfo : EIATTR_SPARSE_MMA_MASK
	.align		4
.L_733:
        /*0018*/ 	.byte	0x03, 0x50
        /*001a*/ 	.short	0x0000


	//----- nvinfo : EIATTR_MAXREG_COUNT
	.align		4
        /*001c*/ 	.byte	0x03, 0x1b
        /*001e*/ 	.short	0x00a8


	//----- nvinfo : EIATTR_NUM_BARRIERS
	.align		4
        /*0020*/ 	.byte	0x02, 0x4c
        /*0022*/ 	.byte	0x01
	.zero		1


	//----- nvinfo : EIATTR_MERCURY_ISA_VERSION
	.align		4
        /*0024*/ 	.byte	0x03, 0x5f
        /*0026*/ 	.short	0x0101


	//----- nvinfo : EIATTR_INT_WARP_WIDE_INSTR_OFFSETS
	.align		4
        /*0028*/ 	.byte	0x04, 0x31
        /*002a*/ 	.short	(.L_735 - .L_734)


	//   ....[0]....
.L_734:
        /*002c*/ 	.word	0x00002250


	//   ....[1]....
        /*0030*/ 	.word	0x00004280


	//----- nvinfo : EIATTR_COOP_GROUP_MASK_REGIDS
	.align		4
.L_735:
        /*0034*/ 	.byte	0x04, 0x29
        /*0036*/ 	.short	(.L_737 - .L_736)


	//   ....[0]....
.L_736:
        /*0038*/ 	.word	0xffffffff


	//   ....[1]....
        /*003c*/ 	.word	0xffffffff


	//   ....[2]....
        /*0040*/ 	.word	0xffffffff


	//   ....[3]....
        /*0044*/ 	.word	0xffffffff


	//   ....[4]....
        /*0048*/ 	.word	0xffffffff


	//   ....[5]....
        /*004c*/ 	.word	0xffffffff


	//   ....[6]....
        /*0050*/ 	.word	0xffffffff


	//   ....[7]....
        /*0054*/ 	.word	0xffffffff


	//   ....[8]....
        /*0058*/ 	.word	0xffffffff


	//   ....[9]....
        /*005c*/ 	.word	0xffffffff


	//----- nvinfo : EIATTR_COOP_GROUP_INSTR_OFFSETS
	.align		4
.L_737:
        /*0060*/ 	.byte	0x04, 0x28
        /*0062*/ 	.short	(.L_739 - .L_738)


	//   ....[0]....
.L_738:
        /*0064*/ 	.word	0x00001720


	//   ....[1]....
        /*0068*/ 	.word	0x00001760


	//   ....[2]....
        /*006c*/ 	.word	0x000017d0


	//   ....[3]....
        /*0070*/ 	.word	0x000017f0


	//   ....[4]....
        /*0074*/ 	.word	0x00001820


	//   ....[5]....
        /*0078*/ 	.word	0x00001840


	//   ....[6]....
        /*007c*/ 	.word	0x00001870


	//   ....[7]....
        /*0080*/ 	.word	0x00001890


	//   ....[8]....
        /*0084*/ 	.word	0x000018c0


	//   ....[9]....
        /*0088*/ 	.word	0x000018e0


	//----- nvinfo : EIATTR_EXIT_INSTR_OFFSETS
	.align		4
.L_739:
        /*008c*/ 	.byte	0x04, 0x1c
        /*008e*/ 	.short	(.L_741 - .L_740)


	//   ....[0]....
.L_740:
        /*0090*/ 	.word	0x00004370


	//   ....[1]....
        /*0094*/ 	.word	0x000044b0


	//   ....[2]....
        /*0098*/ 	.word	0x000046f0


	//----- nvinfo : EIATTR_MAX_THREADS
	.align		4
.L_741:
        /*009c*/ 	.byte	0x04, 0x05
        /*009e*/ 	.short	(.L_743 - .L_742)
.L_742:
        /*00a0*/ 	.word	0x00000180
        /*00a4*/ 	.word	0x00000001
        /*00a8*/ 	.word	0x00000001


	//----- nvinfo : EIATTR_CRS_STACK_SIZE
	.align		4
.L_743:
        /*00ac*/ 	.byte	0x04, 0x1e
        /*00ae*/ 	.short	(.L_745 - .L_744)
.L_744:
        /*00b0*/ 	.word	0x00000000


	//----- nvinfo : EIATTR_CBANK_PARAM_SIZE
	.align		4
.L_745:
        /*00b4*/ 	.byte	0x03, 0x19
        /*00b6*/ 	.short	0x00b8


	//----- nvinfo : EIATTR_PARAM_CBANK
	.align		4
        /*00b8*/ 	.byte	0x04, 0x0a
        /*00ba*/ 	.short	(.L_747 - .L_746)
	.align		4
.L_746:
        /*00bc*/ 	.word	index@(.nv.constant0._Z35group_norm_nhwc_bwd_one_pass_kernelI11Fp16IOFp32WLi64ELi48ELi384EEv26Group_norm_nhwc_bwd_params)
        /*00c0*/ 	.short	0x0210
        /*00c2*/ 	.short	0x00b8


	//----- nvinfo : EIATTR_SW_WAR
	.align		4
.L_747:
        /*00c4*/ 	.byte	0x04, 0x36
        /*00c6*/ 	.short	(.L_749 - .L_748)
.L_748:
        /*00c8*/ 	.word	0x00000008
.L_749:


//--------------------- .nv.info._Z35group_norm_nhwc_bwd_one_pass_kernelI11Fp16IOFp32WLi128ELi48ELi384EEv26Group_norm_nhwc_bwd_params --------------------------
	.section	.nv.info._Z35group_norm_nhwc_bwd_one_pass_kernelI11Fp16IOFp32WLi128ELi48ELi384EEv26Group_norm_nhwc_bwd_params,"",@"SHT_CUDA_INFO"
	.sectionflags	@""
	.align	4


	//----- nvinfo : EIATTR_CUDA_API_VERSION
	.align		4
        /*0000*/ 	.byte	0x04, 0x37
        /*0002*/ 	.short	(.L_751 - .L_750)
.L_750:
        /*0004*/ 	.word	0x00000082


	//----- nvinfo : EIATTR_KPARAM_INFO
	.align		4
.L_751:
        /*0008*/ 	.byte	0x04, 0x17
        /*000a*/ 	.short	(.L_753 - .L_752)
.L_752:
        /*000c*/ 	.word	0x00000000
        /*0010*/ 	.short	0x0000
        /*0012*/ 	.short	0x0000
        /*0014*/ 	.byte	0x00, 0xf0, 0xe1, 0x02


	//----- nvinfo : EIATTR_SPARSE_MMA_MASK
	.align		4
.L_753:
        /*0018*/ 	.byte	0x03, 0x50
        /*001a*/ 	.short	0x0000


	//----- nvinfo : EIATTR_MAXREG_COUNT
	.align		4
        /*001c*/ 	.byte	0x03, 0x1b
        /*001e*/ 	.short	0x00a8


	//----- nvinfo : EIATTR_NUM_BARRIERS
	.align		4
        /*0020*/ 	.byte	0x02, 0x4c
        /*0022*/ 	.byte	0x01
	.zero		1


	//----- nvinfo : EIATTR_MERCURY_ISA_VERSION
	.align		4
        /*0024*/ 	.byte	0x03, 0x5f
        /*0026*/ 	.short	0x0101


	//----- nvinfo : EIATTR_INT_WARP_WIDE_INSTR_OFFSETS
	.align		4
        /*0028*/ 	.byte	0x04, 0x31
        /*002a*/ 	.short	(.L_755 - .L_754)


	//   ....[0]....
.L_754:
        /*002c*/ 	.word	0x000030d0


	//   ....[1]....
        /*0030*/ 	.word	0x00005d90


	//----- nvinfo : EIATTR_COOP_GROUP_MASK_REGIDS
	.align		4
.L_755:
        /*0034*/ 	.byte	0x04, 0x29
        /*0036*/ 	.short	(.L_757 - .L_756)


	//   ....[0]....
.L_756:
        /*0038*/ 	.word	0xffffffff


	//   ....[1]....
        /*003c*/ 	.word	0xffffffff


	//   ....[2]....
        /*0040*/ 	.word	0xffffffff


	//   ....[3]....
        /*0044*/ 	.word	0xffffffff


	//   ....[4]....
        /*0048*/ 	.word	0xffffffff


	//   ....[5]....
        /*004c*/ 	.word	0xffffffff


	//   ....[6]....
        /*0050*/ 	.word	0xffffffff


	//   ....[7]....
        /*0054*/ 	.word	0xffffffff


	//   ....[8]....
        /*0058*/ 	.word	0xffffffff


	//   ....[9]....
        /*005c*/ 	.word	0xffffffff


	//----- nvinfo : EIATTR_COOP_GROUP_INSTR_OFFSETS
	.align		4
.L_757:
        /*0060*/ 	.byte	0x04, 0x28
        /*0062*/ 	.short	(.L_759 - .L_758)


	//   ....[0]....
.L_758:
        /*0064*/ 	.word	0x00002550


	//   ....[1]....
        /*0068*/ 	.word	0x00002590


	//   ....[2]....
        /*006c*/ 	.word	0x00002630


	//   ....[3]....
        /*0070*/ 	.word	0x00002650


	//   ....[4]....
        /*0074*/ 	.word	0x00002680


	//   ....[5]....
        /*0078*/ 	.word	0x000026a0


	//   ....[6]....
        /*007c*/ 	.word	0x000026d0


	//   ....[7]....
        /*0080*/ 	.word	0x000026f0


	//   ....[8]....
        /*0084*/ 	.word	0x00002720


	//   ....[9]....
        /*0088*/ 	.word	0x00002740


	//----- nvinfo : EIATTR_EXIT_INSTR_OFFSETS
	.align		4
.L_759:
        /*008c*/ 	.byte	0x04, 0x1c
        /*008e*/ 	.short	(.L_761 - .L_760)


	//   ....[0]....
.L_760:
        /*0090*/ 	.word	0x00005e20


	//   ....[1]....
        /*0094*/ 	.word	0x00005f60


	//   ....[2]....
        /*0098*/ 	.word	0x000061b0


	//----- nvinfo : EIATTR_MAX_THREADS
	.align		4
.L_761:
        /*009c*/ 	.byte	0x04, 0x05
        /*009e*/ 	.short	(.L_763 - .L_762)
.L_762:
        /*00a0*/ 	.word	0x00000180
        /*00a4*/ 	.word	0x00000001
        /*00a8*/ 	.word	0x00000001


	//----- nvinfo : EIATTR_CRS_STACK_SIZE
	.align		4
.L_763:
        /*00ac*/ 	.byte	0x04, 0x1e
        /*00ae*/ 	.short	(.L_765 - .L_764)
.L_764:
        /*00b0*/ 	.word	0x00000000


	//----- nvinfo : EIATTR_CBANK_PARAM_SIZE
	.align		4
.L_765:
        /*00b4*/ 	.byte	0x03, 0x19
        /*00b6*/ 	.short	0x00b8


	//----- nvinfo : EIATTR_PARAM_CBANK
	.align		4
        /*00b8*/ 	.byte	0x04, 0x0a
        /*00ba*/ 	.short	(.L_767 - .L_766)
	.align		4
.L_766:
        /*00bc*/ 	.word	index@(.nv.constant0._Z35group_norm_nhwc_bwd_one_pass_kernelI11Fp16IOFp32WLi128ELi48ELi384EEv26Group_norm_nhwc_bwd_params)
        /*00c0*/ 	.short	0x0210
        /*00c2*/ 	.short	0x00b8


	//----- nvinfo : EIATTR_SW_WAR
	.align		4
.L_767:
        /*00c4*/ 	.byte	0x04, 0x36
        /*00c6*/ 	.short	(.L_769 - .L_768)
.L_768:
        /*00c8*/ 	.word	0x00000008
.L_769:


//--------------------- .nv.info._Z35group_norm_nhwc_bwd_one_pass_kernelI11Fp16IOFp32WLi256ELi48ELi384EEv26Group_norm_nhwc_bwd_params --------------------------
	.section	.nv.info._Z35group_norm_nhwc_bwd_one_pass_kernelI11Fp16IOFp32WLi256ELi48ELi384EEv26Group_norm_nhwc_bwd_params,"",@"SHT_CUDA_INFO"
	.sectionflags	@""
	.align	4


	//----- nvinfo : EIATTR_CUDA_API_VERSION
	.align		4
        /*0000*/ 	.byte	0x04, 0x37
        /*0002*/ 	.short	(.L_771 - .L_770)
.L_770:
        /*0004*/ 	.word	0x00000082


	//----- nvinfo : EIATTR_KPARAM_INFO
	.align		4
.L_771:
        /*0008*/ 	.byte	0x04, 0x17
        /*000a*/ 	.short	(.L_773 - .L_772)
.L_772:
        /*000c*/ 	.word	0x00000000
        /*0010*/ 	.short	0x0000
        /*0012*/ 	.short	0x0000
        /*0014*/ 	.byte	0x00, 0xf0, 0xe1, 0x02


	//----- nvinfo : EIATTR_SPARSE_MMA_MASK
	.align		4
.L_773:
        /*0018*/ 	.byte	0x03, 0x50
        /*001a*/ 	.short	0x0000


	//----- nvinfo : EIATTR_MAXREG_COUNT
	.align		4
        /*001c*/ 	.byte	0x03, 0x1b
        /*001e*/ 	.short	0x00a8


	//----- nvinfo : EIATTR_NUM_BARRIERS
	.align		4
        /*0020*/ 	.byte	0x02, 0x4c
        /*0022*/ 	.byte	0x01
	.zero		1


	//----- nvinfo : EIATTR_MERCURY_ISA_VERSION
	.align		4
        /*0024*/ 	.byte	0x03, 0x5f
        /*0026*/ 	.short	0x0101


	//----- nvinfo : EIATTR_INT_WARP_WIDE_INSTR_OFFSETS
	.align		4
        /*0028*/ 	.byte	0x04, 0x31
        /*002a*/ 	.short	(.L_775 - .L_774)


	//   ....[0]....
.L_774:
        /*002c*/ 	.word	0x00005190


	//   ....[1]....
        /*0030*/ 	.word	0x00009790


	//----- nvinfo : EIATTR_COOP_GROUP_MASK_REGIDS
	.align		4
.L_775:
        /*0034*/ 	.byte	0x04, 0x29
        /*0036*/ 	.short	(.L_777 - .L_776)


	//   ....[0]....
.L_776:
        /*0038*/ 	.word	0xffffffff


	//   ....[1]....
        /*003c*/ 	.word	0xffffffff


	//   ....[2]....
        /*0040*/ 	.word	0xffffffff


	//   ....[3]....
        /*0044*/ 	.word	0xffffffff


	//   ....[4]....
        /*0048*/ 	.word	0xffffffff


	//   ....[5]....
        /*004c*/ 	.word	0xffffffff


	//   ....[6]....
        /*0050*/ 	.word	0xffffffff


	//   ....[7]....
        /*0054*/ 	.word	0xffffffff


	//   ....[8]....
        /*0058*/ 	.word	0xffffffff


	//   ....[9]....
        /*005c*/ 	.word	0xffffffff


	//----- nvinfo : EIATTR_COOP_GROUP_INSTR_OFFSETS
	.align		4
.L_777:
        /*0060*/ 	.byte	0x04, 0x28
        /*0062*/ 	.short	(.L_779 - .L_778)


	//   ....[0]....
.L_778:
        /*0064*/ 	.word	0x00004540


	//   ....[1]....
        /*0068*/ 	.word	0x00004580


	//   ....[2]....
        /*006c*/ 	.word	0x00004690


	//   ....[3]....
        /*0070*/ 	.word	0x000046b0


	//   ....[4]....
        /*0074*/ 	.word	0x000046e0


	//   ....[5]....
        /*0078*/ 	.word	0x00004700


	//   ....[6]....
        /*007c*/ 	.word	0x00004730


	//   ....[7]....
        /*0080*/ 	.word	0x00004750


	//   ....[8]....
        /*0084*/ 	.word	0x00004780


	//   ....[9]....
        /*0088*/ 	.word	0x000047a0


	//----- nvinfo : EIATTR_EXIT_INSTR_OFFSETS
	.align		4
.L_779:
        /*008c*/ 	.byte	0x04, 0x1c
        /*008e*/ 	.short	(.L_781 - .L_780)


	//   ....[0]....
.L_780:
        /*0090*/ 	.word	0x00009820


	//   ....[1]....
        /*0094*/ 	.word	0x00009960


	//   ....[2]....
        /*0098*/ 	.word	0x00009ba0


	//----- nvinfo : EIATTR_MAX_THREADS
	.align		4
.L_781:
        /*009c*/ 	.byte	0x04, 0x05
        /*009e*/ 	.short	(.L_783 - .L_782)
.L_782:
        /*00a0*/ 	.word	0x00000180
        /*00a4*/ 	.word	0x00000001
        /*00a8*/ 	.word	0x00000001


	//----- nvinfo : EIATTR_CRS_STACK_SIZE
	.align		4
.L_783:
        /*00ac*/ 	.byte	0x04, 0x1e
        /*00ae*/ 	.short	(.L_785 - .L_784)
.L_784:
        /*00b0*/ 	.word	0x00000000


	//----- nvinfo : EIATTR_CBANK_PARAM_SIZE
	.align		4
.L_785:
        /*00b4*/ 	.byte	0x03, 0x19
        /*00b6*/ 	.short	0x00b8


	//----- nvinfo : EIATTR_PARAM_CBANK
	.align		4
        /*00b8*/ 	.byte	0x04, 0x0a
        /*00ba*/ 	.short	(.L_787 - .L_786)
	.align		4
.L_786:
        /*00bc*/ 	.word	index@(.nv.constant0._Z35group_norm_nhwc_bwd_one_pass_kernelI11Fp16IOFp32WLi256ELi48ELi384EEv26Group_norm_nhwc_bwd_params)
        /*00c0*/ 	.short	0x0210
        /*00c2*/ 	.short	0x00b8


	//----- nvinfo : EIATTR_SW_WAR
	.align		4
.L_787:
        /*00c4*/ 	.byte	0x04, 0x36
        /*00c6*/ 	.short	(.L_789 - .L_788)
.L_788:
        /*00c8*/ 	.word	0x00000008
.L_789:


//--------------------- .nv.info._Z35group_norm_nhwc_bwd_one_pass_kernelI11Fp16IOFp32WLi512ELi48ELi384EEv26Group_norm_nhwc_bwd_params --------------------------
	.section	.nv.info._Z35group_norm_nhwc_bwd_one_pass_kernelI11Fp16IOFp32WLi512ELi48ELi384EEv26Group_norm_nhwc_bwd_params,"",@"SHT_CUDA_INFO"
	.sectionflags	@""
	.align	4


	//----- nvinfo : EIATTR_CUDA_API_VERSION
	.align		4
        /*0000*/ 	.byte	0x04, 0x37
        /*0002*/ 	.short	(.L_791 - .L_790)
.L_790:
        /*0004*/ 	.word	0x00000082


	//----- nvinfo : EIATTR_KPARAM_INFO
	.align		4
.L_791:
        /*0008*/ 	.byte	0x04, 0x17
        /*000a*/ 	.short	(.L_793 - .L_792)
.L_792:
        /*000c*/ 	.word	0x00000000
        /*0010*/ 	.short	0x0000
        /*0012*/ 	.short	0x0000
        /*0014*/ 	.byte	0x00, 0xf0, 0xe1, 0x02


	//----- nvinfo : EIATTR_SPARSE_MMA_MASK
	.align		4
.L_793:
        /*0018*/ 	.byte	0x03, 0x50
        /*001a*/ 	.short	0x0000


	//----- nvinfo : EIATTR_MAXREG_COUNT
	.align		4
        /*001c*/ 	.byte	0x03, 0x1b
        /*001e*/ 	.short	0x00a8


	//----- nvinfo : EIATTR_NUM_BARRIERS
	.align		4
        /*0020*/ 	.byte	0x02, 0x4c
        /*0022*/ 	.byte	0x01
	.zero		1


	//----- nvinfo : EIATTR_MERCURY_ISA_VERSION
	.align		4
        /*0024*/ 	.byte	0x03, 0x5f
        /*0026*/ 	.short	0x0101


	//----- nvinfo : EIATTR_INT_WARP_WIDE_INSTR_OFFSETS
	.align		4
        /*0028*/ 	.byte	0x04, 0x31
        /*002a*/ 	.short	(.L_795 - .L_794)


	//   ....[0]....
.L_794:
        /*002c*/ 	.word	0x000091e0


	//   ....[1]....
        /*0030*/ 	.word	0x00010c10


	//----- nvinfo : EIATTR_COOP_GROUP_MASK_REGIDS
	.align		4
.L_795:
        /*0034*/ 	.byte	0x04, 0x29
        /*0036*/ 	.short	(.L_797 - .L_796)


	//   ....[0]....
.L_796:
        /*0038*/ 	.word	0xffffffff


	//   ....[1]....
        /*003c*/ 	.word	0xffffffff


	//   ....[2]....
        /*0040*/ 	.word	0xffffffff


	//   ....[3]....
        /*0044*/ 	.word	0xffffffff


	//   ....[4]....
        /*0048*/ 	.word	0xffffffff


	//   ....[5]....
        /*004c*/ 	.word	0xffffffff


	//   ....[6]....
        /*0050*/ 	.word	0xffffffff


	//   ....[7]....
        /*0054*/ 	.word	0xffffffff


	//   ....[8]....
        /*0058*/ 	.word	0xffffffff


	//   ....[9]....
        /*005c*/ 	.word	0xffffffff


	//----- nvinfo : EIATTR_COOP_GROUP_INSTR_OFFSETS
	.align		4
.L_797:
        /*0060*/ 	.byte	0x04, 0x28
        /*0062*/ 	.short	(.L_799 - .L_798)


	//   ....[0]....
.L_798:
        /*0064*/ 	.word	0x00008520


	//   ....[1]....
        /*0068*/ 	.word	0x00008560


	//   ....[2]....
        /*006c*/ 	.word	0x000086f0


	//   ....[3]....
        /*0070*/ 	.word	0x00008730


	//   ....[4]....
        /*0074*/ 	.word	0x000087d0


	//   ....[5]....
        /*0078*/ 	.word	0x000087f0


	//   ....[6]....
        /*007c*/ 	.word	0x00008820


	//   ....[7]....
        /*0080*/ 	.word	0x00008840


	//   ....[8]....
        /*0084*/ 	.word	0x00008870


	//   ....[9]....
        /*0088*/ 	.word	0x00008890


	//----- nvinfo : EIATTR_EXIT_INSTR_OFFSETS
	.align		4
.L_799:
        /*008c*/ 	.byte	0x04, 0x1c
        /*008e*/ 	.short	(.L_801 - .L_800)


	//   ....[0]....
.L_800:
        /*0090*/ 	.word	0x00010d00


	//   ....[1]....
        /*0094*/ 	.word	0x00010e40


	//   ....[2]....
        /*0098*/ 	.word	0x00011080


	//----- nvinfo : EIATTR_MAX_THREADS
	.align		4
.L_801:
        /*009c*/ 	.byte	0x04, 0x05
        /*009e*/ 	.short	(.L_803 - .L_802)
.L_802:
        /*00a0*/ 	.word	0x00000180
        /*00a4*/ 	.word	0x00000001
        /*00a8*/ 	.word	0x00000001


	//----- nvinfo : EIATTR_CRS_STACK_SIZE
	.align		4
.L_803:
        /*00ac*/ 	.byte	0x04, 0x1e
        /*00ae*/ 	.short	(.L_805 - .L_804)
.L_804:
        /*00b0*/ 	.word	0x00000000


	//----- nvinfo : EIATTR_CBANK_PARAM_SIZE
	.align		4
.L_805:
        /*00b4*/ 	.byte	0x03, 0x19
        /*00b6*/ 	.short	0x00b8


	//----- nvinfo : EIATTR_PARAM_CBANK
	.align		4
        /*00b8*/ 	.byte	0x04, 0x0a
        /*00ba*/ 	.short	(.L_807 - .L_806)
	.align		4
.L_806:
        /*00bc*/ 	.word	index@(.nv.constant0._Z35group_norm_nhwc_bwd_one_pass_kernelI11Fp16IOFp32WLi512ELi48ELi384EEv26Group_norm_nhwc_bwd_params)
        /*00c0*/ 	.short	0x0210
        /*00c2*/ 	.short	0x00b8


	//----- nvinfo : EIATTR_SW_WAR
	.align		4
.L_807:
        /*00c4*/ 	.byte	0x04, 0x36
        /*00c6*/ 	.short	(.L_809 - .L_808)
.L_808:
        /*00c8*/ 	.word	0x00000008
.L_809:


//--------------------- .nv.info._Z35group_norm_nhwc_bwd_one_pass_kernelI11Fp16IOBf16WLi64ELi48ELi384EEv26Group_norm_nhwc_bwd_params --------------------------
	.section	.nv.info._Z35group_norm_nhwc_bwd_one_pass_kernelI11Fp16IOBf16WLi64ELi48ELi384EEv26Group_norm_nhwc_bwd_params,"",@"SHT_CUDA_INFO"
	.sectionflags	@""
	.align	4


	//----- nvinfo : EIATTR_CUDA_API_VERSION
	.align		4
        /*0000*/ 	.byte	0x04, 0x37
        /*0002*/ 	.short	(.L_811 - .L_810)
.L_810:
        /*0004*/ 	.word	0x00000082


	//----- nvinfo : EIATTR_KPARAM_INFO
	.align		4
.L_811:
        /*0008*/ 	.byte	0x04, 0x17
        /*000a*/ 	.short	(.L_813 - .L_812)
.L_812:
        /*000c*/ 	.word	0x00000000
        /*0010*/ 	.short	0x0000
        /*0012*/ 	.short	0x0000
        /*0014*/ 	.byte	0x00, 0xf0, 0xe1, 0x02


	//----- nvinfo : EIATTR_SPARSE_MMA_MASK
	.align		4
.L_813:
        /*0018*/ 	.byte	0x03, 0x50
        /*001a*/ 	.short	0x0000


	//----- nvinfo : EIATTR_MAXREG_COUNT
	.align		4
        /*001c*/ 	.byte	0x03, 0x1b
        /*001e*/ 	.short	0x00a8


	//----- nvinfo : EIATTR_NUM_BARRIERS
	.align		4
        /*0020*/ 	.byte	0x02, 0x4c
        /*0022*/ 	.byte	0x01
	.zero		1


	//----- nvinfo : EIATTR_MERCURY_ISA_VERSION
	.align		4
        /*0024*/ 	.byte	0x03, 0x5f
        /*0026*/ 	.short	0x0101


	//----- nvinfo : EIATTR_INT_WARP_WIDE_INSTR_OFFSETS
	.align		4
        /*0028*/ 	.byte	0x04, 0x31
        /*002a*/ 	.short	(.L_815 - .L_814)


	//   ....[0]....
.L_814:
        /*002c*/ 	.word	0x000022d0


	//   ....[1]....
        /*0030*/ 	.word	0x00004300


	//----- nvinfo : EIATTR_COOP_GROUP_MASK_REGIDS
	.align		4
.L_815:
        /*0034*/ 	.byte	0x04, 0x29
        /*0036*/ 	.short	(.L_817 - .L_816)


	//   ....[0]....
.L_816:
        /*0038*/ 	.word	0xffffffff


	//   ....[1]....
        /*003c*/ 	.word	0xffffffff


	//   ....[2]....
        /*0040*/ 	.word	0xffffffff


	//   ....[3]....
        /*0044*/ 	.word	0xffffffff


	//   ....[4]....
        /*0048*/ 	.word	0xffffffff


	//   ....[5]....
        /*004c*/ 	.word	0xffffffff


	//   ....[6]....
        /*0050*/ 	.word	0xffffffff


	//   ....[7]....
        /*0054*/ 	.word	0xffffffff


	//   ....[8]....
        /*0058*/ 	.word	0xffffffff


	//   ....[9]....
        /*005c*/ 	.word	0xffffffff


	//----- nvinfo : EIATTR_COOP_GROUP_INSTR_OFFSETS
	.align		4
.L_817:
        /*0060*/ 	.byte	0x04, 0x28
        /*0062*/ 	.short	(.L_819 - .L_818)


	//   ....[0]....
.L_818:
        /*0064*/ 	.word	0x00001790


	//   ....[1]....
        /*0068*/ 	.word	0x000017d0


	//   ....[2]....
        /*006c*/ 	.word	0x00001830


	//   ....[3]....
        /*0070*/ 	.word	0x00001850


	//   ....[4]....
        /*0074*/ 	.word	0x00001880


	//   ....[5]....
        /*0078*/ 	.word	0x000018a0


	//   ....[6]....
        /*007c*/ 	.word	0x000018d0


	//   ....[7]....
        /*0080*/ 	.word	0x000018f0


	//   ....[8]....
        /*0084*/ 	.word	0x00001920


	//   ....[9]....
        /*0088*/ 	.word	0x00001940


	//----- nvinfo : EIATTR_EXIT_INSTR_OFFSETS
	.align		4
.L_819:
        /*008c*/ 	.byte	0x04, 0x1c
        /*008e*/ 	.short	(.L_821 - .L_820)


	//   ....[0]....
.L_820:
        /*0090*/ 	.word	0x000043f0


	//   ....[1]....
        /*0094*/ 	.word	0x00004530


	//   ....[2]....
        /*0098*/ 	.word	0x00004790


	//----- nvinfo : EIATTR_MAX_THREADS
	.align		4
.L_821:
        /*009c*/ 	.byte	0x04, 0x05
        /*009e*/ 	.short	(.L_823 - .L_822)
.L_822:
        /*00a0*/ 	.word	0x00000180
        /*00a4*/ 	.word	0x00000001
        /*00a8*/ 	.word	0x00000001


	//----- nvinfo : EIATTR_CRS_STACK_SIZE
	.align		4
.L_823:
        /*00ac*/ 	.byte	0x04, 0x1e
        /*00ae*/ 	.short	(.L_825 - .L_824)
.L_824:
        /*00b0*/ 	.word	0x00000000


	//----- nvinfo : EIATTR_CBANK_PARAM_SIZE
	.align		4
.L_825:
        /*00b4*/ 	.byte	0x03, 0x19
        /*00b6*/ 	.short	0x00b8


	//----- nvinfo : EIATTR_PARAM_CBANK
	.align		4
        /*00b8*/ 	.byte	0x04, 0x0a
        /*00ba*/ 	.short	(.L_827 - .L_826)
	.align		4
.L_826:
        /*00bc*/ 	.word	index@(.nv.constant0._Z35group_norm_nhwc_bwd_one_pass_kernelI11Fp16IOBf16WLi64ELi48ELi384EEv26Group_norm_nhwc_bwd_params)
        /*00c0*/ 	.short	0x0210
        /*00c2*/ 	.short	0x00b8


	//----- nvinfo : EIATTR_SW_WAR
	.align		4
.L_827:
        /*00c4*/ 	.byte	0x04, 0x36
        /*00c6*/ 	.short	(.L_829 - .L_828)
.L_828:
        /*00c8*/ 	.word	0x00000008
.L_829:


//--------------------- .nv.info._Z35group_norm_nhwc_bwd_one_pass_kernelI11Fp16IOBf16WLi128ELi48ELi384EEv26Group_norm_nhwc_bwd_params --------------------------
	.section	.nv.info._Z35group_norm_nhwc_bwd_one_pass_kernelI11Fp16IOBf16WLi128ELi48ELi384EEv26Group_norm_nhwc_bwd_params,"",@"SHT_CUDA_INFO"
	.sectionflags	@""
	.align	4


	//----- nvinfo : EIATTR_CUDA_API_VERSION
	.align		4
        /*0000*/ 	.byte	0x04, 0x37
        /*0002*/ 	.short	(.L_831 - .L_830)
.L_830:
        /*0004*/ 	.word	0x00000082


	//----- nvinfo : EIATTR_KPARAM_INFO
	.align		4
.L_831:
        /*0008*/ 	.byte	0x04, 0x17
        /*000a*/ 	.short	(.L_833 - .L_832)
.L_832:
        /*000c*/ 	.word	0x00000000
        /*0010*/ 	.short	0x0000
        /*0012*/ 	.short	0x0000
        /*0014*/ 	.byte	0x00, 0xf0, 0xe1, 0x02


	//----- nvinfo : EIATTR_SPARSE_MMA_MASK
	.align		4
.L_833:
        /*0018*/ 	.byte	0x03, 0x50
        /*001a*/ 	.short	0x0000


	//----- nvinfo : EIATTR_MAXREG_COUNT
	.align		4
        /*001c*/ 	.byte	0x03, 0x1b
        /*001e*/ 	.short	0x00a8


	//----- nvinfo : EIATTR_NUM_BARRIERS
	.align		4
        /*0020*/ 	.byte	0x02, 0x4c
        /*0022*/ 	.byte	0x01
	.zero		1


	//----- nvinfo : EIATTR_MERCURY_ISA_VERSION
	.align		4
        /*0024*/ 	.byte	0x03, 0x5f
        /*0026*/ 	.short	0x0101


	//----- nvinfo : EIATTR_INT_WARP_WIDE_INSTR_OFFSETS
	.align		4
        /*0028*/ 	.byte	0x04, 0x31
        /*002a*/ 	.short	(.L_835 - .L_834)


	//   ....[0]....
.L_834:
        /*002c*/ 	.word	0x00003140


	//   ....[1]....
        /*0030*/ 	.word	0x00005e00


	//----- nvinfo : EIATTR_COOP_GROUP_MASK_REGIDS
	.align		4
.L_835:
        /*0034*/ 	.byte	0x04, 0x29
        /*0036*/ 	.short	(.L_837 - .L_836)


	//   ....[0]....
.L_836:
        /*0038*/ 	.word	0xffffffff


	//   ....[1]....
        /*003c*/ 	.word	0xffffffff


	//   ....[2]....
        /*0040*/ 	.word	0xffffffff


	//   ....[3]....
        /*0044*/ 	.word	0xffffffff


	//   ....[4]....
        /*0048*/ 	.word	0xffffffff


	//   ....[5]....
        /*004c*/ 	.word	0xffffffff


	//   ....[6]....
        /*0050*/ 	.word	0xffffffff


	//   ....[7]....
        /*0054*/ 	.word	0xffffffff


	//   ....[8]....
        /*0058*/ 	.word	0xffffffff


	//   ....[9]....
        /*005c*/ 	.word	0xffffffff


	//----- nvinfo : EIATTR_COOP_GROUP_INSTR_OFFSETS
	.align		4
.L_837:
        /*0060*/ 	.byte	0x04, 0x28
        /*0062*/ 	.short	(.L_839 - .L_838)


	//   ....[0]....
.L_838:
        /*0064*/ 	.word	0x000025d0


	//   ....[1]....
        /*0068*/ 	.word	0x00002610


	//   ....[2]....
        /*006c*/ 	.word	0x000026b0


	//   ....[3]....
        /*0070*/ 	.word	0x000026d0


	//   ....[4]....
        /*0074*/ 	.word	0x00002700


	//   ....[5]....
        /*0078*/ 	.word	0x00002720


	//   ....[6]....
        /*007c*/ 	.word	0x00002750


	//   ....[7]....
        /*0080*/ 	.word	0x00002770


	//   ....[8]....
        /*0084*/ 	.word	0x000027a0


	//   ....[9]....
        /*0088*/ 	.word	0x000027c0


	//----- nvinfo : EIATTR_EXIT_INSTR_OFFSETS
	.align		4
.L_839:
        /*008c*/ 	.byte	0x04, 0x1c
        /*008e*/ 	.short	(.L_841 - .L_840)


	//   ....[0]....
.L_840:
        /*0090*/ 	.word	0x00005e90


	//   ....[1]....
        /*0094*/ 	.word	0x00005fd0


	//   ....[2]....
        /*0098*/ 	.word	0x00006240


	//----- nvinfo : EIATTR_MAX_THREADS
	.align		4
.L_841:
        /*009c*/ 	.byte	0x04, 0x05
        /*009e*/ 	.short	(.L_843 - .L_842)
.L_842:
        /*00a0*/ 	.word	0x00000180
        /*00a4*/ 	.word	0x00000001
        /*00a8*/ 	.word	0x00000001


	//----- nvinfo : EIATTR_CRS_STACK_SIZE
	.align		4
.L_843:
        /*00ac*/ 	.byte	0x04, 0x1e
        /*00ae*/ 	.short	(.L_845 - .L_844)
.L_844:
        /*00b0*/ 	.word	0x00000000


	//----- nvinfo : EIATTR_CBANK_PARAM_SIZE
	.align		4
.L_845:
        /*00b4*/ 	.byte	0x03, 0x19
        /*00b6*/ 	.short	0x00b8


	//----- nvinfo : EIATTR_PARAM_CBANK
	.align		4
        /*00b8*/ 	.byte	0x04, 0x0a
        /*00ba*/ 	.short	(.L_847 - .L_846)
	.align		4
.L_846:
        /*00bc*/ 	.word	index@(.nv.constant0._Z35group_norm_nhwc_bwd_one_pass_kernelI11Fp16IOBf16WLi128ELi48ELi384EEv26Group_norm_nhwc_bwd_params)
        /*00c0*/ 	.short	0x0210
        /*00c2*/ 	.short	0x00b8


	//----- nvinfo : EIATTR_SW_WAR
	.align		4
.L_847:
        /*00c4*/ 	.byte	0x04, 0x36
        /*00c6*/ 	.short	(.L_849 - .L_848)
.L_848:
        /*00c8*/ 	.word	0x00000008
.L_849:


//--------------------- .nv.info._Z35group_norm_nhwc_bwd_one_pass_kernelI11Fp16IOBf16WLi256ELi48ELi384EEv26Group_norm_nhwc_bwd_params --------------------------
	.section	.nv.info._Z35group_norm_nhwc_bwd_one_pass_kernelI11Fp16IOBf16WLi256ELi48ELi384EEv26Group_norm_nhwc_bwd_params,"",@"SHT_CUDA_INFO"
	.sectionflags	@""
	.align	4


	//----- nvinfo : EIATTR_CUDA_API_VERSION
	.align		4
        /*0000*/ 	.byte	0x04, 0x37
        /*0002*/ 	.short	(.L_851 - .L_850)
.L_850:
        /*0004*/ 	.word	0x00000082


	//----- nvinfo : EIATTR_KPARAM_INFO
	.align		4
.L_851:
        /*0008*/ 	.byte	0x04, 0x17
        /*000a*/ 	.short	(.L_853 - .L_852)
.L_852:
        /*000c*/ 	.word	0x00000000
        /*0010*/ 	.short	0x0000
        /*0012*/ 	.short	0x0000
        /*0014*/ 	.byte	0x00, 0xf0, 0xe1, 0x02


	//----- nvinfo : EIATTR_SPARSE_MMA_MASK
	.align		4
.L_853:
        /*0018*/ 	.byte	0x03, 0x50
        /*001a*/ 	.short	0x0000


	//----- nvinfo : EIATTR_MAXREG_COUNT
	.align		4
        /*001c*/ 	.byte	0x03, 0x1b
        /*001e*/ 	.short	0x00a8


	//----- nvinfo : EIATTR_NUM_BARRIERS
	.align		4
        /*0020*/ 	.byte	0x02, 0x4c
        /*0022*/ 	.byte	0x01
	.zero		1


	//----- nvinfo : EIATTR_MERCURY_ISA_VERSION
	.align		4
        /*0024*/ 	.byte	0x03, 0x5f
        /*0026*/ 	.short	0x0101


	//----- nvinfo : EIATTR_INT_WARP_WIDE_INSTR_OFFSETS
	.align		4
        /*0028*/ 	.byte	0x04, 0x31
        /*002a*/ 	.short	(.L_855 - .L_854)


	//   ....[0]....
.L_854:
        /*002c*/ 	.word	0x000051f0


	//   ....[1]....
        /*0030*/ 	.word	0x000097f0


	//----- nvinfo : EIATTR_COOP_GROUP_MASK_REGIDS
	.align		4
.L_855:
        /*0034*/ 	.byte	0x04, 0x29
        /*0036*/ 	.short	(.L_857 - .L_856)


	//   ....[0]....
.L_856:
        /*0038*/ 	.word	0xffffffff


	//   ....[1]....
        /*003c*/ 	.word	0xffffffff


	//   ....[2]....
        /*0040*/ 	.word	0xffffffff


	//   ....[3]....
        /*0044*/ 	.word	0xffffffff


	//   ....[4]....
        /*0048*/ 	.word	0xffffffff


	//   ....[5]....
        /*004c*/ 	.word	0xffffffff


	//   ....[6]....
        /*0050*/ 	.word	0xffffffff


	//   ....[7]....
        /*0054*/ 	.word	0xffffffff


	//   ....[8]....
        /*0058*/ 	.word	0xffffffff


	//   ....[9]....
        /*005c*/ 	.word	0xffffffff


	//----- nvinfo : EIATTR_COOP_GROUP_INSTR_OFFSETS
	.align		4
.L_857:
        /*0060*/ 	.byte	0x04, 0x28
        /*0062*/ 	.short	(.L_859 - .L_858)


	//   ....[0]....
.L_858:
        /*0064*/ 	.word	0x000045a0


	//   ....[1]....
        /*0068*/ 	.word	0x000045e0


	//   ....[2]....
        /*006c*/ 	.word	0x000046f0


	//   ....[3]....
        /*0070*/ 	.word	0x00004710


	//   ....[4]....
        /*0074*/ 	.word	0x00004740


	//   ....[5]....
        /*0078*/ 	.word	0x00004760


	//   ....[6]....
        /*007c*/ 	.word	0x00004790


	//   ....[7]....
        /*0080*/ 	.word	0x000047b0


	//   ....[8]....
        /*0084*/ 	.word	0x000047e0


	//   ....[9]....
        /*0088*/ 	.word	0x00004800


	//----- nvinfo : EIATTR_EXIT_INSTR_OFFSETS
	.align		4
.L_859:
        /*008c*/ 	.byte	0x04, 0x1c
        /*008e*/ 	.short	(.L_861 - .L_860)


	//   ....[0]....
.L_860:
        /*0090*/ 	.word	0x00009880


	//   ....[1]....
        /*0094*/ 	.word	0x000099c0


	//   ....[2]....
        /*0098*/ 	.word	0x00009c20


	//----- nvinfo : EIATTR_MAX_THREADS
	.align		4
.L_861:
        /*009c*/ 	.byte	0x04, 0x05
        /*009e*/ 	.short	(.L_863 - .L_862)
.L_862:
        /*00a0*/ 	.word	0x00000180
        /*00a4*/ 	.word	0x00000001
        /*00a8*/ 	.word	0x00000001


	//----- nvinfo : EIATTR_CRS_STACK_SIZE
	.align		4
.L_863:
        /*00ac*/ 	.byte	0x04, 0x1e
        /*00ae*/ 	.short	(.L_865 - .L_864)
.L_864:
        /*00b0*/ 	.word	0x00000000


	//----- nvinfo : EIATTR_CBANK_PARAM_SIZE
	.align		4
.L_865:
        /*00b4*/ 	.byte	0x03, 0x19
        /*00b6*/ 	.short	0x00b8


	//----- nvinfo : EIATTR_PARAM_CBANK
	.align		4
        /*00b8*/ 	.byte	0x04, 0x0a
        /*00ba*/ 	.short	(.L_867 - .L_866)
	.align		4
.L_866:
        /*00bc*/ 	.word	index@(.nv.constant0._Z35group_norm_nhwc_bwd_one_pass_kernelI11Fp16IOBf16WLi256ELi48ELi384EEv26Group_norm_nhwc_bwd_params)
        /*00c0*/ 	.short	0x0210
        /*00c2*/ 	.short	0x00b8


	//----- nvinfo : EIATTR_SW_WAR
	.align		4
.L_867:
        /*00c4*/ 	.byte	0x04, 0x36
        /*00c6*/ 	.short	(.L_869 - .L_868)
.L_868:
        /*00c8*/ 	.word	0x00000008
.L_869:


//--------------------- .nv.info._Z35group_norm_nhwc_bwd_one_pass_kernelI11Fp16IOBf16WLi512ELi48ELi384EEv26Group_norm_nhwc_bwd_params --------------------------
	.section	.nv.info._Z35group_norm_nhwc_bwd_one_pass_kernelI11Fp16IOBf16WLi512ELi48ELi384EEv26Group_norm_nhwc_bwd_params,"",@"SHT_CUDA_INFO"
	.sectionflags	@""
	.align	4


	//----- nvinfo : EIATTR_CUDA_API_VERSION
	.align		4
        /*0000*/ 	.byte	0x04, 0x37
        /*0002*/ 	.short	(.L_871 - .L_870)
.L_870:
        /*0004*/ 	.word	0x00000082


	//----- nvinfo : EIATTR_KPARAM_INFO
	.align		4
.L_871:
        /*0008*/ 	.byte	0x04, 0x17
        /*000a*/ 	.short	(.L_873 - .L_872)
.L_872:
        /*000c*/ 	.word	0x00000000
        /*0010*/ 	.short	0x0000
        /*0012*/ 	.short	0x0000
        /*0014*/ 	.byte	0x00, 0xf0, 0xe1, 0x02


	//----- nvinfo : EIATTR_SPARSE_MMA_MASK
	.align		4
.L_873:
        /*0018*/ 	.byte	0x03, 0x50
        /*001a*/ 	.short	0x0000


	//----- nvinfo : EIATTR_MAXREG_COUNT
	.align		4
        /*001c*/ 	.byte	0x03, 0x1b
        /*001e*/ 	.short	0x00a8


	//----- nvinfo : EIATTR_NUM_BARRIERS
	.align		4
        /*0020*/ 	.byte	0x02, 0x4c
        /*0022*/ 	.byte	0x01
	.zero		1


	//----- nvinfo : EIATTR_MERCURY_ISA_VERSION
	.align		4
        /*0024*/ 	.byte	0x03, 0x5f
        /*0026*/ 	.short	0x0101


	//----- nvinfo : EIATTR_INT_WARP_WIDE_INSTR_OFFSETS
	.align		4
        /*0028*/ 	.byte	0x04, 0x31
        /*002a*/ 	.short	(.L_875 - .L_874)


	//   ....[0]....
.L_874:
        /*002c*/ 	.word	0x000092a0


	//   ....[1]....
        /*0030*/ 	.word	0x00010cd0


	//----- nvinfo : EIATTR_COOP_GROUP_MASK_REGIDS
	.align		4
.L_875:
        /*0034*/ 	.byte	0x04, 0x29
        /*0036*/ 	.short	(.L_877 - .L_876)


	//   ....[0]....
.L_876:
        /*0038*/ 	.word	0xffffffff


	//   ....[1]....
        /*003c*/ 	.word	0xffffffff


	//   ....[2]....
        /*0040*/ 	.word	0xffffffff


	//   ....[3]....
        /*0044*/ 	.word	0xffffffff


	//   ....[4]....
        /*0048*/ 	.word	0xffffffff


	//   ....[5]....
        /*004c*/ 	.word	0xffffffff


	//   ....[6]....
        /*0050*/ 	.word	0xffffffff


	//   ....[7]....
        /*0054*/ 	.word	0xffffffff


	//   ....[8]....
        /*0058*/ 	.word	0xffffffff


	//   ....[9]....
        /*005c*/ 	.word	0xffffffff


	//----- nvinfo : EIATTR_COOP_GROUP_INSTR_OFFSETS
	.align		4
.L_877:
        /*0060*/ 	.byte	0x04, 0x28
        /*0062*/ 	.short	(.L_879 - .L_878)


	//   ....[0]....
.L_878:
        /*0064*/ 	.word	0x000085d0


	//   ....[1]....
        /*0068*/ 	.word	0x00008610


	//   ....[2]....
        /*006c*/ 	.word	0x000087a0


	//   ....[3]....
        /*0070*/ 	.word	0x000087e0


	//   ....[4]....
        /*0074*/ 	.word	0x00008890


	//   ....[5]....
        /*0078*/ 	.word	0x000088b0


	//   ....[6]....
        /*007c*/ 	.word	0x000088e0


	//   ....[7]....
        /*0080*/ 	.word	0x00008900


	//   ....[8]....
        /*0084*/ 	.word	0x00008930


	//   ....[9]....
        /*0088*/ 	.word	0x00008950


	//----- nvinfo : EIATTR_EXIT_INSTR_OFFSETS
	.align		4
.L_879:
        /*008c*/ 	.byte	0x04, 0x1c
        /*008e*/ 	.short	(.L_881 - .L_880)


	//   ....[0]....
.L_880:
        /*0090*/ 	.word	0x00010dc0


	//   ....[1]....
        /*0094*/ 	.word	0x00010f00


	//   ....[2]....
        /*0098*/ 	.word	0x00011170


	//----- nvinfo : EIATTR_MAX_THREADS
	.align		4
.L_881:
        /*009c*/ 	.byte	0x04, 0x05
        /*009e*/ 	.short	(.L_883 - .L_882)
.L_882:
        /*00a0*/ 	.word	0x00000180
        /*00a4*/ 	.word	0x00000001
        /*00a8*/ 	.word	0x00000001


	//----- nvinfo : EIATTR_CRS_STACK_SIZE
	.align		4
.L_883:
        /*00ac*/ 	.byte	0x04, 0x1e
        /*00ae*/ 	.short	(.L_885 - .L_884)
.L_884:
        /*00b0*/ 	.word	0x00000000


	//----- nvinfo : EIATTR_CBANK_PARAM_SIZE
	.align		4
.L_885:
        /*00b4*/ 	.byte	0x03, 0x19
        /*00b6*/ 	.short	0x00b8


	//----- nvinfo : EIATTR_PARAM_CBANK
	.align		4
        /*00b8*/ 	.byte	0x04, 0x0a
        /*00ba*/ 	.short	(.L_887 - .L_886)
	.align		4
.L_886:
        /*00bc*/ 	.word	index@(.nv.constant0._Z35group_norm_nhwc_bwd_one_pass_kernelI11Fp16IOBf16WLi512ELi48ELi384EEv26Group_norm_nhwc_bwd_params)
        /*00c0*/ 	.short	0x0210
        /*00c2*/ 	.short	0x00b8


	//----- nvinfo : EIATTR_SW_WAR
	.align		4
.L_887:
        /*00c4*/ 	.byte	0x04, 0x36
        /*00c6*/ 	.short	(.L_889 - .L_888)
.L_888:
        /*00c8*/ 	.word	0x00000008
.L_889:


//--------------------- .nv.info._Z35group_norm_nhwc_bwd_one_pass_kernelI11Fp16IOFp16WLi64ELi48ELi384EEv26Group_norm_nhwc_bwd_params --------------------------
	.section	.nv.info._Z35group_norm_nhwc_bwd_one_pass_kernelI11Fp16IOFp16WLi64ELi48ELi384EEv26Group_norm_nhwc_bwd_params,"",@"SHT_CUDA_INFO"
	.sectionflags	@""
	.align	4


	//----- nvinfo : EIATTR_CUDA_API_VERSION
	.align		4
        /*0000*/ 	.byte	0x04, 0x37
        /*0002*/ 	.short	(.L_891 - .L_890)
.L_890:
        /*0004*/ 	.word	0x00000082


	//----- nvinfo : EIATTR_KPARAM_INFO
	.align		4
.L_891:
        /*0008*/ 	.byte	0x04, 0x17
        /*000a*/ 	.short	(.L_893 - .L_892)
.L_892:
        /*000c*/ 	.word	0x00000000
        /*0010*/ 	.short	0x0000
        /*0012*/ 	.short	0x0000
        /*0014*/ 	.byte	0x00, 0xf0, 0xe1, 0x02


	//----- nvinfo : EIATTR_SPARSE_MMA_MASK
	.align		4
.L_893:
        /*0018*/ 	.byte	0x03, 0x50
        /*001a*/ 	.short	0x0000


	//----- nvinfo : EIATTR_MAXREG_COUNT
	.align		4
        /*001c*/ 	.byte	0x03, 0x1b
        /*001e*/ 	.short	0x00a8


	//----- nvinfo : EIATTR_NUM_BARRIERS
	.align		4
        /*0020*/ 	.byte	0x02, 0x4c
        /*0022*/ 	.byte	0x01
	.zero		1


	//----- nvinfo : EIATTR_MERCURY_ISA_VERSION
	.align		4
        /*0024*/ 	.byte	0x03, 0x5f
        /*0026*/ 	.short	0x0101


	//----- nvinfo : EIATTR_INT_WARP_WIDE_INSTR_OFFSETS
	.align		4
        /*0028*/ 	.byte	0x04, 0x31
        /*002a*/ 	.short	(.L_895 - .L_894)


	//   ....[0]....
.L_894:
        /*002c*/ 	.word	0x000022d0


	//   ....[1]....
        /*0030*/ 	.word	0x00004300


	//----- nvinfo : EIATTR_COOP_GROUP_MASK_REGIDS
	.align		4
.L_895:
        /*0034*/ 	.byte	0x04, 0x29
        /*0036*/ 	.short	(.L_897 - .L_896)


	//   ....[0]....
.L_896:
        /*0038*/ 	.word	0xffffffff


	//   ....[1]....
        /*003c*/ 	.word	0xffffffff


	//   ....[2]....
        /*0040*/ 	.word	0xffffffff


	//   ....[3]....
        /*0044*/ 	.word	0xffffffff


	//   ....[4]....
        /*0048*/ 	.word	0xffffffff


	//   ....[5]....
        /*004c*/ 	.word	0xffffffff


	//   ....[6]....
        /*0050*/ 	.word	0xffffffff


	//   ....[7]....
        /*0054*/ 	.word	0xffffffff


	//   ....[8]....
        /*0058*/ 	.word	0xffffffff


	//   ....[9]....
        /*005c*/ 	.word	0xffffffff


	//----- nvinfo : EIATTR_COOP_GROUP_INSTR_OFFSETS
	.align		4
.L_897:
        /*0060*/ 	.byte	0x04, 0x28
        /*0062*/ 	.short	(.L_899 - .L_898)


	//   ....[0]....
.L_898:
        /*0064*/ 	.word	0x00001790


	//   ....[1]....
        /*0068*/ 	.word	0x000017d0


	//   ....[2]....
        /*006c*/ 	.word	0x00001830


	//   ....[3]....
        /*0070*/ 	.word	0x00001850


	//   ....[4]....
        /*0074*/ 	.word	0x00001880


	//   ....[5]....
        /*0078*/ 	.word	0x000018a0


	//   ....[6]....
        /*007c*/ 	.word	0x000018d0


	//   ....[7]....
        /*0080*/ 	.word	0x000018f0


	//   ....[8]....
        /*0084*/ 	.word	0x00001920


	//   ....[9]....
        /*0088*/ 	.word	0x00001940


	//----- nvinfo : EIATTR_EXIT_INSTR_OFFSETS
	.align		4
.L_899:
        /*008c*/ 	.byte	0x04, 0x1c
        /*008e*/ 	.short	(.L_901 - .L_900)


	//   ....[0]....
.L_900:
        /*0090*/ 	.word	0x000043f0


	//   ....[1]....
        /*0094*/ 	.word	0x00004530


	//   ....[2]....
        /*0098*/ 	.word	0x00004790


	//----- nvinfo : EIATTR_MAX_THREADS
	.align		4
.L_901:
        /*009c*/ 	.byte	0x04, 0x05
        /*009e*/ 	.short	(.L_903 - .L_902)
.L_902:
        /*00a0*/ 	.word	0x00000180
        /*00a4*/ 	.word	0x00000001
        /*00a8*/ 	.word	0x00000001


	//----- nvinfo : EIATTR_CRS_STACK_SIZE
	.align		4
.L_903:
        /*00ac*/ 	.byte	0x04, 0x1e
        /*00ae*/ 	.short	(.L_905 - .L_904)
.L_904:
        /*00b0*/ 	.word	0x00000000


	//----- nvinfo : EIATTR_CBANK_PARAM_SIZE
	.align		4
.L_905:
        /*00b4*/ 	.byte	0x03, 0x19
        /*00b6*/ 	.short	0x00b8


	//----- nvinfo : EIATTR_PARAM_CBANK
	.align		4
        /*00b8*/ 	.byte	0x04, 0x0a
        /*00ba*/ 	.short	(.L_907 - .L_906)
	.align		4
.L_906:
        /*00bc*/ 	.word	index@(.nv.constant0._Z35group_norm_nhwc_bwd_one_pass_kernelI11Fp16IOFp16WLi64ELi48ELi384EEv26Group_norm_nhwc_bwd_params)
        /*00c0*/ 	.short	0x0210
        /*00c2*/ 	.short	0x00b8


	//----- nvinfo : EIATTR_SW_WAR
	.align		4
.L_907:
        /*00c4*/ 	.byte	0x04, 0x36
        /*00c6*/ 	.short	(.L_909 - .L_908)
.L_908:
        /*00c8*/ 	.word	0x00000008
.L_909:


//--------------------- .nv.info._Z35group_norm_nhwc_bwd_one_pass_kernelI11Fp16IOFp16WLi128ELi48ELi384EEv26Group_norm_nhwc_bwd_params --------------------------
	.section	.nv.info._Z35group_norm_nhwc_bwd_one_pass_kernelI11Fp16IOFp16WLi128ELi48ELi384EEv26Group_norm_nhwc_bwd_params,"",@"SHT_CUDA_INFO"
	.sectionflags	@""
	.align	4


	//----- nvinfo : EIATTR_CUDA_API_VERSION
	.align		4
        /*0000*/ 	.byte	0x04, 0x37
        /*0002*/ 	.short	(.L_911 - .L_910)
.L_910:
        /*0004*/ 	.word	0x00000082


	//----- nvinfo : EIATTR_KPARAM_INFO
	.align		4
.L_911:
        /*0008*/ 	.byte	0x04, 0x17
        /*000a*/ 	.short	(.L_913 - .L_912)
.L_912:
        /*000c*/ 	.word	0x00000000
        /*0010*/ 	.short	0x0000
        /*0012*/ 	.short	0x0000
        /*0014*/ 	.byte	0x00, 0xf0, 0xe1, 0x02


	//----- nvinfo : EIATTR_SPARSE_MMA_MASK
	.align		4
.L_913:
        /*0018*/ 	.byte	0x03, 0x50
        /*001a*/ 	.short	0x0000


	//----- nvinfo : EIATTR_MAXREG_COUNT
	.align		4
        /*001c*/ 	.byte	0x03, 0x1b
        /*001e*/ 	.short	0x00a8


	//----- nvinfo : EIATTR_NUM_BARRIERS
	.align		4
        /*0020*/ 	.byte	0x02, 0x4c
        /*0022*/ 	.byte	0x01
	.zero		1


	//----- nvinfo : EIATTR_MERCURY_ISA_VERSION
	.align		4
        /*0024*/ 	.byte	0x03, 0x5f
        /*0026*/ 	.short	0x0101


	//----- nvinfo : EIATTR_INT_WARP_WIDE_INSTR_OFFSETS
	.align		4
        /*0028*/ 	.byte	0x04, 0x31
        /*002a*/ 	.short	(.L_915 - .L_914)


	//   ....[0]....
.L_914:
        /*002c*/ 	.word	0x00003140


	//   ....[1]....
        /*0030*/ 	.word	0x00005e00


	//----- nvinfo : EIATTR_COOP_GROUP_MASK_REGIDS
	.align		4
.L_915:
        /*0034*/ 	.byte	0x04, 0x29
        /*0036*/ 	.short	(.L_917 - .L_916)


	//   ....[0]....
.L_916:
        /*0038*/ 	.word	0xffffffff


	//   ....[1]....
        /*003c*/ 	.word	0xffffffff


	//   ....[2]....
        /*0040*/ 	.word	0xffffffff


	//   ....[3]....
        /*0044*/ 	.word	0xffffffff


	//   ....[4]....
        /*0048*/ 	.word	0xffffffff


	//   ....[5]....
        /*004c*/ 	.word	0xffffffff


	//   ....[6]....
        /*0050*/ 	.word	0xffffffff


	//   ....[7]....
        /*0054*/ 	.word	0xffffffff


	//   ....[8]....
        /*0058*/ 	.word	0xffffffff


	//   ....[9]....
        /*005c*/ 	.word	0xffffffff


	//----- nvinfo : EIATTR_COOP_GROUP_INSTR_OFFSETS
	.align		4
.L_917:
        /*0060*/ 	.byte	0x04, 0x28
        /*0062*/ 	.short	(.L_919 - .L_918)


	//   ....[0]....
.L_918:
        /*0064*/ 	.word	0x000025d0


	//   ....[1]....
        /*0068*/ 	.word	0x00002610


	//   ....[2]....
        /*006c*/ 	.word	0x000026b0


	//   ....[3]....
        /*0070*/ 	.word	0x000026d0


	//   ....[4]....
        /*0074*/ 	.word	0x00002700


	//   ....[5]....
        /*0078*/ 	.word	0x00002720


	//   ....[6]....
        /*007c*/ 	.word	0x00002750


	//   ....[7]....
        /*0080*/ 	.word	0x00002770


	//   ....[8]....
        /*0084*/ 	.word	0x000027a0


	//   ....[9]....
        /*0088*/ 	.word	0x000027c0


	//----- nvinfo : EIATTR_EXIT_INSTR_OFFSETS
	.align		4
.L_919:
        /*008c*/ 	.byte	0x04, 0x1c
        /*008e*/ 	.short	(.L_921 - .L_920)


	//   ....[0]....
.L_920:
        /*0090*/ 	.word	0x00005e90


	//   ....[1]....
        /*0094*/ 	.word	0x00005fd0


	//   ....[2]....
        /*0098*/ 	.word	0x00006240


	//----- nvinfo : EIATTR_MAX_THREADS
	.align		4
.L_921:
        /*009c*/ 	.byte	0x04, 0x05
        /*009e*/ 	.short	(.L_923 - .L_922)
.L_922:
        /*00a0*/ 	.word	0x00000180
        /*00a4*/ 	.word	0x00000001
        /*00a8*/ 	.word	0x00000001


	//----- nvinfo : EIATTR_CRS_STACK_SIZE
	.align		4
.L_923:
        /*00ac*/ 	.byte	0x04, 0x1e
        /*00ae*/ 	.short	(.L_925 - .L_924)
.L_924:
        /*00b0*/ 	.word	0x00000000


	//----- nvinfo : EIATTR_CBANK_PARAM_SIZE
	.align		4
.L_925:
        /*00b4*/ 	.byte	0x03, 0x19
        /*00b6*/ 	.short	0x00b8


	//----- nvinfo : EIATTR_PARAM_CBANK
	.align		4
        /*00b8*/ 	.byte	0x04, 0x0a
        /*00ba*/ 	.short	(.L_927 - .L_926)
	.align		4
.L_926:
        /*00bc*/ 	.word	index@(.nv.constant0._Z35group_norm_nhwc_bwd_one_pass_kernelI11Fp16IOFp16WLi128ELi48ELi384EEv26Group_norm_nhwc_bwd_params)
        /*00c0*/ 	.short	0x0210
        /*00c2*/ 	.short	0x00b8


	//----- nvinfo : EIATTR_SW_WAR
	.align		4
.L_927:
        /*00c4*/ 	.byte	0x04, 0x36
        /*00c6*/ 	.short	(.L_929 - .L_928)
.L_928:
        /*00c8*/ 	.word	0x00000008
.L_929:


//--------------------- .nv.info._Z35group_norm_nhwc_bwd_one_pass_kernelI11Fp16IOFp16WLi256ELi48ELi384EEv26Group_norm_nhwc_bwd_params --------------------------
	.section	.nv.info._Z35group_norm_nhwc_bwd_one_pass_kernelI11Fp16IOFp16WLi256ELi48ELi384EEv26Group_norm_nhwc_bwd_params,"",@"SHT_CUDA_INFO"
	.sectionflags	@""
	.align	4


	//----- nvinfo : EIATTR_CUDA_API_VERSION
	.align		4
        /*0000*/ 	.byte	0x04, 0x37
        /*0002*/ 	.short	(.L_931 - .L_930)
.L_930:
        /*0004*/ 	.word	0x00000082


	//----- nvinfo : EIATTR_KPARAM_INFO
	.align		4
.L_931:
        /*0008*/ 	.byte	0x04, 0x17
        /*000a*/ 	.short	(.L_933 - .L_932)
.L_932:
        /*000c*/ 	.word	0x00000000
        /*0010*/ 	.short	0x0000
        /*0012*/ 	.short	0x0000
        /*0014*/ 	.byte	0x00, 0xf0, 0xe1, 0x02


	//----- nvinfo : EIATTR_SPARSE_MMA_MASK
	.align		4
.L_933:
        /*0018*/ 	.byte	0x03, 0x50
        /*001a*/ 	.short	0x0000


	//----- nvinfo : EIATTR_MAXREG_COUNT
	.align		4
        /*001c*/ 	.byte	0x03, 0x1b
        /*001e*/ 	.short	0x00a8


	//----- nvinfo : EIATTR_NUM_BARRIERS
	.align		4
        /*0020*/ 	.byte	0x02, 0x4c
        /*0022*/ 	.byte	0x01
	.zero		1


	//----- nvinfo : EIATTR_MERCURY_ISA_VERSION
	.align		4
        /*0024*/ 	.byte	0x03, 0x5f
        /*0026*/ 	.short	0x0101


	//----- nvinfo : EIATTR_INT_WARP_WIDE_INSTR_OFFSETS
	.align		4
        /*0028*/ 	.byte	0x04, 0x31
        /*002a*/ 	.short	(.L_935 - .L_934)


	//   ....[0]....
.L_934:
        /*002c*/ 	.word	0x000051f0


	//   ....[1]....
        /*0030*/ 	.word	0x000097f0


	//----- nvinfo : EIATTR_COOP_GROUP_MASK_REGIDS
	.align		4
.L_935:
        /*0034*/ 	.byte	0x04, 0x29
        /*0036*/ 	.short	(.L_937 - .L_936)


	//   ....[0]....
.L_936:
        /*0038*/ 	.word	0xffffffff


	//   ....[1]....
        /*003c*/ 	.word	0xffffffff


	//   ....[2]....
        /*0040*/ 	.word	0xffffffff


	//   ....[3]....
        /*0044*/ 	.word	0xffffffff


	//   ....[4]....
        /*0048*/ 	.word	0xffffffff


	//   ....[5]....
        /*004c*/ 	.word	0xffffffff


	//   ....[6]....
        /*0050*/ 	.word	0xffffffff


	//   ....[7]....
        /*0054*/ 	.word	0xffffffff


	//   ....[8]....
        /*0058*/ 	.word	0xffffffff


	//   ....[9]....
        /*005c*/ 	.word	0xffffffff


	//----- nvinfo : EIATTR_COOP_GROUP_INSTR_OFFSETS
	.align		4
.L_937:
        /*0060*/ 	.byte	0x04, 0x28
        /*0062*/ 	.short	(.L_939 - .L_938)


	//   ....[0]....
.L_938:
        /*0064*/ 	.word	0x000045a0


	//   ....[1]....
        /*0068*/ 	.word	0x000045e0


	//   ....[2]....
        /*006c*/ 	.word	0x000046f0


	//   ....[3]....
        /*0070*/ 	.word	0x00004710


	//   ....[4]....
        /*0074*/ 	.word	0x00004740


	//   ....[5]....
        /*0078*/ 	.word	0x00004760


	//   ....[6]....
        /*007c*/ 	.word	0x00004790


	//   ....[7]....
        /*0080*/ 	.word	0x000047b0


	//   ....[8]....
        /*0084*/ 	.word	0x000047e0


	//   ....[9]....
        /*0088*/ 	.word	0x00004800


	//----- nvinfo : EIATTR_EXIT_INSTR_OFFSETS
	.align		4
.L_939:
        /*008c*/ 	.byte	0x04, 0x1c
        /*008e*/ 	.short	(.L_941 - .L_940)


	//   ....[0]....
.L_940:
        /*0090*/ 	.word	0x00009880


	//   ....[1]....
        /*0094*/ 	.word	0x000099c0


	//   ....[2]....
        /*0098*/ 	.word	0x00009c20


	//----- nvinfo : EIATTR_MAX_THREADS
	.align		4
.L_941:
        /*009c*/ 	.byte	0x04, 0x05
        /*009e*/ 	.short	(.L_943 - .L_942)
.L_942:
        /*00a0*/ 	.word	0x00000180
        /*00a4*/ 	.word	0x00000001
        /*00a8*/ 	.word	0x00000001


	//----- nvinfo : EIATTR_CRS_STACK_SIZE
	.align		4
.L_943:
        /*00ac*/ 	.byte	0x04, 0x1e
        /*00ae*/ 	.short	(.L_945 - .L_944)
.L_944:
        /*00b0*/ 	.word	0x00000000


	//----- nvinfo : EIATTR_CBANK_PARAM_SIZE
	.align		4
.L_945:
        /*00b4*/ 	.byte	0x03, 0x19
        /*00b6*/ 	.short	0x00b8


	//----- nvinfo : EIATTR_PARAM_CBANK
	.align		4
        /*00b8*/ 	.byte	0x04, 0x0a
        /*00ba*/ 	.short	(.L_947 - .L_946)
	.align		4
.L_946:
        /*00bc*/ 	.word	index@(.nv.constant0._Z35group_norm_nhwc_bwd_one_pass_kernelI11Fp16IOFp16WLi256ELi48ELi384EEv26Group_norm_nhwc_bwd_params)
        /*00c0*/ 	.short	0x0210
        /*00c2*/ 	.short	0x00b8


	//----- nvinfo : EIATTR_SW_WAR
	.align		4
.L_947:
        /*00c4*/ 	.byte	0x04, 0x36
        /*00c6*/ 	.short	(.L_949 - .L_948)
.L_948:
        /*00c8*/ 	.word	0x00000008
.L_949:


//--------------------- .nv.info._Z35group_norm_nhwc_bwd_one_pass_kernelI11Fp16IOFp16WLi512ELi48ELi384EEv26Group_norm_nhwc_bwd_params --------------------------
	.section	.nv.info._Z35group_norm_nhwc_bwd_one_pass_kernelI11Fp16IOFp16WLi512ELi48ELi384EEv26Group_norm_nhwc_bwd_params,"",@"SHT_CUDA_INFO"
	.sectionflags	@""
	.align	4


	//----- nvinfo : EIATTR_CUDA_API_VERSION
	.align		4
        /*0000*/ 	.byte	0x04, 0x37
        /*0002*/ 	.short	(.L_951 - .L_950)
.L_950:
        /*0004*/ 	.word	0x00000082


	//----- nvinfo : EIATTR_KPARAM_INFO
	.align		4
.L_951:
        /*0008*/ 	.byte	0x04, 0x17
        /*000a*/ 	.short	(.L_953 - .L_952)
.L_952:
        /*000c*/ 	.word	0x00000000
        /*0010*/ 	.short	0x0000
        /*0012*/ 	.short	0x0000
        /*0014*/ 	.byte	0x00, 0xf0, 0xe1, 0x02


	//----- nvinfo : EIATTR_SPARSE_MMA_MASK
	.align		4
.L_953:
        /*0018*/ 	.byte	0x03, 0x50
        /*001a*/ 	.short	0x0000


	//----- nvinfo : EIATTR_MAXREG_COUNT
	.align		4
        /*001c*/ 	.byte	0x03, 0x1b
        /*001e*/ 	.short	0x00a8


	//----- nvinfo : EIATTR_NUM_BARRIERS
	.align		4
        /*0020*/ 	.byte	0x02, 0x4c
        /*0022*/ 	.byte	0x01
	.zero		1


	//----- nvinfo : EIATTR_MERCURY_ISA_VERSION
	.align		4
        /*0024*/ 	.byte	0x03, 0x5f
        /*0026*/ 	.short	0x0101


	//----- nvinfo : EIATTR_INT_WARP_WIDE_INSTR_OFFSETS
	.align		4
        /*0028*/ 	.byte	0x04, 0x31
        /*002a*/ 	.short	(.L_955 - .L_954)


	//   ....[0]....
.L_954:
        /*002c*/ 	.word	0x000092a0


	//   ....[1]....
        /*0030*/ 	.word	0x00010cd0


	//----- nvinfo : EIATTR_COOP_GROUP_MASK_REGIDS
	.align		4
.L_955:
        /*0034*/ 	.byte	0x04, 0x29
        /*0036*/ 	.short	(.L_957 - .L_956)


	//   ....[0]....
.L_956:
        /*0038*/ 	.word	0xffffffff


	//   ....[1]....
        /*003c*/ 	.word	0xffffffff


	//   ....[2]....
        /*0040*/ 	.word	0xffffffff


	//   ....[3]....
        /*0044*/ 	.word	0xffffffff


	//   ....[4]....
        /*0048*/ 	.word	0xffffffff


	//   ....[5]....
        /*004c*/ 	.word	0xffffffff


	//   ....[6]....
        /*0050*/ 	.word	0xffffffff


	//   ....[7]....
        /*0054*/ 	.word	0xffffffff


	//   ....[8]....
        /*0058*/ 	.word	0xffffffff


	//   ....[9]....
        /*005c*/ 	.word	0xffffffff


	//----- nvinfo : EIATTR_COOP_GROUP_INSTR_OFFSETS
	.align		4
.L_957:
        /*0060*/ 	.byte	0x04, 0x28
        /*0062*/ 	.short	(.L_959 - .L_958)


	//   ....[0]....
.L_958:
        /*0064*/ 	.word	0x000085d0


	//   ....[1]....
        /*0068*/ 	.word	0x00008610


	//   ....[2]....
        /*006c*/ 	.word	0x000087a0


	//   ....[3]....
        /*0070*/ 	.word	0x000087e0


	//   ....[4]....
        /*0074*/ 	.word	0x00008890


	//   ....[5]....
        /*0078*/ 	.word	0x000088b0


	//   ....[6]....
        /*007c*/ 	.word	0x000088e0


	//   ....[7]....
        /*0080*/ 	.word	0x00008900


	//   ....[8]....
        /*0084*/ 	.word	0x00008930


	//   ....[9]....
        /*0088*/ 	.word	0x00008950


	//----- nvinfo : EIATTR_EXIT_INSTR_OFFSETS
	.align		4
.L_959:
        /*008c*/ 	.byte	0x04, 0x1c
        /*008e*/ 	.short	(.L_961 - .L_960)


	//   ....[0]....
.L_960:
        /*0090*/ 	.word	0x00010dc0


	//   ....[1]....
        /*0094*/ 	.word	0x00010f00


	//   ....[2]....
        /*0098*/ 	.word	0x00011170


	//----- nvinfo : EIATTR_MAX_THREADS
	.align		4
.L_961:
        /*009c*/ 	.byte	0x04, 0x05
        /*009e*/ 	.short	(.L_963 - .L_962)
.L_962:
        /*00a0*/ 	.word	0x00000180
        /*00a4*/ 	.word	0x00000001
        /*00a8*/ 	.word	0x00000001


	//----- nvinfo : EIATTR_CRS_STACK_SIZE
	.align		4
.L_963:
        /*00ac*/ 	.byte	0x04, 0x1e
        /*00ae*/ 	.short	(.L_965 - .L_964)
.L_964:
        /*00b0*/ 	.word	0x00000000


	//----- nvinfo : EIATTR_CBANK_PARAM_SIZE
	.align		4
.L_965:
        /*00b4*/ 	.byte	0x03, 0x19
        /*00b6*/ 	.short	0x00b8


	//----- nvinfo : EIATTR_PARAM_CBANK
	.align		4
        /*00b8*/ 	.byte	0x04, 0x0a
        /*00ba*/ 	.short	(.L_967 - .L_966)
	.align		4
.L_966:
        /*00bc*/ 	.word	index@(.nv.constant0._Z35group_norm_nhwc_bwd_one_pass_kernelI11Fp16IOFp16WLi512ELi48ELi384EEv26Group_norm_nhwc_bwd_params)
        /*00c0*/ 	.short	0x0210
        /*00c2*/ 	.short	0x00b8


	//----- nvinfo : EIATTR_SW_WAR
	.align		4
.L_967:
        /*00c4*/ 	.byte	0x04, 0x36
        /*00c6*/ 	.short	(.L_969 - .L_968)
.L_968:
        /*00c8*/ 	.word	0x00000008
.L_969:


//--------------------- .nv.info._Z35group_norm_nhwc_bwd_one_pass_kernelI11Fp32IOFp32WLi64ELi48ELi384EEv26Group_norm_nhwc_bwd_params --------------------------
	.section	.nv.info._Z35group_norm_nhwc_bwd_one_pass_kernelI11Fp32IOFp32WLi64ELi48ELi384EEv26Group_norm_nhwc_bwd_params,"",@"SHT_CUDA_INFO"
	.sectionflags	@""
	.align	4


	//----- nvinfo : EIATTR_CUDA_API_VERSION
	.align		4
        /*0000*/ 	.byte	0x04, 0x37
        /*0002*/ 	.short	(.L_971 - .L_970)
.L_970:
        /*0004*/ 	.word	0x00000082


	//----- nvinfo : EIATTR_KPARAM_INFO
	.align		4
.L_971:
        /*0008*/ 	.byte	0x04, 0x17
        /*000a*/ 	.short	(.L_973 - .L_972)
.L_972:
        /*000c*/ 	.word	0x00000000
        /*0010*/ 	.short	0x0000
        /*0012*/ 	.short	0x0000
        /*0014*/ 	.byte	0x00, 0xf0, 0xe1, 0x02


	//----- nvinfo : EIATTR_SPARSE_MMA_MASK
	.align		4
.L_973:
        /*0018*/ 	.byte	0x03, 0x50
        /*001a*/ 	.short	0x0000


	//----- nvinfo : EIATTR_MAXREG_COUNT
	.align		4
        /*001c*/ 	.byte	0x03, 0x1b
        /*001e*/ 	.short	0x00a8


	//----- nvinfo : EIATTR_NUM_BARRIERS
	.align		4
        /*0020*/ 	.byte	0x02, 0x4c
        /*0022*/ 	.byte	0x01
	.zero		1


	//----- nvinfo : EIATTR_MERCURY_ISA_VERSION
	.align		4
        /*0024*/ 	.byte	0x03, 0x5f
        /*0026*/ 	.short	0x0101


	//----- nvinfo : EIATTR_INT_WARP_WIDE_INSTR_OFFSETS
	.align		4
        /*0028*/ 	.byte	0x04, 0x31
        /*002a*/ 	.short	(.L_975 - .L_974)


	//   ....[0]....
.L_974:
        /*002c*/ 	.word	0x00002170


	//   ....[1]....
        /*0030*/ 	.word	0x00003f40


	//----- nvinfo : EIATTR_COOP_GROUP_MASK_REGIDS
	.align		4
.L_975:
        /*0034*/ 	.byte	0x04, 0x29
        /*0036*/ 	.short	(.L_977 - .L_976)


	//   ....[0]....
.L_976:
        /*0038*/ 	.word	0xffffffff


	//   ....[1]....
        /*003c*/ 	.word	0xffffffff


	//   ....[2]....
        /*0040*/ 	.word	0xffffffff


	//   ....[3]....
        /*0044*/ 	.word	0xffffffff


	//   ....[4]....
        /*0048*/ 	.word	0xffffffff


	//   ....[5]....
        /*004c*/ 	.word	0xffffffff


	//   ....[6]....
        /*0050*/ 	.word	0xffffffff


	//   ....[7]....
        /*0054*/ 	.word	0xffffffff


	//   ....[8]....
        /*0058*/ 	.word	0xffffffff


	//   ....[9]....
        /*005c*/ 	.word	0xffffffff


	//----- nvinfo : EIATTR_COOP_GROUP_INSTR_OFFSETS
	.align		4
.L_977:
        /*0060*/ 	.byte	0x04, 0x28
        /*0062*/ 	.short	(.L_979 - .L_978)


	//   ....[0]....
.L_978:
        /*0064*/ 	.word	0x00001570


	//   ....[1]....
        /*0068*/ 	.word	0x000015b0


	//   ....[2]....
        /*006c*/ 	.word	0x000016d0


	//   ....[3]....
        /*0070*/ 	.word	0x000016f0


	//   ....[4]....
        /*0074*/ 	.word	0x00001720


	//   ....[5]....
        /*0078*/ 	.word	0x00001740


	//   ....[6]....
        /*007c*/ 	.word	0x00001770


	//   ....[7]....
        /*0080*/ 	.word	0x00001790


	//   ....[8]....
        /*0084*/ 	.word	0x000017c0


	//   ....[9]....
        /*0088*/ 	.word	0x000017e0


	//----- nvinfo : EIATTR_EXIT_INSTR_OFFSETS
	.align		4
.L_979:
        /*008c*/ 	.byte	0x04, 0x1c
        /*008e*/ 	.short	(.L_981 - .L_980)


	//   ....[0]....
.L_980:
        /*0090*/ 	.word	0x00004030


	//   ....[1]....
        /*0094*/ 	.word	0x00004170


	//   ....[2]....
        /*0098*/ 	.word	0x000043b0


	//----- nvinfo : EIATTR_MAX_THREADS
	.align		4
.L_981:
        /*009c*/ 	.byte	0x04, 0x05
        /*009e*/ 	.short	(.L_983 - .L_982)
.L_982:
        /*00a0*/ 	.word	0x00000180
        /*00a4*/ 	.word	0x00000001
        /*00a8*/ 	.word	0x00000001


	//----- nvinfo : EIATTR_CRS_STACK_SIZE
	.align		4
.L_983:
        /*00ac*/ 	.byte	0x04, 0x1e
        /*00ae*/ 	.short	(.L_985 - .L_984)
.L_984:
        /*00b0*/ 	.word	0x00000000


	//----- nvinfo : EIATTR_CBANK_PARAM_SIZE
	.align		4
.L_985:
        /*00b4*/ 	.byte	0x03, 0x19
        /*00b6*/ 	.short	0x00b8


	//----- nvinfo : EIATTR_PARAM_CBANK
	.align		4
        /*00b8*/ 	.byte	0x04, 0x0a
        /*00ba*/ 	.short	(.L_987 - .L_986)
	.align		4
.L_986:
        /*00bc*/ 	.word	index@(.nv.constant0._Z35group_norm_nhwc_bwd_one_pass_kernelI11Fp32IOFp32WLi64ELi48ELi384EEv26Group_norm_nhwc_bwd_params)
        /*00c0*/ 	.short	0x0210
        /*00c2*/ 	.short	0x00b8


	//----- nvinfo : EIATTR_SW_WAR
	.align		4
.L_987:
        /*00c4*/ 	.byte	0x04, 0x36
        /*00c6*/ 	.short	(.L_989 - .L_988)
.L_988:
        /*00c8*/ 	.word	0x00000008
.L_989:


//--------------------- .nv.info._Z35group_norm_nhwc_bwd_one_pass_kernelI11Fp32IOFp32WLi128ELi48ELi384EEv26Group_norm_nhwc_bwd_params --------------------------
	.section	.nv.info._Z35group_norm_nhwc_bwd_one_pass_kernelI11Fp32IOFp32WLi128ELi48ELi384EEv26Group_norm_nhwc_bwd_params,"",@"SHT_CUDA_INFO"
	.sectionflags	@""
	.align	4


	//----- nvinfo : EIATTR_CUDA_API_VERSION
	.align		4
        /*0000*/ 	.byte	0x04, 0x37
        /*0002*/ 	.short	(.L_991 - .L_990)
.L_990:
        /*0004*/ 	.word	0x00000082


	//----- nvinfo : EIATTR_KPARAM_INFO
	.align		4
.L_991:
        /*0008*/ 	.byte	0x04, 0x17
        /*000a*/ 	.short	(.L_993 - .L_992)
.L_992:
        /*000c*/ 	.word	0x00000000
        /*0010*/ 	.short	0x0000
        /*0012*/ 	.short	0x0000
        /*0014*/ 	.byte	0x00, 0xf0, 0xe1, 0x02


	//----- nvinfo : EIATTR_SPARSE_MMA_MASK
	.align		4
.L_993:
        /*0018*/ 	.byte	0x03, 0x50
        /*001a*/ 	.short	0x0000


	//----- nvinfo : EIATTR_MAXREG_COUNT
	.align		4
        /*001c*/ 	.byte	0x03, 0x1b
        /*001e*/ 	.short	0x00a8


	//----- nvinfo : EIATTR_NUM_BARRIERS
	.align		4
        /*0020*/ 	.byte	0x02, 0x4c
        /*0022*/ 	.byte	0x01
	.zero		1


	//----- nvinfo : EIATTR_MERCURY_ISA_VERSION
	.align		4
        /*0024*/ 	.byte	0x03, 0x5f
        /*0026*/ 	.short	0x0101


	//----- nvinfo : EIATTR_INT_WARP_WIDE_INSTR_OFFSETS
	.align		4
        /*0028*/ 	.byte	0x04, 0x31
        /*002a*/ 	.short	(.L_995 - .L_994)


	//   ....[0]....
.L_994:
        /*002c*/ 	.word	0x000031a0


	//   ....[1]....
        /*0030*/ 	.word	0x00005aa0


	//----- nvinfo : EIATTR_COOP_GROUP_MASK_REGIDS
	.align		4
.L_995:
        /*0034*/ 	.byte	0x04, 0x29
        /*0036*/ 	.short	(.L_997 - .L_996)


	//   ....[0]....
.L_996:
        /*0038*/ 	.word	0xffffffff


	//   ....[1]....
        /*003c*/ 	.word	0xffffffff


	//   ....[2]....
        /*0040*/ 	.word	0xffffffff


	//   ....[3]....
        /*0044*/ 	.word	0xffffffff


	//   ....[4]....
        /*0048*/ 	.word	0xffffffff


	//   ....[5]....
        /*004c*/ 	.word	0xffffffff


	//   ....[6]....
        /*0050*/ 	.word	0xffffffff


	//   ....[7]....
        /*0054*/ 	.word	0xffffffff


	//   ....[8]....
        /*0058*/ 	.word	0xffffffff


	//   ....[9]....
        /*005c*/ 	.word	0xffffffff


	//----- nvinfo : EIATTR_COOP_GROUP_INSTR_OFFSETS
	.align		4
.L_997:
        /*0060*/ 	.byte	0x04, 0x28
        /*0062*/ 	.short	(.L_999 - .L_998)


	//   ....[0]....
.L_998:
        /*0064*/ 	.word	0x00002650


	//   ....[1]....
        /*0068*/ 	.word	0x00002680


	//   ....[2]....
        /*006c*/ 	.word	0x000026c0


	//   ....[3]....
        /*0070*/ 	.word	0x000026e0


	//   ....[4]....
        /*0074*/ 	.word	0x00002710


	//   ....[5]....
        /*0078*/ 	.word	0x00002730


	//   ....[6]....
        /*007c*/ 	.word	0x00002760


	//   ....[7]....
        /*0080*/ 	.word	0x00002780


	//   ....[8]....
        /*0084*/ 	.word	0x000027b0


	//   ....[9]....
        /*0088*/ 	.word	0x000027d0


	//----- nvinfo : EIATTR_EXIT_INSTR_OFFSETS
	.align		4
.L_999:
        /*008c*/ 	.byte	0x04, 0x1c
        /*008e*/ 	.short	(.L_1001 - .L_1000)


	//   ....[0]....
.L_1000:
        /*0090*/ 	.word	0x00005b30


	//   ....[1]....
        /*0094*/ 	.word	0x00005c70


	//   ....[2]....
        /*0098*/ 	.word	0x00005eb0


	//----- nvinfo : EIATTR_MAX_THREADS
	.align		4
.L_1001:
        /*009c*/ 	.byte	0x04, 0x05
        /*009e*/ 	.short	(.L_1003 - .L_1002)
.L_1002:
        /*00a0*/ 	.word	0x00000180
        /*00a4*/ 	.word	0x00000001
        /*00a8*/ 	.word	0x00000001


	//----- nvinfo : EIATTR_CRS_STACK_SIZE
	.align		4
.L_1003:
        /*00ac*/ 	.byte	0x04, 0x1e
        /*00ae*/ 	.short	(.L_1005 - .L_1004)
.L_1004:
        /*00b0*/ 	.word	0x00000000


	//----- nvinfo : EIATTR_CBANK_PARAM_SIZE
	.align		4
.L_1005:
        /*00b4*/ 	.byte	0x03, 0x19
        /*00b6*/ 	.short	0x00b8


	//----- nvinfo : EIATTR_PARAM_CBANK
	.align		4
        /*00b8*/ 	.byte	0x04, 0x0a
        /*00ba*/ 	.short	(.L_1007 - .L_1006)
	.align		4
.L_1006:
        /*00bc*/ 	.word	index@(.nv.constant0._Z35group_norm_nhwc_bwd_one_pass_kernelI11Fp32IOFp32WLi128ELi48ELi384EEv26Group_norm_nhwc_bwd_params)
        /*00c0*/ 	.short	0x0210
        /*00c2*/ 	.short	0x00b8


	//----- nvinfo : EIATTR_SW_WAR
	.align		4
.L_1007:
        /*00c4*/ 	.byte	0x04, 0x36
        /*00c6*/ 	.short	(.L_1009 - .L_1008)
.L_1008:
        /*00c8*/ 	.word	0x00000008
.L_1009:


//--------------------- .nv.info._Z35group_norm_nhwc_bwd_one_pass_kernelI11Fp32IOFp32WLi256ELi48ELi384EEv26Group_norm_nhwc_bwd_params --------------------------
	.section	.nv.info._Z35group_norm_nhwc_bwd_one_pass_kernelI11Fp32IOFp32WLi256ELi48ELi384EEv26Group_norm_nhwc_bwd_params,"",@"SHT_CUDA_INFO"
	.sectionflags	@""
	.align	4


	//----- nvinfo : EIATTR_CUDA_API_VERSION
	.align		4
        /*0000*/ 	.byte	0x04, 0x37
        /*0002*/ 	.short	(.L_1011 - .L_1010)
.L_1010:
        /*0004*/ 	.word	0x00000082


	//----- nvinfo : EIATTR_KPARAM_INFO
	.align		4
.L_1011:
        /*0008*/ 	.byte	0x04, 0x17
        /*000a*/ 	.short	(.L_1013 - .L_1012)
.L_1012:
        /*000c*/ 	.word	0x00000000
        /*0010*/ 	.short	0x0000
        /*0012*/ 	.short	0x0000
        /*0014*/ 	.byte	0x00, 0xf0, 0xe1, 0x02


	//----- nvinfo : EIATTR_SPARSE_MMA_MASK
	.align		4
.L_1013:
        /*0018*/ 	.byte	0x03, 0x50
        /*001a*/ 	.short	0x0000


	//----- nvinfo : EIATTR_MAXREG_COUNT
	.align		4
        /*001c*/ 	.byte	0x03, 0x1b
        /*001e*/ 	.short	0x00a8


	//----- nvinfo : EIATTR_NUM_BARRIERS
	.align		4
        /*0020*/ 	.byte	0x02, 0x4c
        /*0022*/ 	.byte	0x01
	.zero		1


	//----- nvinfo : EIATTR_MERCURY_ISA_VERSION
	.align		4
        /*0024*/ 	.byte	0x03, 0x5f
        /*0026*/ 	.short	0x0101


	//----- nvinfo : EIATTR_INT_WARP_WIDE_INSTR_OFFSETS
	.align		4
        /*0028*/ 	.byte	0x04, 0x31
        /*002a*/ 	.short	(.L_1015 - .L_1014)


	//   ....[0]....
.L_1014:
        /*002c*/ 	.word	0x00005020


	//   ....[1]....
        /*0030*/ 	.word	0x00008d20


	//----- nvinfo : EIATTR_COOP_GROUP_MASK_REGIDS
	.align		4
.L_1015:
        /*0034*/ 	.byte	0x04, 0x29
        /*0036*/ 	.short	(.L_1017 - .L_1016)


	//   ....[0]....
.L_1016:
        /*0038*/ 	.word	0xffffffff


	//   ....[1]....
        /*003c*/ 	.word	0xffffffff


	//   ....[2]....
        /*0040*/ 	.word	0xffffffff


	//   ....[3]....
        /*0044*/ 	.word	0xffffffff


	//   ....[4]....
        /*0048*/ 	.word	0xffffffff


	//   ....[5]....
        /*004c*/ 	.word	0xffffffff


	//   ....[6]....
        /*0050*/ 	.word	0xffffffff


	//   ....[7]....
        /*0054*/ 	.word	0xffffffff


	//   ....[8]....
        /*0058*/ 	.word	0xffffffff


	//   ....[9]....
        /*005c*/ 	.word	0xffffffff


	//----- nvinfo : EIATTR_COOP_GROUP_INSTR_OFFSETS
	.align		4
.L_1017:
        /*0060*/ 	.byte	0x04, 0x28
        /*0062*/ 	.short	(.L_1019 - .L_1018)


	//   ....[0]....
.L_1018:
        /*0064*/ 	.word	0x00004130


	//   ....[1]....
        /*0068*/ 	.word	0x00004140


	//   ....[2]....
        /*006c*/ 	.word	0x00004190


	//   ....[3]....
        /*0070*/ 	.word	0x000041b0


	//   ....[4]....
        /*0074*/ 	.word	0x000041e0


	//   ....[5]....
        /*0078*/ 	.word	0x00004200


	//   ....[6]....
        /*007c*/ 	.word	0x00004230


	//   ....[7]....
        /*0080*/ 	.word	0x00004250


	//   ....[8]....
        /*0084*/ 	.word	0x00004280


	//   ....[9]....
        /*0088*/ 	.word	0x000042a0


	//----- nvinfo : EIATTR_EXIT_INSTR_OFFSETS
	.align		4
.L_1019:
        /*008c*/ 	.byte	0x04, 0x1c
        /*008e*/ 	.short	(.L_1021 - .L_1020)


	//   ....[0]....
.L_1020:
        /*0090*/ 	.word	0x00008db0


	//   ....[1]....
        /*0094*/ 	.word	0x00008ef0


	//   ....[2]....
        /*0098*/ 	.word	0x00009130


	//----- nvinfo : EIATTR_MAX_THREADS
	.align		4
.L_1021:
        /*009c*/ 	.byte	0x04, 0x05
        /*009e*/ 	.short	(.L_1023 - .L_1022)
.L_1022:
        /*00a0*/ 	.word	0x00000180
        /*00a4*/ 	.word	0x00000001
        /*00a8*/ 	.word	0x00000001


	//----- nvinfo : EIATTR_CRS_STACK_SIZE
	.align		4
.L_1023:
        /*00ac*/ 	.byte	0x04, 0x1e
        /*00ae*/ 	.short	(.L_1025 - .L_1024)
.L_1024:
        /*00b0*/ 	.word	0x00000000


	//----- nvinfo : EIATTR_CBANK_PARAM_SIZE
	.align		4
.L_1025:
        /*00b4*/ 	.byte	0x03, 0x19
        /*00b6*/ 	.short	0x00b8


	//----- nvinfo : EIATTR_PARAM_CBANK
	.align		4
        /*00b8*/ 	.byte	0x04, 0x0a
        /*00ba*/ 	.short	(.L_1027 - .L_1026)
	.align		4
.L_1026:
        /*00bc*/ 	.word	index@(.nv.constant0._Z35group_norm_nhwc_bwd_one_pass_kernelI11Fp32IOFp32WLi256ELi48ELi384EEv26Group_norm_nhwc_bwd_params)
        /*00c0*/ 	.short	0x0210
        /*00c2*/ 	.short	0x00b8


	//----- nvinfo : EIATTR_SW_WAR
	.align		4
.L_1027:
        /*00c4*/ 	.byte	0x04, 0x36
        /*00c6*/ 	.short	(.L_1029 - .L_1028)
.L_1028:
        /*00c8*/ 	.word	0x00000008
.L_1029:


//--------------------- .nv.info._Z35group_norm_nhwc_bwd_one_pass_kernelI11Fp32IOFp32WLi512ELi48ELi384EEv26Group_norm_nhwc_bwd_params --------------------------
	.section	.nv.info._Z35group_norm_nhwc_bwd_one_pass_kernelI11Fp32IOFp32WLi512ELi48ELi384EEv26Group_norm_nhwc_bwd_params,"",@"SHT_CUDA_INFO"
	.sectionflags	@""
	.align	4


	//----- nvinfo : EIATTR_CUDA_API_VERSION
	.align		4
        /*0000*/ 	.byte	0x04, 0x37
        /*0002*/ 	.short	(.L_1031 - .L_1030)
.L_1030:
        /*0004*/ 	.word	0x00000082


	//----- nvinfo : EIATTR_KPARAM_INFO
	.align		4
.L_1031:
        /*0008*/ 	.byte	0x04, 0x17
        /*000a*/ 	.short	(.L_1033 - .L_1032)
.L_1032:
        /*000c*/ 	.word	0x00000000
        /*0010*/ 	.short	0x0000
        /*0012*/ 	.short	0x0000
        /*0014*/ 	.byte	0x00, 0xf0, 0xe1, 0x02


	//----- nvinfo : EIATTR_SPARSE_MMA_MASK
	.align		4
.L_1033:
        /*0018*/ 	.byte	0x03, 0x50
        /*001a*/ 	.short	0x0000


	//----- nvinfo : EIATTR_MAXREG_COUNT
	.align		4
        /*001c*/ 	.byte	0x03, 0x1b
        /*001e*/ 	.short	0x00a8


	//----- nvinfo : EIATTR_NUM_BARRIERS
	.align		4
        /*0020*/ 	.byte	0x02, 0x4c
        /*0022*/ 	.byte	0x01
	.zero		1


	//----- nvinfo : EIATTR_ANNOTATIONS
	.align		4
        /*0024*/ 	.byte	0x04, 0x55
        /*0026*/ 	.short	(.L_1035 - .L_1034)


	//   ....[0]....
.L_1034:
        /*0028*/ 	.word	0x00000001
        /*002c*/ 	.byte	0x60, 0x02, 0x00, 0x00, 0x01, 0x00, 0x00, 0x00, 0x00, 0x7d, 0x00, 0x00, 0x01, 0x00, 0x00, 0x00
        /*003c*/ 	.byte	0x90, 0x7e, 0x00, 0x00, 0x01, 0x00, 0x00, 0x00, 0xd0, 0x7e, 0x00, 0x00


	//----- nvinfo : EIATTR_MERCURY_ISA_VERSION
	.align		4
.L_1035:
        /*0048*/ 	.byte	0x03, 0x5f
        /*004a*/ 	.short	0x0101


	//----- nvinfo : EIATTR_INT_WARP_WIDE_INSTR_OFFSETS
	.align		4
        /*004c*/ 	.byte	0x04, 0x31
        /*004e*/ 	.short	(.L_1037 - .L_1036)


	//   ....[0]....
.L_1036:
        /*0050*/ 	.word	0x00008ab0


	//   ....[1]....
        /*0054*/ 	.word	0x00008d90


	//   ....[2]....
        /*0058*/ 	.word	0x00008e40


	//   ....[3]....
        /*005c*/ 	.word	0x00008e50


	//   ....[4]....
        /*0060*/ 	.word	0x00008f10


	//   ....[5]....
        /*0064*/ 	.word	0x00008ff0


	//   ....[6]....
        /*0068*/ 	.word	0x000090b0


	//   ....[7]....
        /*006c*/ 	.word	0x000090d0


	//   ....[8]....
        /*0070*/ 	.word	0x000091d0


	//   ....[9]....
        /*0074*/ 	.word	0x00009290


	//   ....[10]....
        /*0078*/ 	.word	0x000092b0


	//   ....[11]....
        /*007c*/ 	.word	0x000093b0


	//   ....[12]....
        /*0080*/ 	.word	0x00009470


	//   ....[13]....
        /*0084*/ 	.word	0x00009480


	//   ....[14]....
        /*0088*/ 	.word	0x00009590


	//   ....[15]....
        /*008c*/ 	.word	0x00009650


	//   ....[16]....
        /*0090*/ 	.word	0x00009660


	//   ....[17]....
        /*0094*/ 	.word	0x00009810


	//   ....[18]....
        /*0098*/ 	.word	0x000098d0


	//   ....[19]....
        /*009c*/ 	.word	0x000098e0


	//   ....[20]....
        /*00a0*/ 	.word	0x000098f0


	//   ....[21]....
        /*00a4*/ 	.word	0x00009a60


	//   ....[22]....
        /*00a8*/ 	.word	0x00009b10


	//   ....[23]....
        /*00ac*/ 	.word	0x00009b30


	//   ....[24]....
        /*00b0*/ 	.word	0x00009b60


	//   ....[25]....
        /*00b4*/ 	.word	0x00009d70


	//   ....[26]....
        /*00b8*/ 	.word	0x00009e30


	//   ....[27]....
        /*00bc*/ 	.word	0x00009e90


	//   ....[28]....
        /*00c0*/ 	.word	0x00009ec0


	//   ....[29]....
        /*00c4*/ 	.word	0x0000a170


	//   ....[30]....
        /*00c8*/ 	.word	0x0000a210


	//   ....[31]....
        /*00cc*/ 	.word	0x00010030


	//----- nvinfo : EIATTR_COOP_GROUP_MASK_REGIDS
	.align		4
.L_1037:
        /*00d0*/ 	.byte	0x04, 0x29
        /*00d2*/ 	.short	(.L_1039 - .L_1038)


	//   ....[0]....
.L_1038:
        /*00d4*/ 	.word	0xffffffff


	//   ....[1]....
        /*00d8*/ 	.word	0xffffffff


	//   ....[2]....
        /*00dc*/ 	.word	0xffffffff


	//   ....[3]....
        /*00e0*/ 	.word	0xffffffff


	//   ....[4]....
        /*00e4*/ 	.word	0xffffffff


	//   ....[5]....
        /*00e8*/ 	.word	0xffffffff


	//   ....[6]....
        /*00ec*/ 	.word	0xffffffff


	//   ....[7]....
        /*00f0*/ 	.word	0xffffffff


	//   ....[8]....
        /*00f4*/ 	.word	0xffffffff


	//   ....[9]....
        /*00f8*/ 	.word	0xffffffff


	//----- nvinfo : EIATTR_COOP_GROUP_INSTR_OFFSETS
	.align		4
.L_1039:
        /*00fc*/ 	.byte	0x04, 0x28
        /*00fe*/ 	.short	(.L_1041 - .L_1040)


	//   ....[0]....
.L_1040:
        /*0100*/ 	.word	0x00007d80


	//   ....[1]....
        /*0104*/ 	.word	0x00007d90


	//   ....[2]....
        /*0108*/ 	.word	0x00007de0


	//   ....[3]....
        /*010c*/ 	.word	0x00007df0


	//   ....[4]....
        /*0110*/ 	.word	0x00007e20


	//   ....[5]....
        /*0114*/ 	.word	0x00007e40


	//   ....[6]....
        /*0118*/ 	.word	0x00007e80


	//   ....[7]....
        /*011c*/ 	.word	0x00007eb0


	//   ....[8]....
        /*0120*/ 	.word	0x00007f50


	//   ....[9]....
        /*0124*/ 	.word	0x00007f70


	//----- nvinfo : EIATTR_EXIT_INSTR_OFFSETS
	.align		4
.L_1041:
        /*0128*/ 	.byte	0x04, 0x1c
        /*012a*/ 	.short	(.L_1043 - .L_1042)


	//   ....[0]....
.L_1042:
        /*012c*/ 	.word	0x00010120


	//   ....[1]....
        /*0130*/ 	.word	0x00010260


	//   ....[2]....
        /*0134*/ 	.word	0x000104a0


	//----- nvinfo : EIATTR_MAX_THREADS
	.align		4
.L_1043:
        /*0138*/ 	.byte	0x04, 0x05
        /*013a*/ 	.short	(.L_1045 - .L_1044)
.L_1044:
        /*013c*/ 	.word	0x00000180
        /*0140*/ 	.word	0x00000001
        /*0144*/ 	.word	0x00000001


	//----- nvinfo : EIATTR_CRS_STACK_SIZE
	.align		4
.L_1045:
        /*0148*/ 	.byte	0x04, 0x1e
        /*014a*/ 	.short	(.L_1047 - .L_1046)
.L_1046:
        /*014c*/ 	.word	0x00000000


	//----- nvinfo : EIATTR_CBANK_PARAM_SIZE
	.align		4
.L_1047:
        /*0150*/ 	.byte	0x03, 0x19
        /*0152*/ 	.short	0x00b8


	//----- nvinfo : EIATTR_PARAM_CBANK
	.align		4
        /*0154*/ 	.byte	0x04, 0x0a
        /*0156*/ 	.short	(.L_1049 - .L_1048)
	.align		4
.L_1048:
        /*0158*/ 	.word	index@(.nv.constant0._Z35group_norm_nhwc_bwd_one_pass_kernelI11Fp32IOFp32WLi512ELi48ELi384EEv26Group_norm_nhwc_bwd_params)
        /*015c*/ 	.short	0x0210
        /*015e*/ 	.short	0x00b8


	//----- nvinfo : EIATTR_SW_WAR
	.align		4
.L_1049:
        /*0160*/ 	.byte	0x04, 0x36
        /*0162*/ 	.short	(.L_1051 - .L_1050)
.L_1050:
        /*0164*/ 	.word	0x00000008
.L_1051:


//--------------------- .nv.info._Z35group_norm_nhwc_bwd_one_pass_kernelI11Fp32IOBf16WLi64ELi48ELi384EEv26Group_norm_nhwc_bwd_params --------------------------
	.section	.nv.info._Z35group_norm_nhwc_bwd_one_pass_kernelI11Fp32IOBf16WLi64ELi48ELi384EEv26Group_norm_nhwc_bwd_params,"",@"SHT_CUDA_INFO"
	.sectionflags	@""
	.align	4


	//----- nvinfo : EIATTR_CUDA_API_VERSION
	.align		4
        /*0000*/ 	.byte	0x04, 0x37
        /*0002*/ 	.short	(.L_1053 - .L_1052)
.L_1052:
        /*0004*/ 	.word	0x00000082


	//----- nvinfo : EIATTR_KPARAM_INFO
	.align		4
.L_1053:
        /*0008*/ 	.byte	0x04, 0x17
        /*000a*/ 	.short	(.L_1055 - .L_1054)
.L_1054:
        /*000c*/ 	.word	0x00000000
        /*0010*/ 	.short	0x0000
        /*0012*/ 	.short	0x0000
        /*0014*/ 	.byte	0x00, 0xf0, 0xe1, 0x02


	//----- nvinfo : EIATTR_SPARSE_MMA_MASK
	.align		4
.L_1055:
        /*0018*/ 	.byte	0x03, 0x50
        /*001a*/ 	.short	0x0000


	//----- nvinfo : EIATTR_MAXREG_COUNT
	.align		4
        /*001c*/ 	.byte	0x03, 0x1b
        /*001e*/ 	.short	0x00a8


	//----- nvinfo : EIATTR_NUM_BARRIERS
	.align		4
        /*0020*/ 	.byte	0x02, 0x4c
        /*0022*/ 	.byte	0x01
	.zero		1


	//----- nvinfo : EIATTR_MERCURY_ISA_VERSION
	.align		4
        /*0024*/ 	.byte	0x03, 0x5f
        /*0026*/ 	.short	0x0101


	//----- nvinfo : EIATTR_INT_WARP_WIDE_INSTR_OFFSETS
	.align		4
        /*0028*/ 	.byte	0x04, 0x31
        /*002a*/ 	.short	(.L_1057 - .L_1056)


	//   ....[0]....
.L_1056:
        /*002c*/ 	.word	0x000021c0


	//   ....[1]....
        /*0030*/ 	.word	0x00003f90


	//----- nvinfo : EIATTR_COOP_GROUP_MASK_REGIDS
	.align		4
.L_1057:
        /*0034*/ 	.byte	0x04, 0x29
        /*0036*/ 	.short	(.L_1059 - .L_1058)


	//   ....[0]....
.L_1058:
        /*0038*/ 	.word	0xffffffff


	//   ....[1]....
        /*003c*/ 	.word	0xffffffff


	//   ....[2]....
        /*0040*/ 	.word	0xffffffff


	//   ....[3]....
        /*0044*/ 	.word	0xffffffff


	//   ....[4]....
        /*0048*/ 	.word	0xffffffff


	//   ....[5]....
        /*004c*/ 	.word	0xffffffff


	//   ....[6]....
        /*0050*/ 	.word	0xffffffff


	//   ....[7]....
        /*0054*/ 	.word	0xffffffff


	//   ....[8]....
        /*0058*/ 	.word	0xffffffff


	//   ....[9]....
        /*005c*/ 	.word	0xffffffff


	//----- nvinfo : EIATTR_COOP_GROUP_INSTR_OFFSETS
	.align		4
.L_1059:
        /*0060*/ 	.byte	0x04, 0x28
        /*0062*/ 	.short	(.L_1061 - .L_1060)


	//   ....[0]....
.L_1060:
        /*0064*/ 	.word	0x000015c0


	//   ....[1]....
        /*0068*/ 	.word	0x00001600


	//   ....[2]....
        /*006c*/ 	.word	0x000016f0


	//   ....[3]....
        /*0070*/ 	.word	0x00001710


	//   ....[4]....
        /*0074*/ 	.word	0x00001740


	//   ....[5]....
        /*0078*/ 	.word	0x00001760


	//   ....[6]....
        /*007c*/ 	.word	0x00001790


	//   ....[7]....
        /*0080*/ 	.word	0x000017b0


	//   ....[8]....
        /*0084*/ 	.word	0x000017e0


	//   ....[9]....
        /*0088*/ 	.word	0x00001800


	//----- nvinfo : EIATTR_EXIT_INSTR_OFFSETS
	.align		4
.L_1061:
        /*008c*/ 	.byte	0x04, 0x1c
        /*008e*/ 	.short	(.L_1063 - .L_1062)


	//   ....[0]....
.L_1062:
        /*0090*/ 	.word	0x00004080


	//   ....[1]....
        /*0094*/ 	.word	0x000041c0


	//   ....[2]....
        /*0098*/ 	.word	0x00004420


	//----- nvinfo : EIATTR_MAX_THREADS
	.align		4
.L_1063:
        /*009c*/ 	.byte	0x04, 0x05
        /*009e*/ 	.short	(.L_1065 - .L_1064)
.L_1064:
        /*00a0*/ 	.word	0x00000180
        /*00a4*/ 	.word	0x00000001
        /*00a8*/ 	.word	0x00000001


	//----- nvinfo : EIATTR_CRS_STACK_SIZE
	.align		4
.L_1065:
        /*00ac*/ 	.byte	0x04, 0x1e
        /*00ae*/ 	.short	(.L_1067 - .L_1066)
.L_1066:
        /*00b0*/ 	.word	0x00000000


	//----- nvinfo : EIATTR_CBANK_PARAM_SIZE
	.align		4
.L_1067:
        /*00b4*/ 	.byte	0x03, 0x19
        /*00b6*/ 	.short	0x00b8


	//----- nvinfo : EIATTR_PARAM_CBANK
	.align		4
        /*00b8*/ 	.byte	0x04, 0x0a
        /*00ba*/ 	.short	(.L_1069 - .L_1068)
	.align		4
.L_1068:
        /*00bc*/ 	.word	index@(.nv.constant0._Z35group_norm_nhwc_bwd_one_pass_kernelI11Fp32IOBf16WLi64ELi48ELi384EEv26Group_norm_nhwc_bwd_params)
        /*00c0*/ 	.short	0x0210
        /*00c2*/ 	.short	0x00b8


	//----- nvinfo : EIATTR_SW_WAR
	.align		4
.L_1069:
        /*00c4*/ 	.byte	0x04, 0x36
        /*00c6*/ 	.short	(.L_1071 - .L_1070)
.L_1070:
        /*00c8*/ 	.word	0x00000008
.L_1071:


//--------------------- .nv.info._Z35group_norm_nhwc_bwd_one_pass_kernelI11Fp32IOBf16WLi128ELi48ELi384EEv26Group_norm_nhwc_bwd_params --------------------------
	.section	.nv.info._Z35group_norm_nhwc_bwd_one_pass_kernelI11Fp32IOBf16WLi128ELi48ELi384EEv26Group_norm_nhwc_bwd_params,"",@"SHT_CUDA_INFO"
	.sectionflags	@""
	.align	4


	//----- nvinfo : EIATTR_CUDA_API_VERSION
	.align		4
        /*0000*/ 	.byte	0x04, 0x37
        /*0002*/ 	.short	(.L_1073 - .L_1072)
.L_1072:
        /*0004*/ 	.word	0x00000082


	//----- nvinfo : EIATTR_KPARAM_INFO
	.align		4
.L_1073:
        /*0008*/ 	.byte	0x04, 0x17
        /*000a*/ 	.short	(.L_1075 - .L_1074)
.L_1074:
        /*000c*/ 	.word	0x00000000
        /*0010*/ 	.short	0x0000
        /*0012*/ 	.short	0x0000
        /*0014*/ 	.byte	0x00, 0xf0, 0xe1, 0x02


	//----- nvinfo : EIATTR_SPARSE_MMA_MASK
	.align		4
.L_1075:
        /*0018*/ 	.byte	0x03, 0x50
        /*001a*/ 	.short	0x0000


	//----- nvinfo : EIATTR_MAXREG_COUNT
	.align		4
        /*001c*/ 	.byte	0x03, 0x1b
        /*001e*/ 	.short	0x00a8


	//----- nvinfo : EIATTR_NUM_BARRIERS
	.align		4
        /*0020*/ 	.byte	0x02, 0x4c
        /*0022*/ 	.byte	0x01
	.zero		1


	//----- nvinfo : EIATTR_MERCURY_ISA_VERSION
	.align		4
        /*0024*/ 	.byte	0x03, 0x5f
        /*0026*/ 	.short	0x0101


	//----- nvinfo : EIATTR_INT_WARP_WIDE_INSTR_OFFSETS
	.align		4
        /*0028*/ 	.byte	0x04, 0x31
        /*002a*/ 	.short	(.L_1077 - .L_1076)


	//   ....[0]....
.L_1076:
        /*002c*/ 	.word	0x00003200


	//   ....[1]....
        /*0030*/ 	.word	0x00005b00


	//----- nvinfo : EIATTR_COOP_GROUP_MASK_REGIDS
	.align		4
.L_1077:
        /*0034*/ 	.byte	0x04, 0x29
        /*0036*/ 	.short	(.L_1079 - .L_1078)


	//   ....[0]....
.L_1078:
        /*0038*/ 	.word	0xffffffff


	//   ....[1]....
        /*003c*/ 	.word	0xffffffff


	//   ....[2]....
        /*0040*/ 	.word	0xffffffff


	//   ....[3]....
        /*0044*/ 	.word	0xffffffff


	//   ....[4]....
        /*0048*/ 	.word	0xffffffff


	//   ....[5]....
        /*004c*/ 	.word	0xffffffff


	//   ....[6]....
        /*0050*/ 	.word	0xffffffff


	//   ....[7]....
        /*0054*/ 	.word	0xffffffff


	//   ....[8]....
        /*0058*/ 	.word	0xffffffff


	//   ....[9]....
        /*005c*/ 	.word	0xffffffff


	//----- nvinfo : EIATTR_COOP_GROUP_INSTR_OFFSETS
	.align		4
.L_1079:
        /*0060*/ 	.byte	0x04, 0x28
        /*0062*/ 	.short	(.L_1081 - .L_1080)


	//   ....[0]....
.L_1080:
        /*0064*/ 	.word	0x000026c0


	//   ....[1]....
        /*0068*/ 	.word	0x000026d0


	//   ....[2]....
        /*006c*/ 	.word	0x00002720


	//   ....[3]....
        /*0070*/ 	.word	0x00002740


	//   ....[4]....
        /*0074*/ 	.word	0x00002770


	//   ....[5]....
        /*0078*/ 	.word	0x00002790


	//   ....[6]....
        /*007c*/ 	.word	0x000027c0


	//   ....[7]....
        /*0080*/ 	.word	0x000027e0


	//   ....[8]....
        /*0084*/ 	.word	0x00002810


	//   ....[9]....
        /*0088*/ 	.word	0x00002830


	//----- nvinfo : EIATTR_EXIT_INSTR_OFFSETS
	.align		4
.L_1081:
        /*008c*/ 	.byte	0x04, 0x1c
        /*008e*/ 	.short	(.L_1083 - .L_1082)


	//   ....[0]....
.L_1082:
        /*0090*/ 	.word	0x00005b90


	//   ....[1]....
        /*0094*/ 	.word	0x00005cd0


	//   ....[2]....
        /*0098*/ 	.word	0x00005f30


	//----- nvinfo : EIATTR_MAX_THREADS
	.align		4
.L_1083:
        /*009c*/ 	.byte	0x04, 0x05
        /*009e*/ 	.short	(.L_1085 - .L_1084)
.L_1084:
        /*00a0*/ 	.word	0x00000180
        /*00a4*/ 	.word	0x00000001
        /*00a8*/ 	.word	0x00000001


	//----- nvinfo : EIATTR_CRS_STACK_SIZE
	.align		4
.L_1085:
        /*00ac*/ 	.byte	0x04, 0x1e
        /*00ae*/ 	.short	(.L_1087 - .L_1086)
.L_1086:
        /*00b0*/ 	.word	0x00000000


	//----- nvinfo : EIATTR_CBANK_PARAM_SIZE
	.align		4
.L_1087:
        /*00b4*/ 	.byte	0x03, 0x19
        /*00b6*/ 	.short	0x00b8


	//----- nvinfo : EIATTR_PARAM_CBANK
	.align		4
        /*00b8*/ 	.byte	0x04, 0x0a
        /*00ba*/ 	.short	(.L_1089 - .L_1088)
	.align		4
.L_1088:
        /*00bc*/ 	.word	index@(.nv.constant0._Z35group_norm_nhwc_bwd_one_pass_kernelI11Fp32IOBf16WLi128ELi48ELi384EEv26Group_norm_nhwc_bwd_params)
        /*00c0*/ 	.short	0x0210
        /*00c2*/ 	.short	0x00b8


	//----- nvinfo : EIATTR_SW_WAR
	.align		4
.L_1089:
        /*00c4*/ 	.byte	0x04, 0x36
        /*00c6*/ 	.short	(.L_1091 - .L_1090)
.L_1090:
        /*00c8*/ 	.word	0x00000008
.L_1091:


//--------------------- .nv.info._Z35group_norm_nhwc_bwd_one_pass_kernelI11Fp32IOBf16WLi256ELi48ELi384EEv26Group_norm_nhwc_bwd_params --------------------------
	.section	.nv.info._Z35group_norm_nhwc_bwd_one_pass_kernelI11Fp32IOBf16WLi256ELi48ELi384EEv26Group_norm_nhwc_bwd_params,"",@"SHT_CUDA_INFO"
	.sectionflags	@""
	.align	4


	//----- nvinfo : EIATTR_CUDA_API_VERSION
	.align		4
        /*0000*/ 	.byte	0x04, 0x37
        /*0002*/ 	.short	(.L_1093 - .L_1092)
.L_1092:
        /*0004*/ 	.word	0x00000082


	//----- nvinfo : EIATTR_KPARAM_INFO
	.align		4
.L_1093:
        /*0008*/ 	.byte	0x04, 0x17
        /*000a*/ 	.short	(.L_1095 - .L_1094)
.L_1094:
        /*000c*/ 	.word	0x00000000
        /*0010*/ 	.short	0x0000
        /*0012*/ 	.short	0x0000
        /*0014*/ 	.byte	0x00, 0xf0, 0xe1, 0x02


	//----- nvinfo : EIATTR_SPARSE_MMA_MASK
	.align		4
.L_1095:
        /*0018*/ 	.byte	0x03, 0x50
        /*001a*/ 	.short	0x0000


	//----- nvinfo : EIATTR_MAXREG_COUNT
	.align		4
        /*001c*/ 	.byte	0x03, 0x1b
        /*001e*/ 	.short	0x00a8


	//----- nvinfo : EIATTR_NUM_BARRIERS
	.align		4
        /*0020*/ 	.byte	0x02, 0x4c
        /*0022*/ 	.byte	0x01
	.zero		1


	//----- nvinfo : EIATTR_MERCURY_ISA_VERSION
	.align		4
        /*0024*/ 	.byte	0x03, 0x5f
        /*0026*/ 	.short	0x0101


	//----- nvinfo : EIATTR_INT_WARP_WIDE_INSTR_OFFSETS
	.align		4
        /*0028*/ 	.byte	0x04, 0x31
        /*002a*/ 	.short	(.L_1097 - .L_1096)


	//   ....[0]....
.L_1096:
        /*002c*/ 	.word	0x000050a0


	//   ....[1]....
        /*0030*/ 	.word	0x00008da0


	//----- nvinfo : EIATTR_COOP_GROUP_MASK_REGIDS
	.align		4
.L_1097:
        /*0034*/ 	.byte	0x04, 0x29
        /*0036*/ 	.short	(.L_1099 - .L_1098)


	//   ....[0]....
.L_1098:
        /*0038*/ 	.word	0xffffffff


	//   ....[1]....
        /*003c*/ 	.word	0xffffffff


	//   ....[2]....
        /*0040*/ 	.word	0xffffffff


	//   ....[3]....
        /*0044*/ 	.word	0xffffffff


	//   ....[4]....
        /*0048*/ 	.word	0xffffffff


	//   ....[5]....
        /*004c*/ 	.word	0xffffffff


	//   ....[6]....
        /*0050*/ 	.word	0xffffffff


	//   ....[7]....
        /*0054*/ 	.word	0xffffffff


	//   ....[8]....
        /*0058*/ 	.word	0xffffffff


	//   ....[9]....
        /*005c*/ 	.word	0xffffffff


	//----- nvinfo : EIATTR_COOP_GROUP_INSTR_OFFSETS
	.align		4
.L_1099:
        /*0060*/ 	.byte	0x04, 0x28
        /*0062*/ 	.short	(.L_1101 - .L_1100)


	//   ....[0]....
.L_1100:
        /*0064*/ 	.word	0x000041a0


	//   ....[1]....
        /*0068*/ 	.word	0x000041b0


	//   ....[2]....
        /*006c*/ 	.word	0x00004200


	//   ....[3]....
        /*0070*/ 	.word	0x00004220


	//   ....[4]....
        /*0074*/ 	.word	0x00004250


	//   ....[5]....
        /*0078*/ 	.word	0x00004270


	//   ....[6]....
        /*007c*/ 	.word	0x000042a0


	//   ....[7]....
        /*0080*/ 	.word	0x000042c0


	//   ....[8]....
        /*0084*/ 	.word	0x000042f0


	//   ....[9]....
        /*0088*/ 	.word	0x00004310


	//----- nvinfo : EIATTR_EXIT_INSTR_OFFSETS
	.align		4
.L_1101:
        /*008c*/ 	.byte	0x04, 0x1c
        /*008e*/ 	.short	(.L_1103 - .L_1102)


	//   ....[0]....
.L_1102:
        /*0090*/ 	.word	0x00008e30


	//   ....[1]....
        /*0094*/ 	.word	0x00008f70


	//   ....[2]....
        /*0098*/ 	.word	0x000091d0


	//----- nvinfo : EIATTR_MAX_THREADS
	.align		4
.L_1103:
        /*009c*/ 	.byte	0x04, 0x05
        /*009e*/ 	.short	(.L_1105 - .L_1104)
.L_1104:
        /*00a0*/ 	.word	0x00000180
        /*00a4*/ 	.word	0x00000001
        /*00a8*/ 	.word	0x00000001


	//----- nvinfo : EIATTR_CRS_STACK_SIZE
	.align		4
.L_1105:
        /*00ac*/ 	.byte	0x04, 0x1e
        /*00ae*/ 	.short	(.L_1107 - .L_1106)
.L_1106:
        /*00b0*/ 	.word	0x00000000


	//----- nvinfo : EIATTR_CBANK_PARAM_SIZE
	.align		4
.L_1107:
        /*00b4*/ 	.byte	0x03, 0x19
        /*00b6*/ 	.short	0x00b8


	//----- nvinfo : EIATTR_PARAM_CBANK
	.align		4
        /*00b8*/ 	.byte	0x04, 0x0a
        /*00ba*/ 	.short	(.L_1109 - .L_1108)
	.align		4
.L_1108:
        /*00bc*/ 	.word	index@(.nv.constant0._Z35group_norm_nhwc_bwd_one_pass_kernelI11Fp32IOBf16WLi256ELi48ELi384EEv26Group_norm_nhwc_bwd_params)
        /*00c0*/ 	.short	0x0210
        /*00c2*/ 	.short	0x00b8


	//----- nvinfo : EIATTR_SW_WAR
	.align		4
.L_1109:
        /*00c4*/ 	.byte	0x04, 0x36
        /*00c6*/ 	.short	(.L_1111 - .L_1110)
.L_1110:
        /*00c8*/ 	.word	0x00000008
.L_1111:


//--------------------- .nv.info._Z35group_norm_nhwc_bwd_one_pass_kernelI11Fp32IOBf16WLi512ELi48ELi384EEv26Group_norm_nhwc_bwd_params --------------------------
	.section	.nv.info._Z35group_norm_nhwc_bwd_one_pass_kernelI11Fp32IOBf16WLi512ELi48ELi384EEv26Group_norm_nhwc_bwd_params,"",@"SHT_CUDA_INFO"
	.sectionflags	@""
	.align	4


	//----- nvinfo : EIATTR_CUDA_API_VERSION
	.align		4
        /*0000*/ 	.byte	0x04, 0x37
        /*0002*/ 	.short	(.L_1113 - .L_1112)
.L_1112:
        /*0004*/ 	.word	0x00000082


	//----- nvinfo : EIATTR_KPARAM_INFO
	.align		4
.L_1113:
        /*0008*/ 	.byte	0x04, 0x17
        /*000a*/ 	.short	(.L_1115 - .L_1114)
.L_1114:
        /*000c*/ 	.word	0x00000000
        /*0010*/ 	.short	0x0000
        /*0012*/ 	.short	0x0000
        /*0014*/ 	.byte	0x00, 0xf0, 0xe1, 0x02


	//----- nvinfo : EIATTR_SPARSE_MMA_MASK
	.align		4
.L_1115:
        /*0018*/ 	.byte	0x03, 0x50
        /*001a*/ 	.short	0x0000


	//----- nvinfo : EIATTR_MAXREG_COUNT
	.align		4
        /*001c*/ 	.byte	0x03, 0x1b
        /*001e*/ 	.short	0x00a8


	//----- nvinfo : EIATTR_NUM_BARRIERS
	.align		4
        /*0020*/ 	.byte	0x02, 0x4c
        /*0022*/ 	.byte	0x01
	.zero		1


	//----- nvinfo : EIATTR_ANNOTATIONS
	.align		4
        /*0024*/ 	.byte	0x04, 0x55
        /*0026*/ 	.short	(.L_1117 - .L_1116)


	//   ....[0]....
.L_1116:
        /*0028*/ 	.word	0x00000001
        /*002c*/ 	.byte	0xf0, 0x02, 0x00, 0x00, 0x01, 0x00, 0x00, 0x00, 0x70, 0x7d, 0x00, 0x00, 0x01, 0x00, 0x00, 0x00
        /*003c*/ 	.byte	0x00, 0x7f, 0x00, 0x00, 0x01, 0x00, 0x00, 0x00, 0x40, 0x7f, 0x00, 0x00


	//----- nvinfo : EIATTR_MERCURY_ISA_VERSION
	.align		4
.L_1117:
        /*0048*/ 	.byte	0x03, 0x5f
        /*004a*/ 	.short	0x0101


	//----- nvinfo : EIATTR_INT_WARP_WIDE_INSTR_OFFSETS
	.align		4
        /*004c*/ 	.byte	0x04, 0x31
        /*004e*/ 	.short	(.L_1119 - .L_1118)


	//   ....[0]....
.L_1118:
        /*0050*/ 	.word	0x00008b20


	//   ....[1]....
        /*0054*/ 	.word	0x00008e00


	//   ....[2]....
        /*0058*/ 	.word	0x00008eb0


	//   ....[3]....
        /*005c*/ 	.word	0x00008ec0


	//   ....[4]....
        /*0060*/ 	.word	0x00008f80


	//   ....[5]....
        /*0064*/ 	.word	0x00009060


	//   ....[6]....
        /*0068*/ 	.word	0x00009120


	//   ....[7]....
        /*006c*/ 	.word	0x00009140


	//   ....[8]....
        /*0070*/ 	.word	0x00009240


	//   ....[9]....
        /*0074*/ 	.word	0x00009300


	//   ....[10]....
        /*0078*/ 	.word	0x00009320


	//   ....[11]....
        /*007c*/ 	.word	0x00009420


	//   ....[12]....
        /*0080*/ 	.word	0x000094e0


	//   ....[13]....
        /*0084*/ 	.word	0x000094f0


	//   ....[14]....
        /*0088*/ 	.word	0x00009600


	//   ....[15]....
        /*008c*/ 	.word	0x000096c0


	//   ....[16]....
        /*0090*/ 	.word	0x000096d0


	//   ....[17]....
        /*0094*/ 	.word	0x00009880


	//   ....[18]....
        /*0098*/ 	.word	0x00009940


	//   ....[19]....
        /*009c*/ 	.word	0x00009950


	//   ....[20]....
        /*00a0*/ 	.word	0x00009960


	//   ....[21]....
        /*00a4*/ 	.word	0x00009ad0


	//   ....[22]....
        /*00a8*/ 	.word	0x00009b80


	//   ....[23]....
        /*00ac*/ 	.word	0x00009ba0


	//   ....[24]....
        /*00b0*/ 	.word	0x00009bd0


	//   ....[25]....
        /*00b4*/ 	.word	0x00009de0


	//   ....[26]....
        /*00b8*/ 	.word	0x00009ea0


	//   ....[27]....
        /*00bc*/ 	.word	0x00009f00


	//   ....[28]....
        /*00c0*/ 	.word	0x00009f30


	//   ....[29]....
        /*00c4*/ 	.word	0x0000a1e0


	//   ....[30]....
        /*00c8*/ 	.word	0x0000a280


	//   ....[31]....
        /*00cc*/ 	.word	0x000100a0


	//----- nvinfo : EIATTR_COOP_GROUP_MASK_REGIDS
	.align		4
.L_1119:
        /*00d0*/ 	.byte	0x04, 0x29
        /*00d2*/ 	.short	(.L_1121 - .L_1120)


	//   ....[0]....
.L_1120:
        /*00d4*/ 	.word	0xffffffff


	//   ....[1]....
        /*00d8*/ 	.word	0xffffffff


	//   ....[2]....
        /*00dc*/ 	.word	0xffffffff


	//   ....[3]....
        /*00e0*/ 	.word	0xffffffff


	//   ....[4]....
        /*00e4*/ 	.word	0xffffffff


	//   ....[5]....
        /*00e8*/ 	.word	0xffffffff


	//   ....[6]....
        /*00ec*/ 	.word	0xffffffff


	//   ....[7]....
        /*00f0*/ 	.word	0xffffffff


	//   ....[8]....
        /*00f4*/ 	.word	0xffffffff


	//   ....[9]....
        /*00f8*/ 	.word	0xffffffff


	//----- nvinfo : EIATTR_COOP_GROUP_INSTR_OFFSETS
	.align		4
.L_1121:
        /*00fc*/ 	.byte	0x04, 0x28
        /*00fe*/ 	.short	(.L_1123 - .L_1122)


	//   ....[0]....
.L_1122:
        /*0100*/ 	.word	0x00007df0


	//   ....[1]....
        /*0104*/ 	.word	0x00007e00


	//   ....[2]....
        /*0108*/ 	.word	0x00007e50


	//   ....[3]....
        /*010c*/ 	.word	0x00007e60


	//   ....[4]....
        /*0110*/ 	.word	0x00007e90


	//   ....[5]....
        /*0114*/ 	.word	0x00007eb0


	//   ....[6]....
        /*0118*/ 	.word	0x00007ef0


	//   ....[7]....
        /*011c*/ 	.word	0x00007f20


	//   ....[8]....
        /*0120*/ 	.word	0x00007fc0


	//   ....[9]....
        /*0124*/ 	.word	0x00007fe0


	//----- nvinfo : EIATTR_EXIT_INSTR_OFFSETS
	.align		4
.L_1123:
        /*0128*/ 	.byte	0x04, 0x1c
        /*012a*/ 	.short	(.L_1125 - .L_1124)


	//   ....[0]....
.L_1124:
        /*012c*/ 	.word	0x00010190


	//   ....[1]....
        /*0130*/ 	.word	0x000102d0


	//   ....[2]....
        /*0134*/ 	.word	0x00010530


	//----- nvinfo : EIATTR_MAX_THREADS
	.align		4
.L_1125:
        /*0138*/ 	.byte	0x04, 0x05
        /*013a*/ 	.short	(.L_1127 - .L_1126)
.L_1126:
        /*013c*/ 	.word	0x00000180
        /*0140*/ 	.word	0x00000001
        /*0144*/ 	.word	0x00000001


	//----- nvinfo : EIATTR_CRS_STACK_SIZE
	.align		4
.L_1127:
        /*0148*/ 	.byte	0x04, 0x1e
        /*014a*/ 	.short	(.L_1129 - .L_1128)
.L_1128:
        /*014c*/ 	.word	0x00000000


	//----- nvinfo : EIATTR_CBANK_PARAM_SIZE
	.align		4
.L_1129:
        /*0150*/ 	.byte	0x03, 0x19
        /*0152*/ 	.short	0x00b8


	//----- nvinfo : EIATTR_PARAM_CBANK
	.align		4
        /*0154*/ 	.byte	0x04, 0x0a
        /*0156*/ 	.short	(.L_1131 - .L_1130)
	.align		4
.L_1130:
        /*0158*/ 	.word	index@(.nv.constant0._Z35group_norm_nhwc_bwd_one_pass_kernelI11Fp32IOBf16WLi512ELi48ELi384EEv26Group_norm_nhwc_bwd_params)
        /*015c*/ 	.short	0x0210
        /*015e*/ 	.short	0x00b8


	//----- nvinfo : EIATTR_SW_WAR
	.align		4
.L_1131:
        /*0160*/ 	.byte	0x04, 0x36
        /*0162*/ 	.short	(.L_1133 - .L_1132)
.L_1132:
        /*0164*/ 	.word	0x00000008
.L_1133:


//--------------------- .nv.info._Z35group_norm_nhwc_bwd_one_pass_kernelI11Fp32IOFp16WLi64ELi48ELi384EEv26Group_norm_nhwc_bwd_params --------------------------
	.section	.nv.info._Z35group_norm_nhwc_bwd_one_pass_kernelI11Fp32IOFp16WLi64ELi48ELi384EEv26Group_norm_nhwc_bwd_params,"",@"SHT_CUDA_INFO"
	.sectionflags	@""
	.align	4


	//----- nvinfo : EIATTR_CUDA_API_VERSION
	.align		4
        /*0000*/ 	.byte	0x04, 0x37
        /*0002*/ 	.short	(.L_1135 - .L_1134)
.L_1134:
        /*0004*/ 	.word	0x00000082


	//----- nvinfo : EIATTR_KPARAM_INFO
	.align		4
.L_1135:
        /*0008*/ 	.byte	0x04, 0x17
        /*000a*/ 	.short	(.L_1137 - .L_1136)
.L_1136:
        /*000c*/ 	.word	0x00000000
        /*0010*/ 	.short	0x0000
        /*0012*/ 	.short	0x0000
        /*0014*/ 	.byte	0x00, 0xf0, 0xe1, 0x02


	//----- nvinfo : EIATTR_SPARSE_MMA_MASK
	.align		4
.L_1137:
        /*0018*/ 	.byte	0x03, 0x50
        /*001a*/ 	.short	0x0000


	//----- nvinfo : EIATTR_MAXREG_COUNT
	.align		4
        /*001c*/ 	.byte	0x03, 0x1b
        /*001e*/ 	.short	0x00a8


	//----- nvinfo : EIATTR_NUM_BARRIERS
	.align		4
        /*0020*/ 	.byte	0x02, 0x4c
        /*0022*/ 	.byte	0x01
	.zero		1


	//----- nvinfo : EIATTR_MERCURY_ISA_VERSION
	.align		4
        /*0024*/ 	.byte	0x03, 0x5f
        /*0026*/ 	.short	0x0101


	//----- nvinfo : EIATTR_INT_WARP_WIDE_INSTR_OFFSETS
	.align		4
        /*0028*/ 	.byte	0x04, 0x31
        /*002a*/ 	.short	(.L_1139 - .L_1138)


	//   ....[0]....
.L_1138:
        /*002c*/ 	.word	0x000021c0


	//   ....[1]....
        /*0030*/ 	.word	0x00003f90


	//----- nvinfo : EIATTR_COOP_GROUP_MASK_REGIDS
	.align		4
.L_1139:
        /*0034*/ 	.byte	0x04, 0x29
        /*0036*/ 	.short	(.L_1141 - .L_1140)


	//   ....[0]....
.L_1140:
        /*0038*/ 	.word	0xffffffff


	//   ....[1]....
        /*003c*/ 	.word	0xffffffff


	//   ....[2]....
        /*0040*/ 	.word	0xffffffff


	//   ....[3]....
        /*0044*/ 	.word	0xffffffff


	//   ....[4]....
        /*0048*/ 	.word	0xffffffff


	//   ....[5]....
        /*004c*/ 	.word	0xffffffff


	//   ....[6]....
        /*0050*/ 	.word	0xffffffff


	//   ....[7]....
        /*0054*/ 	.word	0xffffffff


	//   ....[8]....
        /*0058*/ 	.word	0xffffffff


	//   ....[9]....
        /*005c*/ 	.word	0xffffffff


	//----- nvinfo : EIATTR_COOP_GROUP_INSTR_OFFSETS
	.align		4
.L_1141:
        /*0060*/ 	.byte	0x04, 0x28
        /*0062*/ 	.short	(.L_1143 - .L_1142)


	//   ....[0]....
.L_1142:
        /*0064*/ 	.word	0x000015c0


	//   ....[1]....
        /*0068*/ 	.word	0x00001600


	//   ....[2]....
        /*006c*/ 	.word	0x000016f0


	//   ....[3]....
        /*0070*/ 	.word	0x00001710


	//   ....[4]....
        /*0074*/ 	.word	0x00001740


	//   ....[5]....
        /*0078*/ 	.word	0x00001760


	//   ....[6]....
        /*007c*/ 	.word	0x00001790


	//   ....[7]....
        /*0080*/ 	.word	0x000017b0


	//   ....[8]....
        /*0084*/ 	.word	0x000017e0


	//   ....[9]....
        /*0088*/ 	.word	0x00001800


	//----- nvinfo : EIATTR_EXIT_INSTR_OFFSETS
	.align		4
.L_1143:
        /*008c*/ 	.byte	0x04, 0x1c
        /*008e*/ 	.short	(.L_1145 - .L_1144)


	//   ....[0]....
.L_1144:
        /*0090*/ 	.word	0x00004080


	//   ....[1]....
        /*0094*/ 	.word	0x000041c0


	//   ....[2]....
        /*0098*/ 	.word	0x00004420


	//----- nvinfo : EIATTR_MAX_THREADS
	.align		4
.L_1145:
        /*009c*/ 	.byte	0x04, 0x05
        /*009e*/ 	.short	(.L_1147 - .L_1146)
.L_1146:
        /*00a0*/ 	.word	0x00000180
        /*00a4*/ 	.word	0x00000001
        /*00a8*/ 	.word	0x00000001


	//----- nvinfo : EIATTR_CRS_STACK_SIZE
	.align		4
.L_1147:
        /*00ac*/ 	.byte	0x04, 0x1e
        /*00ae*/ 	.short	(.L_1149 - .L_1148)
.L_1148:
        /*00b0*/ 	.word	0x00000000


	//----- nvinfo : EIATTR_CBANK_PARAM_SIZE
	.align		4
.L_1149:
        /*00b4*/ 	.byte	0x03, 0x19
        /*00b6*/ 	.short	0x00b8


	//----- nvinfo : EIATTR_PARAM_CBANK
	.align		4
        /*00b8*/ 	.byte	0x04, 0x0a
        /*00ba*/ 	.short	(.L_1151 - .L_1150)
	.align		4
.L_1150:
        /*00bc*/ 	.word	index@(.nv.constant0._Z35group_norm_nhwc_bwd_one_pass_kernelI11Fp32IOFp16WLi64ELi48ELi384EEv26Group_norm_nhwc_bwd_params)
        /*00c0*/ 	.short	0x0210
        /*00c2*/ 	.short	0x00b8


	//----- nvinfo : EIATTR_SW_WAR
	.align		4
.L_1151:
        /*00c4*/ 	.byte	0x04, 0x36
        /*00c6*/ 	.short	(.L_1153 - .L_1152)
.L_1152:
        /*00c8*/ 	.word	0x00000008
.L_1153:


//--------------------- .nv.info._Z35group_norm_nhwc_bwd_one_pass_kernelI11Fp32IOFp16WLi128ELi48ELi384EEv26Group_norm_nhwc_bwd_params --------------------------
	.section	.nv.info._Z35group_norm_nhwc_bwd_one_pass_kernelI11Fp32IOFp16WLi128ELi48ELi384EEv26Group_norm_nhwc_bwd_params,"",@"SHT_CUDA_INFO"
	.sectionflags	@""
	.align	4


	//----- nvinfo : EIATTR_CUDA_API_VERSION
	.align		4
        /*0000*/ 	.byte	0x04, 0x37
        /*0002*/ 	.short	(.L_1155 - .L_1154)
.L_1154:
        /*0004*/ 	.word	0x00000082


	//----- nvinfo : EIATTR_KPARAM_INFO
	.align		4
.L_1155:
        /*0008*/ 	.byte	0x04, 0x17
        /*000a*/ 	.short	(.L_1157 - .L_1156)
.L_1156:
        /*000c*/ 	.word	0x00000000
        /*0010*/ 	.short	0x0000
        /*0012*/ 	.short	0x0000
        /*0014*/ 	.byte	0x00, 0xf0, 0xe1, 0x02


	//----- nvinfo : EIATTR_SPARSE_MMA_MASK
	.align		4
.L_1157:
        /*0018*/ 	.byte	0x03, 0x50
        /*001a*/ 	.short	0x0000


	//----- nvinfo : EIATTR_MAXREG_COUNT
	.align		4
        /*001c*/ 	.byte	0x03, 0x1b
        /*001e*/ 	.short	0x00a8


	//----- nvinfo : EIATTR_NUM_BARRIERS
	.align		4
        /*0020*/ 	.byte	0x02, 0x4c
        /*0022*/ 	.byte	0x01
	.zero		1


	//----- nvinfo : EIATTR_MERCURY_ISA_VERSION
	.align		4
        /*0024*/ 	.byte	0x03, 0x5f
        /*0026*/ 	.short	0x0101


	//----- nvinfo : EIATTR_INT_WARP_WIDE_INSTR_OFFSETS
	.align		4
        /*0028*/ 	.byte	0x04, 0x31
        /*002a*/ 	.short	(.L_1159 - .L_1158)


	//   ....[0]....
.L_1158:
        /*002c*/ 	.word	0x00003200


	//   ....[1]....
        /*0030*/ 	.word	0x00005b00


	//----- nvinfo : EIATTR_COOP_GROUP_MASK_REGIDS
	.align		4
.L_1159:
        /*0034*/ 	.byte	0x04, 0x29
        /*0036*/ 	.short	(.L_1161 - .L_1160)


	//   ....[0]....
.L_1160:
        /*0038*/ 	.word	0xffffffff


	//   ....[1]....
        /*003c*/ 	.word	0xffffffff


	//   ....[2]....
        /*0040*/ 	.word	0xffffffff


	//   ....[3]....
        /*0044*/ 	.word	0xffffffff


	//   ....[4]....
        /*0048*/ 	.word	0xffffffff


	//   ....[5]....
        /*004c*/ 	.word	0xffffffff


	//   ....[6]....
        /*0050*/ 	.word	0xffffffff


	//   ....[7]....
        /*0054*/ 	.word	0xffffffff


	//   ....[8]....
        /*0058*/ 	.word	0xffffffff


	//   ....[9]....
        /*005c*/ 	.word	0xffffffff


	//----- nvinfo : EIATTR_COOP_GROUP_INSTR_OFFSETS
	.align		4
.L_1161:
        /*0060*/ 	.byte	0x04, 0x28
        /*0062*/ 	.short	(.L_1163 - .L_1162)


	//   ....[0]....
.L_1162:
        /*0064*/ 	.word	0x000026c0


	//   ....[1]....
        /*0068*/ 	.word	0x000026d0


	//   ....[2]....
        /*006c*/ 	.word	0x00002720


	//   ....[3]....
        /*0070*/ 	.word	0x00002740


	//   ....[4]....
        /*0074*/ 	.word	0x00002770


	//   ....[5]....
        /*0078*/ 	.word	0x00002790


	//   ....[6]....
        /*007c*/ 	.word	0x000027c0


	//   ....[7]....
        /*0080*/ 	.word	0x000027e0


	//   ....[8]....
        /*0084*/ 	.word	0x00002810


	//   ....[9]....
        /*0088*/ 	.word	0x00002830


	//----- nvinfo : EIATTR_EXIT_INSTR_OFFSETS
	.align		4
.L_1163:
        /*008c*/ 	.byte	0x04, 0x1c
        /*008e*/ 	.short	(.L_1165 - .L_1164)


	//   ....[0]....
.L_1164:
        /*0090*/ 	.word	0x00005b90


	//   ....[1]....
        /*0094*/ 	.word	0x00005cd0


	//   ....[2]....
        /*0098*/ 	.word	0x00005f30


	//----- nvinfo : EIATTR_MAX_THREADS
	.align		4
.L_1165:
        /*009c*/ 	.byte	0x04, 0x05
        /*009e*/ 	.short	(.L_1167 - .L_1166)
.L_1166:
        /*00a0*/ 	.word	0x00000180
        /*00a4*/ 	.word	0x00000001
        /*00a8*/ 	.word	0x00000001


	//----- nvinfo : EIATTR_CRS_STACK_SIZE
	.align		4
.L_1167:
        /*00ac*/ 	.byte	0x04, 0x1e
        /*00ae*/ 	.short	(.L_1169 - .L_1168)
.L_1168:
        /*00b0*/ 	.word	0x00000000


	//----- nvinfo : EIATTR_CBANK_PARAM_SIZE
	.align		4
.L_1169:
        /*00b4*/ 	.byte	0x03, 0x19
        /*00b6*/ 	.short	0x00b8


	//----- nvinfo : EIATTR_PARAM_CBANK
	.align		4
        /*00b8*/ 	.byte	0x04, 0x0a
        /*00ba*/ 	.short	(.L_1171 - .L_1170)
	.align		4
.L_1170:
        /*00bc*/ 	.word	index@(.nv.constant0._Z35group_norm_nhwc_bwd_one_pass_kernelI11Fp32IOFp16WLi128ELi48ELi384EEv26Group_norm_nhwc_bwd_params)
        /*00c0*/ 	.short	0x0210
        /*00c2*/ 	.short	0x00b8


	//----- nvinfo : EIATTR_SW_WAR
	.align		4
.L_1171:
        /*00c4*/ 	.byte	0x04, 0x36
        /*00c6*/ 	.short	(.L_1173 - .L_1172)
.L_1172:
        /*00c8*/ 	.word	0x00000008
.L_1173:


//--------------------- .nv.info._Z35group_norm_nhwc_bwd_one_pass_kernelI11Fp32IOFp16WLi256ELi48ELi384EEv26Group_norm_nhwc_bwd_params --------------------------
	.section	.nv.info._Z35group_norm_nhwc_bwd_one_pass_kernelI11Fp32IOFp16WLi256ELi48ELi384EEv26Group_norm_nhwc_bwd_params,"",@"SHT_CUDA_INFO"
	.sectionflags	@""
	.align	4


	//----- nvinfo : EIATTR_CUDA_API_VERSION
	.align		4
        /*0000*/ 	.byte	0x04, 0x37
        /*0002*/ 	.short	(.L_1175 - .L_1174)
.L_1174:
        /*0004*/ 	.word	0x00000082


	//----- nvinfo : EIATTR_KPARAM_INFO
	.align		4
.L_1175:
        /*0008*/ 	.byte	0x04, 0x17
        /*000a*/ 	.short	(.L_1177 - .L_1176)
.L_1176:
        /*000c*/ 	.word	0x00000000
        /*0010*/ 	.short	0x0000
        /*0012*/ 	.short	0x0000
        /*0014*/ 	.byte	0x00, 0xf0, 0xe1, 0x02


	//----- nvinfo : EIATTR_SPARSE_MMA_MASK
	.align		4
.L_1177:
        /*0018*/ 	.byte	0x03, 0x50
        /*001a*/ 	.short	0x0000


	//----- nvinfo : EIATTR_MAXREG_COUNT
	.align		4
        /*001c*/ 	.byte	0x03, 0x1b
        /*001e*/ 	.short	0x00a8


	//----- nvinfo : EIATTR_NUM_BARRIERS
	.align		4
        /*0020*/ 	.byte	0x02, 0x4c
        /*0022*/ 	.byte	0x01
	.zero		1


	//----- nvinfo : EIATTR_MERCURY_ISA_VERSION
	.align		4
        /*0024*/ 	.byte	0x03, 0x5f
        /*0026*/ 	.short	0x0101


	//----- nvinfo : EIATTR_INT_WARP_WIDE_INSTR_OFFSETS
	.align		4
        /*0028*/ 	.byte	0x04, 0x31
        /*002a*/ 	.short	(.L_1179 - .L_1178)


	//   ....[0]....
.L_1178:
        /*002c*/ 	.word	0x000050a0


	//   ....[1]....
        /*0030*/ 	.word	0x00008da0


	//----- nvinfo : EIATTR_COOP_GROUP_MASK_REGIDS
	.align		4
.L_1179:
        /*0034*/ 	.byte	0x04, 0x29
        /*0036*/ 	.short	(.L_1181 - .L_1180)


	//   ....[0]....
.L_1180:
        /*0038*/ 	.word	0xffffffff


	//   ....[1]....
        /*003c*/ 	.word	0xffffffff


	//   ....[2]....
        /*0040*/ 	.word	0xffffffff


	//   ....[3]....
        /*0044*/ 	.word	0xffffffff


	//   ....[4]....
        /*0048*/ 	.word	0xffffffff


	//   ....[5]....
        /*004c*/ 	.word	0xffffffff


	//   ....[6]....
        /*0050*/ 	.word	0xffffffff


	//   ....[7]....
        /*0054*/ 	.word	0xffffffff


	//   ....[8]....
        /*0058*/ 	.word	0xffffffff


	//   ....[9]....
        /*005c*/ 	.word	0xffffffff


	//----- nvinfo : EIATTR_COOP_GROUP_INSTR_OFFSETS
	.align		4
.L_1181:
        /*0060*/ 	.byte	0x04, 0x28
        /*0062*/ 	.short	(.L_1183 - .L_1182)


	//   ....[0]....
.L_1182:
        /*0064*/ 	.word	0x000041a0


	//   ....[1]....
        /*0068*/ 	.word	0x000041b0


	//   ....[2]....
        /*006c*/ 	.word	0x00004200


	//   ....[3]....
        /*0070*/ 	.word	0x00004220


	//   ....[4]....
        /*0074*/ 	.word	0x00004250


	//   ....[5]....
        /*0078*/ 	.word	0x00004270


	//   ....[6]....
        /*007c*/ 	.word	0x000042a0


	//   ....[7]....
        /*0080*/ 	.word	0x000042c0


	//   ....[8]....
        /*0084*/ 	.word	0x000042f0


	//   ....[9]....
        /*0088*/ 	.word	0x00004310


	//----- nvinfo : EIATTR_EXIT_INSTR_OFFSETS
	.align		4
.L_1183:
        /*008c*/ 	.byte	0x04, 0x1c
        /*008e*/ 	.short	(.L_1185 - .L_1184)


	//   ....[0]....
.L_1184:
        /*0090*/ 	.word	0x00008e30


	//   ....[1]....
        /*0094*/ 	.word	0x00008f70


	//   ....[2]....
        /*0098*/ 	.word	0x000091d0


	//----- nvinfo : EIATTR_MAX_THREADS
	.align		4
.L_1185:
        /*009c*/ 	.byte	0x04, 0x05
        /*009e*/ 	.short	(.L_1187 - .L_1186)
.L_1186:
        /*00a0*/ 	.word	0x00000180
        /*00a4*/ 	.word	0x00000001
        /*00a8*/ 	.word	0x00000001


	//----- nvinfo : EIATTR_CRS_STACK_SIZE
	.align		4
.L_1187:
        /*00ac*/ 	.byte	0x04, 0x1e
        /*00ae*/ 	.short	(.L_1189 - .L_1188)
.L_1188:
        /*00b0*/ 	.word	0x00000000


	//----- nvinfo : EIATTR_CBANK_PARAM_SIZE
	.align		4
.L_1189:
        /*00b4*/ 	.byte	0x03, 0x19
        /*00b6*/ 	.short	0x00b8


	//----- nvinfo : EIATTR_PARAM_CBANK
	.align		4
        /*00b8*/ 	.byte	0x04, 0x0a
        /*00ba*/ 	.short	(.L_1191 - .L_1190)
	.align		4
.L_1190:
        /*00bc*/ 	.word	index@(.nv.constant0._Z35group_norm_nhwc_bwd_one_pass_kernelI11Fp32IOFp16WLi256ELi48ELi384EEv26Group_norm_nhwc_bwd_params)
        /*00c0*/ 	.short	0x0210
        /*00c2*/ 	.short	0x00b8


	//----- nvinfo : EIATTR_SW_WAR
	.align		4
.L_1191:
        /*00c4*/ 	.byte	0x04, 0x36
        /*00c6*/ 	.short	(.L_1193 - .L_1192)
.L_1192:
        /*00c8*/ 	.word	0x00000008
.L_1193:


//--------------------- .nv.info._Z35group_norm_nhwc_bwd_one_pass_kernelI11Fp32IOFp16WLi512ELi48ELi384EEv26Group_norm_nhwc_bwd_params --------------------------
	.section	.nv.info._Z35group_norm_nhwc_bwd_one_pass_kernelI11Fp32IOFp16WLi512ELi48ELi384EEv26Group_norm_nhwc_bwd_params,"",@"SHT_CUDA_INFO"
	.sectionflags	@""
	.align	4


	//----- nvinfo : EIATTR_CUDA_API_VERSION
	.align		4
        /*0000*/ 	.byte	0x04, 0x37
        /*0002*/ 	.short	(.L_1195 - .L_1194)
.L_1194:
        /*0004*/ 	.word	0x00000082


	//----- nvinfo : EIATTR_KPARAM_INFO
	.align		4
.L_1195:
        /*0008*/ 	.byte	0x04, 0x17
        /*000a*/ 	.short	(.L_1197 - .L_1196)
.L_1196:
        /*000c*/ 	.word	0x00000000
        /*0010*/ 	.short	0x0000
        /*0012*/ 	.short	0x0000
        /*0014*/ 	.byte	0x00, 0xf0, 0xe1, 0x02


	//----- nvinfo : EIATTR_SPARSE_MMA_MASK
	.align		4
.L_1197:
        /*0018*/ 	.byte	0x03, 0x50
        /*001a*/ 	.short	0x0000


	//----- nvinfo : EIATTR_MAXREG_COUNT
	.align		4
        /*001c*/ 	.byte	0x03, 0x1b
        /*001e*/ 	.short	0x00a8


	//----- nvinfo : EIATTR_NUM_BARRIERS
	.align		4
        /*0020*/ 	.byte	0x02, 0x4c
        /*0022*/ 	.byte	0x01
	.zero		1


	//----- nvinfo : EIATTR_ANNOTATIONS
	.align		4
        /*0024*/ 	.byte	0x04, 0x55
        /*0026*/ 	.short	(.L_1199 - .L_1198)


	//   ....[0]....
.L_1198:
        /*0028*/ 	.word	0x00000001
        /*002c*/ 	.byte	0xf0, 0x02, 0x00, 0x00, 0x01, 0x00, 0x00, 0x00, 0x70, 0x7d, 0x00, 0x00, 0x01, 0x00, 0x00, 0x00
        /*003c*/ 	.byte	0x00, 0x7f, 0x00, 0x00, 0x01, 0x00, 0x00, 0x00, 0x40, 0x7f, 0x00, 0x00


	//----- nvinfo : EIATTR_MERCURY_ISA_VERSION
	.align		4
.L_1199:
        /*0048*/ 	.byte	0x03, 0x5f
        /*004a*/ 	.short	0x0101


	//----- nvinfo : EIATTR_INT_WARP_WIDE_INSTR_OFFSETS
	.align		4
        /*004c*/ 	.byte	0x04, 0x31
        /*004e*/ 	.short	(.L_1201 - .L_1200)


	//   ....[0]....
.L_1200:
        /*0050*/ 	.word	0x00008b20


	//   ....[1]....
        /*0054*/ 	.word	0x00008e00


	//   ....[2]....
        /*0058*/ 	.word	0x00008eb0


	//   ....[3]....
        /*005c*/ 	.word	0x00008ec0


	//   ....[4]....
        /*0060*/ 	.word	0x00008f80


	//   ....[5]....
        /*0064*/ 	.word	0x00009060


	//   ....[6]....
        /*0068*/ 	.word	0x00009120


	//   ....[7]....
        /*006c*/ 	.word	0x00009140


	//   ....[8]....
        /*0070*/ 	.word	0x00009240


	//   ....[9]....
        /*0074*/ 	.word	0x00009300


	//   ....[10]....
        /*0078*/ 	.word	0x00009320


	//   ....[11]....
        /*007c*/ 	.word	0x00009420


	//   ....[12]....
        /*0080*/ 	.word	0x000094e0


	//   ....[13]....
        /*0084*/ 	.word	0x000094f0


	//   ....[14]....
        /*0088*/ 	.word	0x00009600


	//   ....[15]....
        /*008c*/ 	.word	0x000096c0


	//   ....[16]....
        /*0090*/ 	.word	0x000096d0


	//   ....[17]....
        /*0094*/ 	.word	0x00009880


	//   ....[18]....
        /*0098*/ 	.word	0x00009940


	//   ....[19]....
        /*009c*/ 	.word	0x00009950


	//   ....[20]....
        /*00a0*/ 	.word	0x00009960


	//   ....[21]....
        /*00a4*/ 	.word	0x00009ad0


	//   ....[22]....
        /*00a8*/ 	.word	0x00009b80


	//   ....[23]....
        /*00ac*/ 	.word	0x00009ba0


	//   ....[24]....
        /*00b0*/ 	.word	0x00009bd0


	//   ....[25]....
        /*00b4*/ 	.word	0x00009de0


	//   ....[26]....
        /*00b8*/ 	.word	0x00009ea0


	//   ....[27]....
        /*00bc*/ 	.word	0x00009f00


	//   ....[28]....
        /*00c0*/ 	.word	0x00009f30


	//   ....[29]....
        /*00c4*/ 	.word	0x0000a1e0


	//   ....[30]....
        /*00c8*/ 	.word	0x0000a280


	//   ....[31]....
        /*00cc*/ 	.word	0x000100a0


	//----- nvinfo : EIATTR_COOP_GROUP_MASK_REGIDS
	.align		4
.L_1201:
        /*00d0*/ 	.byte	0x04, 0x29
        /*00d2*/ 	.short	(.L_1203 - .L_1202)


	//   ....[0]....
.L_1202:
        /*00d4*/ 	.word	0xffffffff


	//   ....[1]....
        /*00d8*/ 	.word	0xffffffff


	//   ....[2]....
        /*00dc*/ 	.word	0xffffffff


	//   ....[3]....
        /*00e0*/ 	.word	0xffffffff


	//   ....[4]....
        /*00e4*/ 	.word	0xffffffff


	//   ....[5]....
        /*00e8*/ 	.word	0xffffffff


	//   ....[6]....
        /*00ec*/ 	.word	0xffffffff


	//   ....[7]....
        /*00f0*/ 	.word	0xffffffff


	//   ....[8]....
        /*00f4*/ 	.word	0xffffffff


	//   ....[9]....
        /*00f8*/ 	.word	0xffffffff


	//----- nvinfo : EIATTR_COOP_GROUP_INSTR_OFFSETS
	.align		4
.L_1203:
        /*00fc*/ 	.byte	0x04, 0x28
        /*00fe*/ 	.short	(.L_1205 - .L_1204)


	//   ....[0]....
.L_1204:
        /*0100*/ 	.word	0x00007df0


	//   ....[1]....
        /*0104*/ 	.word	0x00007e00


	//   ....[2]....
        /*0108*/ 	.word	0x00007e50


	//   ....[3]....
        /*010c*/ 	.word	0x00007e60


	//   ....[4]....
        /*0110*/ 	.word	0x00007e90


	//   ....[5]....
        /*0114*/ 	.word	0x00007eb0


	//   ....[6]....
        /*0118*/ 	.word	0x00007ef0


	//   ....[7]....
        /*011c*/ 	.word	0x00007f20


	//   ....[8]....
        /*0120*/ 	.word	0x00007fc0


	//   ....[9]....
        /*0124*/ 	.word	0x00007fe0


	//----- nvinfo : EIATTR_EXIT_INSTR_OFFSETS
	.align		4
.L_1205:
        /*0128*/ 	.byte	0x04, 0x1c
        /*012a*/ 	.short	(.L_1207 - .L_1206)


	//   ....[0]....
.L_1206:
        /*012c*/ 	.word	0x00010190


	//   ....[1]....
        /*0130*/ 	.word	0x000102d0


	//   ....[2]....
        /*0134*/ 	.word	0x00010530


	//----- nvinfo : EIATTR_MAX_THREADS
	.align		4
.L_1207:
        /*0138*/ 	.byte	0x04, 0x05
        /*013a*/ 	.short	(.L_1209 - .L_1208)
.L_1208:
        /*013c*/ 	.word	0x00000180
        /*0140*/ 	.word	0x00000001
        /*0144*/ 	.word	0x00000001


	//----- nvinfo : EIATTR_CRS_STACK_SIZE
	.align		4
.L_1209:
        /*0148*/ 	.byte	0x04, 0x1e
        /*014a*/ 	.short	(.L_1211 - .L_1210)
.L_1210:
        /*014c*/ 	.word	0x00000000


	//----- nvinfo : EIATTR_CBANK_PARAM_SIZE
	.align		4
.L_1211:
        /*0150*/ 	.byte	0x03, 0x19
        /*0152*/ 	.short	0x00b8


	//----- nvinfo : EIATTR_PARAM_CBANK
	.align		4
        /*0154*/ 	.byte	0x04, 0x0a
        /*0156*/ 	.short	(.L_1213 - .L_1212)
	.align		4
.L_1212:
        /*0158*/ 	.word	index@(.nv.constant0._Z35group_norm_nhwc_bwd_one_pass_kernelI11Fp32IOFp16WLi512ELi48ELi384EEv26Group_norm_nhwc_bwd_params)
        /*015c*/ 	.short	0x0210
        /*015e*/ 	.short	0x00b8


	//----- nvinfo : EIATTR_SW_WAR
	.align		4
.L_1213:
        /*0160*/ 	.byte	0x04, 0x36
        /*0162*/ 	.short	(.L_1215 - .L_1214)
.L_1214:
        /*0164*/ 	.word	0x00000008
.L_1215:


//--------------------- .nv.info._Z35group_norm_nhwc_fwd_one_pass_kernelI11Bf16IOFp32WLi64ELi48ELi384EEv26Group_norm_nhwc_fwd_params --------------------------
	.section	.nv.info._Z35group_norm_nhwc_fwd_one_pass_kernelI11Bf16IOFp32WLi64ELi48ELi384EEv26Group_norm_nhwc_fwd_params,"",@"SHT_CUDA_INFO"
	.sectionflags	@""
	.align	4


	//----- nvinfo : EIATTR_CUDA_API_VERSION
	.align		4
        /*0000*/ 	.byte	0x04, 0x37
        /*0002*/ 	.short	(.L_1217 - .L_1216)
.L_1216:
        /*0004*/ 	.word	0x00000082


	//----- nvinfo : EIATTR_KPARAM_INFO
	.align		4
.L_1217:
        /*0008*/ 	.byte	0x04, 0x17
        /*000a*/ 	.short	(.L_1219 - .L_1218)
.L_1218:
        /*000c*/ 	.word	0x00000000
        /*0010*/ 	.short	0x0000
        /*0012*/ 	.short	0x0000
        /*0014*/ 	.byte	0x00, 0xf0, 0x81, 0x02


	//----- nvinfo : EIATTR_SPARSE_MMA_MASK
	.align		4
.L_1219:
        /*0018*/ 	.byte	0x03, 0x50
        /*001a*/ 	.short	0x0000


	//----- nvinfo : EIATTR_MAXREG_COUNT
	.align		4
        /*001c*/ 	.byte	0x03, 0x1b
        /*001e*/ 	.short	0x00a8


	//----- nvinfo : EIATTR_NUM_BARRIERS
	.align		4
        /*0020*/ 	.byte	0x02, 0x4c
        /*0022*/ 	.byte	0x01
	.zero		1


	//----- nvinfo : EIATTR_MERCURY_ISA_VERSION
	.align		4
        /*0024*/ 	.byte	0x03, 0x5f
        /*0026*/ 	.short	0x0101


	//----- nvinfo : EIATTR_COOP_GROUP_MASK_REGIDS
	.align		4
        /*0028*/ 	.byte	0x04, 0x29
        /*002a*/ 	.short	(.L_1221 - .L_1220)


	//   ....[0]....
.L_1220:
        /*002c*/ 	.word	0xffffffff


	//   ....[1]....
        /*0030*/ 	.word	0xffffffff


	//   ....[2]....
        /*0034*/ 	.word	0xffffffff


	//   ....[3]....
        /*0038*/ 	.word	0xffffffff


	//   ....[4]....
        /*003c*/ 	.word	0xffffffff


	//   ....[5]....
        /*0040*/ 	.word	0xffffffff


	//   ....[6]....
        /*0044*/ 	.word	0xffffffff


	//   ....[7]....
        /*0048*/ 	.word	0xffffffff


	//   ....[8]....
        /*004c*/ 	.word	0xffffffff


	//   ....[9]....
        /*0050*/ 	.word	0xffffffff


	//----- nvinfo : EIATTR_COOP_GROUP_INSTR_OFFSETS
	.align		4
.L_1221:
        /*0054*/ 	.byte	0x04, 0x28
        /*0056*/ 	.short	(.L_1223 - .L_1222)


	//   ....[0]....
.L_1222:
        /*0058*/ 	.word	0x00000a70


	//   ....[1]....
        /*005c*/ 	.word	0x00000a80


	//   ....[2]....
        /*0060*/ 	.word	0x00000ab0


	//   ....[3]....
        /*0064*/ 	.word	0x00000ad0


	//   ....[4]....
        /*0068*/ 	.word	0x00000b00


	//   ....[5]....
        /*006c*/ 	.word	0x00000b20


	//   ....[6]....
        /*0070*/ 	.word	0x00000b50


	//   ....[7]....
        /*0074*/ 	.word	0x00000b70


	//   ....[8]....
        /*0078*/ 	.word	0x00000ba0


	//   ....[9]....
        /*007c*/ 	.word	0x00000bc0


	//----- nvinfo : EIATTR_EXIT_INSTR_OFFSETS
	.align		4
.L_1223:
        /*0080*/ 	.byte	0x04, 0x1c
        /*0082*/ 	.short	(.L_1225 - .L_1224)


	//   ....[0]....
.L_1224:
        /*0084*/ 	.word	0x00000060


	//   ....[1]....
        /*0088*/ 	.word	0x00002440


	//----- nvinfo : EIATTR_MAX_THREADS
	.align		4
.L_1225:
        /*008c*/ 	.byte	0x04, 0x05
        /*008e*/ 	.short	(.L_1227 - .L_1226)
.L_1226:
        /*0090*/ 	.word	0x00000180
        /*0094*/ 	.word	0x00000001
        /*0098*/ 	.word	0x00000001


	//----- nvinfo : EIATTR_CRS_STACK_SIZE
	.align		4
.L_1227:
        /*009c*/ 	.byte	0x04, 0x1e
        /*009e*/ 	.short	(.L_1229 - .L_1228)
.L_1228:
        /*00a0*/ 	.word	0x00000000


	//----- nvinfo : EIATTR_CBANK_PARAM_SIZE
	.align		4
.L_1229:
        /*00a4*/ 	.byte	0x03, 0x19
        /*00a6*/ 	.short	0x00a0


	//----- nvinfo : EIATTR_PARAM_CBANK
	.align		4
        /*00a8*/ 	.byte	0x04, 0x0a
        /*00aa*/ 	.short	(.L_1231 - .L_1230)
	.align		4
.L_1230:
        /*00ac*/ 	.word	index@(.nv.constant0._Z35group_norm_nhwc_fwd_one_pass_kernelI11Bf16IOFp32WLi64ELi48ELi384EEv26Group_norm_nhwc_fwd_params)
        /*00b0*/ 	.short	0x0210
        /*00b2*/ 	.short	0x00a0


	//----- nvinfo : EIATTR_SW_WAR
	.align		4
.L_1231:
        /*00b4*/ 	.byte	0x04, 0x36
        /*00b6*/ 	.short	(.L_1233 - .L_1232)
.L_1232:
        /*00b8*/ 	.word	0x00000008
.L_1233:


//--------------------- .nv.info._Z35group_norm_nhwc_fwd_one_pass_kernelI11Bf16IOFp32WLi128ELi48ELi384EEv26Group_norm_nhwc_fwd_params --------------------------
	.section	.nv.info._Z35group_norm_nhwc_fwd_one_pass_kernelI11Bf16IOFp32WLi128ELi48ELi384EEv26Group_norm_nhwc_fwd_params,"",@"SHT_CUDA_INFO"
	.sectionflags	@""
	.align	4


	//----- nvinfo : EIATTR_CUDA_API_VERSION
	.align		4
        /*0000*/ 	.byte	0x04, 0x37
        /*0002*/ 	.short	(.L_1235 - .L_1234)
.L_1234:
        /*0004*/ 	.word	0x00000082


	//----- nvinfo : EIATTR_KPARAM_INFO
	.align		4
.L_1235:
        /*0008*/ 	.byte	0x04, 0x17
        /*000a*/ 	.short	(.L_1237 - .L_1236)
.L_1236:
        /*000c*/ 	.word	0x00000000
        /*0010*/ 	.short	0x0000
        /*0012*/ 	.short	0x0000
        /*0014*/ 	.byte	0x00, 0xf0, 0x81, 0x02


	//----- nvinfo : EIATTR_SPARSE_MMA_MASK
	.align		4
.L_1237:
        /*0018*/ 	.byte	0x03, 0x50
        /*001a*/ 	.short	0x0000


	//----- nvinfo : EIATTR_MAXREG_COUNT
	.align		4
        /*001c*/ 	.byte	0x03, 0x1b
        /*001e*/ 	.short	0x00a8


	//----- nvinfo : EIATTR_NUM_BARRIERS
	.align		4
        /*0020*/ 	.byte	0x02, 0x4c
        /*0022*/ 	.byte	0x01
	.zero		1


	//----- nvinfo : EIATTR_MERCURY_ISA_VERSION
	.align		4
        /*0024*/ 	.byte	0x03, 0x5f
        /*0026*/ 	.short	0x0101


	//----- nvinfo : EIATTR_COOP_GROUP_MASK_REGIDS
	.align		4
        /*0028*/ 	.byte	0x04, 0x29
        /*002a*/ 	.short	(.L_1239 - .L_1238)


	//   ....[0]....
.L_1238:
        /*002c*/ 	.word	0xffffffff


	//   ....[1]....
        /*0030*/ 	.word	0xffffffff


	//   ....[2]....
        /*0034*/ 	.word	0xffffffff


	//   ....[3]....
        /*0038*/ 	.word	0xffffffff


	//   ....[4]....
        /*003c*/ 	.word	0xffffffff


	//   ....[5]....
        /*0040*/ 	.word	0xffffffff


	//   ....[6]....
        /*0044*/ 	.word	0xffffffff


	//   ....[7]....
        /*0048*/ 	.word	0xffffffff


	//   ....[8]....
        /*004c*/ 	.word	0xffffffff


	//   ....[9]....
        /*0050*/ 	.word	0xffffffff


	//----- nvinfo : EIATTR_COOP_GROUP_INSTR_OFFSETS
	.align		4
.L_1239:
        /*0054*/ 	.byte	0x04, 0x28
        /*0056*/ 	.short	(.L_1241 - .L_1240)


	//   ....[0]....
.L_1240:
        /*0058*/ 	.word	0x00001070


	//   ....[1]....
        /*005c*/ 	.word	0x00001080


	//   ....[2]....
        /*0060*/ 	.word	0x000010b0


	//   ....[3]....
        /*0064*/ 	.word	0x000010c0


	//   ....[4]....
        /*0068*/ 	.word	0x00001100


	//   ....[5]....
        /*006c*/ 	.word	0x00001110


	//   ....[6]....
        /*0070*/ 	.word	0x00001150


	//   ....[7]....
        /*0074*/ 	.word	0x00001160


	//   ....[8]....
        /*0078*/ 	.word	0x000011a0


	//   ....[9]....
        /*007c*/ 	.word	0x000011b0


	//----- nvinfo : EIATTR_EXIT_INSTR_OFFSETS
	.align		4
.L_1241:
        /*0080*/ 	.byte	0x04, 0x1c
        /*0082*/ 	.short	(.L_1243 - .L_1242)


	//   ....[0]....
.L_1242:
        /*0084*/ 	.word	0x00000060


	//   ....[1]....
        /*0088*/ 	.word	0x000033f0


	//----- nvinfo : EIATTR_MAX_THREADS
	.align		4
.L_1243:
        /*008c*/ 	.byte	0x04, 0x05
        /*008e*/ 	.short	(.L_1245 - .L_1244)
.L_1244:
        /*0090*/ 	.word	0x00000180
        /*0094*/ 	.word	0x00000001
        /*0098*/ 	.word	0x00000001


	//----- nvinfo : EIATTR_CRS_STACK_SIZE
	.align		4
.L_1245:
        /*009c*/ 	.byte	0x04, 0x1e
        /*009e*/ 	.short	(.L_1247 - .L_1246)
.L_1246:
        /*00a0*/ 	.word	0x00000000


	//----- nvinfo : EIATTR_CBANK_PARAM_SIZE
	.align		4
.L_1247:
        /*00a4*/ 	.byte	0x03, 0x19
        /*00a6*/ 	.short	0x00a0


	//----- nvinfo : EIATTR_PARAM_CBANK
	.align		4
        /*00a8*/ 	.byte	0x04, 0x0a
        /*00aa*/ 	.short	(.L_1249 - .L_1248)
	.align		4
.L_1248:
        /*00ac*/ 	.word	index@(.nv.constant0._Z35group_norm_nhwc_fwd_one_pass_kernelI11Bf16IOFp32WLi128ELi48ELi384EEv26Group_norm_nhwc_fwd_params)
        /*00b0*/ 	.short	0x0210
        /*00b2*/ 	.short	0x00a0


	//----- nvinfo : EIATTR_SW_WAR
	.align		4
.L_1249:
        /*00b4*/ 	.byte	0x04, 0x36
        /*00b6*/ 	.short	(.L_1251 - .L_1250)
.L_1250:
        /*00b8*/ 	.word	0x00000008
.L_1251:


//--------------------- .nv.info._Z35group_norm_nhwc_fwd_one_pass_kernelI11Bf16IOFp32WLi256ELi48ELi384EEv26Group_norm_nhwc_fwd_params --------------------------
	.section	.nv.info._Z35group_norm_nhwc_fwd_one_pass_kernelI11Bf16IOFp32WLi256ELi48ELi384EEv26Group_norm_nhwc_fwd_params,"",@"SHT_CUDA_INFO"
	.sectionflags	@""
	.align	4


	//----- nvinfo : EIATTR_CUDA_API_VERSION
	.align		4
        /*0000*/ 	.byte	0x04, 0x37
        /*0002*/ 	.short	(.L_1253 - .L_1252)
.L_1252:
        /*0004*/ 	.word	0x00000082


	//----- nvinfo : EIATTR_KPARAM_INFO
	.align		4
.L_1253:
        /*0008*/ 	.byte	0x04, 0x17
        /*000a*/ 	.short	(.L_1255 - .L_1254)
.L_1254:
        /*000c*/ 	.word	0x00000000
        /*0010*/ 	.short	0x0000
        /*0012*/ 	.short	0x0000
        /*0014*/ 	.byte	0x00, 0xf0, 0x81, 0x02


	//----- nvinfo : EIATTR_SPARSE_MMA_MASK
	.align		4
.L_1255:
        /*0018*/ 	.byte	0x03, 0x50
        /*001a*/ 	.short	0x0000


	//----- nvinfo : EIATTR_MAXREG_COUNT
	.align		4
        /*001c*/ 	.byte	0x03, 0x1b
        /*001e*/ 	.short	0x00a8


	//----- nvinfo : EIATTR_NUM_BARRIERS
	.align		4
        /*0020*/ 	.byte	0x02, 0x4c
        /*0022*/ 	.byte	0x01
	.zero		1


	//----- nvinfo : EIATTR_MERCURY_ISA_VERSION
	.align		4
        /*0024*/ 	.byte	0x03, 0x5f
        /*0026*/ 	.short	0x0101


	//----- nvinfo : EIATTR_COOP_GROUP_MASK_REGIDS
	.align		4
        /*0028*/ 	.byte	0x04, 0x29
        /*002a*/ 	.short	(.L_1257 - .L_1256)


	//   ....[0]....
.L_1256:
        /*002c*/ 	.word	0xffffffff


	//   ....[1]....
        /*0030*/ 	.word	0xffffffff


	//   ....[2]....
        /*0034*/ 	.word	0xffffffff


	//   ....[3]....
        /*0038*/ 	.word	0xffffffff


	//   ....[4]....
        /*003c*/ 	.word	0xffffffff


	//   ....[5]....
        /*0040*/ 	.word	0xffffffff


	//   ....[6]....
        /*0044*/ 	.word	0xffffffff


	//   ....[7]....
        /*0048*/ 	.word	0xffffffff


	//   ....[8]....
        /*004c*/ 	.word	0xffffffff


	//   ....[9]....
        /*0050*/ 	.word	0xffffffff


	//----- nvinfo : EIATTR_COOP_GROUP_INSTR_OFFSETS
	.align		4
.L_1257:
        /*0054*/ 	.byte	0x04, 0x28
        /*0056*/ 	.short	(.L_1259 - .L_1258)


	//   ....[0]....
.L_1258:
        /*0058*/ 	.word	0x00001fc0


	//   ....[1]....
        /*005c*/ 	.word	0x00001fd0


	//   ....[2]....
        /*0060*/ 	.word	0x00002000


	//   ....[3]....
        /*0064*/ 	.word	0x00002010


	//   ....[4]....
        /*0068*/ 	.word	0x00002050


	//   ....[5]....
        /*006c*/ 	.word	0x00002060


	//   ....[6]....
        /*0070*/ 	.word	0x000020a0


	//   ....[7]....
        /*0074*/ 	.word	0x000020b0


	//   ....[8]....
        /*0078*/ 	.word	0x000020f0


	//   ....[9]....
        /*007c*/ 	.word	0x00002100


	//----- nvinfo : EIATTR_EXIT_INSTR_OFFSETS
	.align		4
.L_1259:
        /*0080*/ 	.byte	0x04, 0x1c
        /*0082*/ 	.short	(.L_1261 - .L_1260)


	//   ....[0]....
.L_1260:
        /*0084*/ 	.word	0x00000070


	//   ....[1]....
        /*0088*/ 	.word	0x00005df0


	//----- nvinfo : EIATTR_MAX_THREADS
	.align		4
.L_1261:
        /*008c*/ 	.byte	0x04, 0x05
        /*008e*/ 	.short	(.L_1263 - .L_1262)
.L_1262:
        /*0090*/ 	.word	0x00000180
        /*0094*/ 	.word	0x00000001
        /*0098*/ 	.word	0x00000001


	//----- nvinfo : EIATTR_CRS_STACK_SIZE
	.align		4
.L_1263:
        /*009c*/ 	.byte	0x04, 0x1e
        /*009e*/ 	.short	(.L_1265 - .L_1264)
.L_1264:
        /*00a0*/ 	.word	0x00000000


	//----- nvinfo : EIATTR_CBANK_PARAM_SIZE
	.align		4
.L_1265:
        /*00a4*/ 	.byte	0x03, 0x19
        /*00a6*/ 	.short	0x00a0


	//----- nvinfo : EIATTR_PARAM_CBANK
	.align		4
        /*00a8*/ 	.byte	0x04, 0x0a
        /*00aa*/ 	.short	(.L_1267 - .L_1266)
	.align		4
.L_1266:
        /*00ac*/ 	.word	index@(.nv.constant0._Z35group_norm_nhwc_fwd_one_pass_kernelI11Bf16IOFp32WLi256ELi48ELi384EEv26Group_norm_nhwc_fwd_params)
        /*00b0*/ 	.short	0x0210
        /*00b2*/ 	.short	0x00a0


	//----- nvinfo : EIATTR_SW_WAR
	.align		4
.L_1267:
        /*00b4*/ 	.byte	0x04, 0x36
        /*00b6*/ 	.short	(.L_1269 - .L_1268)
.L_1268:
        /*00b8*/ 	.word	0x00000008
.L_1269:


//--------------------- .nv.info._Z35group_norm_nhwc_fwd_one_pass_kernelI11Bf16IOFp32WLi512ELi48ELi384EEv26Group_norm_nhwc_fwd_params --------------------------
	.section	.nv.info._Z35group_norm_nhwc_fwd_one_pass_kernelI11Bf16IOFp32WLi512ELi48ELi384EEv26Group_norm_nhwc_fwd_params,"",@"SHT_CUDA_INFO"
	.sectionflags	@""
	.align	4


	//----- nvinfo : EIATTR_CUDA_API_VERSION
	.align		4
        /*0000*/ 	.byte	0x04, 0x37
        /*0002*/ 	.short	(.L_1271 - .L_1270)
.L_1270:
        /*0004*/ 	.word	0x00000082


	//----- nvinfo : EIATTR_KPARAM_INFO
	.align		4
.L_1271:
        /*0008*/ 	.byte	0x04, 0x17
        /*000a*/ 	.short	(.L_1273 - .L_1272)
.L_1272:
        /*000c*/ 	.word	0x00000000
        /*0010*/ 	.short	0x0000
        /*0012*/ 	.short	0x0000
        /*0014*/ 	.byte	0x00, 0xf0, 0x81, 0x02


	//----- nvinfo : EIATTR_SPARSE_MMA_MASK
	.align		4
.L_1273:
        /*0018*/ 	.byte	0x03, 0x50
        /*001a*/ 	.short	0x0000


	//----- nvinfo : EIATTR_MAXREG_COUNT
	.align		4
        /*001c*/ 	.byte	0x03, 0x1b
        /*001e*/ 	.short	0x00a8


	//----- nvinfo : EIATTR_NUM_BARRIERS
	.align		4
        /*0020*/ 	.byte	0x02, 0x4c
        /*0022*/ 	.byte	0x01
	.zero		1


	//----- nvinfo : EIATTR_MERCURY_ISA_VERSION
	.align		4
        /*0024*/ 	.byte	0x03, 0x5f
        /*0026*/ 	.short	0x0101


	//----- nvinfo : EIATTR_COOP_GROUP_MASK_REGIDS
	.align		4
        /*0028*/ 	.byte	0x04, 0x29
        /*002a*/ 	.short	(.L_1275 - .L_1274)


	//   ....[0]....
.L_1274:
        /*002c*/ 	.word	0xffffffff


	//   ....[1]....
        /*0030*/ 	.word	0xffffffff


	//   ....[2]....
        /*0034*/ 	.word	0xffffffff


	//   ....[3]....
        /*0038*/ 	.word	0xffffffff


	//   ....[4]....
        /*003c*/ 	.word	0xffffffff


	//   ....[5]....
        /*0040*/ 	.word	0xffffffff


	//   ....[6]....
        /*0044*/ 	.word	0xffffffff


	//   ....[7]....
        /*0048*/ 	.word	0xffffffff


	//   ....[8]....
        /*004c*/ 	.word	0xffffffff


	//   ....[9]....
        /*0050*/ 	.word	0xffffffff


	//----- nvinfo : EIATTR_COOP_GROUP_INSTR_OFFSETS
	.align		4
.L_1275:
        /*0054*/ 	.byte	0x04, 0x28
        /*0056*/ 	.short	(.L_1277 - .L_1276)


	//   ....[0]....
.L_1276:
        /*0058*/ 	.word	0x00003ba0


	//   ....[1]....
        /*005c*/ 	.word	0x00003bb0


	//   ....[2]....
        /*0060*/ 	.word	0x00003bf0


	//   ....[3]....
        /*0064*/ 	.word	0x00003c00


	//   ....[4]....
        /*0068*/ 	.word	0x00003c40


	//   ....[5]....
        /*006c*/ 	.word	0x00003c50


	//   ....[6]....
        /*0070*/ 	.word	0x00003c90


	//   ....[7]....
        /*0074*/ 	.word	0x00003ca0


	//   ....[8]....
        /*0078*/ 	.word	0x00003ce0


	//   ....[9]....
        /*007c*/ 	.word	0x00003cf0


	//----- nvinfo : EIATTR_EXIT_INSTR_OFFSETS
	.align		4
.L_1277:
        /*0080*/ 	.byte	0x04, 0x1c
        /*0082*/ 	.short	(.L_1279 - .L_1278)


	//   ....[0]....
.L_1278:
        /*0084*/ 	.word	0x00000060


	//   ....[1]....
        /*0088*/ 	.word	0x000093f0


	//----- nvinfo : EIATTR_MAX_THREADS
	.align		4
.L_1279:
        /*008c*/ 	.byte	0x04, 0x05
        /*008e*/ 	.short	(.L_1281 - .L_1280)
.L_1280:
        /*0090*/ 	.word	0x00000180
        /*0094*/ 	.word	0x00000001
        /*0098*/ 	.word	0x00000001


	//----- nvinfo : EIATTR_CRS_STACK_SIZE
	.align		4
.L_1281:
        /*009c*/ 	.byte	0x04, 0x1e
        /*009e*/ 	.short	(.L_1283 - .L_1282)
.L_1282:
        /*00a0*/ 	.word	0x00000000


	//----- nvinfo : EIATTR_CBANK_PARAM_SIZE
	.align		4
.L_1283:
        /*00a4*/ 	.byte	0x03, 0x19
        /*00a6*/ 	.short	0x00a0


	//----- nvinfo : EIATTR_PARAM_CBANK
	.align		4
        /*00a8*/ 	.byte	0x04, 0x0a
        /*00aa*/ 	.short	(.L_1285 - .L_1284)
	.align		4
.L_1284:
        /*00ac*/ 	.word	index@(.nv.constant0._Z35group_norm_nhwc_fwd_one_pass_kernelI11Bf16IOFp32WLi512ELi48ELi384EEv26Group_norm_nhwc_fwd_params)
        /*00b0*/ 	.short	0x0210
        /*00b2*/ 	.short	0x00a0


	//----- nvinfo : EIATTR_SW_WAR
	.align		4
.L_1285:
        /*00b4*/ 	.byte	0x04, 0x36
        /*00b6*/ 	.short	(.L_1287 - .L_1286)
.L_1286:
        /*00b8*/ 	.word	0x00000008
.L_1287:


//--------------------- .nv.info._Z35group_norm_nhwc_fwd_one_pass_kernelI11Bf16IOBf16WLi64ELi48ELi384EEv26Group_norm_nhwc_fwd_params --------------------------
	.section	.nv.info._Z35group_norm_nhwc_fwd_one_pass_kernelI11Bf16IOBf16WLi64ELi48ELi384EEv26Group_norm_nhwc_fwd_params,"",@"SHT_CUDA_INFO"
	.sectionflags	@""
	.align	4


	//----- nvinfo : EIATTR_CUDA_API_VERSION
	.align		4
        /*0000*/ 	.byte	0x04, 0x37
        /*0002*/ 	.short	(.L_1289 - .L_1288)
.L_1288:
        /*0004*/ 	.word	0x00000082


	//----- nvinfo : EIATTR_KPARAM_INFO
	.align		4
.L_1289:
        /*0008*/ 	.byte	0x04, 0x17
        /*000a*/ 	.short	(.L_1291 - .L_1290)
.L_1290:
        /*000c*/ 	.word	0x00000000
        /*0010*/ 	.short	0x0000
        /*0012*/ 	.short	0x0000
        /*0014*/ 	.byte	0x00, 0xf0, 0x81, 0x02


	//----- nvinfo : EIATTR_SPARSE_MMA_MASK
	.align		4
.L_1291:
        /*0018*/ 	.byte	0x03, 0x50
        /*001a*/ 	.short	0x0000


	//----- nvinfo : EIATTR_MAXREG_COUNT
	.align		4
        /*001c*/ 	.byte	0x03, 0x1b
        /*001e*/ 	.short	0x00a8


	//----- nvinfo : EIATTR_NUM_BARRIERS
	.align		4
        /*0020*/ 	.byte	0x02, 0x4c
        /*0022*/ 	.byte	0x01
	.zero		1


	//----- nvinfo : EIATTR_MERCURY_ISA_VERSION
	.align		4
        /*0024*/ 	.byte	0x03, 0x5f
        /*0026*/ 	.short	0x0101


	//----- nvinfo : EIATTR_COOP_GROUP_MASK_REGIDS
	.align		4
        /*0028*/ 	.byte	0x04, 0x29
        /*002a*/ 	.short	(.L_1293 - .L_1292)


	//   ....[0]....
.L_1292:
        /*002c*/ 	.word	0xffffffff


	//   ....[1]....
        /*0030*/ 	.word	0xffffffff


	//   ....[2]....
        /*0034*/ 	.word	0xffffffff


	//   ....[3]....
        /*0038*/ 	.word	0xffffffff


	//   ....[4]....
        /*003c*/ 	.word	0xffffffff


	//   ....[5]....
        /*0040*/ 	.word	0xffffffff


	//   ....[6]....
        /*0044*/ 	.word	0xffffffff


	//   ....[7]....
        /*0048*/ 	.word	0xffffffff


	//   ....[8]....
        /*004c*/ 	.word	0xffffffff


	//   ....[9]....
        /*0050*/ 	.word	0xffffffff


	//----- nvinfo : EIATTR_COOP_GROUP_INSTR_OFFSETS
	.align		4
.L_1293:
        /*0054*/ 	.byte	0x04, 0x28
        /*0056*/ 	.short	(.L_1295 - .L_1294)


	//   ....[0]....
.L_1294:
        /*0058*/ 	.word	0x00000a80


	//   ....[1]....
        /*005c*/ 	.word	0x00000a90


	//   ....[2]....
        /*0060*/ 	.word	0x00000ac0


	//   ....[3]....
        /*0064*/ 	.word	0x00000ae0


	//   ....[4]....
        /*0068*/ 	.word	0x00000b10


	//   ....[5]....
        /*006c*/ 	.word	0x00000b30


	//   ....[6]....
        /*0070*/ 	.word	0x00000b60


	//   ....[7]....
        /*0074*/ 	.word	0x00000b80


	//   ....[8]....
        /*0078*/ 	.word	0x00000bb0


	//   ....[9]....
        /*007c*/ 	.word	0x00000bd0


	//----- nvinfo : EIATTR_EXIT_INSTR_OFFSETS
	.align		4
.L_1295:
        /*0080*/ 	.byte	0x04, 0x1c
        /*0082*/ 	.short	(.L_1297 - .L_1296)


	//   ....[0]....
.L_1296:
        /*0084*/ 	.word	0x00000060


	//   ....[1]....
        /*0088*/ 	.word	0x000024b0


	//----- nvinfo : EIATTR_MAX_THREADS
	.align		4
.L_1297:
        /*008c*/ 	.byte	0x04, 0x05
        /*008e*/ 	.short	(.L_1299 - .L_1298)
.L_1298:
        /*0090*/ 	.word	0x00000180
        /*0094*/ 	.word	0x00000001
        /*0098*/ 	.word	0x00000001


	//----- nvinfo : EIATTR_CRS_STACK_SIZE
	.align		4
.L_1299:
        /*009c*/ 	.byte	0x04, 0x1e
        /*009e*/ 	.short	(.L_1301 - .L_1300)
.L_1300:
        /*00a0*/ 	.word	0x00000000


	//----- nvinfo : EIATTR_CBANK_PARAM_SIZE
	.align		4
.L_1301:
        /*00a4*/ 	.byte	0x03, 0x19
        /*00a6*/ 	.short	0x00a0


	//----- nvinfo : EIATTR_PARAM_CBANK
	.align		4
        /*00a8*/ 	.byte	0x04, 0x0a
        /*00aa*/ 	.short	(.L_1303 - .L_1302)
	.align		4
.L_1302:
        /*00ac*/ 	.word	index@(.nv.constant0._Z35group_norm_nhwc_fwd_one_pass_kernelI11Bf16IOBf16WLi64ELi48ELi384EEv26Group_norm_nhwc_fwd_params)
        /*00b0*/ 	.short	0x0210
        /*00b2*/ 	.short	0x00a0


	//----- nvinfo : EIATTR_SW_WAR
	.align		4
.L_1303:
        /*00b4*/ 	.byte	0x04, 0x36
        /*00b6*/ 	.short	(.L_1305 - .L_1304)
.L_1304:
        /*00b8*/ 	.word	0x00000008
.L_1305:


//--------------------- .nv.info._Z35group_norm_nhwc_fwd_one_pass_kernelI11Bf16IOBf16WLi128ELi48ELi384EEv26Group_norm_nhwc_fwd_params --------------------------
	.section	.nv.info._Z35group_norm_nhwc_fwd_one_pass_kernelI11Bf16IOBf16WLi128ELi48ELi384EEv26Group_norm_nhwc_fwd_params,"",@"SHT_CUDA_INFO"
	.sectionflags	@""
	.align	4


	//----- nvinfo : EIATTR_CUDA_API_VERSION
	.align		4
        /*0000*/ 	.byte	0x04, 0x37
        /*0002*/ 	.short	(.L_1307 - .L_1306)
.L_1306:
        /*0004*/ 	.word	0x00000082


	//----- nvinfo : EIATTR_KPARAM_INFO
	.align		4
.L_1307:
        /*0008*/ 	.byte	0x04, 0x17
        /*000a*/ 	.short	(.L_1309 - .L_1308)
.L_1308:
        /*000c*/ 	.word	0x00000000
        /*0010*/ 	.short	0x0000
        /*0012*/ 	.short	0x0000
        /*0014*/ 	.byte	0x00, 0xf0, 0x81, 0x02


	//----- nvinfo : EIATTR_SPARSE_MMA_MASK
	.align		4
.L_1309:
        /*0018*/ 	.byte	0x03, 0x50
        /*001a*/ 	.short	0x0000


	//----- nvinfo : EIATTR_MAXREG_COUNT
	.align		4
        /*001c*/ 	.byte	0x03, 0x1b
        /*001e*/ 	.short	0x00a8


	//----- nvinfo : EIATTR_NUM_BARRIERS
	.align		4
        /*0020*/ 	.byte	0x02, 0x4c
        /*0022*/ 	.byte	0x01
	.zero		1


	//----- nvinfo : EIATTR_MERCURY_ISA_VERSION
	.align		4
        /*0024*/ 	.byte	0x03, 0x5f
        /*0026*/ 	.short	0x0101


	//----- nvinfo : EIATTR_COOP_GROUP_MASK_REGIDS
	.align		4
        /*0028*/ 	.byte	0x04, 0x29
        /*002a*/ 	.short	(.L_1311 - .L_1310)


	//   ....[0]....
.L_1310:
        /*002c*/ 	.word	0xffffffff


	//   ....[1]....
        /*0030*/ 	.word	0xffffffff


	//   ....[2]....
        /*0034*/ 	.word	0xffffffff


	//   ....[3]....
        /*0038*/ 	.word	0xffffffff


	//   ....[4]....
        /*003c*/ 	.word	0xffffffff


	//   ....[5]....
        /*0040*/ 	.word	0xffffffff


	//   ....[6]....
        /*0044*/ 	.word	0xffffffff


	//   ....[7]....
        /*0048*/ 	.word	0xffffffff


	//   ....[8]....
        /*004c*/ 	.word	0xffffffff


	//   ....[9]....
        /*0050*/ 	.word	0xffffffff


	//----- nvinfo : EIATTR_COOP_GROUP_INSTR_OFFSETS
	.align		4
.L_1311:
        /*0054*/ 	.byte	0x04, 0x28
        /*0056*/ 	.short	(.L_1313 - .L_1312)


	//   ....[0]....
.L_1312:
        /*0058*/ 	.word	0x00001070


	//   ....[1]....
        /*005c*/ 	.word	0x00001080


	//   ....[2]....
        /*0060*/ 	.word	0x000010b0


	//   ....[3]....
        /*0064*/ 	.word	0x000010c0


	//   ....[4]....
        /*0068*/ 	.word	0x00001100


	//   ....[5]....
        /*006c*/ 	.word	0x00001110


	//   ....[6]....
        /*0070*/ 	.word	0x00001150


	//   ....[7]....
        /*0074*/ 	.word	0x00001160


	//   ....[8]....
        /*0078*/ 	.word	0x000011a0


	//   ....[9]....
        /*007c*/ 	.word	0x000011b0


	//----- nvinfo : EIATTR_EXIT_INSTR_OFFSETS
	.align		4
.L_1313:
        /*0080*/ 	.byte	0x04, 0x1c
        /*0082*/ 	.short	(.L_1315 - .L_1314)


	//   ....[0]....
.L_1314:
        /*0084*/ 	.word	0x00000060


	//   ....[1]....
        /*0088*/ 	.word	0x00003430


	//----- nvinfo : EIATTR_MAX_THREADS
	.align		4
.L_1315:
        /*008c*/ 	.byte	0x04, 0x05
        /*008e*/ 	.short	(.L_1317 - .L_1316)
.L_1316:
        /*0090*/ 	.word	0x00000180
        /*0094*/ 	.word	0x00000001
        /*0098*/ 	.word	0x00000001


	//----- nvinfo : EIATTR_CRS_STACK_SIZE
	.align		4
.L_1317:
        /*009c*/ 	.byte	0x04, 0x1e
        /*009e*/ 	.short	(.L_1319 - .L_1318)
.L_1318:
        /*00a0*/ 	.word	0x00000000


	//----- nvinfo : EIATTR_CBANK_PARAM_SIZE
	.align		4
.L_1319:
        /*00a4*/ 	.byte	0x03, 0x19
        /*00a6*/ 	.short	0x00a0


	//----- nvinfo : EIATTR_PARAM_CBANK
	.align		4
        /*00a8*/ 	.byte	0x04, 0x0a
        /*00aa*/ 	.short	(.L_1321 - .L_1320)
	.align		4
.L_1320:
        /*00ac*/ 	.word	index@(.nv.constant0._Z35group_norm_nhwc_fwd_one_pass_kernelI11Bf16IOBf16WLi128ELi48ELi384EEv26Group_norm_nhwc_fwd_params)
        /*00b0*/ 	.short	0x0210
        /*00b2*/ 	.short	0x00a0


	//----- nvinfo : EIATTR_SW_WAR
	.align		4
.L_1321:
        /*00b4*/ 	.byte	0x04, 0x36
        /*00b6*/ 	.short	(.L_1323 - .L_1322)
.L_1322:
        /*00b8*/ 	.word	0x00000008
.L_1323:


//--------------------- .nv.info._Z35group_norm_nhwc_fwd_one_pass_kernelI11Bf16IOBf16WLi256ELi48ELi384EEv26Group_norm_nhwc_fwd_params --------------------------
	.section	.nv.info._Z35group_norm_nhwc_fwd_one_pass_kernelI11Bf16IOBf16WLi256ELi48ELi384EEv26Group_norm_nhwc_fwd_params,"",@"SHT_CUDA_INFO"
	.sectionflags	@""
	.align	4


	//----- nvinfo : EIATTR_CUDA_API_VERSION
	.align		4
        /*0000*/ 	.byte	0x04, 0x37
        /*0002*/ 	.short	(.L_1325 - .L_1324)
.L_1324:
        /*0004*/ 	.word	0x00000082


	//----- nvinfo : EIATTR_KPARAM_INFO
	.align		4
.L_1325:
        /*0008*/ 	.byte	0x04, 0x17
        /*000a*/ 	.short	(.L_1327 - .L_1326)
.L_1326:
        /*000c*/ 	.word	0x00000000
        /*0010*/ 	.short	0x0000
        /*0012*/ 	.short	0x0000
        /*0014*/ 	.byte	0x00, 0xf0, 0x81, 0x02


	//----- nvinfo : EIATTR_SPARSE_MMA_MASK
	.align		4
.L_1327:
        /*0018*/ 	.byte	0x03, 0x50
        /*001a*/ 	.short	0x0000


	//----- nvinfo : EIATTR_MAXREG_COUNT
	.align		4
        /*001c*/ 	.byte	0x03, 0x1b
        /*001e*/ 	.short	0x00a8


	//----- nvinfo : EIATTR_NUM_BARRIERS
	.align		4
        /*0020*/ 	.byte	0x02, 0x4c
        /*0022*/ 	.byte	0x01
	.zero		1


	//----- nvinfo : EIATTR_MERCURY_ISA_VERSION
	.align		4
        /*0024*/ 	.byte	0x03, 0x5f
        /*0026*/ 	.short	0x0101


	//----- nvinfo : EIATTR_COOP_GROUP_MASK_REGIDS
	.align		4
        /*0028*/ 	.byte	0x04, 0x29
        /*002a*/ 	.short	(.L_1329 - .L_1328)


	//   ....[0]....
.L_1328:
        /*002c*/ 	.word	0xffffffff


	//   ....[1]....
        /*0030*/ 	.word	0xffffffff


	//   ....[2]....
        /*0034*/ 	.word	0xffffffff


	//   ....[3]....
        /*0038*/ 	.word	0xffffffff


	//   ....[4]....
        /*003c*/ 	.word	0xffffffff


	//   ....[5]....
        /*0040*/ 	.word	0xffffffff


	//   ....[6]....
        /*0044*/ 	.word	0xffffffff


	//   ....[7]....
        /*0048*/ 	.word	0xffffffff


	//   ....[8]....
        /*004c*/ 	.word	0xffffffff


	//   ....[9]....
        /*0050*/ 	.word	0xffffffff


	//----- nvinfo : EIATTR_COOP_GROUP_INSTR_OFFSETS
	.align		4
.L_1329:
        /*0054*/ 	.byte	0x04, 0x28
        /*0056*/ 	.short	(.L_1331 - .L_1330)


	//   ....[0]....
.L_1330:
        /*0058*/ 	.word	0x00001fc0


	//   ....[1]....
        /*005c*/ 	.word	0x00001fd0


	//   ....[2]....
        /*0060*/ 	.word	0x00002000


	//   ....[3]....
        /*0064*/ 	.word	0x00002010


	//   ....[4]....
        /*0068*/ 	.word	0x00002050


	//   ....[5]....
        /*006c*/ 	.word	0x00002060


	//   ....[6]....
        /*0070*/ 	.word	0x000020a0


	//   ....[7]....
        /*0074*/ 	.word	0x000020b0


	//   ....[8]....
        /*0078*/ 	.word	0x000020f0


	//   ....[9]....
        /*007c*/ 	.word	0x00002100


	//----- nvinfo : EIATTR_EXIT_INSTR_OFFSETS
	.align		4
.L_1331:
        /*0080*/ 	.byte	0x04, 0x1c
        /*0082*/ 	.short	(.L_1333 - .L_1332)


	//   ....[0]....
.L_1332:
        /*0084*/ 	.word	0x00000070


	//   ....[1]....
        /*0088*/ 	.word	0x00005e50


	//----- nvinfo : EIATTR_MAX_THREADS
	.align		4
.L_1333:
        /*008c*/ 	.byte	0x04, 0x05
        /*008e*/ 	.short	(.L_1335 - .L_1334)
.L_1334:
        /*0090*/ 	.word	0x00000180
        /*0094*/ 	.word	0x00000001
        /*0098*/ 	.word	0x00000001


	//----- nvinfo : EIATTR_CRS_STACK_SIZE
	.align		4
.L_1335:
        /*009c*/ 	.byte	0x04, 0x1e
        /*009e*/ 	.short	(.L_1337 - .L_1336)
.L_1336:
        /*00a0*/ 	.word	0x00000000


	//----- nvinfo : EIATTR_CBANK_PARAM_SIZE
	.align		4
.L_1337:
        /*00a4*/ 	.byte	0x03, 0x19
        /*00a6*/ 	.short	0x00a0


	//----- nvinfo : EIATTR_PARAM_CBANK
	.align		4
        /*00a8*/ 	.byte	0x04, 0x0a
        /*00aa*/ 	.short	(.L_1339 - .L_1338)
	.align		4
.L_1338:
        /*00ac*/ 	.word	index@(.nv.constant0._Z35group_norm_nhwc_fwd_one_pass_kernelI11Bf16IOBf16WLi256ELi48ELi384EEv26Group_norm_nhwc_fwd_params)
        /*00b0*/ 	.short	0x0210
        /*00b2*/ 	.short	0x00a0


	//----- nvinfo : EIATTR_SW_WAR
	.align		4
.L_1339:
        /*00b4*/ 	.byte	0x04, 0x36
        /*00b6*/ 	.short	(.L_1341 - .L_1340)
.L_1340:
        /*00b8*/ 	.word	0x00000008
.L_1341:


//--------------------- .nv.info._Z35group_norm_nhwc_fwd_one_pass_kernelI11Bf16IOBf16WLi512ELi48ELi384EEv26Group_norm_nhwc_fwd_params --------------------------
	.section	.nv.info._Z35group_norm_nhwc_fwd_one_pass_kernelI11Bf16IOBf16WLi512ELi48ELi384EEv26Group_norm_nhwc_fwd_params,"",@"SHT_CUDA_INFO"
	.sectionflags	@""
	.align	4


	//----- nvinfo : EIATTR_CUDA_API_VERSION
	.align		4
        /*0000*/ 	.byte	0x04, 0x37
        /*0002*/ 	.short	(.L_1343 - .L_1342)
.L_1342:
        /*0004*/ 	.word	0x00000082


	//----- nvinfo : EIATTR_KPARAM_INFO
	.align		4
.L_1343:
        /*0008*/ 	.byte	0x04, 0x17
        /*000a*/ 	.short	(.L_1345 - .L_1344)
.L_1344:
        /*000c*/ 	.word	0x00000000
        /*0010*/ 	.short	0x0000
        /*0012*/ 	.short	0x0000
        /*0014*/ 	.byte	0x00, 0xf0, 0x81, 0x02


	//----- nvinfo : EIATTR_SPARSE_MMA_MASK
	.align		4
.L_1345:
        /*0018*/ 	.byte	0x03, 0x50
        /*001a*/ 	.short	0x0000


	//----- nvinfo : EIATTR_MAXREG_COUNT
	.align		4
        /*001c*/ 	.byte	0x03, 0x1b
        /*001e*/ 	.short	0x00a8


	//----- nvinfo : EIATTR_NUM_BARRIERS
	.align		4
        /*0020*/ 	.byte	0x02, 0x4c
        /*0022*/ 	.byte	0x01
	.zero		1


	//----- nvinfo : EIATTR_MERCURY_ISA_VERSION
	.align		4
        /*0024*/ 	.byte	0x03, 0x5f
        /*0026*/ 	.short	0x0101


	//----- nvinfo : EIATTR_COOP_GROUP_MASK_REGIDS
	.align		4
        /*0028*/ 	.byte	0x04, 0x29
        /*002a*/ 	.short	(.L_1347 - .L_1346)


	//   ....[0]....
.L_1346:
        /*002c*/ 	.word	0xffffffff


	//   ....[1]....
        /*0030*/ 	.word	0xffffffff


	//   ....[2]....
        /*0034*/ 	.word	0xffffffff


	//   ....[3]....
        /*0038*/ 	.word	0xffffffff


	//   ....[4]....
        /*003c*/ 	.word	0xffffffff


	//   ....[5]....
        /*0040*/ 	.word	0xffffffff


	//   ....[6]....
        /*0044*/ 	.word	0xffffffff


	//   ....[7]....
        /*0048*/ 	.word	0xffffffff


	//   ....[8]....
        /*004c*/ 	.word	0xffffffff


	//   ....[9]....
        /*0050*/ 	.word	0xffffffff


	//----- nvinfo : EIATTR_COOP_GROUP_INSTR_OFFSETS
	.align		4
.L_1347:
        /*0054*/ 	.byte	0x04, 0x28
        /*0056*/ 	.short	(.L_1349 - .L_1348)


	//   ....[0]....
.L_1348:
        /*0058*/ 	.word	0x00003b90


	//   ....[1]....
        /*005c*/ 	.word	0x00003ba0


	//   ....[2]....
        /*0060*/ 	.word	0x00003be0


	//   ....[3]....
        /*0064*/ 	.word	0x00003bf0


	//   ....[4]....
        /*0068*/ 	.word	0x00003c30


	//   ....[5]....
        /*006c*/ 	.word	0x00003c40


	//   ....[6]....
        /*0070*/ 	.word	0x00003c80


	//   ....[7]....
        /*0074*/ 	.word	0x00003c90


	//   ....[8]....
        /*0078*/ 	.word	0x00003cd0


	//   ....[9]....
        /*007c*/ 	.word	0x00003ce0


	//----- nvinfo : EIATTR_EXIT_INSTR_OFFSETS
	.align		4
.L_1349:
        /*0080*/ 	.byte	0x04, 0x1c
        /*0082*/ 	.short	(.L_1351 - .L_1350)


	//   ....[0]....
.L_1350:
        /*0084*/ 	.word	0x00000060


	//   ....[1]....
        /*0088*/ 	.word	0x00009440


	//----- nvinfo : EIATTR_MAX_THREADS
	.align		4
.L_1351:
        /*008c*/ 	.byte	0x04, 0x05
        /*008e*/ 	.short	(.L_1353 - .L_1352)
.L_1352:
        /*0090*/ 	.word	0x00000180
        /*0094*/ 	.word	0x00000001
        /*0098*/ 	.word	0x00000001


	//----- nvinfo : EIATTR_CRS_STACK_SIZE
	.align		4
.L_1353:
        /*009c*/ 	.byte	0x04, 0x1e
        /*009e*/ 	.short	(.L_1355 - .L_1354)
.L_1354:
        /*00a0*/ 	.word	0x00000000


	//----- nvinfo : EIATTR_CBANK_PARAM_SIZE
	.align		4
.L_1355:
        /*00a4*/ 	.byte	0x03, 0x19
        /*00a6*/ 	.short	0x00a0


	//----- nvinfo : EIATTR_PARAM_CBANK
	.align		4
        /*00a8*/ 	.byte	0x04, 0x0a
        /*00aa*/ 	.short	(.L_1357 - .L_1356)
	.align		4
.L_1356:
        /*00ac*/ 	.word	index@(.nv.constant0._Z35group_norm_nhwc_fwd_one_pass_kernelI11Bf16IOBf16WLi512ELi48ELi384EEv26Group_norm_nhwc_fwd_params)
        /*00b0*/ 	.short	0x0210
        /*00b2*/ 	.short	0x00a0


	//----- nvinfo : EIATTR_SW_WAR
	.align		4
.L_1357:
        /*00b4*/ 	.byte	0x04, 0x36
        /*00b6*/ 	.short	(.L_1359 - .L_1358)
.L_1358:
        /*00b8*/ 	.word	0x00000008
.L_1359:


//--------------------- .nv.info._Z35group_norm_nhwc_fwd_one_pass_kernelI11Bf16IOFp16WLi64ELi48ELi384EEv26Group_norm_nhwc_fwd_params --------------------------
	.section	.nv.info._Z35group_norm_nhwc_fwd_one_pass_kernelI11Bf16IOFp16WLi64ELi48ELi384EEv26Group_norm_nhwc_fwd_params,"",@"SHT_CUDA_INFO"
	.sectionflags	@""
	.align	4


	//----- nvinfo : EIATTR_CUDA_API_VERSION
	.align		4
        /*0000*/ 	.byte	0x04, 0x37
        /*0002*/ 	.short	(.L_1361 - .L_1360)
.L_1360:
        /*0004*/ 	.word	0x00000082


	//----- nvinfo : EIATTR_KPARAM_INFO
	.align		4
.L_1361:
        /*0008*/ 	.byte	0x04, 0x17
        /*000a*/ 	.short	(.L_1363 - .L_1362)
.L_1362:
        /*000c*/ 	.word	0x00000000
        /*0010*/ 	.short	0x0000
        /*0012*/ 	.short	0x0000
        /*0014*/ 	.byte	0x00, 0xf0, 0x81, 0x02


	//----- nvinfo : EIATTR_SPARSE_MMA_MASK
	.align		4
.L_1363:
        /*0018*/ 	.byte	0x03, 0x50
        /*001a*/ 	.short	0x0000


	//----- nvinfo : EIATTR_MAXREG_COUNT
	.align		4
        /*001c*/ 	.byte	0x03, 0x1b
        /*001e*/ 	.short	0x00a8


	//----- nvinfo : EIATTR_NUM_BARRIERS
	.align		4
        /*0020*/ 	.byte	0x02, 0x4c
        /*0022*/ 	.byte	0x01
	.zero		1


	//----- nvinfo : EIATTR_MERCURY_ISA_VERSION
	.align		4
        /*0024*/ 	.byte	0x03, 0x5f
        /*0026*/ 	.short	0x0101


	//----- nvinfo : EIATTR_COOP_GROUP_MASK_REGIDS
	.align		4
        /*0028*/ 	.byte	0x04, 0x29
        /*002a*/ 	.short	(.L_1365 - .L_1364)


	//   ....[0]....
.L_1364:
        /*002c*/ 	.word	0xffffffff


	//   ....[1]....
        /*0030*/ 	.word	0xffffffff


	//   ....[2]....
        /*0034*/ 	.word	0xffffffff


	//   ....[3]....
        /*0038*/ 	.word	0xffffffff


	//   ....[4]....
        /*003c*/ 	.word	0xffffffff


	//   ....[5]....
        /*0040*/ 	.word	0xffffffff


	//   ....[6]....
        /*0044*/ 	.word	0xffffffff


	//   ....[7]....
        /*0048*/ 	.word	0xffffffff


	//   ....[8]....
        /*004c*/ 	.word	0xffffffff


	//   ....[9]....
        /*0050*/ 	.word	0xffffffff


	//----- nvinfo : EIATTR_COOP_GROUP_INSTR_OFFSETS
	.align		4
.L_1365:
        /*0054*/ 	.byte	0x04, 0x28
        /*0056*/ 	.short	(.L_1367 - .L_1366)


	//   ....[0]....
.L_1366:
        /*0058*/ 	.word	0x00000a80


	//   ....[1]....
        /*005c*/ 	.word	0x00000a90


	//   ....[2]....
        /*0060*/ 	.word	0x00000ac0


	//   ....[3]....
        /*0064*/ 	.word	0x00000ae0


	//   ....[4]....
        /*0068*/ 	.word	0x00000b10


	//   ....[5]....
        /*006c*/ 	.word	0x00000b30


	//   ....[6]....
        /*0070*/ 	.word	0x00000b60


	//   ....[7]....
        /*0074*/ 	.word	0x00000b80


	//   ....[8]....
        /*0078*/ 	.word	0x00000bb0


	//   ....[9]....
        /*007c*/ 	.word	0x00000bd0


	//----- nvinfo : EIATTR_EXIT_INSTR_OFFSETS
	.align		4
.L_1367:
        /*0080*/ 	.byte	0x04, 0x1c
        /*0082*/ 	.short	(.L_1369 - .L_1368)


	//   ....[0]....
.L_1368:
        /*0084*/ 	.word	0x00000060


	//   ....[1]....
        /*0088*/ 	.word	0x000024b0


	//----- nvinfo : EIATTR_MAX_THREADS
	.align		4
.L_1369:
        /*008c*/ 	.byte	0x04, 0x05
        /*008e*/ 	.short	(.L_1371 - .L_1370)
.L_1370:
        /*0090*/ 	.word	0x00000180
        /*0094*/ 	.word	0x00000001
        /*0098*/ 	.word	0x00000001


	//----- nvinfo : EIATTR_CRS_STACK_SIZE
	.align		4
.L_1371:
        /*009c*/ 	.byte	0x04, 0x1e
        /*009e*/ 	.short	(.L_1373 - .L_1372)
.L_1372:
        /*00a0*/ 	.word	0x00000000


	//----- nvinfo : EIATTR_CBANK_PARAM_SIZE
	.align		4
.L_1373:
        /*00a4*/ 	.byte	0x03, 0x19
        /*00a6*/ 	.short	0x00a0


	//----- nvinfo : EIATTR_PARAM_CBANK
	.align		4
        /*00a8*/ 	.byte	0x04, 0x0a
        /*00aa*/ 	.short	(.L_1375 - .L_1374)
	.align		4
.L_1374:
        /*00ac*/ 	.word	index@(.nv.constant0._Z35group_norm_nhwc_fwd_one_pass_kernelI11Bf16IOFp16WLi64ELi48ELi384EEv26Group_norm_nhwc_fwd_params)
        /*00b0*/ 	.short	0x0210
        /*00b2*/ 	.short	0x00a0


	//----- nvinfo : EIATTR_SW_WAR
	.align		4
.L_1375:
        /*00b4*/ 	.byte	0x04, 0x36
        /*00b6*/ 	.short	(.L_1377 - .L_1376)
.L_1376:
        /*00b8*/ 	.word	0x00000008
.L_1377:


//--------------------- .nv.info._Z35group_norm_nhwc_fwd_one_pass_kernelI11Bf16IOFp16WLi128ELi48ELi384EEv26Group_norm_nhwc_fwd_params --------------------------
	.section	.nv.info._Z35group_norm_nhwc_fwd_one_pass_kernelI11Bf16IOFp16WLi128ELi48ELi384EEv26Group_norm_nhwc_fwd_params,"",@"SHT_CUDA_INFO"
	.sectionflags	@""
	.align	4


	//----- nvinfo : EIATTR_CUDA_API_VERSION
	.align		4
        /*0000*/ 	.byte	0x04, 0x37
        /*0002*/ 	.short	(.L_1379 - .L_1378)
.L_1378:
        /*0004*/ 	.word	0x00000082


	//----- nvinfo : EIATTR_KPARAM_INFO
	.align		4
.L_1379:
        /*0008*/ 	.byte	0x04, 0x17
        /*000a*/ 	.short	(.L_1381 - .L_1380)
.L_1380:
        /*000c*/ 	.word	0x00000000
        /*0010*/ 	.short	0x0000
        /*0012*/ 	.short	0x0000
        /*0014*/ 	.byte	0x00, 0xf0, 0x81, 0x02


	//----- nvinfo : EIATTR_SPARSE_MMA_MASK
	.align		4
.L_1381:
        /*0018*/ 	.byte	0x03, 0x50
        /*001a*/ 	.short	0x0000


	//----- nvinfo : EIATTR_MAXREG_COUNT
	.align		4
        /*001c*/ 	.byte	0x03, 0x1b
        /*001e*/ 	.short	0x00a8


	//----- nvinfo : EIATTR_NUM_BARRIERS
	.align		4
        /*0020*/ 	.byte	0x02, 0x4c
        /*0022*/ 	.byte	0x01
	.zero		1


	//----- nvinfo : EIATTR_MERCURY_ISA_VERSION
	.align		4
        /*0024*/ 	.byte	0x03, 0x5f
        /*0026*/ 	.short	0x0101


	//----- nvinfo : EIATTR_COOP_GROUP_MASK_REGIDS
	.align		4
        /*0028*/ 	.byte	0x04, 0x29
        /*002a*/ 	.short	(.L_1383 - .L_1382)


	//   ....[0]....
.L_1382:
        /*002c*/ 	.word	0xffffffff


	//   ....[1]....
        /*0030*/ 	.word	0xffffffff


	//   ....[2]....
        /*0034*/ 	.word	0xffffffff


	//   ....[3]....
        /*0038*/ 	.word	0xffffffff


	//   ....[4]....
        /*003c*/ 	.word	0xffffffff


	//   ....[5]....
        /*0040*/ 	.word	0xffffffff


	//   ....[6]....
        /*0044*/ 	.word	0xffffffff


	//   ....[7]....
        /*0048*/ 	.word	0xffffffff


	//   ....[8]....
        /*004c*/ 	.word	0xffffffff


	//   ....[9]....
        /*0050*/ 	.word	0xffffffff


	//----- nvinfo : EIATTR_COOP_GROUP_INSTR_OFFSETS
	.align		4
.L_1383:
        /*0054*/ 	.byte	0x04, 0x28
        /*0056*/ 	.short	(.L_1385 - .L_1384)


	//   ....[0]....
.L_1384:
        /*0058*/ 	.word	0x00001070


	//   ....[1]....
        /*005c*/ 	.word	0x00001080


	//   ....[2]....
        /*0060*/ 	.word	0x000010b0


	//   ....[3]....
        /*0064*/ 	.word	0x000010c0


	//   ....[4]....
        /*0068*/ 	.word	0x00001100


	//   ....[5]....
        /*006c*/ 	.word	0x00001110


	//   ....[6]....
        /*0070*/ 	.word	0x00001150


	//   ....[7]....
        /*0074*/ 	.word	0x00001160


	//   ....[8]....
        /*0078*/ 	.word	0x000011a0


	//   ....[9]....
        /*007c*/ 	.word	0x000011b0


	//----- nvinfo : EIATTR_EXIT_INSTR_OFFSETS
	.align		4
.L_1385:
        /*0080*/ 	.byte	0x04, 0x1c
        /*0082*/ 	.short	(.L_1387 - .L_1386)


	//   ....[0]....
.L_1386:
        /*0084*/ 	.word	0x00000060


	//   ....[1]....
        /*0088*/ 	.word	0x00003430


	//----- nvinfo : EIATTR_MAX_THREADS
	.align		4
.L_1387:
        /*008c*/ 	.byte	0x04, 0x05
        /*008e*/ 	.short	(.L_1389 - .L_1388)
.L_1388:
        /*0090*/ 	.word	0x00000180
        /*0094*/ 	.word	0x00000001
        /*0098*/ 	.word	0x00000001


	//----- nvinfo : EIATTR_CRS_STACK_SIZE
	.align		4
.L_1389:
        /*009c*/ 	.byte	0x04, 0x1e
        /*009e*/ 	.short	(.L_1391 - .L_1390)
.L_1390:
        /*00a0*/ 	.word	0x00000000


	//----- nvinfo : EIATTR_CBANK_PARAM_SIZE
	.align		4
.L_1391:
        /*00a4*/ 	.byte	0x03, 0x19
        /*00a6*/ 	.short	0x00a0


	//----- nvinfo : EIATTR_PARAM_CBANK
	.align		4
        /*00a8*/ 	.byte	0x04, 0x0a
        /*00aa*/ 	.short	(.L_1393 - .L_1392)
	.align		4
.L_1392:
        /*00ac*/ 	.word	index@(.nv.constant0._Z35group_norm_nhwc_fwd_one_pass_kernelI11Bf16IOFp16WLi128ELi48ELi384EEv26Group_norm_nhwc_fwd_params)
        /*00b0*/ 	.short	0x0210
        /*00b2*/ 	.short	0x00a0


	//----- nvinfo : EIATTR_SW_WAR
	.align		4
.L_1393:
        /*00b4*/ 	.byte	0x04, 0x36
        /*00b6*/ 	.short	(.L_1395 - .L_1394)
.L_1394:
        /*00b8*/ 	.word	0x00000008
.L_1395:


//--------------------- .nv.info._Z35group_norm_nhwc_fwd_one_pass_kernelI11Bf16IOFp16WLi256ELi48ELi384EEv26Group_norm_nhwc_fwd_params --------------------------
	.section	.nv.info._Z35group_norm_nhwc_fwd_one_pass_kernelI11Bf16IOFp16WLi256ELi48ELi384EEv26Group_norm_nhwc_fwd_params,"",@"SHT_CUDA_INFO"
	.sectionflags	@""
	.align	4


	//----- nvinfo : EIATTR_CUDA_API_VERSION
	.align		4
        /*0000*/ 	.byte	0x04, 0x37
        /*0002*/ 	.short	(.L_1397 - .L_1396)
.L_1396:
        /*0004*/ 	.word	0x00000082


	//----- nvinfo : EIATTR_KPARAM_INFO
	.align		4
.L_1397:
        /*0008*/ 	.byte	0x04, 0x17
        /*000a*/ 	.short	(.L_1399 - .L_1398)
.L_1398:
        /*000c*/ 	.word	0x00000000
        /*0010*/ 	.short	0x0000
        /*0012*/ 	.short	0x0000
        /*0014*/ 	.byte	0x00, 0xf0, 0x81, 0x02


	//----- nvinfo : EIATTR_SPARSE_MMA_MASK
	.align		4
.L_1399:
        /*0018*/ 	.byte	0x03, 0x50
        /*001a*/ 	.short	0x0000


	//----- nvinfo : EIATTR_MAXREG_COUNT
	.align		4
        /*001c*/ 	.byte	0x03, 0x1b
        /*001e*/ 	.short	0x00a8


	//----- nvinfo : EIATTR_NUM_BARRIERS
	.align		4
        /*0020*/ 	.byte	0x02, 0x4c
        /*0022*/ 	.byte	0x01
	.zero		1


	//----- nvinfo : EIATTR_MERCURY_ISA_VERSION
	.align		4
        /*0024*/ 	.byte	0x03, 0x5f
        /*0026*/ 	.short	0x0101


	//----- nvinfo : EIATTR_COOP_GROUP_MASK_REGIDS
	.align		4
        /*0028*/ 	.byte	0x04, 0x29
        /*002a*/ 	.short	(.L_1401 - .L_1400)


	//   ....[0]....
.L_1400:
        /*002c*/ 	.word	0xffffffff


	//   ....[1]....
        /*0030*/ 	.word	0xffffffff


	//   ....[2]....
        /*0034*/ 	.word	0xffffffff


	//   ....[3]....
        /*0038*/ 	.word	0xffffffff


	//   ....[4]....
        /*003c*/ 	.word	0xffffffff


	//   ....[5]....
        /*0040*/ 	.word	0xffffffff


	//   ....[6]....
        /*0044*/ 	.word	0xffffffff


	//   ....[7]....
        /*0048*/ 	.word	0xffffffff


	//   ....[8]....
        /*004c*/ 	.word	0xffffffff


	//   ....[9]....
        /*0050*/ 	.word	0xffffffff


	//----- nvinfo : EIATTR_COOP_GROUP_INSTR_OFFSETS
	.align		4
.L_1401:
        /*0054*/ 	.byte	0x04, 0x28
        /*0056*/ 	.short	(.L_1403 - .L_1402)


	//   ....[0]....
.L_1402:
        /*0058*/ 	.word	0x00001fc0


	//   ....[1]....
        /*005c*/ 	.word	0x00001fd0


	//   ....[2]....
        /*0060*/ 	.word	0x00002000


	//   ....[3]....
        /*0064*/ 	.word	0x00002010


	//   ....[4]....
        /*0068*/ 	.word	0x00002050


	//   ....[5]....
        /*006c*/ 	.word	0x00002060


	//   ....[6]....
        /*0070*/ 	.word	0x000020a0


	//   ....[7]....
        /*0074*/ 	.word	0x000020b0


	//   ....[8]....
        /*0078*/ 	.word	0x000020f0


	//   ....[9]....
        /*007c*/ 	.word	0x00002100


	//----- nvinfo : EIATTR_EXIT_INSTR_OFFSETS
	.align		4
.L_1403:
        /*0080*/ 	.byte	0x04, 0x1c
        /*0082*/ 	.short	(.L_1405 - .L_1404)


	//   ....[0]....
.L_1404:
        /*0084*/ 	.word	0x00000070


	//   ....[1]....
        /*0088*/ 	.word	0x00005e50


	//----- nvinfo : EIATTR_MAX_THREADS
	.align		4
.L_1405:
        /*008c*/ 	.byte	0x04, 0x05
        /*008e*/ 	.short	(.L_1407 - .L_1406)
.L_1406:
        /*0090*/ 	.word	0x00000180
        /*0094*/ 	.word	0x00000001
        /*0098*/ 	.word	0x00000001


	//----- nvinfo : EIATTR_CRS_STACK_SIZE
	.align		4
.L_1407:
        /*009c*/ 	.byte	0x04, 0x1e
        /*009e*/ 	.short	(.L_1409 - .L_1408)
.L_1408:
        /*00a0*/ 	.word	0x00000000


	//----- nvinfo : EIATTR_CBANK_PARAM_SIZE
	.align		4
.L_1409:
        /*00a4*/ 	.byte	0x03, 0x19
        /*00a6*/ 	.short	0x00a0


	//----- nvinfo : EIATTR_PARAM_CBANK
	.align		4
        /*00a8*/ 	.byte	0x04, 0x0a
        /*00aa*/ 	.short	(.L_1411 - .L_1410)
	.align		4
.L_1410:
        /*00ac*/ 	.word	index@(.nv.constant0._Z35group_norm_nhwc_fwd_one_pass_kernelI11Bf16IOFp16WLi256ELi48ELi384EEv26Group_norm_nhwc_fwd_params)
        /*00b0*/ 	.short	0x0210
        /*00b2*/ 	.short	0x00a0


	//----- nvinfo : EIATTR_SW_WAR
	.align		4
.L_1411:
        /*00b4*/ 	.byte	0x04, 0x36
        /*00b6*/ 	.short	(.L_1413 - .L_1412)
.L_1412:
        /*00b8*/ 	.word	0x00000008
.L_1413:


//--------------------- .nv.info._Z35group_norm_nhwc_fwd_one_pass_kernelI11Bf16IOFp16WLi512ELi48ELi384EEv26Group_norm_nhwc_fwd_params --------------------------
	.section	.nv.info._Z35group_norm_nhwc_fwd_one_pass_kernelI11Bf16IOFp16WLi512ELi48ELi384EEv26Group_norm_nhwc_fwd_params,"",@"SHT_CUDA_INFO"
	.sectionflags	@""
	.align	4


	//----- nvinfo : EIATTR_CUDA_API_VERSION
	.align		4
        /*0000*/ 	.byte	0x04, 0x37
        /*0002*/ 	.short	(.L_1415 - .L_1414)
.L_1414:
        /*0004*/ 	.word	0x00000082


	//----- nvinfo : EIATTR_KPARAM_INFO
	.align		4
.L_1415:
        /*0008*/ 	.byte	0x04, 0x17
        /*000a*/ 	.short	(.L_1417 - .L_1416)
.L_1416:
        /*000c*/ 	.word	0x00000000
        /*0010*/ 	.short	0x0000
        /*0012*/ 	.short	0x0000
        /*0014*/ 	.byte	0x00, 0xf0, 0x81, 0x02


	//----- nvinfo : EIATTR_SPARSE_MMA_MASK
	.align		4
.L_1417:
        /*0018*/ 	.byte	0x03, 0x50
        /*001a*/ 	.short	0x0000


	//----- nvinfo : EIATTR_MAXREG_COUNT
	.align		4
        /*001c*/ 	.byte	0x03, 0x1b
        /*001e*/ 	.short	0x00a8


	//----- nvinfo : EIATTR_NUM_BARRIERS
	.align		4
        /*0020*/ 	.byte	0x02, 0x4c
        /*0022*/ 	.byte	0x01
	.zero		1


	//----- nvinfo : EIATTR_MERCURY_ISA_VERSION
	.align		4
        /*0024*/ 	.byte	0x03, 0x5f
        /*0026*/ 	.short	0x0101


	//----- nvinfo : EIATTR_COOP_GROUP_MASK_REGIDS
	.align		4
        /*0028*/ 	.byte	0x04, 0x29
        /*002a*/ 	.short	(.L_1419 - .L_1418)


	//   ....[0]....
.L_1418:
        /*002c*/ 	.word	0xffffffff


	//   ....[1]....
        /*0030*/ 	.word	0xffffffff


	//   ....[2]....
        /*0034*/ 	.word	0xffffffff


	//   ....[3]....
        /*0038*/ 	.word	0xffffffff


	//   ....[4]....
        /*003c*/ 	.word	0xffffffff


	//   ....[5]....
        /*0040*/ 	.word	0xffffffff


	//   ....[6]....
        /*0044*/ 	.word	0xffffffff


	//   ....[7]....
        /*0048*/ 	.word	0xffffffff


	//   ....[8]....
        /*004c*/ 	.word	0xffffffff


	//   ....[9]....
        /*0050*/ 	.word	0xffffffff


	//----- nvinfo : EIATTR_COOP_GROUP_INSTR_OFFSETS
	.align		4
.L_1419:
        /*0054*/ 	.byte	0x04, 0x28
        /*0056*/ 	.short	(.L_1421 - .L_1420)


	//   ....[0]....
.L_1420:
        /*0058*/ 	.word	0x00003b90


	//   ....[1]....
        /*005c*/ 	.word	0x00003ba0


	//   ....[2]....
        /*0060*/ 	.word	0x00003be0


	//   ....[3]....
        /*0064*/ 	.word	0x00003bf0


	//   ....[4]....
        /*0068*/ 	.word	0x00003c30


	//   ....[5]....
        /*006c*/ 	.word	0x00003c40


	//   ....[6]....
        /*0070*/ 	.word	0x00003c80


	//   ....[7]....
        /*0074*/ 	.word	0x00003c90


	//   ....[8]....
        /*0078*/ 	.word	0x00003cd0


	//   ....[9]....
        /*007c*/ 	.word	0x00003ce0


	//----- nvinfo : EIATTR_EXIT_INSTR_OFFSETS
	.align		4
.L_1421:
        /*0080*/ 	.byte	0x04, 0x1c
        /*0082*/ 	.short	(.L_1423 - .L_1422)


	//   ....[0]....
.L_1422:
        /*0084*/ 	.word	0x00000060


	//   ....[1]....
        /*0088*/ 	.word	0x00009440


	//----- nvinfo : EIATTR_MAX_THREADS
	.align		4
.L_1423:
        /*008c*/ 	.byte	0x04, 0x05
        /*008e*/ 	.short	(.L_1425 - .L_1424)
.L_1424:
        /*0090*/ 	.word	0x00000180
        /*0094*/ 	.word	0x00000001
        /*0098*/ 	.word	0x00000001


	//----- nvinfo : EIATTR_CRS_STACK_SIZE
	.align		4
.L_1425:
        /*009c*/ 	.byte	0x04, 0x1e
        /*009e*/ 	.short	(.L_1427 - .L_1426)
.L_1426:
        /*00a0*/ 	.word	0x00000000


	//----- nvinfo : EIATTR_CBANK_PARAM_SIZE
	.align		4
.L_1427:
        /*00a4*/ 	.byte	0x03, 0x19
        /*00a6*/ 	.short	0x00a0


	//----- nvinfo : EIATTR_PARAM_CBANK
	.align		4
        /*00a8*/ 	.byte	0x04, 0x0a
        /*00aa*/ 	.short	(.L_1429 - .L_1428)
	.align		4
.L_1428:
        /*00ac*/ 	.word	index@(.nv.constant0._Z35group_norm_nhwc_fwd_one_pass_kernelI11Bf16IOFp16WLi512ELi48ELi384EEv26Group_norm_nhwc_fwd_params)
        /*00b0*/ 	.short	0x0210
        /*00b2*/ 	.short	0x00a0


	//----- nvinfo : EIATTR_SW_WAR
	.align		4
.L_1429:
        /*00b4*/ 	.byte	0x04, 0x36
        /*00b6*/ 	.short	(.L_1431 - .L_1430)
.L_1430:
        /*00b8*/ 	.word	0x00000008
.L_1431:


//--------------------- .nv.info._Z35group_norm_nhwc_fwd_one_pass_kernelI11Fp16IOFp32WLi64ELi48ELi384EEv26Group_norm_nhwc_fwd_params --------------------------
	.section	.nv.info._Z35group_norm_nhwc_fwd_one_pass_kernelI11Fp16IOFp32WLi64ELi48ELi384EEv26Group_norm_nhwc_fwd_params,"",@"SHT_CUDA_INFO"
	.sectionflags	@""
	.align	4


	//----- nvinfo : EIATTR_CUDA_API_VERSION
	.align		4
        /*0000*/ 	.byte	0x04, 0x37
        /*0002*/ 	.short	(.L_1433 - .L_1432)
.L_1432:
        /*0004*/ 	.word	0x00000082


	//----- nvinfo : EIATTR_KPARAM_INFO
	.align		4
.L_1433:
        /*0008*/ 	.byte	0x04, 0x17
        /*000a*/ 	.short	(.L_1435 - .L_1434)
.L_1434:
        /*000c*/ 	.word	0x00000000
        /*0010*/ 	.short	0x0000
        /*0012*/ 	.short	0x0000
        /*0014*/ 	.byte	0x00, 0xf0, 0x81, 0x02


	//----- nvinfo : EIATTR_SPARSE_MMA_MASK
	.align		4
.L_1435:
        /*0018*/ 	.byte	0x03, 0x50
        /*001a*/ 	.short	0x0000


	//----- nvinfo : EIATTR_MAXREG_COUNT
	.align		4
        /*001c*/ 	.byte	0x03, 0x1b
        /*001e*/ 	.short	0x00a8


	//----- nvinfo : EIATTR_NUM_BARRIERS
	.align		4
        /*0020*/ 	.byte	0x02, 0x4c
        /*0022*/ 	.byte	0x01
	.zero		1


	//----- nvinfo : EIATTR_MERCURY_ISA_VERSION
	.align		4
        /*0024*/ 	.byte	0x03, 0x5f
        /*0026*/ 	.short	0x0101


	//----- nvinfo : EIATTR_COOP_GROUP_MASK_REGIDS
	.align		4
        /*0028*/ 	.byte	0x04, 0x29
        /*002a*/ 	.short	(.L_1437 - .L_1436)


	//   ....[0]....
.L_1436:
        /*002c*/ 	.word	0xffffffff


	//   ....[1]....
        /*0030*/ 	.word	0xffffffff


	//   ....[2]....
        /*0034*/ 	.word	0xffffffff


	//   ....[3]....
        /*0038*/ 	.word	0xffffffff


	//   ....[4]....
        /*003c*/ 	.word	0xffffffff


	//   ....[5]....
        /*0040*/ 	.word	0xffffffff


	//   ....[6]....
        /*0044*/ 	.word	0xffffffff


	//   ....[7]....
        /*0048*/ 	.word	0xffffffff


	//   ....[8]....
        /*004c*/ 	.word	0xffffffff


	//   ....[9]....
        /*0050*/ 	.word	0xffffffff


	//----- nvinfo : EIATTR_COOP_GROUP_INSTR_OFFSETS
	.align		4
.L_1437:
        /*0054*/ 	.byte	0x04, 0x28
        /*0056*/ 	.short	(.L_1439 - .L_1438)


	//   ....[0]....
.L_1438:
        /*0058*/ 	.word	0x00000a00


	//   ....[1]....
        /*005c*/ 	.word	0x00000a20


	//   ....[2]....
        /*0060*/ 	.word	0x00000a70


	//   ....[3]....
        /*0064*/ 	.word	0x00000a90


	//   ....[4]....
        /*0068*/ 	.word	0x00000ac0


	//   ....[5]....
        /*006c*/ 	.word	0x00000ae0


	//   ....[6]....
        /*0070*/ 	.word	0x00000b10


	//   ....[7]....
        /*0074*/ 	.word	0x00000b30


	//   ....[8]....
        /*0078*/ 	.word	0x00000b60


	//   ....[9]....
        /*007c*/ 	.word	0x00000b80


	//----- nvinfo : EIATTR_EXIT_INSTR_OFFSETS
	.align		4
.L_1439:
        /*0080*/ 	.byte	0x04, 0x1c
        /*0082*/ 	.short	(.L_1441 - .L_1440)


	//   ....[0]....
.L_1440:
        /*0084*/ 	.word	0x00000060


	//   ....[1]....
        /*0088*/ 	.word	0x000023b0


	//----- nvinfo : EIATTR_MAX_THREADS
	.align		4
.L_1441:
        /*008c*/ 	.byte	0x04, 0x05
        /*008e*/ 	.short	(.L_1443 - .L_1442)
.L_1442:
        /*0090*/ 	.word	0x00000180
        /*0094*/ 	.word	0x00000001
        /*0098*/ 	.word	0x00000001


	//----- nvinfo : EIATTR_CRS_STACK_SIZE
	.align		4
.L_1443:
        /*009c*/ 	.byte	0x04, 0x1e
        /*009e*/ 	.short	(.L_1445 - .L_1444)
.L_1444:
        /*00a0*/ 	.word	0x00000000


	//----- nvinfo : EIATTR_CBANK_PARAM_SIZE
	.align		4
.L_1445:
        /*00a4*/ 	.byte	0x03, 0x19
        /*00a6*/ 	.short	0x00a0


	//----- nvinfo : EIATTR_PARAM_CBANK
	.align		4
        /*00a8*/ 	.byte	0x04, 0x0a
        /*00aa*/ 	.short	(.L_1447 - .L_1446)
	.align		4
.L_1446:
        /*00ac*/ 	.word	index@(.nv.constant0._Z35group_norm_nhwc_fwd_one_pass_kernelI11Fp16IOFp32WLi64ELi48ELi384EEv26Group_norm_nhwc_fwd_params)
        /*00b0*/ 	.short	0x0210
        /*00b2*/ 	.short	0x00a0


	//----- nvinfo : EIATTR_SW_WAR
	.align		4
.L_1447:
        /*00b4*/ 	.byte	0x04, 0x36
        /*00b6*/ 	.short	(.L_1449 - .L_1448)
.L_1448:
        /*00b8*/ 	.word	0x00000008
.L_1449:


//--------------------- .nv.info._Z35group_norm_nhwc_fwd_one_pass_kernelI11Fp16IOFp32WLi128ELi48ELi384EEv26Group_norm_nhwc_fwd_params --------------------------
	.section	.nv.info._Z35group_norm_nhwc_fwd_one_pass_kernelI11Fp16IOFp32WLi128ELi48ELi384EEv26Group_norm_nhwc_fwd_params,"",@"SHT_CUDA_INFO"
	.sectionflags	@""
	.align	4


	//----- nvinfo : EIATTR_CUDA_API_VERSION
	.align		4
        /*0000*/ 	.byte	0x04, 0x37
        /*0002*/ 	.short	(.L_1451 - .L_1450)
.L_1450:
        /*0004*/ 	.word	0x00000082


	//----- nvinfo : EIATTR_KPARAM_INFO
	.align		4
.L_1451:
        /*0008*/ 	.byte	0x04, 0x17
        /*000a*/ 	.short	(.L_1453 - .L_1452)
.L_1452:
        /*000c*/ 	.word	0x00000000
        /*0010*/ 	.short	0x0000
        /*0012*/ 	.short	0x0000
        /*0014*/ 	.byte	0x00, 0xf0, 0x81, 0x02


	//----- nvinfo : EIATTR_SPARSE_MMA_MASK
	.align		4
.L_1453:
        /*0018*/ 	.byte	0x03, 0x50
        /*001a*/ 	.short	0x0000


	//----- nvinfo : EIATTR_MAXREG_COUNT
	.align		4
        /*001c*/ 	.byte	0x03, 0x1b
        /*001e*/ 	.short	0x00a8


	//----- nvinfo : EIATTR_NUM_BARRIERS
	.align		4
        /*0020*/ 	.byte	0x02, 0x4c
        /*0022*/ 	.byte	0x01
	.zero		1


	//----- nvinfo : EIATTR_MERCURY_ISA_VERSION
	.align		4
        /*0024*/ 	.byte	0x03, 0x5f
        /*0026*/ 	.short	0x0101


	//----- nvinfo : EIATTR_COOP_GROUP_MASK_REGIDS
	.align		4
        /*0028*/ 	.byte	0x04, 0x29
        /*002a*/ 	.short	(.L_1455 - .L_1454)


	//   ....[0]....
.L_1454:
        /*002c*/ 	.word	0xffffffff


	//   ....[1]....
        /*0030*/ 	.word	0xffffffff


	//   ....[2]....
        /*0034*/ 	.word	0xffffffff


	//   ....[3]....
        /*0038*/ 	.word	0xffffffff


	//   ....[4]....
        /*003c*/ 	.word	0xffffffff


	//   ....[5]....
        /*0040*/ 	.word	0xffffffff


	//   ....[6]....
        /*0044*/ 	.word	0xffffffff


	//   ....[7]....
        /*0048*/ 	.word	0xffffffff


	//   ....[8]....
        /*004c*/ 	.word	0xffffffff


	//   ....[9]....
        /*0050*/ 	.word	0xffffffff


	//----- nvinfo : EIATTR_COOP_GROUP_INSTR_OFFSETS
	.align		4
.L_1455:
        /*0054*/ 	.byte	0x04, 0x28
        /*0056*/ 	.short	(.L_1457 - .L_1456)


	//   ....[0]....
.L_1456:
        /*0058*/ 	.word	0x00001010


	//   ....[1]....
        /*005c*/ 	.word	0x00001020


	//   ....[2]....
        /*0060*/ 	.word	0x00001050


	//   ....[3]....
        /*0064*/ 	.word	0x00001060


	//   ....[4]....
        /*0068*/ 	.word	0x000010a0


	//   ....[5]....
        /*006c*/ 	.word	0x000010b0


	//   ....[6]....
        /*0070*/ 	.word	0x000010f0


	//   ....[7]....
        /*0074*/ 	.word	0x00001100


	//   ....[8]....
        /*0078*/ 	.word	0x00001140


	//   ....[9]....
        /*007c*/ 	.word	0x00001150


	//----- nvinfo : EIATTR_EXIT_INSTR_OFFSETS
	.align		4
.L_1457:
        /*0080*/ 	.byte	0x04, 0x1c
        /*0082*/ 	.short	(.L_1459 - .L_1458)


	//   ....[0]....
.L_1458:
        /*0084*/ 	.word	0x00000070


	//   ....[1]....
        /*0088*/ 	.word	0x000033c0


	//----- nvinfo : EIATTR_MAX_THREADS
	.align		4
.L_1459:
        /*008c*/ 	.byte	0x04, 0x05
        /*008e*/ 	.short	(.L_1461 - .L_1460)
.L_1460:
        /*0090*/ 	.word	0x00000180
        /*0094*/ 	.word	0x00000001
        /*0098*/ 	.word	0x00000001


	//----- nvinfo : EIATTR_CRS_STACK_SIZE
	.align		4
.L_1461:
        /*009c*/ 	.byte	0x04, 0x1e
        /*009e*/ 	.short	(.L_1463 - .L_1462)
.L_1462:
        /*00a0*/ 	.word	0x00000000


	//----- nvinfo : EIATTR_CBANK_PARAM_SIZE
	.align		4
.L_1463:
        /*00a4*/ 	.byte	0x03, 0x19
        /*00a6*/ 	.short	0x00a0


	//----- nvinfo : EIATTR_PARAM_CBANK
	.align		4
        /*00a8*/ 	.byte	0x04, 0x0a
        /*00aa*/ 	.short	(.L_1465 - .L_1464)
	.align		4
.L_1464:
        /*00ac*/ 	.word	index@(.nv.constant0._Z35group_norm_nhwc_fwd_one_pass_kernelI11Fp16IOFp32WLi128ELi48ELi384EEv26Group_norm_nhwc_fwd_params)
        /*00b0*/ 	.short	0x0210
        /*00b2*/ 	.short	0x00a0


	//----- nvinfo : EIATTR_SW_WAR
	.align		4
.L_1465:
        /*00b4*/ 	.byte	0x04, 0x36
        /*00b6*/ 	.short	(.L_1467 - .L_1466)
.L_1466:
        /*00b8*/ 	.word	0x00000008
.L_1467:


//--------------------- .nv.info._Z35group_norm_nhwc_fwd_one_pass_kernelI11Fp16IOFp32WLi256ELi48ELi384EEv26Group_norm_nhwc_fwd_params --------------------------
	.section	.nv.info._Z35group_norm_nhwc_fwd_one_pass_kernelI11Fp16IOFp32WLi256ELi48ELi384EEv26Group_norm_nhwc_fwd_params,"",@"SHT_CUDA_INFO"
	.sectionflags	@""
	.align	4


	//----- nvinfo : EIATTR_CUDA_API_VERSION
	.align		4
        /*0000*/ 	.byte	0x04, 0x37
        /*0002*/ 	.short	(.L_1469 - .L_1468)
.L_1468:
        /*0004*/ 	.word	0x00000082


	//----- nvinfo : EIATTR_KPARAM_INFO
	.align		4
.L_1469:
        /*0008*/ 	.byte	0x04, 0x17
        /*000a*/ 	.short	(.L_1471 - .L_1470)
.L_1470:
        /*000c*/ 	.word	0x00000000
        /*0010*/ 	.short	0x0000
        /*0012*/ 	.short	0x0000
        /*0014*/ 	.byte	0x00, 0xf0, 0x81, 0x02


	//----- nvinfo : EIATTR_SPARSE_MMA_MASK
	.align		4
.L_1471:
        /*0018*/ 	.byte	0x03, 0x50
        /*001a*/ 	.short	0x0000


	//----- nvinfo : EIATTR_MAXREG_COUNT
	.align		4
        /*001c*/ 	.byte	0x03, 0x1b
        /*001e*/ 	.short	0x00a8


	//----- nvinfo : EIATTR_NUM_BARRIERS
	.align		4
        /*0020*/ 	.byte	0x02, 0x4c
        /*0022*/ 	.byte	0x01
	.zero		1


	//----- nvinfo : EIATTR_MERCURY_ISA_VERSION
	.align		4
        /*0024*/ 	.byte	0x03, 0x5f
        /*0026*/ 	.short	0x0101


	//----- nvinfo : EIATTR_COOP_GROUP_MASK_REGIDS
	.align		4
        /*0028*/ 	.byte	0x04, 0x29
        /*002a*/ 	.short	(.L_1473 - .L_1472)


	//   ....[0]....
.L_1472:
        /*002c*/ 	.word	0xffffffff


	//   ....[1]....
        /*0030*/ 	.word	0xffffffff


	//   ....[2]....
        /*0034*/ 	.word	0xffffffff


	//   ....[3]....
        /*0038*/ 	.word	0xffffffff


	//   ....[4]....
        /*003c*/ 	.word	0xffffffff


	//   ....[5]....
        /*0040*/ 	.word	0xffffffff


	//   ....[6]....
        /*0044*/ 	.word	0xffffffff


	//   ....[7]....
        /*0048*/ 	.word	0xffffffff


	//   ....[8]....
        /*004c*/ 	.word	0xffffffff


	//   ....[9]....
        /*0050*/ 	.word	0xffffffff


	//----- nvinfo : EIATTR_COOP_GROUP_INSTR_OFFSETS
	.align		4
.L_1473:
        /*0054*/ 	.byte	0x04, 0x28
        /*0056*/ 	.short	(.L_1475 - .L_1474)


	//   ....[0]....
.L_1474:
        /*0058*/ 	.word	0x00001f50


	//   ....[1]....
        /*005c*/ 	.word	0x00001f60


	//   ....[2]....
        /*0060*/ 	.word	0x00001f90


	//   ....[3]....
        /*0064*/ 	.word	0x00001fb0


	//   ....[4]....
        /*0068*/ 	.word	0x00001fe0


	//   ....[5]....
        /*006c*/ 	.word	0x00002000


	//   ....[6]....
        /*0070*/ 	.word	0x00002030


	//   ....[7]....
        /*0074*/ 	.word	0x00002050


	//   ....[8]....
        /*0078*/ 	.word	0x00002080


	//   ....[9]....
        /*007c*/ 	.word	0x000020a0


	//----- nvinfo : EIATTR_EXIT_INSTR_OFFSETS
	.align		4
.L_1475:
        /*0080*/ 	.byte	0x04, 0x1c
        /*0082*/ 	.short	(.L_1477 - .L_1476)


	//   ....[0]....
.L_1476:
        /*0084*/ 	.word	0x00000070


	//   ....[1]....
        /*0088*/ 	.word	0x00005d30


	//----- nvinfo : EIATTR_MAX_THREADS
	.align		4
.L_1477:
        /*008c*/ 	.byte	0x04, 0x05
        /*008e*/ 	.short	(.L_1479 - .L_1478)
.L_1478:
        /*0090*/ 	.word	0x00000180
        /*0094*/ 	.word	0x00000001
        /*0098*/ 	.word	0x00000001


	//----- nvinfo : EIATTR_CRS_STACK_SIZE
	.align		4
.L_1479:
        /*009c*/ 	.byte	0x04, 0x1e
        /*009e*/ 	.short	(.L_1481 - .L_1480)
.L_1480:
        /*00a0*/ 	.word	0x00000000


	//----- nvinfo : EIATTR_CBANK_PARAM_SIZE
	.align		4
.L_1481:
        /*00a4*/ 	.byte	0x03, 0x19
        /*00a6*/ 	.short	0x00a0


	//----- nvinfo : EIATTR_PARAM_CBANK
	.align		4
        /*00a8*/ 	.byte	0x04, 0x0a
        /*00aa*/ 	.short	(.L_1483 - .L_1482)
	.align		4
.L_1482:
        /*00ac*/ 	.word	index@(.nv.constant0._Z35group_norm_nhwc_fwd_one_pass_kernelI11Fp16IOFp32WLi256ELi48ELi384EEv26Group_norm_nhwc_fwd_params)
        /*00b0*/ 	.short	0x0210
        /*00b2*/ 	.short	0x00a0


	//----- nvinfo : EIATTR_SW_WAR
	.align		4
.L_1483:
        /*00b4*/ 	.byte	0x04, 0x36
        /*00b6*/ 	.short	(.L_1485 - .L_1484)
.L_1484:
        /*00b8*/ 	.word	0x00000008
.L_1485:


//--------------------- .nv.info._Z35group_norm_nhwc_fwd_one_pass_kernelI11Fp16IOFp32WLi512ELi48ELi384EEv26Group_norm_nhwc_fwd_params --------------------------
	.section	.nv.info._Z35group_norm_nhwc_fwd_one_pass_kernelI11Fp16IOFp32WLi512ELi48ELi384EEv26Group_norm_nhwc_fwd_params,"",@"SHT_CUDA_INFO"
	.sectionflags	@""
	.align	4


	//----- nvinfo : EIATTR_CUDA_API_VERSION
	.align		4
        /*0000*/ 	.byte	0x04, 0x37
        /*0002*/ 	.short	(.L_1487 - .L_1486)
.L_1486:
        /*0004*/ 	.word	0x00000082


	//----- nvinfo : EIATTR_KPARAM_INFO
	.align		4
.L_1487:
        /*0008*/ 	.byte	0x04, 0x17
        /*000a*/ 	.short	(.L_1489 - .L_1488)
.L_1488:
        /*000c*/ 	.word	0x00000000
        /*0010*/ 	.short	0x0000
        /*0012*/ 	.short	0x0000
        /*0014*/ 	.byte	0x00, 0xf0, 0x81, 0x02


	//----- nvinfo : EIATTR_SPARSE_MMA_MASK
	.align		4
.L_1489:
        /*0018*/ 	.byte	0x03, 0x50
        /*001a*/ 	.short	0x0000


	//----- nvinfo : EIATTR_MAXREG_COUNT
	.align		4
        /*001c*/ 	.byte	0x03, 0x1b
        /*001e*/ 	.short	0x00a8


	//----- nvinfo : EIATTR_NUM_BARRIERS
	.align		4
        /*0020*/ 	.byte	0x02, 0x4c
        /*0022*/ 	.byte	0x01
	.zero		1


	//----- nvinfo : EIATTR_MERCURY_ISA_VERSION
	.align		4
        /*0024*/ 	.byte	0x03, 0x5f
        /*0026*/ 	.short	0x0101


	//----- nvinfo : EIATTR_COOP_GROUP_MASK_REGIDS
	.align		4
        /*0028*/ 	.byte	0x04, 0x29
        /*002a*/ 	.short	(.L_1491 - .L_1490)


	//   ....[0]....
.L_1490:
        /*002c*/ 	.word	0xffffffff


	//   ....[1]....
        /*0030*/ 	.word	0xffffffff


	//   ....[2]....
        /*0034*/ 	.word	0xffffffff


	//   ....[3]....
        /*0038*/ 	.word	0xffffffff


	//   ....[4]....
        /*003c*/ 	.word	0xffffffff


	//   ....[5]....
        /*0040*/ 	.word	0xffffffff


	//   ....[6]....
        /*0044*/ 	.word	0xffffffff


	//   ....[7]....
        /*0048*/ 	.word	0xffffffff


	//   ....[8]....
        /*004c*/ 	.word	0xffffffff


	//   ....[9]....
        /*0050*/ 	.word	0xffffffff


	//----- nvinfo : EIATTR_COOP_GROUP_INSTR_OFFSETS
	.align		4
.L_1491:
        /*0054*/ 	.byte	0x04, 0x28
        /*0056*/ 	.short	(.L_1493 - .L_1492)


	//   ....[0]....
.L_1492:
        /*0058*/ 	.word	0x00003a30


	//   ....[1]....
        /*005c*/ 	.word	0x00003a40


	//   ....[2]....
        /*0060*/ 	.word	0x00003a80


	//   ....[3]....
        /*0064*/ 	.word	0x00003a90


	//   ....[4]....
        /*0068*/ 	.word	0x00003ad0


	//   ....[5]....
        /*006c*/ 	.word	0x00003ae0


	//   ....[6]....
        /*0070*/ 	.word	0x00003b20


	//   ....[7]....
        /*0074*/ 	.word	0x00003b30


	//   ....[8]....
        /*0078*/ 	.word	0x00003b70


	//   ....[9]....
        /*007c*/ 	.word	0x00003b80


	//----- nvinfo : EIATTR_EXIT_INSTR_OFFSETS
	.align		4
.L_1493:
        /*0080*/ 	.byte	0x04, 0x1c
        /*0082*/ 	.short	(.L_1495 - .L_1494)


	//   ....[0]....
.L_1494:
        /*0084*/ 	.word	0x00000060


	//   ....[1]....
        /*0088*/ 	.word	0x00009070


	//----- nvinfo : EIATTR_MAX_THREADS
	.align		4
.L_1495:
        /*008c*/ 	.byte	0x04, 0x05
        /*008e*/ 	.short	(.L_1497 - .L_1496)
.L_1496:
        /*0090*/ 	.word	0x00000180
        /*0094*/ 	.word	0x00000001
        /*0098*/ 	.word	0x00000001


	//----- nvinfo : EIATTR_CRS_STACK_SIZE
	.align		4
.L_1497:
        /*009c*/ 	.byte	0x04, 0x1e
        /*009e*/ 	.short	(.L_1499 - .L_1498)
.L_1498:
        /*00a0*/ 	.word	0x00000000


	//----- nvinfo : EIATTR_CBANK_PARAM_SIZE
	.align		4
.L_1499:
        /*00a4*/ 	.byte	0x03, 0x19
        /*00a6*/ 	.short	0x00a0


	//----- nvinfo : EIATTR_PARAM_CBANK
	.align		4
        /*00a8*/ 	.byte	0x04, 0x0a
        /*00aa*/ 	.short	(.L_1501 - .L_1500)
	.align		4
.L_1500:
        /*00ac*/ 	.word	index@(.nv.constant0._Z35group_norm_nhwc_fwd_one_pass_kernelI11Fp16IOFp32WLi512ELi48ELi384EEv26Group_norm_nhwc_fwd_params)
        /*00b0*/ 	.short	0x0210
        /*00b2*/ 	.short	0x00a0


	//----- nvinfo : EIATTR_SW_WAR
	.align		4
.L_1501:
        /*00b4*/ 	.byte	0x04, 0x36
        /*00b6*/ 	.short	(.L_1503 - .L_1502)
.L_1502:
        /*00b8*/ 	.word	0x00000008
.L_1503:


//--------------------- .nv.info._Z35group_norm_nhwc_fwd_one_pass_kernelI11Fp16IOBf16WLi64ELi48ELi384EEv26Group_norm_nhwc_fwd_params --------------------------
	.section	.nv.info._Z35group_norm_nhwc_fwd_one_pass_kernelI11Fp16IOBf16WLi64ELi48ELi384EEv26Group_norm_nhwc_fwd_params,"",@"SHT_CUDA_INFO"
	.sectionflags	@""
	.align	4


	//----- nvinfo : EIATTR_CUDA_API_VERSION
	.align		4
        /*0000*/ 	.byte	0x04, 0x37
        /*0002*/ 	.short	(.L_1505 - .L_1504)
.L_1504:
        /*0004*/ 	.word	0x00000082


	//----- nvinfo : EIATTR_KPARAM_INFO
	.align		4
.L_1505:
        /*0008*/ 	.byte	0x04, 0x17
        /*000a*/ 	.short	(.L_1507 - .L_1506)
.L_1506:
        /*000c*/ 	.word	0x00000000
        /*0010*/ 	.short	0x0000
        /*0012*/ 	.short	0x0000
        /*0014*/ 	.byte	0x00, 0xf0, 0x81, 0x02


	//----- nvinfo : EIATTR_SPARSE_MMA_MASK
	.align		4
.L_1507:
        /*0018*/ 	.byte	0x03, 0x50
        /*001a*/ 	.short	0x0000


	//----- nvinfo : EIATTR_MAXREG_COUNT
	.align		4
        /*001c*/ 	.byte	0x03, 0x1b
        /*001e*/ 	.short	0x00a8


	//----- nvinfo : EIATTR_NUM_BARRIERS
	.align		4
        /*0020*/ 	.byte	0x02, 0x4c
        /*0022*/ 	.byte	0x01
	.zero		1


	//----- nvinfo : EIATTR_MERCURY_ISA_VERSION
	.align		4
        /*0024*/ 	.byte	0x03, 0x5f
        /*0026*/ 	.short	0x0101


	//----- nvinfo : EIATTR_COOP_GROUP_MASK_REGIDS
	.align		4
        /*0028*/ 	.byte	0x04, 0x29
        /*002a*/ 	.short	(.L_1509 - .L_1508)


	//   ....[0]....
.L_1508:
        /*002c*/ 	.word	0xffffffff


	//   ....[1]....
        /*0030*/ 	.word	0xffffffff


	//   ....[2]....
        /*0034*/ 	.word	0xffffffff


	//   ....[3]....
        /*0038*/ 	.word	0xffffffff


	//   ....[4]....
        /*003c*/ 	.word	0xffffffff


	//   ....[5]....
        /*0040*/ 	.word	0xffffffff


	//   ....[6]....
        /*0044*/ 	.word	0xffffffff


	//   ....[7]....
        /*0048*/ 	.word	0xffffffff


	//   ....[8]....
        /*004c*/ 	.word	0xffffffff


	//   ....[9]....
        /*0050*/ 	.word	0xffffffff


	//----- nvinfo : EIATTR_COOP_GROUP_INSTR_OFFSETS
	.align		4
.L_1509:
        /*0054*/ 	.byte	0x04, 0x28
        /*0056*/ 	.short	(.L_1511 - .L_1510)


	//   ....[0]....
.L_1510:
        /*0058*/ 	.word	0x00000a10


	//   ....[1]....
        /*005c*/ 	.word	0x00000a30


	//   ....[2]....
        /*0060*/ 	.word	0x00000a80


	//   ....[3]....
        /*0064*/ 	.word	0x00000aa0


	//   ....[4]....
        /*0068*/ 	.word	0x00000ad0


	//   ....[5]....
        /*006c*/ 	.word	0x00000af0


	//   ....[6]....
        /*0070*/ 	.word	0x00000b20


	//   ....[7]....
        /*0074*/ 	.word	0x00000b40


	//   ....[8]....
        /*0078*/ 	.word	0x00000b70


	//   ....[9]....
        /*007c*/ 	.word	0x00000b90


	//----- nvinfo : EIATTR_EXIT_INSTR_OFFSETS
	.align		4
.L_1511:
        /*0080*/ 	.byte	0x04, 0x1c
        /*0082*/ 	.short	(.L_1513 - .L_1512)


	//   ....[0]....
.L_1512:
        /*0084*/ 	.word	0x00000060


	//   ....[1]....
        /*0088*/ 	.word	0x00002410


	//----- nvinfo : EIATTR_MAX_THREADS
	.align		4
.L_1513:
        /*008c*/ 	.byte	0x04, 0x05
        /*008e*/ 	.short	(.L_1515 - .L_1514)
.L_1514:
        /*0090*/ 	.word	0x00000180
        /*0094*/ 	.word	0x00000001
        /*0098*/ 	.word	0x00000001


	//----- nvinfo : EIATTR_CRS_STACK_SIZE
	.align		4
.L_1515:
        /*009c*/ 	.byte	0x04, 0x1e
        /*009e*/ 	.short	(.L_1517 - .L_1516)
.L_1516:
        /*00a0*/ 	.word	0x00000000


	//----- nvinfo : EIATTR_CBANK_PARAM_SIZE
	.align		4
.L_1517:
        /*00a4*/ 	.byte	0x03, 0x19
        /*00a6*/ 	.short	0x00a0


	//----- nvinfo : EIATTR_PARAM_CBANK
	.align		4
        /*00a8*/ 	.byte	0x04, 0x0a
        /*00aa*/ 	.short	(.L_1519 - .L_1518)
	.align		4
.L_1518:
        /*00ac*/ 	.word	index@(.nv.constant0._Z35group_norm_nhwc_fwd_one_pass_kernelI11Fp16IOBf16WLi64ELi48ELi384EEv26Group_norm_nhwc_fwd_params)
        /*00b0*/ 	.short	0x0210
        /*00b2*/ 	.short	0x00a0


	//----- nvinfo : EIATTR_SW_WAR
	.align		4
.L_1519:
        /*00b4*/ 	.byte	0x04, 0x36
        /*00b6*/ 	.short	(.L_1521 - .L_1520)
.L_1520:
        /*00b8*/ 	.word	0x00000008
.L_1521:


//--------------------- .nv.info._Z35group_norm_nhwc_fwd_one_pass_kernelI11Fp16IOBf16WLi128ELi48ELi384EEv26Group_norm_nhwc_fwd_params --------------------------
	.section	.nv.info._Z35group_norm_nhwc_fwd_one_pass_kernelI11Fp16IOBf16WLi128ELi48ELi384EEv26Group_norm_nhwc_fwd_params,"",@"SHT_CUDA_INFO"
	.sectionflags	@""
	.align	4


	//----- nvinfo : EIATTR_CUDA_API_VERSION
	.align		4
        /*0000*/ 	.byte	0x04, 0x37
        /*0002*/ 	.short	(.L_1523 - .L_1522)
.L_1522:
        /*0004*/ 	.word	0x00000082


	//----- nvinfo : EIATTR_KPARAM_INFO
	.align		4
.L_1523:
        /*0008*/ 	.byte	0x04, 0x17
        /*000a*/ 	.short	(.L_1525 - .L_1524)
.L_1524:
        /*000c*/ 	.word	0x00000000
        /*0010*/ 	.short	0x0000
        /*0012*/ 	.short	0x0000
        /*0014*/ 	.byte	0x00, 0xf0, 0x81, 0x02


	//----- nvinfo : EIATTR_SPARSE_MMA_MASK
	.align		4
.L_1525:
        /*0018*/ 	.byte	0x03, 0x50
        /*001a*/ 	.short	0x0000


	//----- nvinfo : EIATTR_MAXREG_COUNT
	.align		4
        /*001c*/ 	.byte	0x03, 0x1b
        /*001e*/ 	.short	0x00a8


	//----- nvinfo : EIATTR_NUM_BARRIERS
	.align		4
        /*0020*/ 	.byte	0x02, 0x4c
        /*0022*/ 	.byte	0x01
	.zero		1


	//----- nvinfo : EIATTR_MERCURY_ISA_VERSION
	.align		4
        /*0024*/ 	.byte	0x03, 0x5f
        /*0026*/ 	.short	0x0101


	//----- nvinfo : EIATTR_COOP_GROUP_MASK_REGIDS
	.align		4
        /*0028*/ 	.byte	0x04, 0x29
        /*002a*/ 	.short	(.L_1527 - .L_1526)


	//   ....[0]....
.L_1526:
        /*002c*/ 	.word	0xffffffff


	//   ....[1]....
        /*0030*/ 	.word	0xffffffff


	//   ....[2]....
        /*0034*/ 	.word	0xffffffff


	//   ....[3]....
        /*0038*/ 	.word	0xffffffff


	//   ....[4]....
        /*003c*/ 	.word	0xffffffff


	//   ....[5]....
        /*0040*/ 	.word	0xffffffff


	//   ....[6]....
        /*0044*/ 	.word	0xffffffff


	//   ....[7]....
        /*0048*/ 	.word	0xffffffff


	//   ....[8]....
        /*004c*/ 	.word	0xffffffff


	//   ....[9]....
        /*0050*/ 	.word	0xffffffff


	//----- nvinfo : EIATTR_COOP_GROUP_INSTR_OFFSETS
	.align		4
.L_1527:
        /*0054*/ 	.byte	0x04, 0x28
        /*0056*/ 	.short	(.L_1529 - .L_1528)


	//   ....[0]....
.L_1528:
        /*0058*/ 	.word	0x00001000


	//   ....[1]....
        /*005c*/ 	.word	0x00001010


	//   ....[2]....
        /*0060*/ 	.word	0x00001040


	//   ....[3]....
        /*0064*/ 	.word	0x00001050


	//   ....[4]....
        /*0068*/ 	.word	0x00001090


	//   ....[5]....
        /*006c*/ 	.word	0x000010a0


	//   ....[6]....
        /*0070*/ 	.word	0x000010e0


	//   ....[7]....
        /*0074*/ 	.word	0x000010f0


	//   ....[8]....
        /*0078*/ 	.word	0x00001130


	//   ....[9]....
        /*007c*/ 	.word	0x00001140


	//----- nvinfo : EIATTR_EXIT_INSTR_OFFSETS
	.align		4
.L_1529:
        /*0080*/ 	.byte	0x04, 0x1c
        /*0082*/ 	.short	(.L_1531 - .L_1530)


	//   ....[0]....
.L_1530:
        /*0084*/ 	.word	0x00000070


	//   ....[1]....
        /*0088*/ 	.word	0x000033f0


	//----- nvinfo : EIATTR_MAX_THREADS
	.align		4
.L_1531:
        /*008c*/ 	.byte	0x04, 0x05
        /*008e*/ 	.short	(.L_1533 - .L_1532)
.L_1532:
        /*0090*/ 	.word	0x00000180
        /*0094*/ 	.word	0x00000001
        /*0098*/ 	.word	0x00000001


	//----- nvinfo : EIATTR_CRS_STACK_SIZE
	.align		4
.L_1533:
        /*009c*/ 	.byte	0x04, 0x1e
        /*009e*/ 	.short	(.L_1535 - .L_1534)
.L_1534:
        /*00a0*/ 	.word	0x00000000


	//----- nvinfo : EIATTR_CBANK_PARAM_SIZE
	.align		4
.L_1535:
        /*00a4*/ 	.byte	0x03, 0x19
        /*00a6*/ 	.short	0x00a0


	//----- nvinfo : EIATTR_PARAM_CBANK
	.align		4
        /*00a8*/ 	.byte	0x04, 0x0a
        /*00aa*/ 	.short	(.L_1537 - .L_1536)
	.align		4
.L_1536:
        /*00ac*/ 	.word	index@(.nv.constant0._Z35group_norm_nhwc_fwd_one_pass_kernelI11Fp16IOBf16WLi128ELi48ELi384EEv26Group_norm_nhwc_fwd_params)
        /*00b0*/ 	.short	0x0210
        /*00b2*/ 	.short	0x00a0


	//----- nvinfo : EIATTR_SW_WAR
	.align		4
.L_1537:
        /*00b4*/ 	.byte	0x04, 0x36
        /*00b6*/ 	.short	(.L_1539 - .L_1538)
.L_1538:
        /*00b8*/ 	.word	0x00000008
.L_1539:


//--------------------- .nv.info._Z35group_norm_nhwc_fwd_one_pass_kernelI11Fp16IOBf16WLi256ELi48ELi384EEv26Group_norm_nhwc_fwd_params --------------------------
	.section	.nv.info._Z35group_norm_nhwc_fwd_one_pass_kernelI11Fp16IOBf16WLi256ELi48ELi384EEv26Group_norm_nhwc_fwd_params,"",@"SHT_CUDA_INFO"
	.sectionflags	@""
	.align	4


	//----- nvinfo : EIATTR_CUDA_API_VERSION
	.align		4
        /*0000*/ 	.byte	0x04, 0x37
        /*0002*/ 	.short	(.L_1541 - .L_1540)
.L_1540:
        /*0004*/ 	.word	0x00000082


	//----- nvinfo : EIATTR_KPARAM_INFO
	.align		4
.L_1541:
        /*0008*/ 	.byte	0x04, 0x17
        /*000a*/ 	.short	(.L_1543 - .L_1542)
.L_1542:
        /*000c*/ 	.word	0x00000000
        /*0010*/ 	.short	0x0000
        /*0012*/ 	.short	0x0000
        /*0014*/ 	.byte	0x00, 0xf0, 0x81, 0x02


	//----- nvinfo : EIATTR_SPARSE_MMA_MASK
	.align		4
.L_1543:
        /*0018*/ 	.byte	0x03, 0x50
        /*001a*/ 	.short	0x0000


	//----- nvinfo : EIATTR_MAXREG_COUNT
	.align		4
        /*001c*/ 	.byte	0x03, 0x1b
        /*001e*/ 	.short	0x00a8


	//----- nvinfo : EIATTR_NUM_BARRIERS
	.align		4
        /*0020*/ 	.byte	0x02, 0x4c
        /*0022*/ 	.byte	0x01
	.zero		1


	//----- nvinfo : EIATTR_MERCURY_ISA_VERSION
	.align		4
        /*0024*/ 	.byte	0x03, 0x5f
        /*0026*/ 	.short	0x0101


	//----- nvinfo : EIATTR_COOP_GROUP_MASK_REGIDS
	.align		4
        /*0028*/ 	.byte	0x04, 0x29
        /*002a*/ 	.short	(.L_1545 - .L_1544)


	//   ....[0]....
.L_1544:
        /*002c*/ 	.word	0xffffffff


	//   ....[1]....
        /*0030*/ 	.word	0xffffffff


	//   ....[2]....
        /*0034*/ 	.word	0xffffffff


	//   ....[3]....
        /*0038*/ 	.word	0xffffffff


	//   ....[4]....
        /*003c*/ 	.word	0xffffffff


	//   ....[5]....
        /*0040*/ 	.word	0xffffffff


	//   ....[6]....
        /*0044*/ 	.word	0xffffffff


	//   ....[7]....
        /*0048*/ 	.word	0xffffffff


	//   ....[8]....
        /*004c*/ 	.word	0xffffffff


	//   ....[9]....
        /*0050*/ 	.word	0xffffffff


	//----- nvinfo : EIATTR_COOP_GROUP_INSTR_OFFSETS
	.align		4
.L_1545:
        /*0054*/ 	.byte	0x04, 0x28
        /*0056*/ 	.short	(.L_1547 - .L_1546)


	//   ....[0]....
.L_1546:
        /*0058*/ 	.word	0x00001f50


	//   ....[1]....
        /*005c*/ 	.word	0x00001f60


	//   ....[2]....
        /*0060*/ 	.word	0x00001f90


	//   ....[3]....
        /*0064*/ 	.word	0x00001fb0


	//   ....[4]....
        /*0068*/ 	.word	0x00001fe0


	//   ....[5]....
        /*006c*/ 	.word	0x00002000


	//   ....[6]....
        /*0070*/ 	.word	0x00002030


	//   ....[7]....
        /*0074*/ 	.word	0x00002050


	//   ....[8]....
        /*0078*/ 	.word	0x00002080


	//   ....[9]....
        /*007c*/ 	.word	0x000020a0


	//----- nvinfo : EIATTR_EXIT_INSTR_OFFSETS
	.align		4
.L_1547:
        /*0080*/ 	.byte	0x04, 0x1c
        /*0082*/ 	.short	(.L_1549 - .L_1548)


	//   ....[0]....
.L_1548:
        /*0084*/ 	.word	0x00000070


	//   ....[1]....
        /*0088*/ 	.word	0x00005d90


	//----- nvinfo : EIATTR_MAX_THREADS
	.align		4
.L_1549:
        /*008c*/ 	.byte	0x04, 0x05
        /*008e*/ 	.short	(.L_1551 - .L_1550)
.L_1550:
        /*0090*/ 	.word	0x00000180
        /*0094*/ 	.word	0x00000001
        /*0098*/ 	.word	0x00000001


	//----- nvinfo : EIATTR_CRS_STACK_SIZE
	.align		4
.L_1551:
        /*009c*/ 	.byte	0x04, 0x1e
        /*009e*/ 	.short	(.L_1553 - .L_1552)
.L_1552:
        /*00a0*/ 	.word	0x00000000


	//----- nvinfo : EIATTR_CBANK_PARAM_SIZE
	.align		4
.L_1553:
        /*00a4*/ 	.byte	0x03, 0x19
        /*00a6*/ 	.short	0x00a0


	//----- nvinfo : EIATTR_PARAM_CBANK
	.align		4
        /*00a8*/ 	.byte	0x04, 0x0a
        /*00aa*/ 	.short	(.L_1555 - .L_1554)
	.align		4
.L_1554:
        /*00ac*/ 	.word	index@(.nv.constant0._Z35group_norm_nhwc_fwd_one_pass_kernelI11Fp16IOBf16WLi256ELi48ELi384EEv26Group_norm_nhwc_fwd_params)
        /*00b0*/ 	.short	0x0210
        /*00b2*/ 	.short	0x00a0


	//----- nvinfo : EIATTR_SW_WAR
	.align		4
.L_1555:
        /*00b4*/ 	.byte	0x04, 0x36
        /*00b6*/ 	.short	(.L_1557 - .L_1556)
.L_1556:
        /*00b8*/ 	.word	0x00000008
.L_1557:


//--------------------- .nv.info._Z35group_norm_nhwc_fwd_one_pass_kernelI11Fp16IOBf16WLi512ELi48ELi384EEv26Group_norm_nhwc_fwd_params --------------------------
	.section	.nv.info._Z35group_norm_nhwc_fwd_one_pass_kernelI11Fp16IOBf16WLi512ELi48ELi384EEv26Group_norm_nhwc_fwd_params,"",@"SHT_CUDA_INFO"
	.sectionflags	@""
	.align	4


	//----- nvinfo : EIATTR_CUDA_API_VERSION
	.align		4
        /*0000*/ 	.byte	0x04, 0x37
        /*0002*/ 	.short	(.L_1559 - .L_1558)
.L_1558:
        /*0004*/ 	.word	0x00000082


	//----- nvinfo : EIATTR_KPARAM_INFO
	.align		4
.L_1559:
        /*0008*/ 	.byte	0x04, 0x17
        /*000a*/ 	.short	(.L_1561 - .L_1560)
.L_1560:
        /*000c*/ 	.word	0x00000000
        /*0010*/ 	.short	0x0000
        /*0012*/ 	.short	0x0000
        /*0014*/ 	.byte	0x00, 0xf0, 0x81, 0x02


	//----- nvinfo : EIATTR_SPARSE_MMA_MASK
	.align		4
.L_1561:
        /*0018*/ 	.byte	0x03, 0x50
        /*001a*/ 	.short	0x0000


	//----- nvinfo : EIATTR_MAXREG_COUNT
	.align		4
        /*001c*/ 	.byte	0x03, 0x1b
        /*001e*/ 	.short	0x00a8


	//----- nvinfo : EIATTR_NUM_BARRIERS
	.align		4
        /*0020*/ 	.byte	0x02, 0x4c
        /*0022*/ 	.byte	0x01
	.zero		1


	//----- nvinfo : EIATTR_MERCURY_ISA_VERSION
	.align		4
        /*0024*/ 	.byte	0x03, 0x5f
        /*0026*/ 	.short	0x0101


	//----- nvinfo : EIATTR_COOP_GROUP_MASK_REGIDS
	.align		4
        /*0028*/ 	.byte	0x04, 0x29
        /*002a*/ 	.short	(.L_1563 - .L_1562)


	//   ....[0]....
.L_1562:
        /*002c*/ 	.word	0xffffffff


	//   ....[1]....
        /*0030*/ 	.word	0xffffffff


	//   ....[2]....
        /*0034*/ 	.word	0xffffffff


	//   ....[3]....
        /*0038*/ 	.word	0xffffffff


	//   ....[4]....
        /*003c*/ 	.word	0xffffffff


	//   ....[5]....
        /*0040*/ 	.word	0xffffffff


	//   ....[6]....
        /*0044*/ 	.word	0xffffffff


	//   ....[7]....
        /*0048*/ 	.word	0xffffffff


	//   ....[8]....
        /*004c*/ 	.word	0xffffffff


	//   ....[9]....
        /*0050*/ 	.word	0xffffffff


	//----- nvinfo : EIATTR_COOP_GROUP_INSTR_OFFSETS
	.align		4
.L_1563:
        /*0054*/ 	.byte	0x04, 0x28
        /*0056*/ 	.short	(.L_1565 - .L_1564)


	//   ....[0]....
.L_1564:
        /*0058*/ 	.word	0x00003a30


	//   ....[1]....
        /*005c*/ 	.word	0x00003a40


	//   ....[2]....
        /*0060*/ 	.word	0x00003a80


	//   ....[3]....
        /*0064*/ 	.word	0x00003a90


	//   ....[4]....
        /*0068*/ 	.word	0x00003ad0


	//   ....[5]....
        /*006c*/ 	.word	0x00003ae0


	//   ....[6]....
        /*0070*/ 	.word	0x00003b20


	//   ....[7]....
        /*0074*/ 	.word	0x00003b30


	//   ....[8]....
        /*0078*/ 	.word	0x00003b70


	//   ....[9]....
        /*007c*/ 	.word	0x00003b80


	//----- nvinfo : EIATTR_EXIT_INSTR_OFFSETS
	.align		4
.L_1565:
        /*0080*/ 	.byte	0x04, 0x1c
        /*0082*/ 	.short	(.L_1567 - .L_1566)


	//   ....[0]....
.L_1566:
        /*0084*/ 	.word	0x00000060


	//   ....[1]....
        /*0088*/ 	.word	0x000090d0


	//----- nvinfo : EIATTR_MAX_THREADS
	.align		4
.L_1567:
        /*008c*/ 	.byte	0x04, 0x05
        /*008e*/ 	.short	(.L_1569 - .L_1568)
.L_1568:
        /*0090*/ 	.word	0x00000180
        /*0094*/ 	.word	0x00000001
        /*0098*/ 	.word	0x00000001


	//----- nvinfo : EIATTR_CRS_STACK_SIZE
	.align		4
.L_1569:
        /*009c*/ 	.byte	0x04, 0x1e
        /*009e*/ 	.short	(.L_1571 - .L_1570)
.L_1570:
        /*00a0*/ 	.word	0x00000000


	//----- nvinfo : EIATTR_CBANK_PARAM_SIZE
	.align		4
.L_1571:
        /*00a4*/ 	.byte	0x03, 0x19
        /*00a6*/ 	.short	0x00a0


	//----- nvinfo : EIATTR_PARAM_CBANK
	.align		4
        /*00a8*/ 	.byte	0x04, 0x0a
        /*00aa*/ 	.short	(.L_1573 - .L_1572)
	.align		4
.L_1572:
        /*00ac*/ 	.word	index@(.nv.constant0._Z35group_norm_nhwc_fwd_one_pass_kernelI11Fp16IOBf16WLi512ELi48ELi384EEv26Group_norm_nhwc_fwd_params)
        /*00b0*/ 	.short	0x0210
        /*00b2*/ 	.short	0x00a0


	//----- nvinfo : EIATTR_SW_WAR
	.align		4
.L_1573:
        /*00b4*/ 	.byte	0x04, 0x36
        /*00b6*/ 	.short	(.L_1575 - .L_1574)
.L_1574:
        /*00b8*/ 	.word	0x00000008
.L_1575:


//--------------------- .nv.info._Z35group_norm_nhwc_fwd_one_pass_kernelI11Fp16IOFp16WLi64ELi48ELi384EEv26Group_norm_nhwc_fwd_params --------------------------
	.section	.nv.info._Z35group_norm_nhwc_fwd_one_pass_kernelI11Fp16IOFp16WLi64ELi48ELi384EEv26Group_norm_nhwc_fwd_params,"",@"SHT_CUDA_INFO"
	.sectionflags	@""
	.align	4


	//----- nvinfo : EIATTR_CUDA_API_VERSION
	.align		4
        /*0000*/ 	.byte	0x04, 0x37
        /*0002*/ 	.short	(.L_1577 - .L_1576)
.L_1576:
        /*0004*/ 	.word	0x00000082


	//----- nvinfo : EIATTR_KPARAM_INFO
	.align		4
.L_1577:
        /*0008*/ 	.byte	0x04, 0x17
        /*000a*/ 	.short	(.L_1579 - .L_1578)
.L_1578:
        /*000c*/ 	.word	0x00000000
        /*0010*/ 	.short	0x0000
        /*0012*/ 	.short	0x0000
        /*0014*/ 	.byte	0x00, 0xf0, 0x81, 0x02


	//----- nvinfo : EIATTR_SPARSE_MMA_MASK
	.align		4
.L_1579:
        /*0018*/ 	.byte	0x03, 0x50
        /*001a*/ 	.short	0x0000


	//----- nvinfo : EIATTR_MAXREG_COUNT
	.align		4
        /*001c*/ 	.byte	0x03, 0x1b
        /*001e*/ 	.short	0x00a8


	//----- nvinfo : EIATTR_NUM_BARRIERS
	.align		4
        /*0020*/ 	.byte	0x02, 0x4c
        /*0022*/ 	.byte	0x01
	.zero		1


	//----- nvinfo : EIATTR_MERCURY_ISA_VERSION
	.align		4
        /*0024*/ 	.byte	0x03, 0x5f
        /*0026*/ 	.short	0x0101


	//----- nvinfo : EIATTR_COOP_GROUP_MASK_REGIDS
	.align		4
        /*0028*/ 	.byte	0x04, 0x29
        /*002a*/ 	.short	(.L_1581 - .L_1580)


	//   ....[0]....
.L_1580:
        /*002c*/ 	.word	0xffffffff


	//   ....[1]....
        /*0030*/ 	.word	0xffffffff


	//   ....[2]....
        /*0034*/ 	.word	0xffffffff


	//   ....[3]....
        /*0038*/ 	.word	0xffffffff


	//   ....[4]....
        /*003c*/ 	.word	0xffffffff


	//   ....[5]....
        /*0040*/ 	.word	0xffffffff


	//   ....[6]....
        /*0044*/ 	.word	0xffffffff


	//   ....[7]....
        /*0048*/ 	.word	0xffffffff


	//   ....[8]....
        /*004c*/ 	.word	0xffffffff


	//   ....[9]....
        /*0050*/ 	.word	0xffffffff


	//----- nvinfo : EIATTR_COOP_GROUP_INSTR_OFFSETS
	.align		4
.L_1581:
        /*0054*/ 	.byte	0x04, 0x28
        /*0056*/ 	.short	(.L_1583 - .L_1582)


	//   ....[0]....
.L_1582:
        /*0058*/ 	.word	0x00000a10


	//   ....[1]....
        /*005c*/ 	.word	0x00000a30


	//   ....[2]....
        /*0060*/ 	.word	0x00000a80


	//   ....[3]....
        /*0064*/ 	.word	0x00000aa0


	//   ....[4]....
        /*0068*/ 	.word	0x00000ad0


	//   ....[5]....
        /*006c*/ 	.word	0x00000af0


	//   ....[6]....
        /*0070*/ 	.word	0x00000b20


	//   ....[7]....
        /*0074*/ 	.word	0x00000b40


	//   ....[8]....
        /*0078*/ 	.word	0x00000b70


	//   ....[9]....
        /*007c*/ 	.word	0x00000b90


	//----- nvinfo : EIATTR_EXIT_INSTR_OFFSETS
	.align		4
.L_1583:
        /*0080*/ 	.byte	0x04, 0x1c
        /*0082*/ 	.short	(.L_1585 - .L_1584)


	//   ....[0]....
.L_1584:
        /*0084*/ 	.word	0x00000060


	//   ....[1]....
        /*0088*/ 	.word	0x00002410


	//----- nvinfo : EIATTR_MAX_THREADS
	.align		4
.L_1585:
        /*008c*/ 	.byte	0x04, 0x05
        /*008e*/ 	.short	(.L_1587 - .L_1586)
.L_1586:
        /*0090*/ 	.word	0x00000180
        /*0094*/ 	.word	0x00000001
        /*0098*/ 	.word	0x00000001


	//----- nvinfo : EIATTR_CRS_STACK_SIZE
	.align		4
.L_1587:
        /*009c*/ 	.byte	0x04, 0x1e
        /*009e*/ 	.short	(.L_1589 - .L_1588)
.L_1588:
        /*00a0*/ 	.word	0x00000000


	//----- nvinfo : EIATTR_CBANK_PARAM_SIZE
	.align		4
.L_1589:
        /*00a4*/ 	.byte	0x03, 0x19
        /*00a6*/ 	.short	0x00a0


	//----- nvinfo : EIATTR_PARAM_CBANK
	.align		4
        /*00a8*/ 	.byte	0x04, 0x0a
        /*00aa*/ 	.short	(.L_1591 - .L_1590)
	.align		4
.L_1590:
        /*00ac*/ 	.word	index@(.nv.constant0._Z35group_norm_nhwc_fwd_one_pass_kernelI11Fp16IOFp16WLi64ELi48ELi384EEv26Group_norm_nhwc_fwd_params)
        /*00b0*/ 	.short	0x0210
        /*00b2*/ 	.short	0x00a0


	//----- nvinfo : EIATTR_SW_WAR
	.align		4
.L_1591:
        /*00b4*/ 	.byte	0x04, 0x36
        /*00b6*/ 	.short	(.L_1593 - .L_1592)
.L_1592:
        /*00b8*/ 	.word	0x00000008
.L_1593:


//--------------------- .nv.info._Z35group_norm_nhwc_fwd_one_pass_kernelI11Fp16IOFp16WLi128ELi48ELi384EEv26Group_norm_nhwc_fwd_params --------------------------
	.section	.nv.info._Z35group_norm_nhwc_fwd_one_pass_kernelI11Fp16IOFp16WLi128ELi48ELi384EEv26Group_norm_nhwc_fwd_params,"",@"SHT_CUDA_INFO"
	.sectionflags	@""
	.align	4


	//----- nvinfo : EIATTR_CUDA_API_VERSION
	.align		4
        /*0000*/ 	.byte	0x04, 0x37
        /*0002*/ 	.short	(.L_1595 - .L_1594)
.L_1594:
        /*0004*/ 	.word	0x00000082


	//----- nvinfo : EIATTR_KPARAM_INFO
	.align		4
.L_1595:
        /*0008*/ 	.byte	0x04, 0x17
        /*000a*/ 	.short	(.L_1597 - .L_1596)
.L_1596:
        /*000c*/ 	.word	0x00000000
        /*0010*/ 	.short	0x0000
        /*0012*/ 	.short	0x0000
        /*0014*/ 	.byte	0x00, 0xf0, 0x81, 0x02


	//----- nvinfo : EIATTR_SPARSE_MMA_MASK
	.align		4
.L_1597:
        /*0018*/ 	.byte	0x03, 0x50
        /*001a*/ 	.short	0x0000


	//----- nvinfo : EIATTR_MAXREG_COUNT
	.align		4
        /*001c*/ 	.byte	0x03, 0x1b
        /*001e*/ 	.short	0x00a8


	//----- nvinfo : EIATTR_NUM_BARRIERS
	.align		4
        /*0020*/ 	.byte	0x02, 0x4c
        /*0022*/ 	.byte	0x01
	.zero		1


	//----- nvinfo : EIATTR_MERCURY_ISA_VERSION
	.align		4
        /*0024*/ 	.byte	0x03, 0x5f
        /*0026*/ 	.short	0x0101


	//----- nvinfo : EIATTR_COOP_GROUP_MASK_REGIDS
	.align		4
        /*0028*/ 	.byte	0x04, 0x29
        /*002a*/ 	.short	(.L_1599 - .L_1598)


	//   ....[0]....
.L_1598:
        /*002c*/ 	.word	0xffffffff


	//   ....[1]....
        /*0030*/ 	.word	0xffffffff


	//   ....[2]....
        /*0034*/ 	.word	0xffffffff


	//   ....[3]....
        /*0038*/ 	.word	0xffffffff


	//   ....[4]....
        /*003c*/ 	.word	0xffffffff


	//   ....[5]....
        /*0040*/ 	.word	0xffffffff


	//   ....[6]....
        /*0044*/ 	.word	0xffffffff


	//   ....[7]....
        /*0048*/ 	.word	0xffffffff


	//   ....[8]....
        /*004c*/ 	.word	0xffffffff


	//   ....[9]....
        /*0050*/ 	.word	0xffffffff


	//----- nvinfo : EIATTR_COOP_GROUP_INSTR_OFFSETS
	.align		4
.L_1599:
        /*0054*/ 	.byte	0x04, 0x28
        /*0056*/ 	.short	(.L_1601 - .L_1600)


	//   ....[0]....
.L_1600:
        /*0058*/ 	.word	0x00001000


	//   ....[1]....
        /*005c*/ 	.word	0x00001010


	//   ....[2]....
        /*0060*/ 	.word	0x00001040


	//   ....[3]....
        /*0064*/ 	.word	0x00001050


	//   ....[4]....
        /*0068*/ 	.word	0x00001090


	//   ....[5]....
        /*006c*/ 	.word	0x000010a0


	//   ....[6]....
        /*0070*/ 	.word	0x000010e0


	//   ....[7]....
        /*0074*/ 	.word	0x000010f0


	//   ....[8]....
        /*0078*/ 	.word	0x00001130


	//   ....[9]....
        /*007c*/ 	.word	0x00001140


	//----- nvinfo : EIATTR_EXIT_INSTR_OFFSETS
	.align		4
.L_1601:
        /*0080*/ 	.byte	0x04, 0x1c
        /*0082*/ 	.short	(.L_1603 - .L_1602)


	//   ....[0]....
.L_1602:
        /*0084*/ 	.word	0x00000070


	//   ....[1]....
        /*0088*/ 	.word	0x000033f0


	//----- nvinfo : EIATTR_MAX_THREADS
	.align		4
.L_1603:
        /*008c*/ 	.byte	0x04, 0x05
        /*008e*/ 	.short	(.L_1605 - .L_1604)
.L_1604:
        /*0090*/ 	.word	0x00000180
        /*0094*/ 	.word	0x00000001
        /*0098*/ 	.word	0x00000001


	//----- nvinfo : EIATTR_CRS_STACK_SIZE
	.align		4
.L_1605:
        /*009c*/ 	.byte	0x04, 0x1e
        /*009e*/ 	.short	(.L_1607 - .L_1606)
.L_1606:
        /*00a0*/ 	.word	0x00000000


	//----- nvinfo : EIATTR_CBANK_PARAM_SIZE
	.align		4
.L_1607:
        /*00a4*/ 	.byte	0x03, 0x19
        /*00a6*/ 	.short	0x00a0


	//----- nvinfo : EIATTR_PARAM_CBANK
	.align		4
        /*00a8*/ 	.byte	0x04, 0x0a
        /*00aa*/ 	.short	(.L_1609 - .L_1608)
	.align		4
.L_1608:
        /*00ac*/ 	.word	index@(.nv.constant0._Z35group_norm_nhwc_fwd_one_pass_kernelI11Fp16IOFp16WLi128ELi48ELi384EEv26Group_norm_nhwc_fwd_params)
        /*00b0*/ 	.short	0x0210
        /*00b2*/ 	.short	0x00a0


	//----- nvinfo : EIATTR_SW_WAR
	.align		4
.L_1609:
        /*00b4*/ 	.byte	0x04, 0x36
        /*00b6*/ 	.short	(.L_1611 - .L_1610)
.L_1610:
        /*00b8*/ 	.word	0x00000008
.L_1611:


//--------------------- .nv.info._Z35group_norm_nhwc_fwd_one_pass_kernelI11Fp16IOFp16WLi256ELi48ELi384EEv26Group_norm_nhwc_fwd_params --------------------------
	.section	.nv.info._Z35group_norm_nhwc_fwd_one_pass_kernelI11Fp16IOFp16WLi256ELi48ELi384EEv26Group_norm_nhwc_fwd_params,"",@"SHT_CUDA_INFO"
	.sectionflags	@""
	.align	4


	//----- nvinfo : EIATTR_CUDA_API_VERSION
	.align		4
        /*0000*/ 	.byte	0x04, 0x37
        /*0002*/ 	.short	(.L_1613 - .L_1612)
.L_1612:
        /*0004*/ 	.word	0x00000082


	//----- nvinfo : EIATTR_KPARAM_INFO
	.align		4
.L_1613:
        /*0008*/ 	.byte	0x04, 0x17
        /*000a*/ 	.short	(.L_1615 - .L_1614)
.L_1614:
        /*000c*/ 	.word	0x00000000
        /*0010*/ 	.short	0x0000
        /*0012*/ 	.short	0x0000
        /*0014*/ 	.byte	0x00, 0xf0, 0x81, 0x02


	//----- nvinfo : EIATTR_SPARSE_MMA_MASK
	.align		4
.L_1615:
        /*0018*/ 	.byte	0x03, 0x50
        /*001a*/ 	.short	0x0000


	//----- nvinfo : EIATTR_MAXREG_COUNT
	.align		4
        /*001c*/ 	.byte	0x03, 0x1b
        /*001e*/ 	.short	0x00a8


	//----- nvinfo : EIATTR_NUM_BARRIERS
	.align		4
        /*0020*/ 	.byte	0x02, 0x4c
        /*0022*/ 	.byte	0x01
	.zero		1


	//----- nvinfo : EIATTR_MERCURY_ISA_VERSION
	.align		4
        /*0024*/ 	.byte	0x03, 0x5f
        /*0026*/ 	.short	0x0101


	//----- nvinfo : EIATTR_COOP_GROUP_MASK_REGIDS
	.align		4
        /*0028*/ 	.byte	0x04, 0x29
        /*002a*/ 	.short	(.L_1617 - .L_1616)


	//   ....[0]....
.L_1616:
        /*002c*/ 	.word	0xffffffff


	//   ....[1]....
        /*0030*/ 	.word	0xffffffff


	//   ....[2]....
        /*0034*/ 	.word	0xffffffff


	//   ....[3]....
        /*0038*/ 	.word	0xffffffff


	//   ....[4]....
        /*003c*/ 	.word	0xffffffff


	//   ....[5]....
        /*0040*/ 	.word	0xffffffff


	//   ....[6]....
        /*0044*/ 	.word	0xffffffff


	//   ....[7]....
        /*0048*/ 	.word	0xffffffff


	//   ....[8]....
        /*004c*/ 	.word	0xffffffff


	//   ....[9]....
        /*0050*/ 	.word	0xffffffff


	//----- nvinfo : EIATTR_COOP_GROUP_INSTR_OFFSETS
	.align		4
.L_1617:
        /*0054*/ 	.byte	0x04, 0x28
        /*0056*/ 	.short	(.L_1619 - .L_1618)


	//   ....[0]....
.L_1618:
        /*0058*/ 	.word	0x00001f50


	//   ....[1]....
        /*005c*/ 	.word	0x00001f60


	//   ....[2]....
        /*0060*/ 	.word	0x00001f90


	//   ....[3]....
        /*0064*/ 	.word	0x00001fb0


	//   ....[4]....
        /*0068*/ 	.word	0x00001fe0


	//   ....[5]....
        /*006c*/ 	.word	0x00002000


	//   ....[6]....
        /*0070*/ 	.word	0x00002030


	//   ....[7]....
        /*0074*/ 	.word	0x00002050


	//   ....[8]....
        /*0078*/ 	.word	0x00002080


	//   ....[9]....
        /*007c*/ 	.word	0x000020a0


	//----- nvinfo : EIATTR_EXIT_INSTR_OFFSETS
	.align		4
.L_1619:
        /*0080*/ 	.byte	0x04, 0x1c
        /*0082*/ 	.short	(.L_1621 - .L_1620)


	//   ....[0]....
.L_1620:
        /*0084*/ 	.word	0x00000070


	//   ....[1]....
        /*0088*/ 	.word	0x00005d90


	//----- nvinfo : EIATTR_MAX_THREADS
	.align		4
.L_1621:
        /*008c*/ 	.byte	0x04, 0x05
        /*008e*/ 	.short	(.L_1623 - .L_1622)
.L_1622:
        /*0090*/ 	.word	0x00000180
        /*0094*/ 	.word	0x00000001
        /*0098*/ 	.word	0x00000001


	//----- nvinfo : EIATTR_CRS_STACK_SIZE
	.align		4
.L_1623:
        /*009c*/ 	.byte	0x04, 0x1e
        /*009e*/ 	.short	(.L_1625 - .L_1624)
.L_1624:
        /*00a0*/ 	.word	0x00000000


	//----- nvinfo : EIATTR_CBANK_PARAM_SIZE
	.align		4
.L_1625:
        /*00a4*/ 	.byte	0x03, 0x19
        /*00a6*/ 	.short	0x00a0


	//----- nvinfo : EIATTR_PARAM_CBANK
	.align		4
        /*00a8*/ 	.byte	0x04, 0x0a
        /*00aa*/ 	.short	(.L_1627 - .L_1626)
	.align		4
.L_1626:
        /*00ac*/ 	.word	index@(.nv.constant0._Z35group_norm_nhwc_fwd_one_pass_kernelI11Fp16IOFp16WLi256ELi48ELi384EEv26Group_norm_nhwc_fwd_params)
        /*00b0*/ 	.short	0x0210
        /*00b2*/ 	.short	0x00a0


	//----- nvinfo : EIATTR_SW_WAR
	.align		4
.L_1627:
        /*00b4*/ 	.byte	0x04, 0x36
        /*00b6*/ 	.short	(.L_1629 - .L_1628)
.L_1628:
        /*00b8*/ 	.word	0x00000008
.L_1629:


//--------------------- .nv.info._Z35group_norm_nhwc_fwd_one_pass_kernelI11Fp16IOFp16WLi512ELi48ELi384EEv26Group_norm_nhwc_fwd_params --------------------------
	.section	.nv.info._Z35group_norm_nhwc_fwd_one_pass_kernelI11Fp16IOFp16WLi512ELi48ELi384EEv26Group_norm_nhwc_fwd_params,"",@"SHT_CUDA_INFO"
	.sectionflags	@""
	.align	4


	//----- nvinfo : EIATTR_CUDA_API_VERSION
	.align		4
        /*0000*/ 	.byte	0x04, 0x37
        /*0002*/ 	.short	(.L_1631 - .L_1630)
.L_1630:
        /*0004*/ 	.word	0x00000082


	//----- nvinfo : EIATTR_KPARAM_INFO
	.align		4
.L_1631:
        /*0008*/ 	.byte	0x04, 0x17
        /*000a*/ 	.short	(.L_1633 - .L_1632)
.L_1632:
        /*000c*/ 	.word	0x00000000
        /*0010*/ 	.short	0x0000
        /*0012*/ 	.short	0x0000
        /*0014*/ 	.byte	0x00, 0xf0, 0x81, 0x02


	//----- nvinfo : EIATTR_SPARSE_MMA_MASK
	.align		4
.L_1633:
        /*0018*/ 	.byte	0x03, 0x50
        /*001a*/ 	.short	0x0000


	//----- nvinfo : EIATTR_MAXREG_COUNT
	.align		4
        /*001c*/ 	.byte	0x03, 0x1b
        /*001e*/ 	.short	0x00a8


	//----- nvinfo : EIATTR_NUM_BARRIERS
	.align		4
        /*0020*/ 	.byte	0x02, 0x4c
        /*0022*/ 	.byte	0x01
	.zero		1


	//----- nvinfo : EIATTR_MERCURY_ISA_VERSION
	.align		4
        /*0024*/ 	.byte	0x03, 0x5f
        /*0026*/ 	.short	0x0101


	//----- nvinfo : EIATTR_COOP_GROUP_MASK_REGIDS
	.align		4
        /*0028*/ 	.byte	0x04, 0x29
        /*002a*/ 	.short	(.L_1635 - .L_1634)


	//   ....[0]....
.L_1634:
        /*002c*/ 	.word	0xffffffff


	//   ....[1]....
        /*0030*/ 	.word	0xffffffff


	//   ....[2]....
        /*0034*/ 	.word	0xffffffff


	//   ....[3]....
        /*0038*/ 	.word	0xffffffff


	//   ....[4]....
        /*003c*/ 	.word	0xffffffff


	//   ....[5]....
        /*0040*/ 	.word	0xffffffff


	//   ....[6]....
        /*0044*/ 	.word	0xffffffff


	//   ....[7]....
        /*0048*/ 	.word	0xffffffff


	//   ....[8]....
        /*004c*/ 	.word	0xffffffff


	//   ....[9]....
        /*0050*/ 	.word	0xffffffff


	//----- nvinfo : EIATTR_COOP_GROUP_INSTR_OFFSETS
	.align		4
.L_1635:
        /*0054*/ 	.byte	0x04, 0x28
        /*0056*/ 	.short	(.L_1637 - .L_1636)


	//   ....[0]....
.L_1636:
        /*0058*/ 	.word	0x00003a30


	//   ....[1]....
        /*005c*/ 	.word	0x00003a40


	//   ....[2]....
        /*0060*/ 	.word	0x00003a80


	//   ....[3]....
        /*0064*/ 	.word	0x00003a90


	//   ....[4]....
        /*0068*/ 	.word	0x00003ad0


	//   ....[5]....
        /*006c*/ 	.word	0x00003ae0


	//   ....[6]....
        /*0070*/ 	.word	0x00003b20


	//   ....[7]....
        /*0074*/ 	.word	0x00003b30


	//   ....[8]....
        /*0078*/ 	.word	0x00003b70


	//   ....[9]....
        /*007c*/ 	.word	0x00003b80


	//----- nvinfo : EIATTR_EXIT_INSTR_OFFSETS
	.align		4
.L_1637:
        /*0080*/ 	.byte	0x04, 0x1c
        /*0082*/ 	.short	(.L_1639 - .L_1638)


	//   ....[0]....
.L_1638:
        /*0084*/ 	.word	0x00000060


	//   ....[1]....
        /*0088*/ 	.word	0x000090d0


	//----- nvinfo : EIATTR_MAX_THREADS
	.align		4
.L_1639:
        /*008c*/ 	.byte	0x04, 0x05
        /*008e*/ 	.short	(.L_1641 - .L_1640)
.L_1640:
        /*0090*/ 	.word	0x00000180
        /*0094*/ 	.word	0x00000001
        /*0098*/ 	.word	0x00000001


	//----- nvinfo : EIATTR_CRS_STACK_SIZE
	.align		4
.L_1641:
        /*009c*/ 	.byte	0x04, 0x1e
        /*009e*/ 	.short	(.L_1643 - .L_1642)
.L_1642:
        /*00a0*/ 	.word	0x00000000


	//----- nvinfo : EIATTR_CBANK_PARAM_SIZE
	.align		4
.L_1643:
        /*00a4*/ 	.byte	0x03, 0x19
        /*00a6*/ 	.short	0x00a0


	//----- nvinfo : EIATTR_PARAM_CBANK
	.align		4
        /*00a8*/ 	.byte	0x04, 0x0a
        /*00aa*/ 	.short	(.L_1645 - .L_1644)
	.align		4
.L_1644:
        /*00ac*/ 	.word	index@(.nv.constant0._Z35group_norm_nhwc_fwd_one_pass_kernelI11Fp16IOFp16WLi512ELi48ELi384EEv26Group_norm_nhwc_fwd_params)
        /*00b0*/ 	.short	0x0210
        /*00b2*/ 	.short	0x00a0


	//----- nvinfo : EIATTR_SW_WAR
	.align		4
.L_1645:
        /*00b4*/ 	.byte	0x04, 0x36
        /*00b6*/ 	.short	(.L_1647 - .L_1646)
.L_1646:
        /*00b8*/ 	.word	0x00000008
.L_1647:


//--------------------- .nv.info._Z35group_norm_nhwc_fwd_one_pass_kernelI11Fp32IOFp32WLi64ELi48ELi384EEv26Group_norm_nhwc_fwd_params --------------------------
	.section	.nv.info._Z35group_norm_nhwc_fwd_one_pass_kernelI11Fp32IOFp32WLi64ELi48ELi384EEv26Group_norm_nhwc_fwd_params,"",@"SHT_CUDA_INFO"
	.sectionflags	@""
	.align	4


	//----- nvinfo : EIATTR_CUDA_API_VERSION
	.align		4
        /*0000*/ 	.byte	0x04, 0x37
        /*0002*/ 	.short	(.L_1649 - .L_1648)
.L_1648:
        /*0004*/ 	.word	0x00000082


	//----- nvinfo : EIATTR_KPARAM_INFO
	.align		4
.L_1649:
        /*0008*/ 	.byte	0x04, 0x17
        /*000a*/ 	.short	(.L_1651 - .L_1650)
.L_1650:
        /*000c*/ 	.word	0x00000000
        /*0010*/ 	.short	0x0000
        /*0012*/ 	.short	0x0000
        /*0014*/ 	.byte	0x00, 0xf0, 0x81, 0x02


	//----- nvinfo : EIATTR_SPARSE_MMA_MASK
	.align		4
.L_1651:
        /*0018*/ 	.byte	0x03, 0x50
        /*001a*/ 	.short	0x0000


	//----- nvinfo : EIATTR_MAXREG_COUNT
	.align		4
        /*001c*/ 	.byte	0x03, 0x1b
        /*001e*/ 	.short	0x00a8


	//----- nvinfo : EIATTR_NUM_BARRIERS
	.align		4
        /*0020*/ 	.byte	0x02, 0x4c
        /*0022*/ 	.byte	0x01
	.zero		1


	//----- nvinfo : EIATTR_MERCURY_ISA_VERSION
	.align		4
        /*0024*/ 	.byte	0x03, 0x5f
        /*0026*/ 	.short	0x0101


	//----- nvinfo : EIATTR_COOP_GROUP_MASK_REGIDS
	.align		4
        /*0028*/ 	.byte	0x04, 0x29
        /*002a*/ 	.short	(.L_1653 - .L_1652)


	//   ....[0]....
.L_1652:
        /*002c*/ 	.word	0xffffffff


	//   ....[1]....
        /*0030*/ 	.word	0xffffffff


	//   ....[2]....
        /*0034*/ 	.word	0xffffffff


	//   ....[3]....
        /*0038*/ 	.word	0xffffffff


	//   ....[4]....
        /*003c*/ 	.word	0xffffffff


	//   ....[5]....
        /*0040*/ 	.word	0xffffffff


	//   ....[6]....
        /*0044*/ 	.word	0xffffffff


	//   ....[7]....
        /*0048*/ 	.word	0xffffffff


	//   ....[8]....
        /*004c*/ 	.word	0xffffffff


	//   ....[9]....
        /*0050*/ 	.word	0xffffffff


	//----- nvinfo : EIATTR_COOP_GROUP_INSTR_OFFSETS
	.align		4
.L_1653:
        /*0054*/ 	.byte	0x04, 0x28
        /*0056*/ 	.short	(.L_1655 - .L_1654)


	//   ....[0]....
.L_1654:
        /*0058*/ 	.word	0x000009b0


	//   ....[1]....
        /*005c*/ 	.word	0x000009d0


	//   ....[2]....
        /*0060*/ 	.word	0x00000a10


	//   ....[3]....
        /*0064*/ 	.word	0x00000a30


	//   ....[4]....
        /*0068*/ 	.word	0x00000a60


	//   ....[5]....
        /*006c*/ 	.word	0x00000a80


	//   ....[6]....
        /*0070*/ 	.word	0x00000ab0


	//   ....[7]....
        /*0074*/ 	.word	0x00000ad0


	//   ....[8]....
        /*0078*/ 	.word	0x00000b00


	//   ....[9]....
        /*007c*/ 	.word	0x00000b20


	//----- nvinfo : EIATTR_EXIT_INSTR_OFFSETS
	.align		4
.L_1655:
        /*0080*/ 	.byte	0x04, 0x1c
        /*0082*/ 	.short	(.L_1657 - .L_1656)


	//   ....[0]....
.L_1656:
        /*0084*/ 	.word	0x00000060


	//   ....[1]....
        /*0088*/ 	.word	0x000022c0


	//----- nvinfo : EIATTR_MAX_THREADS
	.align		4
.L_1657:
        /*008c*/ 	.byte	0x04, 0x05
        /*008e*/ 	.short	(.L_1659 - .L_1658)
.L_1658:
        /*0090*/ 	.word	0x00000180
        /*0094*/ 	.word	0x00000001
        /*0098*/ 	.word	0x00000001


	//----- nvinfo : EIATTR_CRS_STACK_SIZE
	.align		4
.L_1659:
        /*009c*/ 	.byte	0x04, 0x1e
        /*009e*/ 	.short	(.L_1661 - .L_1660)
.L_1660:
        /*00a0*/ 	.word	0x00000000


	//----- nvinfo : EIATTR_CBANK_PARAM_SIZE
	.align		4
.L_1661:
        /*00a4*/ 	.byte	0x03, 0x19
        /*00a6*/ 	.short	0x00a0


	//----- nvinfo : EIATTR_PARAM_CBANK
	.align		4
        /*00a8*/ 	.byte	0x04, 0x0a
        /*00aa*/ 	.short	(.L_1663 - .L_1662)
	.align		4
.L_1662:
        /*00ac*/ 	.word	index@(.nv.constant0._Z35group_norm_nhwc_fwd_one_pass_kernelI11Fp32IOFp32WLi64ELi48ELi384EEv26Group_norm_nhwc_fwd_params)
        /*00b0*/ 	.short	0x0210
        /*00b2*/ 	.short	0x00a0


	//----- nvinfo : EIATTR_SW_WAR
	.align		4
.L_1663:
        /*00b4*/ 	.byte	0x04, 0x36
        /*00b6*/ 	.short	(.L_1665 - .L_1664)
.L_1664:
        /*00b8*/ 	.word	0x00000008
.L_1665:


//--------------------- .nv.info._Z35group_norm_nhwc_fwd_one_pass_kernelI11Fp32IOFp32WLi128ELi48ELi384EEv26Group_norm_nhwc_fwd_params --------------------------
	.section	.nv.info._Z35group_norm_nhwc_fwd_one_pass_kernelI11Fp32IOFp32WLi128ELi48ELi384EEv26Group_norm_nhwc_fwd_params,"",@"SHT_CUDA_INFO"
	.sectionflags	@""
	.align	4


	//----- nvinfo : EIATTR_CUDA_API_VERSION
	.align		4
        /*0000*/ 	.byte	0x04, 0x37
        /*0002*/ 	.short	(.L_1667 - .L_1666)
.L_1666:
        /*0004*/ 	.word	0x00000082


	//----- nvinfo : EIATTR_KPARAM_INFO
	.align		4
.L_1667:
        /*0008*/ 	.byte	0x04, 0x17
        /*000a*/ 	.short	(.L_1669 - .L_1668)
.L_1668:
        /*000c*/ 	.word	0x00000000
        /*0010*/ 	.short	0x0000
        /*0012*/ 	.short	0x0000
        /*0014*/ 	.byte	0x00, 0xf0, 0x81, 0x02


	//----- nvinfo : EIATTR_SPARSE_MMA_MASK
	.align		4
.L_1669:
        /*0018*/ 	.byte	0x03, 0x50
        /*001a*/ 	.short	0x0000


	//----- nvinfo : EIATTR_MAXREG_COUNT
	.align		4
        /*001c*/ 	.byte	0x03, 0x1b
        /*001e*/ 	.short	0x00a8


	//----- nvinfo : EIATTR_NUM_BARRIERS
	.align		4
        /*0020*/ 	.byte	0x02, 0x4c
        /*0022*/ 	.byte	0x01
	.zero		1


	//----- nvinfo : EIATTR_MERCURY_ISA_VERSION
	.align		4
        /*0024*/ 	.byte	0x03, 0x5f
        /*0026*/ 	.short	0x0101


	//----- nvinfo : EIATTR_COOP_GROUP_MASK_REGIDS
	.align		4
        /*0028*/ 	.byte	0x04, 0x29
        /*002a*/ 	.short	(.L_1671 - .L_1670)


	//   ....[0]....
.L_1670:
        /*002c*/ 	.word	0xffffffff


	//   ....[1]....
        /*0030*/ 	.word	0xffffffff


	//   ....[2]....
        /*0034*/ 	.word	0xffffffff


	//   ....[3]....
        /*0038*/ 	.word	0xffffffff


	//   ....[4]....
        /*003c*/ 	.word	0xffffffff


	//   ....[5]....
        /*0040*/ 	.word	0xffffffff


	//   ....[6]....
        /*0044*/ 	.word	0xffffffff


	//   ....[7]....
        /*0048*/ 	.word	0xffffffff


	//   ....[8]....
        /*004c*/ 	.word	0xffffffff


	//   ....[9]....
        /*0050*/ 	.word	0xffffffff


	//----- nvinfo : EIATTR_COOP_GROUP_INSTR_OFFSETS
	.align		4
.L_1671:
        /*0054*/ 	.byte	0x04, 0x28
        /*0056*/ 	.short	(.L_1673 - .L_1672)


	//   ....[0]....
.L_1672:
        /*0058*/ 	.word	0x00000f30


	//   ....[1]....
        /*005c*/ 	.word	0x00000f40


	//   ....[2]....
        /*0060*/ 	.word	0x00000f70


	//   ....[3]....
        /*0064*/ 	.word	0x00000f80


	//   ....[4]....
        /*0068*/ 	.word	0x00000fc0


	//   ....[5]....
        /*006c*/ 	.word	0x00000fd0


	//   ....[6]....
        /*0070*/ 	.word	0x00001010


	//   ....[7]....
        /*0074*/ 	.word	0x00001020


	//   ....[8]....
        /*0078*/ 	.word	0x00001060


	//   ....[9]....
        /*007c*/ 	.word	0x00001070


	//----- nvinfo : EIATTR_EXIT_INSTR_OFFSETS
	.align		4
.L_1673:
        /*0080*/ 	.byte	0x04, 0x1c
        /*0082*/ 	.short	(.L_1675 - .L_1674)


	//   ....[0]....
.L_1674:
        /*0084*/ 	.word	0x00000060


	//   ....[1]....
        /*0088*/ 	.word	0x00003080


	//----- nvinfo : EIATTR_MAX_THREADS
	.align		4
.L_1675:
        /*008c*/ 	.byte	0x04, 0x05
        /*008e*/ 	.short	(.L_1677 - .L_1676)
.L_1676:
        /*0090*/ 	.word	0x00000180
        /*0094*/ 	.word	0x00000001
        /*0098*/ 	.word	0x00000001


	//----- nvinfo : EIATTR_CRS_STACK_SIZE
	.align		4
.L_1677:
        /*009c*/ 	.byte	0x04, 0x1e
        /*009e*/ 	.short	(.L_1679 - .L_1678)
.L_1678:
        /*00a0*/ 	.word	0x00000000


	//----- nvinfo : EIATTR_CBANK_PARAM_SIZE
	.align		4
.L_1679:
        /*00a4*/ 	.byte	0x03, 0x19
        /*00a6*/ 	.short	0x00a0


	//----- nvinfo : EIATTR_PARAM_CBANK
	.align		4
        /*00a8*/ 	.byte	0x04, 0x0a
        /*00aa*/ 	.short	(.L_1681 - .L_1680)
	.align		4
.L_1680:
        /*00ac*/ 	.word	index@(.nv.constant0._Z35group_norm_nhwc_fwd_one_pass_kernelI11Fp32IOFp32WLi128ELi48ELi384EEv26Group_norm_nhwc_fwd_params)
        /*00b0*/ 	.short	0x0210
        /*00b2*/ 	.short	0x00a0


	//----- nvinfo : EIATTR_SW_WAR
	.align		4
.L_1681:
        /*00b4*/ 	.byte	0x04, 0x36
        /*00b6*/ 	.short	(.L_1683 - .L_1682)
.L_1682:
        /*00b8*/ 	.word	0x00000008
.L_1683:


//--------------------- .nv.info._Z35group_norm_nhwc_fwd_one_pass_kernelI11Fp32IOFp32WLi256ELi48ELi384EEv26Group_norm_nhwc_fwd_params --------------------------
	.section	.nv.info._Z35group_norm_nhwc_fwd_one_pass_kernelI11Fp32IOFp32WLi256ELi48ELi384EEv26Group_norm_nhwc_fwd_params,"",@"SHT_CUDA_INFO"
	.sectionflags	@""
	.align	4


	//----- nvinfo : EIATTR_CUDA_API_VERSION
	.align		4
        /*0000*/ 	.byte	0x04, 0x37
        /*0002*/ 	.short	(.L_1685 - .L_1684)
.L_1684:
        /*0004*/ 	.word	0x00000082


	//----- nvinfo : EIATTR_KPARAM_INFO
	.align		4
.L_1685:
        /*0008*/ 	.byte	0x04, 0x17
        /*000a*/ 	.short	(.L_1687 - .L_1686)
.L_1686:
        /*000c*/ 	.word	0x00000000
        /*0010*/ 	.short	0x0000
        /*0012*/ 	.short	0x0000
        /*0014*/ 	.byte	0x00, 0xf0, 0x81, 0x02


	//----- nvinfo : EIATTR_SPARSE_MMA_MASK
	.align		4
.L_1687:
        /*0018*/ 	.byte	0x03, 0x50
        /*001a*/ 	.short	0x0000


	//----- nvinfo : EIATTR_MAXREG_COUNT
	.align		4
        /*001c*/ 	.byte	0x03, 0x1b
        /*001e*/ 	.short	0x00a8


	//----- nvinfo : EIATTR_NUM_BARRIERS
	.align		4
        /*0020*/ 	.byte	0x02, 0x4c
        /*0022*/ 	.byte	0x01
	.zero		1


	//----- nvinfo : EIATTR_MERCURY_ISA_VERSION
	.align		4
        /*0024*/ 	.byte	0x03, 0x5f
        /*0026*/ 	.short	0x0101


	//----- nvinfo : EIATTR_COOP_GROUP_MASK_REGIDS
	.align		4
        /*0028*/ 	.byte	0x04, 0x29
        /*002a*/ 	.short	(.L_1689 - .L_1688)


	//   ....[0]....
.L_1688:
        /*002c*/ 	.word	0xffffffff


	//   ....[1]....
        /*0030*/ 	.word	0xffffffff


	//   ....[2]....
        /*0034*/ 	.word	0xffffffff


	//   ....[3]....
        /*0038*/ 	.word	0xffffffff


	//   ....[4]....
        /*003c*/ 	.word	0xffffffff


	//   ....[5]....
        /*0040*/ 	.word	0xffffffff


	//   ....[6]....
        /*0044*/ 	.word	0xffffffff


	//   ....[7]....
        /*0048*/ 	.word	0xffffffff


	//   ....[8]....
        /*004c*/ 	.word	0xffffffff


	//   ....[9]....
        /*0050*/ 	.word	0xffffffff


	//----- nvinfo : EIATTR_COOP_GROUP_INSTR_OFFSETS
	.align		4
.L_1689:
        /*0054*/ 	.byte	0x04, 0x28
        /*0056*/ 	.short	(.L_1691 - .L_1690)


	//   ....[0]....
.L_1690:
        /*0058*/ 	.word	0x00001c20


	//   ....[1]....
        /*005c*/ 	.word	0x00001c30


	//   ....[2]....
        /*0060*/ 	.word	0x00001c60


	//   ....[3]....
        /*0064*/ 	.word	0x00001c70


	//   ....[4]....
        /*0068*/ 	.word	0x00001cb0


	//   ....[5]....
        /*006c*/ 	.word	0x00001cc0


	//   ....[6]....
        /*0070*/ 	.word	0x00001d00


	//   ....[7]....
        /*0074*/ 	.word	0x00001d10


	//   ....[8]....
        /*0078*/ 	.word	0x00001d50


	//   ....[9]....
        /*007c*/ 	.word	0x00001d60


	//----- nvinfo : EIATTR_EXIT_INSTR_OFFSETS
	.align		4
.L_1691:
        /*0080*/ 	.byte	0x04, 0x1c
        /*0082*/ 	.short	(.L_1693 - .L_1692)


	//   ....[0]....
.L_1692:
        /*0084*/ 	.word	0x00000060


	//   ....[1]....
        /*0088*/ 	.word	0x00004cd0


	//----- nvinfo : EIATTR_MAX_THREADS
	.align		4
.L_1693:
        /*008c*/ 	.byte	0x04, 0x05
        /*008e*/ 	.short	(.L_1695 - .L_1694)
.L_1694:
        /*0090*/ 	.word	0x00000180
        /*0094*/ 	.word	0x00000001
        /*0098*/ 	.word	0x00000001


	//----- nvinfo : EIATTR_CRS_STACK_SIZE
	.align		4
.L_1695:
        /*009c*/ 	.byte	0x04, 0x1e
        /*009e*/ 	.short	(.L_1697 - .L_1696)
.L_1696:
        /*00a0*/ 	.word	0x00000000


	//----- nvinfo : EIATTR_CBANK_PARAM_SIZE
	.align		4
.L_1697:
        /*00a4*/ 	.byte	0x03, 0x19
        /*00a6*/ 	.short	0x00a0


	//----- nvinfo : EIATTR_PARAM_CBANK
	.align		4
        /*00a8*/ 	.byte	0x04, 0x0a
        /*00aa*/ 	.short	(.L_1699 - .L_1698)
	.align		4
.L_1698:
        /*00ac*/ 	.word	index@(.nv.constant0._Z35group_norm_nhwc_fwd_one_pass_kernelI11Fp32IOFp32WLi256ELi48ELi384EEv26Group_norm_nhwc_fwd_params)
        /*00b0*/ 	.short	0x0210
        /*00b2*/ 	.short	0x00a0


	//----- nvinfo : EIATTR_SW_WAR
	.align		4
.L_1699:
        /*00b4*/ 	.byte	0x04, 0x36
        /*00b6*/ 	.short	(.L_1701 - .L_1700)
.L_1700:
        /*00b8*/ 	.word	0x00000008
.L_1701:


//--------------------- .nv.info._Z35group_norm_nhwc_fwd_one_pass_kernelI11Fp32IOFp32WLi512ELi48ELi384EEv26Group_norm_nhwc_fwd_params --------------------------
	.section	.nv.info._Z35group_norm_nhwc_fwd_one_pass_kernelI11Fp32IOFp32WLi512ELi48ELi384EEv26Group_norm_nhwc_fwd_params,"",@"SHT_CUDA_INFO"
	.sectionflags	@""
	.align	4


	//----- nvinfo : EIATTR_CUDA_API_VERSION
	.align		4
        /*0000*/ 	.byte	0x04, 0x37
        /*0002*/ 	.short	(.L_1703 - .L_1702)
.L_1702:
        /*0004*/ 	.word	0x00000082


	//----- nvinfo : EIATTR_KPARAM_INFO
	.align		4
.L_1703:
        /*0008*/ 	.byte	0x04, 0x17
        /*000a*/ 	.short	(.L_1705 - .L_1704)
.L_1704:
        /*000c*/ 	.word	0x00000000
        /*0010*/ 	.short	0x0000
        /*0012*/ 	.short	0x0000
        /*0014*/ 	.byte	0x00, 0xf0, 0x81, 0x02


	//----- nvinfo : EIATTR_SPARSE_MMA_MASK
	.align		4
.L_1705:
        /*0018*/ 	.byte	0x03, 0x50
        /*001a*/ 	.short	0x0000


	//----- nvinfo : EIATTR_MAXREG_COUNT
	.align		4
        /*001c*/ 	.byte	0x03, 0x1b
        /*001e*/ 	.short	0x00a8


	//----- nvinfo : EIATTR_NUM_BARRIERS
	.align		4
        /*0020*/ 	.byte	0x02, 0x4c
        /*0022*/ 	.byte	0x01
	.zero		1


	//----- nvinfo : EIATTR_MERCURY_ISA_VERSION
	.align		4
        /*0024*/ 	.byte	0x03, 0x5f
        /*0026*/ 	.short	0x0101


	//----- nvinfo : EIATTR_COOP_GROUP_MASK_REGIDS
	.align		4
        /*0028*/ 	.byte	0x04, 0x29
        /*002a*/ 	.short	(.L_1707 - .L_1706)


	//   ....[0]....
.L_1706:
        /*002c*/ 	.word	0xffffffff


	//   ....[1]....
        /*0030*/ 	.word	0xffffffff


	//   ....[2]....
        /*0034*/ 	.word	0xffffffff


	//   ....[3]....
        /*0038*/ 	.word	0xffffffff


	//   ....[4]....
        /*003c*/ 	.word	0xffffffff


	//   ....[5]....
        /*0040*/ 	.word	0xffffffff


	//   ....[6]....
        /*0044*/ 	.word	0xffffffff


	//   ....[7]....
        /*0048*/ 	.word	0xffffffff


	//   ....[8]....
        /*004c*/ 	.word	0xffffffff


	//   ....[9]....
        /*0050*/ 	.word	0xffffffff


	//----- nvinfo : EIATTR_COOP_GROUP_INSTR_OFFSETS
	.align		4
.L_1707:
        /*0054*/ 	.byte	0x04, 0x28
        /*0056*/ 	.short	(.L_1709 - .L_1708)


	//   ....[0]....
.L_1708:
        /*0058*/ 	.word	0x000035d0


	//   ....[1]....
        /*005c*/ 	.word	0x000035e0


	//   ....[2]....
        /*0060*/ 	.word	0x00003620


	//   ....[3]....
        /*0064*/ 	.word	0x00003630


	//   ....[4]....
        /*0068*/ 	.word	0x00003670


	//   ....[5]....
        /*006c*/ 	.word	0x00003680


	//   ....[6]....
        /*0070*/ 	.word	0x000036c0


	//   ....[7]....
        /*0074*/ 	.word	0x000036d0


	//   ....[8]....
        /*0078*/ 	.word	0x00003710


	//   ....[9]....
        /*007c*/ 	.word	0x00003720


	//----- nvinfo : EIATTR_EXIT_INSTR_OFFSETS
	.align		4
.L_1709:
        /*0080*/ 	.byte	0x04, 0x1c
        /*0082*/ 	.short	(.L_1711 - .L_1710)


	//   ....[0]....
.L_1710:
        /*0084*/ 	.word	0x00000060


	//   ....[1]....
        /*0088*/ 	.word	0x000087c0


	//----- nvinfo : EIATTR_MAX_THREADS
	.align		4
.L_1711:
        /*008c*/ 	.byte	0x04, 0x05
        /*008e*/ 	.short	(.L_1713 - .L_1712)
.L_1712:
        /*0090*/ 	.word	0x00000180
        /*0094*/ 	.word	0x00000001
        /*0098*/ 	.word	0x00000001


	//----- nvinfo : EIATTR_CRS_STACK_SIZE
	.align		4
.L_1713:
        /*009c*/ 	.byte	0x04, 0x1e
        /*009e*/ 	.short	(.L_1715 - .L_1714)
.L_1714:
        /*00a0*/ 	.word	0x00000000


	//----- nvinfo : EIATTR_CBANK_PARAM_SIZE
	.align		4
.L_1715:
        /*00a4*/ 	.byte	0x03, 0x19
        /*00a6*/ 	.short	0x00a0


	//----- nvinfo : EIATTR_PARAM_CBANK
	.align		4
        /*00a8*/ 	.byte	0x04, 0x0a
        /*00aa*/ 	.short	(.L_1717 - .L_1716)
	.align		4
.L_1716:
        /*00ac*/ 	.word	index@(.nv.constant0._Z35group_norm_nhwc_fwd_one_pass_kernelI11Fp32IOFp32WLi512ELi48ELi384EEv26Group_norm_nhwc_fwd_params)
        /*00b0*/ 	.short	0x0210
        /*00b2*/ 	.short	0x00a0


	//----- nvinfo : EIATTR_SW_WAR
	.align		4
.L_1717:
        /*00b4*/ 	.byte	0x04, 0x36
        /*00b6*/ 	.short	(.L_1719 - .L_1718)
.L_1718:
        /*00b8*/ 	.word	0x00000008
.L_1719:


//--------------------- .nv.info._Z35group_norm_nhwc_fwd_one_pass_kernelI11Fp32IOBf16WLi64ELi48ELi384EEv26Group_norm_nhwc_fwd_params --------------------------
	.section	.nv.info._Z35group_norm_nhwc_fwd_one_pass_kernelI11Fp32IOBf16WLi64ELi48ELi384EEv26Group_norm_nhwc_fwd_params,"",@"SHT_CUDA_INFO"
	.sectionflags	@""
	.align	4


	//----- nvinfo : EIATTR_CUDA_API_VERSION
	.align		4
        /*0000*/ 	.byte	0x04, 0x37
        /*0002*/ 	.short	(.L_1721 - .L_1720)
.L_1720:
        /*0004*/ 	.word	0x00000082


	//----- nvinfo : EIATTR_KPARAM_INFO
	.align		4
.L_1721:
        /*0008*/ 	.byte	0x04, 0x17
        /*000a*/ 	.short	(.L_1723 - .L_1722)
.L_1722:
        /*000c*/ 	.word	0x00000000
        /*0010*/ 	.short	0x0000
        /*0012*/ 	.short	0x0000
        /*0014*/ 	.byte	0x00, 0xf0, 0x81, 0x02


	//----- nvinfo : EIATTR_SPARSE_MMA_MASK
	.align		4
.L_1723:
        /*0018*/ 	.byte	0x03, 0x50
        /*001a*/ 	.short	0x0000


	//----- nvinfo : EIATTR_MAXREG_COUNT
	.align		4
        /*001c*/ 	.byte	0x03, 0x1b
        /*001e*/ 	.short	0x00a8


	//----- nvinfo : EIATTR_NUM_BARRIERS
	.align		4
        /*0020*/ 	.byte	0x02, 0x4c
        /*0022*/ 	.byte	0x01
	.zero		1


	//----- nvinfo : EIATTR_MERCURY_ISA_VERSION
	.align		4
        /*0024*/ 	.byte	0x03, 0x5f
        /*0026*/ 	.short	0x0101


	//----- nvinfo : EIATTR_COOP_GROUP_MASK_REGIDS
	.align		4
        /*0028*/ 	.byte	0x04, 0x29
        /*002a*/ 	.short	(.L_1725 - .L_1724)


	//   ....[0]....
.L_1724:
        /*002c*/ 	.word	0xffffffff


	//   ....[1]....
        /*0030*/ 	.word	0xffffffff


	//   ....[2]....
        /*0034*/ 	.word	0xffffffff


	//   ....[3]....
        /*0038*/ 	.word	0xffffffff


	//   ....[4]....
        /*003c*/ 	.word	0xffffffff


	//   ....[5]....
        /*0040*/ 	.word	0xffffffff


	//   ....[6]....
        /*0044*/ 	.word	0xffffffff


	//   ....[7]....
        /*0048*/ 	.word	0xffffffff


	//   ....[8]....
        /*004c*/ 	.word	0xffffffff


	//   ....[9]....
        /*0050*/ 	.word	0xffffffff


	//----- nvinfo : EIATTR_COOP_GROUP_INSTR_OFFSETS
	.align		4
.L_1725:
        /*0054*/ 	.byte	0x04, 0x28
        /*0056*/ 	.short	(.L_1727 - .L_1726)


	//   ....[0]....
.L_1726:
        /*0058*/ 	.word	0x000009c0


	//   ....[1]....
        /*005c*/ 	.word	0x000009e0


	//   ....[2]....
        /*0060*/ 	.word	0x00000a20


	//   ....[3]....
        /*0064*/ 	.word	0x00000a40


	//   ....[4]....
        /*0068*/ 	.word	0x00000a70


	//   ....[5]....
        /*006c*/ 	.word	0x00000a90


	//   ....[6]....
        /*0070*/ 	.word	0x00000ac0


	//   ....[7]....
        /*0074*/ 	.word	0x00000ae0


	//   ....[8]....
        /*0078*/ 	.word	0x00000b10


	//   ....[9]....
        /*007c*/ 	.word	0x00000b30


	//----- nvinfo : EIATTR_EXIT_INSTR_OFFSETS
	.align		4
.L_1727:
        /*0080*/ 	.byte	0x04, 0x1c
        /*0082*/ 	.short	(.L_1729 - .L_1728)


	//   ....[0]....
.L_1728:
        /*0084*/ 	.word	0x00000060


	//   ....[1]....
        /*0088*/ 	.word	0x00002300


	//----- nvinfo : EIATTR_MAX_THREADS
	.align		4
.L_1729:
        /*008c*/ 	.byte	0x04, 0x05
        /*008e*/ 	.short	(.L_1731 - .L_1730)
.L_1730:
        /*0090*/ 	.word	0x00000180
        /*0094*/ 	.word	0x00000001
        /*0098*/ 	.word	0x00000001


	//----- nvinfo : EIATTR_CRS_STACK_SIZE
	.align		4
.L_1731:
        /*009c*/ 	.byte	0x04, 0x1e
        /*009e*/ 	.short	(.L_1733 - .L_1732)
.L_1732:
        /*00a0*/ 	.word	0x00000000


	//----- nvinfo : EIATTR_CBANK_PARAM_SIZE
	.align		4
.L_1733:
        /*00a4*/ 	.byte	0x03, 0x19
        /*00a6*/ 	.short	0x00a0


	//----- nvinfo : EIATTR_PARAM_CBANK
	.align		4
        /*00a8*/ 	.byte	0x04, 0x0a
        /*00aa*/ 	.short	(.L_1735 - .L_1734)
	.align		4
.L_1734:
        /*00ac*/ 	.word	index@(.nv.constant0._Z35group_norm_nhwc_fwd_one_pass_kernelI11Fp32IOBf16WLi64ELi48ELi384EEv26Group_norm_nhwc_fwd_params)
        /*00b0*/ 	.short	0x0210
        /*00b2*/ 	.short	0x00a0


	//----- nvinfo : EIATTR_SW_WAR
	.align		4
.L_1735:
        /*00b4*/ 	.byte	0x04, 0x36
        /*00b6*/ 	.short	(.L_1737 - .L_1736)
.L_1736:
        /*00b8*/ 	.word	0x00000008
.L_1737:


//--------------------- .nv.info._Z35group_norm_nhwc_fwd_one_pass_kernelI11Fp32IOBf16WLi128ELi48ELi384EEv26Group_norm_nhwc_fwd_params --------------------------
	.section	.nv.info._Z35group_norm_nhwc_fwd_one_pass_kernelI11Fp32IOBf16WLi128ELi48ELi384EEv26Group_norm_nhwc_fwd_params,"",@"SHT_CUDA_INFO"
	.sectionflags	@""
	.align	4


	//----- nvinfo : EIATTR_CUDA_API_VERSION
	.align		4
        /*0000*/ 	.byte	0x04, 0x37
        /*0002*/ 	.short	(.L_1739 - .L_1738)
.L_1738:
        /*0004*/ 	.word	0x00000082


	//----- nvinfo : EIATTR_KPARAM_INFO
	.align		4
.L_1739:
        /*0008*/ 	.byte	0x04, 0x17
        /*000a*/ 	.short	(.L_1741 - .L_1740)
.L_1740:
        /*000c*/ 	.word	0x00000000
        /*0010*/ 	.short	0x0000
        /*0012*/ 	.short	0x0000
        /*0014*/ 	.byte	0x00, 0xf0, 0x81, 0x02


	//----- nvinfo : EIATTR_SPARSE_MMA_MASK
	.align		4
.L_1741:
        /*0018*/ 	.byte	0x03, 0x50
        /*001a*/ 	.short	0x0000


	//----- nvinfo : EIATTR_MAXREG_COUNT
	.align		4
        /*001c*/ 	.byte	0x03, 0x1b
        /*001e*/ 	.short	0x00a8


	//----- nvinfo : EIATTR_NUM_BARRIERS
	.align		4
        /*0020*/ 	.byte	0x02, 0x4c
        /*0022*/ 	.byte	0x01
	.zero		1


	//----- nvinfo : EIATTR_MERCURY_ISA_VERSION
	.align		4
        /*0024*/ 	.byte	0x03, 0x5f
        /*0026*/ 	.short	0x0101


	//----- nvinfo : EIATTR_COOP_GROUP_MASK_REGIDS
	.align		4
        /*0028*/ 	.byte	0x04, 0x29
        /*002a*/ 	.short	(.L_1743 - .L_1742)


	//   ....[0]....
.L_1742:
        /*002c*/ 	.word	0xffffffff


	//   ....[1]....
        /*0030*/ 	.word	0xffffffff


	//   ....[2]....
        /*0034*/ 	.word	0xffffffff


	//   ....[3]....
        /*0038*/ 	.word	0xffffffff


	//   ....[4]....
        /*003c*/ 	.word	0xffffffff


	//   ....[5]....
        /*0040*/ 	.word	0xffffffff


	//   ....[6]....
        /*0044*/ 	.word	0xffffffff


	//   ....[7]....
        /*0048*/ 	.word	0xffffffff


	//   ....[8]....
        /*004c*/ 	.word	0xffffffff


	//   ....[9]....
        /*0050*/ 	.word	0xffffffff


	//----- nvinfo : EIATTR_COOP_GROUP_INSTR_OFFSETS
	.align		4
.L_1743:
        /*0054*/ 	.byte	0x04, 0x28
        /*0056*/ 	.short	(.L_1745 - .L_1744)


	//   ....[0]....
.L_1744:
        /*0058*/ 	.word	0x00000f30


	//   ....[1]....
        /*005c*/ 	.word	0x00000f40


	//   ....[2]....
        /*0060*/ 	.word	0x00000f70


	//   ....[3]....
        /*0064*/ 	.word	0x00000f80


	//   ....[4]....
        /*0068*/ 	.word	0x00000fc0


	//   ....[5]....
        /*006c*/ 	.word	0x00000fd0


	//   ....[6]....
        /*0070*/ 	.word	0x00001010


	//   ....[7]....
        /*0074*/ 	.word	0x00001020


	//   ....[8]....
        /*0078*/ 	.word	0x00001060


	//   ....[9]....
        /*007c*/ 	.word	0x00001070


	//----- nvinfo : EIATTR_EXIT_INSTR_OFFSETS
	.align		4
.L_1745:
        /*0080*/ 	.byte	0x04, 0x1c
        /*0082*/ 	.short	(.L_1747 - .L_1746)


	//   ....[0]....
.L_1746:
        /*0084*/ 	.word	0x00000060


	//   ....[1]....
        /*0088*/ 	.word	0x000030c0


	//----- nvinfo : EIATTR_MAX_THREADS
	.align		4
.L_1747:
        /*008c*/ 	.byte	0x04, 0x05
        /*008e*/ 	.short	(.L_1749 - .L_1748)
.L_1748:
        /*0090*/ 	.word	0x00000180
        /*0094*/ 	.word	0x00000001
        /*0098*/ 	.word	0x00000001


	//----- nvinfo : EIATTR_CRS_STACK_SIZE
	.align		4
.L_1749:
        /*009c*/ 	.byte	0x04, 0x1e
        /*009e*/ 	.short	(.L_1751 - .L_1750)
.L_1750:
        /*00a0*/ 	.word	0x00000000


	//----- nvinfo : EIATTR_CBANK_PARAM_SIZE
	.align		4
.L_1751:
        /*00a4*/ 	.byte	0x03, 0x19
        /*00a6*/ 	.short	0x00a0


	//----- nvinfo : EIATTR_PARAM_CBANK
	.align		4
        /*00a8*/ 	.byte	0x04, 0x0a
        /*00aa*/ 	.short	(.L_1753 - .L_1752)
	.align		4
.L_1752:
        /*00ac*/ 	.word	index@(.nv.constant0._Z35group_norm_nhwc_fwd_one_pass_kernelI11Fp32IOBf16WLi128ELi48ELi384EEv26Group_norm_nhwc_fwd_params)
        /*00b0*/ 	.short	0x0210
        /*00b2*/ 	.short	0x00a0


	//----- nvinfo : EIATTR_SW_WAR
	.align		4
.L_1753:
        /*00b4*/ 	.byte	0x04, 0x36
        /*00b6*/ 	.short	(.L_1755 - .L_1754)
.L_1754:
        /*00b8*/ 	.word	0x00000008
.L_1755:


//--------------------- .nv.info._Z35group_norm_nhwc_fwd_one_pass_kernelI11Fp32IOBf16WLi256ELi48ELi384EEv26Group_norm_nhwc_fwd_params --------------------------
	.section	.nv.info._Z35group_norm_nhwc_fwd_one_pass_kernelI11Fp32IOBf16WLi256ELi48ELi384EEv26Group_norm_nhwc_fwd_params,"",@"SHT_CUDA_INFO"
	.sectionflags	@""
	.align	4


	//----- nvinfo : EIATTR_CUDA_API_VERSION
	.align		4
        /*0000*/ 	.byte	0x04, 0x37
        /*0002*/ 	.short	(.L_1757 - .L_1756)
.L_1756:
        /*0004*/ 	.word	0x00000082


	//----- nvinfo : EIATTR_KPARAM_INFO
	.align		4
.L_1757:
        /*0008*/ 	.byte	0x04, 0x17
        /*000a*/ 	.short	(.L_1759 - .L_1758)
.L_1758:
        /*000c*/ 	.word	0x00000000
        /*0010*/ 	.short	0x0000
        /*0012*/ 	.short	0x0000
        /*0014*/ 	.byte	0x00, 0xf0, 0x81, 0x02


	//----- nvinfo : EIATTR_SPARSE_MMA_MASK
	.align		4
.L_1759:
        /*0018*/ 	.byte	0x03, 0x50
        /*001a*/ 	.short	0x0000


	//----- nvinfo : EIATTR_MAXREG_COUNT
	.align		4
        /*001c*/ 	.byte	0x03, 0x1b
        /*001e*/ 	.short	0x00a8


	//----- nvinfo : EIATTR_NUM_BARRIERS
	.align		4
        /*0020*/ 	.byte	0x02, 0x4c
        /*0022*/ 	.byte	0x01
	.zero		1


	//----- nvinfo : EIATTR_MERCURY_ISA_VERSION
	.align		4
        /*0024*/ 	.byte	0x03, 0x5f
        /*0026*/ 	.short	0x0101


	//----- nvinfo : EIATTR_COOP_GROUP_MASK_REGIDS
	.align		4
        /*0028*/ 	.byte	0x04, 0x29
        /*002a*/ 	.short	(.L_1761 - .L_1760)


	//   ....[0]....
.L_1760:
        /*002c*/ 	.word	0xffffffff


	//   ....[1]....
        /*0030*/ 	.word	0xffffffff


	//   ....[2]....
        /*0034*/ 	.word	0xffffffff


	//   ....[3]....
        /*0038*/ 	.word	0xffffffff


	//   ....[4]....
        /*003c*/ 	.word	0xffffffff


	//   ....[5]....
        /*0040*/ 	.word	0xffffffff


	//   ....[6]....
        /*0044*/ 	.word	0xffffffff


	//   ....[7]....
        /*0048*/ 	.word	0xffffffff


	//   ....[8]....
        /*004c*/ 	.word	0xffffffff


	//   ....[9]....
        /*0050*/ 	.word	0xffffffff


	//----- nvinfo : EIATTR_COOP_GROUP_INSTR_OFFSETS
	.align		4
.L_1761:
        /*0054*/ 	.byte	0x04, 0x28
        /*0056*/ 	.short	(.L_1763 - .L_1762)


	//   ....[0]....
.L_1762:
        /*0058*/ 	.word	0x00001c20


	//   ....[1]....
        /*005c*/ 	.word	0x00001c30


	//   ....[2]....
        /*0060*/ 	.word	0x00001c60


	//   ....[3]....
        /*0064*/ 	.word	0x00001c70


	//   ....[4]....
        /*0068*/ 	.word	0x00001cb0


	//   ....[5]....
        /*006c*/ 	.word	0x00001cc0


	//   ....[6]....
        /*0070*/ 	.word	0x00001d00


	//   ....[7]....
        /*0074*/ 	.word	0x00001d10


	//   ....[8]....
        /*0078*/ 	.word	0x00001d50


	//   ....[9]....
        /*007c*/ 	.word	0x00001d60


	//----- nvinfo : EIATTR_EXIT_INSTR_OFFSETS
	.align		4
.L_1763:
        /*0080*/ 	.byte	0x04, 0x1c
        /*0082*/ 	.short	(.L_1765 - .L_1764)


	//   ....[0]....
.L_1764:
        /*0084*/ 	.word	0x00000060


	//   ....[1]....
        /*0088*/ 	.word	0x00004d30


	//----- nvinfo : EIATTR_MAX_THREADS
	.align		4
.L_1765:
        /*008c*/ 	.byte	0x04, 0x05
        /*008e*/ 	.short	(.L_1767 - .L_1766)
.L_1766:
        /*0090*/ 	.word	0x00000180
        /*0094*/ 	.word	0x00000001
        /*0098*/ 	.word	0x00000001


	//----- nvinfo : EIATTR_CRS_STACK_SIZE
	.align		4
.L_1767:
        /*009c*/ 	.byte	0x04, 0x1e
        /*009e*/ 	.short	(.L_1769 - .L_1768)
.L_1768:
        /*00a0*/ 	.word	0x00000000


	//----- nvinfo : EIATTR_CBANK_PARAM_SIZE
	.align		4
.L_1769:
        /*00a4*/ 	.byte	0x03, 0x19
        /*00a6*/ 	.short	0x00a0


	//----- nvinfo : EIATTR_PARAM_CBANK
	.align		4
        /*00a8*/ 	.byte	0x04, 0x0a
        /*00aa*/ 	.short	(.L_1771 - .L_1770)
	.align		4
.L_1770:
        /*00ac*/ 	.word	index@(.nv.constant0._Z35group_norm_nhwc_fwd_one_pass_kernelI11Fp32IOBf16WLi256ELi48ELi384EEv26Group_norm_nhwc_fwd_params)
        /*00b0*/ 	.short	0x0210
        /*00b2*/ 	.short	0x00a0


	//----- nvinfo : EIATTR_SW_WAR
	.align		4
.L_1771:
        /*00b4*/ 	.byte	0x04, 0x36
        /*00b6*/ 	.short	(.L_1773 - .L_1772)
.L_1772:
        /*00b8*/ 	.word	0x00000008
.L_1773:


//--------------------- .nv.info._Z35group_norm_nhwc_fwd_one_pass_kernelI11Fp32IOBf16WLi512ELi48ELi384EEv26Group_norm_nhwc_fwd_params --------------------------
	.section	.nv.info._Z35group_norm_nhwc_fwd_one_pass_kernelI11Fp32IOBf16WLi512ELi48ELi384EEv26Group_norm_nhwc_fwd_params,"",@"SHT_CUDA_INFO"
	.sectionflags	@""
	.align	4


	//----- nvinfo : EIATTR_CUDA_API_VERSION
	.align		4
        /*0000*/ 	.byte	0x04, 0x37
        /*0002*/ 	.short	(.L_1775 - .L_1774)
.L_1774:
        /*0004*/ 	.word	0x00000082


	//----- nvinfo : EIATTR_KPARAM_INFO
	.align		4
.L_1775:
        /*0008*/ 	.byte	0x04, 0x17
        /*000a*/ 	.short	(.L_1777 - .L_1776)
.L_1776:
        /*000c*/ 	.word	0x00000000
        /*0010*/ 	.short	0x0000
        /*0012*/ 	.short	0x0000
        /*0014*/ 	.byte	0x00, 0xf0, 0x81, 0x02


	//----- nvinfo : EIATTR_SPARSE_MMA_MASK
	.align		4
.L_1777:
        /*0018*/ 	.byte	0x03, 0x50
        /*001a*/ 	.short	0x0000


	//----- nvinfo : EIATTR_MAXREG_COUNT
	.align		4
        /*001c*/ 	.byte	0x03, 0x1b
        /*001e*/ 	.short	0x00a8


	//----- nvinfo : EIATTR_NUM_BARRIERS
	.align		4
        /*0020*/ 	.byte	0x02, 0x4c
        /*0022*/ 	.byte	0x01
	.zero		1


	//----- nvinfo : EIATTR_MERCURY_ISA_VERSION
	.align		4
        /*0024*/ 	.byte	0x03, 0x5f
        /*0026*/ 	.short	0x0101


	//----- nvinfo : EIATTR_COOP_GROUP_MASK_REGIDS
	.align		4
        /*0028*/ 	.byte	0x04, 0x29
        /*002a*/ 	.short	(.L_1779 - .L_1778)


	//   ....[0]....
.L_1778:
        /*002c*/ 	.word	0xffffffff


	//   ....[1]....
        /*0030*/ 	.word	0xffffffff


	//   ....[2]....
        /*0034*/ 	.word	0xffffffff


	//   ....[3]....
        /*0038*/ 	.word	0xffffffff


	//   ....[4]....
        /*003c*/ 	.word	0xffffffff


	//   ....[5]....
        /*0040*/ 	.word	0xffffffff


	//   ....[6]....
        /*0044*/ 	.word	0xffffffff


	//   ....[7]....
        /*0048*/ 	.word	0xffffffff


	//   ....[8]....
        /*004c*/ 	.word	0xffffffff


	//   ....[9]....
        /*0050*/ 	.word	0xffffffff


	//----- nvinfo : EIATTR_COOP_GROUP_INSTR_OFFSETS
	.align		4
.L_1779:
        /*0054*/ 	.byte	0x04, 0x28
        /*0056*/ 	.short	(.L_1781 - .L_1780)


	//   ....[0]....
.L_1780:
        /*0058*/ 	.word	0x000035c0


	//   ....[1]....
        /*005c*/ 	.word	0x000035d0


	//   ....[2]....
        /*0060*/ 	.word	0x00003610


	//   ....[3]....
        /*0064*/ 	.word	0x00003620


	//   ....[4]....
        /*0068*/ 	.word	0x00003660


	//   ....[5]....
        /*006c*/ 	.word	0x00003670


	//   ....[6]....
        /*0070*/ 	.word	0x000036b0


	//   ....[7]....
        /*0074*/ 	.word	0x000036c0


	//   ....[8]....
        /*0078*/ 	.word	0x00003700


	//   ....[9]....
        /*007c*/ 	.word	0x00003710


	//----- nvinfo : EIATTR_EXIT_INSTR_OFFSETS
	.align		4
.L_1781:
        /*0080*/ 	.byte	0x04, 0x1c
        /*0082*/ 	.short	(.L_1783 - .L_1782)


	//   ....[0]....
.L_1782:
        /*0084*/ 	.word	0x00000060


	//   ....[1]....
        /*0088*/ 	.word	0x00008810


	//----- nvinfo : EIATTR_MAX_THREADS
	.align		4
.L_1783:
        /*008c*/ 	.byte	0x04, 0x05
        /*008e*/ 	.short	(.L_1785 - .L_1784)
.L_1784:
        /*0090*/ 	.word	0x00000180
        /*0094*/ 	.word	0x00000001
        /*0098*/ 	.word	0x00000001


	//----- nvinfo : EIATTR_CRS_STACK_SIZE
	.align		4
.L_1785:
        /*009c*/ 	.byte	0x04, 0x1e
        /*009e*/ 	.short	(.L_1787 - .L_1786)
.L_1786:
        /*00a0*/ 	.word	0x00000000


	//----- nvinfo : EIATTR_CBANK_PARAM_SIZE
	.align		4
.L_1787:
        /*00a4*/ 	.byte	0x03, 0x19
        /*00a6*/ 	.short	0x00a0


	//----- nvinfo : EIATTR_PARAM_CBANK
	.align		4
        /*00a8*/ 	.byte	0x04, 0x0a
        /*00aa*/ 	.short	(.L_1789 - .L_1788)
	.align		4
.L_1788:
        /*00ac*/ 	.word	index@(.nv.constant0._Z35group_norm_nhwc_fwd_one_pass_kernelI11Fp32IOBf16WLi512ELi48ELi384EEv26Group_norm_nhwc_fwd_params)
        /*00b0*/ 	.short	0x0210
        /*00b2*/ 	.short	0x00a0


	//----- nvinfo : EIATTR_SW_WAR
	.align		4
.L_1789:
        /*00b4*/ 	.byte	0x04, 0x36
        /*00b6*/ 	.short	(.L_1791 - .L_1790)
.L_1790:
        /*00b8*/ 	.word	0x00000008
.L_1791:


//--------------------- .nv.info._Z35group_norm_nhwc_fwd_one_pass_kernelI11Fp32IOFp16WLi64ELi48ELi384EEv26Group_norm_nhwc_fwd_params --------------------------
	.section	.nv.info._Z35group_norm_nhwc_fwd_one_pass_kernelI11Fp32IOFp16WLi64ELi48ELi384EEv26Group_norm_nhwc_fwd_params,"",@"SHT_CUDA_INFO"
	.sectionflags	@""
	.align	4


	//----- nvinfo : EIATTR_CUDA_API_VERSION
	.align		4
        /*0000*/ 	.byte	0x04, 0x37
        /*0002*/ 	.short	(.L_1793 - .L_1792)
.L_1792:
        /*0004*/ 	.word	0x00000082


	//----- nvinfo : EIATTR_KPARAM_INFO
	.align		4
.L_1793:
        /*0008*/ 	.byte	0x04, 0x17
        /*000a*/ 	.short	(.L_1795 - .L_1794)
.L_1794:
        /*000c*/ 	.word	0x00000000
        /*0010*/ 	.short	0x0000
        /*0012*/ 	.short	0x0000
        /*0014*/ 	.byte	0x00, 0xf0, 0x81, 0x02


	//----- nvinfo : EIATTR_SPARSE_MMA_MASK
	.align		4
.L_1795:
        /*0018*/ 	.byte	0x03, 0x50
        /*001a*/ 	.short	0x0000


	//----- nvinfo : EIATTR_MAXREG_COUNT
	.align		4
        /*001c*/ 	.byte	0x03, 0x1b
        /*001e*/ 	.short	0x00a8


	//----- nvinfo : EIATTR_NUM_BARRIERS
	.align		4
        /*0020*/ 	.byte	0x02, 0x4c
        /*0022*/ 	.byte	0x01
	.zero		1


	//----- nvinfo : EIATTR_MERCURY_ISA_VERSION
	.align		4
        /*0024*/ 	.byte	0x03, 0x5f
        /*0026*/ 	.short	0x0101


	//----- nvinfo : EIATTR_COOP_GROUP_MASK_REGIDS
	.align		4
        /*0028*/ 	.byte	0x04, 0x29
        /*002a*/ 	.short	(.L_1797 - .L_1796)


	//   ....[0]....
.L_1796:
        /*002c*/ 	.word	0xffffffff


	//   ....[1]....
        /*0030*/ 	.word	0xffffffff


	//   ....[2]....
        /*0034*/ 	.word	0xffffffff


	//   ....[3]....
        /*0038*/ 	.word	0xffffffff


	//   ....[4]....
        /*003c*/ 	.word	0xffffffff


	//   ....[5]....
        /*0040*/ 	.word	0xffffffff


	//   ....[6]....
        /*0044*/ 	.word	0xffffffff


	//   ....[7]....
        /*0048*/ 	.word	0xffffffff


	//   ....[8]....
        /*004c*/ 	.word	0xffffffff


	//   ....[9]....
        /*0050*/ 	.word	0xffffffff


	//----- nvinfo : EIATTR_COOP_GROUP_INSTR_OFFSETS
	.align		4
.L_1797:
        /*0054*/ 	.byte	0x04, 0x28
        /*0056*/ 	.short	(.L_1799 - .L_1798)


	//   ....[0]....
.L_1798:
        /*0058*/ 	.word	0x000009c0


	//   ....[1]....
        /*005c*/ 	.word	0x000009e0


	//   ....[2]....
        /*0060*/ 	.word	0x00000a20


	//   ....[3]....
        /*0064*/ 	.word	0x00000a40


	//   ....[4]....
        /*0068*/ 	.word	0x00000a70


	//   ....[5]....
        /*006c*/ 	.word	0x00000a90


	//   ....[6]....
        /*0070*/ 	.word	0x00000ac0


	//   ....[7]....
        /*0074*/ 	.word	0x00000ae0


	//   ....[8]....
        /*0078*/ 	.word	0x00000b10


	//   ....[9]....
        /*007c*/ 	.word	0x00000b30


	//----- nvinfo : EIATTR_EXIT_INSTR_OFFSETS
	.align		4
.L_1799:
        /*0080*/ 	.byte	0x04, 0x1c
        /*0082*/ 	.short	(.L_1801 - .L_1800)


	//   ....[0]....
.L_1800:
        /*0084*/ 	.word	0x00000060


	//   ....[1]....
        /*0088*/ 	.word	0x00002300


	//----- nvinfo : EIATTR_MAX_THREADS
	.align		4
.L_1801:
        /*008c*/ 	.byte	0x04, 0x05
        /*008e*/ 	.short	(.L_1803 - .L_1802)
.L_1802:
        /*0090*/ 	.word	0x00000180
        /*0094*/ 	.word	0x00000001
        /*0098*/ 	.word	0x00000001


	//----- nvinfo : EIATTR_CRS_STACK_SIZE
	.align		4
.L_1803:
        /*009c*/ 	.byte	0x04, 0x1e
        /*009e*/ 	.short	(.L_1805 - .L_1804)
.L_1804:
        /*00a0*/ 	.word	0x00000000


	//----- nvinfo : EIATTR_CBANK_PARAM_SIZE
	.align		4
.L_1805:
        /*00a4*/ 	.byte	0x03, 0x19
        /*00a6*/ 	.short	0x00a0


	//----- nvinfo : EIATTR_PARAM_CBANK
	.align		4
        /*00a8*/ 	.byte	0x04, 0x0a
        /*00aa*/ 	.short	(.L_1807 - .L_1806)
	.align		4
.L_1806:
        /*00ac*/ 	.word	index@(.nv.constant0._Z35group_norm_nhwc_fwd_one_pass_kernelI11Fp32IOFp16WLi64ELi48ELi384EEv26Group_norm_nhwc_fwd_params)
        /*00b0*/ 	.short	0x0210
        /*00b2*/ 	.short	0x00a0


	//----- nvinfo : EIATTR_SW_WAR
	.align		4
.L_1807:
        /*00b4*/ 	.byte	0x04, 0x36
        /*00b6*/ 	.short	(.L_1809 - .L_1808)
.L_1808:
        /*00b8*/ 	.word	0x00000008
.L_1809:


//--------------------- .nv.info._Z35group_norm_nhwc_fwd_one_pass_kernelI11Fp32IOFp16WLi128ELi48ELi384EEv26Group_norm_nhwc_fwd_params --------------------------
	.section	.nv.info._Z35group_norm_nhwc_fwd_one_pass_kernelI11Fp32IOFp16WLi128ELi48ELi384EEv26Group_norm_nhwc_fwd_params,"",@"SHT_CUDA_INFO"
	.sectionflags	@""
	.align	4


	//----- nvinfo : EIATTR_CUDA_API_VERSION
	.align		4
        /*0000*/ 	.byte	0x04, 0x37
        /*0002*/ 	.short	(.L_1811 - .L_1810)
.L_1810:
        /*0004*/ 	.word	0x00000082


	//----- nvinfo : EIATTR_KPARAM_INFO
	.align		4
.L_1811:
        /*0008*/ 	.byte	0x04, 0x17
        /*000a*/ 	.short	(.L_1813 - .L_1812)
.L_1812:
        /*000c*/ 	.word	0x00000000
        /*0010*/ 	.short	0x0000
        /*0012*/ 	.short	0x0000
        /*0014*/ 	.byte	0x00, 0xf0, 0x81, 0x02


	//----- nvinfo : EIATTR_SPARSE_MMA_MASK
	.align		4
.L_1813:
        /*0018*/ 	.byte	0x03, 0x50
        /*001a*/ 	.short	0x0000


	//----- nvinfo : EIATTR_MAXREG_COUNT
	.align		4
        /*001c*/ 	.byte	0x03, 0x1b
        /*001e*/ 	.short	0x00a8


	//----- nvinfo : EIATTR_NUM_BARRIERS
	.align		4
        /*0020*/ 	.byte	0x02, 0x4c
        /*0022*/ 	.byte	0x01
	.zero		1


	//----- nvinfo : EIATTR_MERCURY_ISA_VERSION
	.align		4
        /*0024*/ 	.byte	0x03, 0x5f
        /*0026*/ 	.short	0x0101


	//----- nvinfo : EIATTR_COOP_GROUP_MASK_REGIDS
	.align		4
        /*0028*/ 	.byte	0x04, 0x29
        /*002a*/ 	.short	(.L_1815 - .L_1814)


	//   ....[0]....
.L_1814:
        /*002c*/ 	.word	0xffffffff


	//   ....[1]....
        /*0030*/ 	.word	0xffffffff


	//   ....[2]....
        /*0034*/ 	.word	0xffffffff


	//   ....[3]....
        /*0038*/ 	.word	0xffffffff


	//   ....[4]....
        /*003c*/ 	.word	0xffffffff


	//   ....[5]....
        /*0040*/ 	.word	0xffffffff


	//   ....[6]....
        /*0044*/ 	.word	0xffffffff


	//   ....[7]....
        /*0048*/ 	.word	0xffffffff


	//   ....[8]....
        /*004c*/ 	.word	0xffffffff


	//   ....[9]....
        /*0050*/ 	.word	0xffffffff


	//----- nvinfo : EIATTR_COOP_GROUP_INSTR_OFFSETS
	.align		4
.L_1815:
        /*0054*/ 	.byte	0x04, 0x28
        /*0056*/ 	.short	(.L_1817 - .L_1816)


	//   ....[0]....
.L_1816:
        /*0058*/ 	.word	0x00000f30


	//   ....[1]....
        /*005c*/ 	.word	0x00000f40


	//   ....[2]....
        /*0060*/ 	.word	0x00000f70


	//   ....[3]....
        /*0064*/ 	.word	0x00000f80


	//   ....[4]....
        /*0068*/ 	.word	0x00000fc0


	//   ....[5]....
        /*006c*/ 	.word	0x00000fd0


	//   ....[6]....
        /*0070*/ 	.word	0x00001010


	//   ....[7]....
        /*0074*/ 	.word	0x00001020


	//   ....[8]....
        /*0078*/ 	.word	0x00001060


	//   ....[9]....
        /*007c*/ 	.word	0x00001070


	//----- nvinfo : EIATTR_EXIT_INSTR_OFFSETS
	.align		4
.L_1817:
        /*0080*/ 	.byte	0x04, 0x1c
        /*0082*/ 	.short	(.L_1819 - .L_1818)


	//   ....[0]....
.L_1818:
        /*0084*/ 	.word	0x00000060


	//   ....[1]....
        /*0088*/ 	.word	0x000030c0


	//----- nvinfo : EIATTR_MAX_THREADS
	.align		4
.L_1819:
        /*008c*/ 	.byte	0x04, 0x05
        /*008e*/ 	.short	(.L_1821 - .L_1820)
.L_1820:
        /*0090*/ 	.word	0x00000180
        /*0094*/ 	.word	0x00000001
        /*0098*/ 	.word	0x00000001


	//----- nvinfo : EIATTR_CRS_STACK_SIZE
	.align		4
.L_1821:
        /*009c*/ 	.byte	0x04, 0x1e
        /*009e*/ 	.short	(.L_1823 - .L_1822)
.L_1822:
        /*00a0*/ 	.word	0x00000000


	//----- nvinfo : EIATTR_CBANK_PARAM_SIZE
	.align		4
.L_1823:
        /*00a4*/ 	.byte	0x03, 0x19
        /*00a6*/ 	.short	0x00a0


	//----- nvinfo : EIATTR_PARAM_CBANK
	.align		4
        /*00a8*/ 	.byte	0x04, 0x0a
        /*00aa*/ 	.short	(.L_1825 - .L_1824)
	.align		4
.L_1824:
        /*00ac*/ 	.word	index@(.nv.constant0._Z35group_norm_nhwc_fwd_one_pass_kernelI11Fp32IOFp16WLi128ELi48ELi384EEv26Group_norm_nhwc_fwd_params)
        /*00b0*/ 	.short	0x0210
        /*00b2*/ 	.short	0x00a0


	//----- nvinfo : EIATTR_SW_WAR
	.align		4
.L_1825:
        /*00b4*/ 	.byte	0x04, 0x36
        /*00b6*/ 	.short	(.L_1827 - .L_1826)
.L_1826:
        /*00b8*/ 	.word	0x00000008
.L_1827:


//--------------------- .nv.info._Z35group_norm_nhwc_fwd_one_pass_kernelI11Fp32IOFp16WLi256ELi48ELi384EEv26Group_norm_nhwc_fwd_params --------------------------
	.section	.nv.info._Z35group_norm_nhwc_fwd_one_pass_kernelI11Fp32IOFp16WLi256ELi48ELi384EEv26Group_norm_nhwc_fwd_params,"",@"SHT_CUDA_INFO"
	.sectionflags	@""
	.align	4


	//----- nvinfo : EIATTR_CUDA_API_VERSION
	.align		4
        /*0000*/ 	.byte	0x04, 0x37
        /*0002*/ 	.short	(.L_1829 - .L_1828)
.L_1828:
        /*0004*/ 	.word	0x00000082


	//----- nvinfo : EIATTR_KPARAM_INFO
	.align		4
.L_1829:
        /*0008*/ 	.byte	0x04, 0x17
        /*000a*/ 	.short	(.L_1831 - .L_1830)
.L_1830:
        /*000c*/ 	.word	0x00000000
        /*0010*/ 	.short	0x0000
        /*0012*/ 	.short	0x0000
        /*0014*/ 	.byte	0x00, 0xf0, 0x81, 0x02


	//----- nvinfo : EIATTR_SPARSE_MMA_MASK
	.align		4
.L_1831:
        /*0018*/ 	.byte	0x03, 0x50
        /*001a*/ 	.short	0x0000


	//----- nvinfo : EIATTR_MAXREG_COUNT
	.align		4
        /*001c*/ 	.byte	0x03, 0x1b
        /*001e*/ 	.short	0x00a8


	//----- nvinfo : EIATTR_NUM_BARRIERS
	.align		4
        /*0020*/ 	.byte	0x02, 0x4c
        /*0022*/ 	.byte	0x01
	.zero		1


	//----- nvinfo : EIATTR_MERCURY_ISA_VERSION
	.align		4
        /*0024*/ 	.byte	0x03, 0x5f
        /*0026*/ 	.short	0x0101


	//----- nvinfo : EIATTR_COOP_GROUP_MASK_REGIDS
	.align		4
        /*0028*/ 	.byte	0x04, 0x29
        /*002a*/ 	.short	(.L_1833 - .L_1832)


	//   ....[0]....
.L_1832:
        /*002c*/ 	.word	0xffffffff


	//   ....[1]....
        /*0030*/ 	.word	0xffffffff


	//   ....[2]....
        /*0034*/ 	.word	0xffffffff


	//   ....[3]....
        /*0038*/ 	.word	0xffffffff


	//   ....[4]....
        /*003c*/ 	.word	0xffffffff


	//   ....[5]....
        /*0040*/ 	.word	0xffffffff


	//   ....[6]....
        /*0044*/ 	.word	0xffffffff


	//   ....[7]....
        /*0048*/ 	.word	0xffffffff


	//   ....[8]....
        /*004c*/ 	.word	0xffffffff


	//   ....[9]....
        /*0050*/ 	.word	0xffffffff


	//----- nvinfo : EIATTR_COOP_GROUP_INSTR_OFFSETS
	.align		4
.L_1833:
        /*0054*/ 	.byte	0x04, 0x28
        /*0056*/ 	.short	(.L_1835 - .L_1834)


	//   ....[0]....
.L_1834:
        /*0058*/ 	.word	0x00001c20


	//   ....[1]....
        /*005c*/ 	.word	0x00001c30


	//   ....[2]....
        /*0060*/ 	.word	0x00001c60


	//   ....[3]....
        /*0064*/ 	.word	0x00001c70


	//   ....[4]....
        /*0068*/ 	.word	0x00001cb0


	//   ....[5]....
        /*006c*/ 	.word	0x00001cc0


	//   ....[6]....
        /*0070*/ 	.word	0x00001d00


	//   ....[7]....
        /*0074*/ 	.word	0x00001d10


	//   ....[8]....
        /*0078*/ 	.word	0x00001d50


	//   ....[9]....
        /*007c*/ 	.word	0x00001d60


	//----- nvinfo : EIATTR_EXIT_INSTR_OFFSETS
	.align		4
.L_1835:
        /*0080*/ 	.byte	0x04, 0x1c
        /*0082*/ 	.short	(.L_1837 - .L_1836)


	//   ....[0]....
.L_1836:
        /*0084*/ 	.word	0x00000060


	//   ....[1]....
        /*0088*/ 	.word	0x00004d30


	//----- nvinfo : EIATTR_MAX_THREADS
	.align		4
.L_1837:
        /*008c*/ 	.byte	0x04, 0x05
        /*008e*/ 	.short	(.L_1839 - .L_1838)
.L_1838:
        /*0090*/ 	.word	0x00000180
        /*0094*/ 	.word	0x00000001
        /*0098*/ 	.word	0x00000001


	//----- nvinfo : EIATTR_CRS_STACK_SIZE
	.align		4
.L_1839:
        /*009c*/ 	.byte	0x04, 0x1e
        /*009e*/ 	.short	(.L_1841 - .L_1840)
.L_1840:
        /*00a0*/ 	.word	0x00000000


	//----- nvinfo : EIATTR_CBANK_PARAM_SIZE
	.align		4
.L_1841:
        /*00a4*/ 	.byte	0x03, 0x19
        /*00a6*/ 	.short	0x00a0


	//----- nvinfo : EIATTR_PARAM_CBANK
	.align		4
        /*00a8*/ 	.byte	0x04, 0x0a
        /*00aa*/ 	.short	(.L_1843 - .L_1842)
	.align		4
.L_1842:
        /*00ac*/ 	.word	index@(.nv.constant0._Z35group_norm_nhwc_fwd_one_pass_kernelI11Fp32IOFp16WLi256ELi48ELi384EEv26Group_norm_nhwc_fwd_params)
        /*00b0*/ 	.short	0x0210
        /*00b2*/ 	.short	0x00a0


	//----- nvinfo : EIATTR_SW_WAR
	.align		4
.L_1843:
        /*00b4*/ 	.byte	0x04, 0x36
        /*00b6*/ 	.short	(.L_1845 - .L_1844)
.L_1844:
        /*00b8*/ 	.word	0x00000008
.L_1845:


//--------------------- .nv.info._Z35group_norm_nhwc_fwd_one_pass_kernelI11Fp32IOFp16WLi512ELi48ELi384EEv26Group_norm_nhwc_fwd_params --------------------------
	.section	.nv.info._Z35group_norm_nhwc_fwd_one_pass_kernelI11Fp32IOFp16WLi512ELi48ELi384EEv26Group_norm_nhwc_fwd_params,"",@"SHT_CUDA_INFO"
	.sectionflags	@""
	.align	4


	//----- nvinfo : EIATTR_CUDA_API_VERSION
	.align		4
        /*0000*/ 	.byte	0x04, 0x37
        /*0002*/ 	.short	(.L_1847 - .L_1846)
.L_1846:
        /*0004*/ 	.word	0x00000082


	//----- nvinfo : EIATTR_KPARAM_INFO
	.align		4
.L_1847:
        /*0008*/ 	.byte	0x04, 0x17
        /*000a*/ 	.short	(.L_1849 - .L_1848)
.L_1848:
        /*000c*/ 	.word	0x00000000
        /*0010*/ 	.short	0x0000
        /*0012*/ 	.short	0x0000
        /*0014*/ 	.byte	0x00, 0xf0, 0x81, 0x02


	//----- nvinfo : EIATTR_SPARSE_MMA_MASK
	.align		4
.L_1849:
        /*0018*/ 	.byte	0x03, 0x50
        /*001a*/ 	.short	0x0000


	//----- nvinfo : EIATTR_MAXREG_COUNT
	.align		4
        /*001c*/ 	.byte	0x03, 0x1b
        /*001e*/ 	.short	0x00a8


	//----- nvinfo : EIATTR_NUM_BARRIERS
	.align		4
        /*0020*/ 	.byte	0x02, 0x4c
        /*0022*/ 	.byte	0x01
	.zero		1


	//----- nvinfo : EIATTR_MERCURY_ISA_VERSION
	.align		4
        /*0024*/ 	.byte	0x03, 0x5f
        /*0026*/ 	.short	0x0101


	//----- nvinfo : EIATTR_COOP_GROUP_MASK_REGIDS
	.align		4
        /*0028*/ 	.byte	0x04, 0x29
        /*002a*/ 	.short	(.L_1851 - .L_1850)


	//   ....[0]....
.L_1850:
        /*002c*/ 	.word	0xffffffff


	//   ....[1]....
        /*0030*/ 	.word	0xffffffff


	//   ....[2]....
        /*0034*/ 	.word	0xffffffff


	//   ....[3]....
        /*0038*/ 	.word	0xffffffff


	//   ....[4]....
        /*003c*/ 	.word	0xffffffff


	//   ....[5]....
        /*0040*/ 	.word	0xffffffff


	//   ....[6]....
        /*0044*/ 	.word	0xffffffff


	//   ....[7]....
        /*0048*/ 	.word	0xffffffff


	//   ....[8]....
        /*004c*/ 	.word	0xffffffff


	//   ....[9]....
        /*0050*/ 	.word	0xffffffff


	//----- nvinfo : EIATTR_COOP_GROUP_INSTR_OFFSETS
	.align		4
.L_1851:
        /*0054*/ 	.byte	0x04, 0x28
        /*0056*/ 	.short	(.L_1853 - .L_1852)


	//   ....[0]....
.L_1852:
        /*0058*/ 	.word	0x000035c0


	//   ....[1]....
        /*005c*/ 	.word	0x000035d0


	//   ....[2]....
        /*0060*/ 	.word	0x00003610


	//   ....[3]....
        /*0064*/ 	.word	0x00003620


	//   ....[4]....
        /*0068*/ 	.word	0x00003660


	//   ....[5]....
        /*006c*/ 	.word	0x00003670


	//   ....[6]....
        /*0070*/ 	.word	0x000036b0


	//   ....[7]....
        /*0074*/ 	.word	0x000036c0


	//   ....[8]....
        /*0078*/ 	.word	0x00003700


	//   ....[9]....
        /*007c*/ 	.word	0x00003710


	//----- nvinfo : EIATTR_EXIT_INSTR_OFFSETS
	.align		4
.L_1853:
        /*0080*/ 	.byte	0x04, 0x1c
        /*0082*/ 	.short	(.L_1855 - .L_1854)


	//   ....[0]....
.L_1854:
        /*0084*/ 	.word	0x00000060


	//   ....[1]....
        /*0088*/ 	.word	0x00008810


	//----- nvinfo : EIATTR_MAX_THREADS
	.align		4
.L_1855:
        /*008c*/ 	.byte	0x04, 0x05
        /*008e*/ 	.short	(.L_1857 - .L_1856)
.L_1856:
        /*0090*/ 	.word	0x00000180
        /*0094*/ 	.word	0x00000001
        /*0098*/ 	.word	0x00000001


	//----- nvinfo : EIATTR_CRS_STACK_SIZE
	.align		4
.L_1857:
        /*009c*/ 	.byte	0x04, 0x1e
        /*009e*/ 	.short	(.L_1859 - .L_1858)
.L_1858:
        /*00a0*/ 	.word	0x00000000


	//----- nvinfo : EIATTR_CBANK_PARAM_SIZE
	.align		4
.L_1859:
        /*00a4*/ 	.byte	0x03, 0x19
        /*00a6*/ 	.short	0x00a0


	//----- nvinfo : EIATTR_PARAM_CBANK
	.align		4
        /*00a8*/ 	.byte	0x04, 0x0a
        /*00aa*/ 	.short	(.L_1861 - .L_1860)
	.align		4
.L_1860:
        /*00ac*/ 	.word	index@(.nv.constant0._Z35group_norm_nhwc_fwd_one_pass_kernelI11Fp32IOFp16WLi512ELi48ELi384EEv26Group_norm_nhwc_fwd_params)
        /*00b0*/ 	.short	0x0210
        /*00b2*/ 	.short	0x00a0


	//----- nvinfo : EIATTR_SW_WAR
	.align		4
.L_1861:
        /*00b4*/ 	.byte	0x04, 0x36
        /*00b6*/ 	.short	(.L_1863 - .L_1862)
.L_1862:
        /*00b8*/ 	.word	0x00000008
.L_1863:


//--------------------- .nv.callgraph             --------------------------
	.section	.nv.callgraph,"",@"SHT_CUDA_CALLGRAPH"
	.align	4
	.sectionentsize	8
	.align		4
        /*0000*/ 	.word	0x00000000
	.align		4
        /*0004*/ 	.word	0xffffffff
	.align		4
        /*0008*/ 	.word	0x00000000
	.align		4
        /*000c*/ 	.word	0xfffffffe
	.align		4
        /*0010*/ 	.word	0x00000000
	.align		4
        /*0014*/ 	.word	0xfffffffd
	.align		4
        /*0018*/ 	.word	0x00000000
	.align		4
        /*001c*/ 	.word	0xfffffffc


//--------------------- .nv.constant4             --------------------------
	.section	.nv.constant4,"a",@progbits
	.align	8
	.align		8
.nv.constant4:
        /*0000*/ 	.dword	_ZN61_INTERNAL_cc668ceb_30_group_norm_nhwc_one_pass_48_cu_b3a0362b4cuda3std3__45__cpo5beginE
	.align		8
        /*0008*/ 	.dword	_ZN61_INTERNAL_cc668ceb_30_group_norm_nhwc_one_pass_48_cu_b3a0362b4cuda3std3__45__cpo3endE
	.align		8
        /*0010*/ 	.dword	_ZN61_INTERNAL_cc668ceb_30_group_norm_nhwc_one_pass_48_cu_b3a0362b4cuda3std3__45__cpo6cbeginE
	.align		8
        /*0018*/ 	.dword	_ZN61_INTERNAL_cc668ceb_30_group_norm_nhwc_one_pass_48_cu_b3a0362b4cuda3std3__45__cpo4cendE
	.align		8
        /*0020*/ 	.dword	_ZN61_INTERNAL_cc668ceb_30_group_norm_nhwc_one_pass_48_cu_b3a0362b4cuda3std3__45__cpo6rbeginE
	.align		8
        /*0028*/ 	.dword	_ZN61_INTERNAL_cc668ceb_30_group_norm_nhwc_one_pass_48_cu_b3a0362b4cuda3std3__45__cpo4rendE
	.align		8
        /*0030*/ 	.dword	_ZN61_INTERNAL_cc668ceb_30_group_norm_nhwc_one_pass_48_cu_b3a0362b4cuda3std3__45__cpo7crbeginE
	.align		8
        /*0038*/ 	.dword	_ZN61_INTERNAL_cc668ceb_30_group_norm_nhwc_one_pass_48_cu_b3a0362b4cuda3std3__45__cpo5crendE
	.align		8
        /*0040*/ 	.dword	_ZN61_INTERNAL_cc668ceb_30_group_norm_nhwc_one_pass_48_cu_b3a0362b4cuda3std3__463_GLOBAL__N__cc668ceb_30_group_norm_nhwc_one_pass_48_cu_b3a0362b6ignoreE
	.align		8
        /*0048*/ 	.dword	_ZN61_INTERNAL_cc668ceb_30_group_norm_nhwc_one_pass_48_cu_b3a0362b4cuda3std3__419piecewise_constructE
	.align		8
        /*0050*/ 	.dword	_ZN61_INTERNAL_cc668ceb_30_group_norm_nhwc_one_pass_48_cu_b3a0362b4cuda3std3__48in_placeE
	.align		8
        /*0058*/ 	.dword	_ZN61_INTERNAL_cc668ceb_30_group_norm_nhwc_one_pass_48_cu_b3a0362b4cuda3std3__420unreachable_sentinelE
	.align		8
        /*0060*/ 	.dword	_ZN61_INTERNAL_cc668ceb_30_group_norm_nhwc_one_pass_48_cu_b3a0362b4cuda3std3__47nulloptE
	.align		8
        /*0068*/ 	.dword	_ZN61_INTERNAL_cc668ceb_30_group_norm_nhwc_one_pass_48_cu_b3a0362b4cuda3std3__48unexpectE
	.align		8
        /*0070*/ 	.dword	_ZN61_INTERNAL_cc668ceb_30_group_norm_nhwc_one_pass_48_cu_b3a0362b4cuda3std6ranges3__45__cpo4swapE
	.align		8
        /*0078*/ 	.dword	_ZN61_INTERNAL_cc668ceb_30_group_norm_nhwc_one_pass_48_cu_b3a0362b4cuda3std6ranges3__45__cpo9iter_moveE
	.align		8
        /*0080*/ 	.dword	_ZN61_INTERNAL_cc668ceb_30_group_norm_nhwc_one_pass_48_cu_b3a0362b4cuda3std6ranges3__45__cpo5beginE
	.align		8
        /*0088*/ 	.dword	_ZN61_INTERNAL_cc668ceb_30_group_norm_nhwc_one_pass_48_cu_b3a0362b4cuda3std6ranges3__45__cpo3endE
	.align		8
        /*0090*/ 	.dword	_ZN61_INTERNAL_cc668ceb_30_group_norm_nhwc_one_pass_48_cu_b3a0362b4cuda3std6ranges3__45__cpo6cbeginE
	.align		8
        /*0098*/ 	.dword	_ZN61_INTERNAL_cc668ceb_30_group_norm_nhwc_one_pass_48_cu_b3a0362b4cuda3std6ranges3__45__cpo4cendE
	.align		8
        /*00a0*/ 	.dword	_ZN61_INTERNAL_cc668ceb_30_group_norm_nhwc_one_pass_48_cu_b3a0362b4cuda3std6ranges3__45__cpo7advanceE
	.align		8
        /*00a8*/ 	.dword	_ZN61_INTERNAL_cc668ceb_30_group_norm_nhwc_one_pass_48_cu_b3a0362b4cuda3std6ranges3__45__cpo9iter_swapE
	.align		8
        /*00b0*/ 	.dword	_ZN61_INTERNAL_cc668ceb_30_group_norm_nhwc_one_pass_48_cu_b3a0362b4cuda3std6ranges3__45__cpo4nextE
	.align		8
        /*00b8*/ 	.dword	_ZN61_INTERNAL_cc668ceb_30_group_norm_nhwc_one_pass_48_cu_b3a0362b4cuda3std6ranges3__45__cpo4prevE
	.align		8
        /*00c0*/ 	.dword	_ZN61_INTERNAL_cc668ceb_30_group_norm_nhwc_one_pass_48_cu_b3a0362b4cuda3std6ranges3__45__cpo4dataE
	.align		8
        /*00c8*/ 	.dword	_ZN61_INTERNAL_cc668ceb_30_group_norm_nhwc_one_pass_48_cu_b3a0362b4cuda3std6ranges3__45__cpo5cdataE
	.align		8
        /*00d0*/ 	.dword	_ZN61_INTERNAL_cc668ceb_30_group_norm_nhwc_one_pass_48_cu_b3a0362b4cuda3std6ranges3__45__cpo4sizeE
	.align		8
        /*00d8*/ 	.dword	_ZN61_INTERNAL_cc668ceb_30_group_norm_nhwc_one_pass_48_cu_b3a0362b4cuda3std6ranges3__45__cpo5ssizeE
	.align		8
        /*00e0*/ 	.dword	_ZN61_INTERNAL_cc668ceb_30_group_norm_nhwc_one_pass_48_cu_b3a0362b4cuda3std6ranges3__45__cpo8distanceE
	.align		8
        /*00e8*/ 	.dword	_ZN61_INTERNAL_cc668ceb_30_group_norm_nhwc_one_pass_48_cu_b3a0362b6thrust23THRUST_300001_SM_900_NS6system6detail10sequential3seqE
	.align		8
        /*00f0*/ 	.dword	_ZN61_INTERNAL_cc668ceb_30_group_norm_nhwc_one_pass_48_cu_b3a0362b6thrust23THRUST_300001_SM_900_NS12placeholders2_1E
	.align		8
        /*00f8*/ 	.dword	_ZN61_INTERNAL_cc668ceb_30_group_norm_nhwc_one_pass_48_cu_b3a0362b6thrust23THRUST_300001_SM_900_NS12placeholders2_2E
	.align		8
        /*0100*/ 	.dword	_ZN61_INTERNAL_cc668ceb_30_group_norm_nhwc_one_pass_48_cu_b3a0362b6thrust23THRUST_300001_SM_900_NS12placeholders2_3E
	.align		8
        /*0108*/ 	.dword	_ZN61_INTERNAL_cc668ceb_30_group_norm_nhwc_one_pass_48_cu_b3a0362b6thrust23THRUST_300001_SM_900_NS12placeholders2_4E
	.align		8
        /*0110*/ 	.dword	_ZN61_INTERNAL_cc668ceb_30_group_norm_nhwc_one_pass_48_cu_b3a0362b6thrust23THRUST_300001_SM_900_NS12placeholders2_5E
	.align		8
        /*0118*/ 	.dword	_ZN61_INTERNAL_cc668ceb_30_group_norm_nhwc_one_pass_48_cu_b3a0362b6thrust23THRUST_300001_SM_900_NS12placeholders2_6E
	.align		8
        /*0120*/ 	.dword	_ZN61_INTERNAL_cc668ceb_30_group_norm_nhwc_one_pass_48_cu_b3a0362b6thrust23THRUST_300001_SM_900_NS12placeholders2_7E
	.align		8
        /*0128*/ 	.dword	_ZN61_INTERNAL_cc668ceb_30_group_norm_nhwc_one_pass_48_cu_b3a0362b6thrust23THRUST_300001_SM_900_NS12placeholders2_8E
	.align		8
        /*0130*/ 	.dword	_ZN61_INTERNAL_cc668ceb_30_group_norm_nhwc_one_pass_48_cu_b3a0362b6thrust23THRUST_300001_SM_900_NS12placeholders2_9E
	.align		8
        /*0138*/ 	.dword	_ZN61_INTERNAL_cc668ceb_30_group_norm_nhwc_one_pass_48_cu_b3a0362b6thrust23THRUST_300001_SM_900_NS12placeholders3_10E


//--------------------- .text._ZN3cub17CUB_300001_SM_9006detail11EmptyKernelIvEEvv --------------------------
	.section	.text._ZN3cub17CUB_300001_SM_9006detail11EmptyKernelIvEEvv,"ax",@progbits
	.align	128
        .global         _ZN3cub17CUB_300001_SM_9006detail11EmptyKernelIvEEvv
        .type           _ZN3cub17CUB_300001_SM_9006detail11EmptyKernelIvEEvv,@function
        .size           _ZN3cub17CUB_300001_SM_9006detail11EmptyKernelIvEEvv,(.L_x_5131 - _ZN3cub17CUB_300001_SM_9006detail11EmptyKernelIvEEvv)
        .other          _ZN3cub17CUB_300001_SM_9006detail11EmptyKernelIvEEvv,@"STO_CUDA_ENTRY STV_DEFAULT"
_ZN3cub17CUB_300001_SM_9006detail11EmptyKernelIvEEvv:
.text._ZN3cub17CUB_300001_SM_9006detail11EmptyKernelIvEEvv:
[----:B------:R-:W-:Y:S01]  /*0000*/  LDC R1, c[0x0][0x28] ;  /* 0x00000a00ff017b82 */ /* 0x000fe20000000800 */
[----:B------:R-:W-:Y:S05]  /*0010*/  EXIT ;  /* 0x000000000000794d */ /* 0x000fea0003800000 */
.L_x_0:
[----:B------:R-:W-:-:S00]  /*0020*/  BRA `(.L_x_0) ;  /* 0xfffffffc00fc7947 */ /* 0x000fc0000383ffff */
[----:B------:R-:W-:-:S00]  /*0030*/  NOP ;  /* 0x0000000000007918 */ /* 0x000fc00000000000 */
        /* <DEDUP_REMOVED lines=12> */
.L_x_5131:


//--------------------- .text._Z35group_norm_nhwc_bwd_one_pass_kernelI11Bf16IOFp32WLi64ELi48ELi384EEv26Group_norm_nhwc_bwd_params --------------------------
	.section	.text._Z35group_norm_nhwc_bwd_one_pass_kernelI11Bf16IOFp32WLi64ELi48ELi384EEv26Group_norm_nhwc_bwd_params,"ax",@progbits
	.align	128
        .global         _Z35group_norm_nhwc_bwd_one_pass_kernelI11Bf16IOFp32WLi64ELi48ELi384EEv26Group_norm_nhwc_bwd_params
        .type           _Z35group_norm_nhwc_bwd_one_pass_kernelI11Bf16IOFp32WLi64ELi48ELi384EEv26Group_norm_nhwc_bwd_params,@function
        .size           _Z35group_norm_nhwc_bwd_one_pass_kernelI11Bf16IOFp32WLi64ELi48ELi384EEv26Group_norm_nhwc_bwd_params,(.L_x_5132 - _Z35group_norm_nhwc_bwd_one_pass_kernelI11Bf16IOFp32WLi64ELi48ELi384EEv26Group_norm_nhwc_bwd_params)
        .other          _Z35group_norm_nhwc_bwd_one_pass_kernelI11Bf16IOFp32WLi64ELi48ELi384EEv26Group_norm_nhwc_bwd_params,@"STO_CUDA_ENTRY STV_DEFAULT"
_Z35group_norm_nhwc_bwd_one_pass_kernelI11Bf16IOFp32WLi64ELi48ELi384EEv26Group_norm_nhwc_bwd_params:
.text._Z35group_norm_nhwc_bwd_one_pass_kernelI11Bf16IOFp32WLi64ELi48ELi384EEv26Group_norm_nhwc_bwd_params:
[----:B------:R-:W-:Y:S08]  /*0000*/  LDC R1, c[0x0][0x28] ;  /* 0x00000a00ff017b82 */ /* 0x000ff00000000800 */
[----:B------:R-:W0:Y:S01]  /*0010*/  S2UR UR10, SR_CTAID.Y ;  /* 0x00000000000a79c3 */ /* 0x000e220000002600 */
[----:B------:R-:W-:Y:S01]  /*0020*/  ULDC UR5, c[0x0][0x2a0] ;  /* 0x0000a80000057ab9 */ /* 0x000fe20000000800 */
[----:B------:R-:W-:Y:S01]  /*0030*/  ULDC UR4, c[0x0][0x270] ;  /* 0x00009c0000047ab9 */ /* 0x000fe20000000800 */
[----:B------:R-:W1:Y:S01]  /*0040*/  S2R R38, SR_TID.X ;  /* 0x0000000000267919 */ /* 0x000e620000002100 */
[----:B------:R-:W-:Y:S01]  /*0050*/  UIMAD UR5, UR5, UR4, URZ ;  /* 0x00000004050572a4 */ /* 0x000fe2000f8e023f */
[----:B------:R-:W-:-:S03]  /*0060*/  ULDC.64 UR14, c[0x0][0x208] ;  /* 0x00008200000e7ab9 */ /* 0x000fc60000000a00 */
[----:B0-----:R-:W-:-:S06]  /*0070*/  UISETP.GE.AND UP0, UPT, UR10, UR5, UPT ;  /* 0x000000050a00728c */ /* 0x001fcc000bf06270 */
[----:B------:R-:W-:-:S13]  /*0080*/  PLOP3.LUT P0, PT, PT, PT, UP0, 0x80, 0x0 ;  /* 0x000000000000781c */ /* 0x000fda0003f0f008 */
[----:B-1----:R-:W-:Y:S05]  /*0090*/  @P0 BRA `(.L_x_1) ;  /* 0x0000004000640947 */ /* 0x002fea0003800000 */
[----:B------:R-:W0:Y:S01]  /*00a0*/  S2UR UR16, SR_CTAID.X ;  /* 0x00000000001079c3 */ /* 0x000e220000002500 */
[----:B------:R-:W-:Y:S01]  /*00b0*/  IMAD.WIDE.U32 R2, R38, -0x55555555, RZ ;  /* 0xaaaaaaab26027825 */ /* 0x000fe200078e00ff */
[----:B------:R-:W-:Y:S01]  /*00c0*/  ULDC.64 UR12, c[0x0][0x288] ;  /* 0x0000a200000c7ab9 */ /* 0x000fe20000000a00 */
[----:B------:R-:W1:Y:S01]  /*00d0*/  S2R R0, SR_LANEID ;  /* 0x0000000000007919 */ /* 0x000e620000000000 */
[----:B------:R-:W-:Y:S02]  /*00e0*/  UIMAD.WIDE.U32 UR6, UR12, 0x3, URZ ;  /* 0x000000030c0678a5 */ /* 0x000fe4000f8e003f */
[----:B------:R-:W-:Y:S01]  /*00f0*/  UIMAD UR9, UR13, 0x3, URZ ;  /* 0x000000030d0978a4 */ /* 0x000fe2000f8e023f */
[----:B------:R-:W-:Y:S01]  /*0100*/  SHF.R.U32.HI R3, RZ, 0x4, R3 ;  /* 0x00000004ff037819 */ /* 0x000fe20000011603 */
[----:B------:R-:W0:Y:S01]  /*0110*/  LDC R36, c[0x0][0x2ac] ;  /* 0x0000ab00ff247b82 */ /* 0x000e220000000800 */
[----:B------:R-:W-:Y:S02]  /*0120*/  ULEA.HI UR11, UP0, UR13, UR12, URZ, 0x1 ;  /* 0x0000000c0d0b7291 */ /* 0x000fe4000f81083f */
[----:B------:R-:W-:Y:S01]  /*0130*/  UIADD3 UR9, UR7, UR9, URZ ;  /* 0x0000000907097290 */ /* 0x000fe2000fffe03f */
[----:B------:R-:W-:Y:S01]  /*0140*/  IMAD R37, R3, -0x18, R38 ;  /* 0xffffffe803257824 */ /* 0x000fe200078e0226 */
[----:B------:R-:W-:Y:S01]  /*0150*/  UIADD3.X UR12, URZ, UR13, URZ, UP0, !UPT ;  /* 0x0000000d3f0c7290 */ /* 0x000fe200087fe43f */
[----:B------:R-:W-:-:S02]  /*0160*/  ULDC.64 UR18, c[0x0][0x290] ;  /* 0x0000a40000127ab9 */ /* 0x000fc40000000a00 */
[----:B------:R-:W2:Y:S01]  /*0170*/  S2UR UR8, SR_CgaCtaId ;  /* 0x00000000000879c3 */ /* 0x000ea20000008800 */
[----:B------:R-:W-:Y:S01]  /*0180*/  ULEA.HI UR7, UP0, UR9, UR6, URZ, 0x1 ;  /* 0x0000000609077291 */ /* 0x000fe2000f81083f */
[----:B------:R-:W-:Y:S01]  /*0190*/  SHF.L.U32 R37, R37, 0x1, RZ ;  /* 0x0000000125257819 */ /* 0x000fe200000006ff */
[----:B------:R-:W-:Y:S01]  /*01a0*/  UMOV UR4, 0x400 ;  /* 0x0000040000047882 */ /* 0x000fe20000000000 */
[----:B------:R-:W-:Y:S02]  /*01b0*/  USHF.R.S64 UR6, UR11, 0x1, UR12 ;  /* 0x000000010b067899 */ /* 0x000fe4000800100c */
[----:B------:R-:W-:-:S04]  /*01c0*/  UIADD3.X UR9, URZ, UR9, URZ, UP0, !UPT ;  /* 0x000000093f097290 */ /* 0x000fc800087fe43f */
[----:B------:R-:W-:Y:S02]  /*01d0*/  USHF.R.S64 UR7, UR7, 0x1, UR9 ;  /* 0x0000000107077899 */ /* 0x000fe40008001009 */
[----:B------:R-:W-:Y:S01]  /*01e0*/  USHF.R.S32.HI UR9, URZ, 0x1, UR9 ;  /* 0x000000013f097899 */ /* 0x000fe20008011409 */
[----:B0-----:R-:W-:Y:S01]  /*01f0*/  IMAD R36, R36, UR16, R3 ;  /* 0x0000001024247c24 */ /* 0x001fe2000f8e0203 */
[----:B------:R-:W-:Y:S02]  /*0200*/  SHF.R.S32.HI R3, RZ, 0x1f, R38 ;  /* 0x0000001fff037819 */ /* 0x000fe40000011426 */
[----:B------:R-:W-:Y:S02]  /*0210*/  USHF.L.U64.HI UR9, UR7, 0x2, UR9 ;  /* 0x0000000207097899 */ /* 0x000fe40008010209 */
[----:B------:R-:W-:Y:S01]  /*0220*/  ISETP.GE.U32.AND P1, PT, R36, UR18, PT ;  /* 0x0000001224007c0c */ /* 0x000fe2000bf26070 */
[----:B------:R-:W-:Y:S01]  /*0230*/  ULDC.U8 UR18, c[0x0][0x2a4] ;  /* 0x0000a90000127ab9 */ /* 0x000fe20000000000 */
[----:B------:R-:W-:Y:S01]  /*0240*/  SHF.R.S32.HI R2, RZ, 0x1f, R36 ;  /* 0x0000001fff027819 */ /* 0x000fe20000011424 */
[----:B--2---:R-:W-:Y:S01]  /*0250*/  ULEA UR4, UR8, UR4, 0x18 ;  /* 0x0000000408047291 */ /* 0x004fe2000f8ec03f */
[----:B------:R-:W-:Y:S01]  /*0260*/  LEA.HI R3, R3, R38, RZ, 0x5 ;  /* 0x0000002603037211 */ /* 0x000fe200078f28ff */
[----:B------:R-:W-:Y:S01]  /*0270*/  USHF.R.S32.HI UR8, URZ, 0x1, UR12 ;  /* 0x000000013f087899 */ /* 0x000fe2000801140c */
[----:B------:R-:W-:-:S02]  /*0280*/  ISETP.GE.AND.EX P1, PT, R2, UR19, PT, P1 ;  /* 0x0000001302007c0c */ /* 0x000fc4000bf26310 */
[----:B------:R-:W-:Y:S01]  /*0290*/  SHF.R.S32.HI R2, RZ, 0x5, R3 ;  /* 0x00000005ff027819 */ /* 0x000fe20000011403 */
[----:B------:R-:W-:Y:S01]  /*02a0*/  USHF.L.U64.HI UR8, UR6, 0x2, UR8 ;  /* 0x0000000206087899 */ /* 0x000fe20008010208 */
[----:B------:R-:W-:Y:S02]  /*02b0*/  ISETP.LT.U32.AND P1, PT, R38, 0x180, !P1 ;  /* 0x000001802600780c */ /* 0x000fe40004f21070 */
[C---:B------:R-:W-:Y:S02]  /*02c0*/  IADD3 R35, R36.reuse, 0x20, RZ ;  /* 0x0000002024237810 */ /* 0x040fe40007ffe0ff */
[----:B------:R-:W-:Y:S02]  /*02d0*/  IADD3 R34, R36, 0x30, RZ ;  /* 0x0000003024227810 */ /* 0x000fe40007ffe0ff */
[----:B------:R-:W-:Y:S01]  /*02e0*/  LEA R2, R2, UR4, 0x3 ;  /* 0x0000000402027c11 */ /* 0x000fe2000f8e18ff */
[----:B-1----:R-:W-:-:S06]  /*02f0*/  UMOV UR4, URZ ;  /* 0x0000003f00047c82 */ /* 0x002fcc0008000000 */
.L_x_36:
[----:B0-----:R-:W0:Y:S01]  /*0300*/  LDC R8, c[0x0][0x2a0] ;  /* 0x0000a800ff087b82 */ /* 0x001e220000000800 */
[----:B------:R-:W-:Y:S01]  /*0310*/  IABS R9, UR10 ;  /* 0x0000000a00097c13 */ /* 0x000fe20008000000 */
[----:B------:R-:W-:Y:S01]  /*0320*/  ULDC.64 UR12, c[0x0][0x298] ;  /* 0x0000a600000c7ab9 */ /* 0x000fe20000000a00 */
[----:B------:R-:W-:Y:S01]  /*0330*/  ISETP.LE.AND P4, PT, RZ, UR10, PT ;  /* 0x0000000aff007c0c */ /* 0x000fe2000bf83270 */
[----:B------:R-:W-:Y:S01]  /*0340*/  ULDC.64 UR20, c[0x0][0x290] ;  /* 0x0000a40000147ab9 */ /* 0x000fe20000000a00 */
[----:B------:R-:W-:Y:S02]  /*0350*/  SHF.R.S32.HI R11, RZ, 0x1f, R36 ;  /* 0x0000001fff0b7819 */ /* 0x000fe40000011424 */
[----:B------:R-:W-:Y:S01]  /*0360*/  SHF.R.S32.HI R27, RZ, 0x1f, R35 ;  /* 0x0000001fff1b7819 */ /* 0x000fe20000011423 */
[----:B-1----:R-:W1:Y:S01]  /*0370*/  @P1 LDC.64 R12, c[0x0][0x228] ;  /* 0x00008a00ff0c1b82 */ /* 0x002e620000000a00 */
[----:B------:R-:W-:Y:S02]  /*0380*/  IADD3 R22, R36, 0x10, RZ ;  /* 0x0000001024167810 */ /* 0x000fe40007ffe0ff */
[----:B------:R-:W-:-:S02]  /*0390*/  CS2R R32, SRZ ;  /* 0x0000000000207805 */ /* 0x000fc4000001ff00 */
[----:B------:R-:W-:Y:S02]  /*03a0*/  SHF.R.S32.HI R23, RZ, 0x1f, R22 ;  /* 0x0000001fff177819 */ /* 0x000fe40000011416 */
[----:B0-----:R-:W-:-:S04]  /*03b0*/  IABS R6, R8 ;  /* 0x0000000800067213 */ /* 0x001fc80000000000 */
[----:B------:R-:W0:Y:S08]  /*03c0*/  I2F.RP R3, R6 ;  /* 0x0000000600037306 */ /* 0x000e300000209400 */
[----:B0-----:R-:W0:Y:S02]  /*03d0*/  MUFU.RCP R3, R3 ;  /* 0x0000000300037308 */ /* 0x001e240000001000 */
[----:B0-----:R-:W-:-:S06]  /*03e0*/  IADD3 R4, R3, 0xffffffe, RZ ;  /* 0x0ffffffe03047810 */ /* 0x001fcc0007ffe0ff */
[----:B------:R0:W2:Y:S02]  /*03f0*/  F2I.FTZ.U32.TRUNC.NTZ R5, R4 ;  /* 0x0000000400057305 */ /* 0x0000a4000021f000 */
[----:B0-----:R-:W-:Y:S01]  /*0400*/  HFMA2.MMA R4, -RZ, RZ, 0, 0 ;  /* 0x00000000ff047435 */ /* 0x001fe200000001ff */
[----:B--2---:R-:W-:-:S05]  /*0410*/  IADD3 R7, RZ, -R5, RZ ;  /* 0x80000005ff077210 */ /* 0x004fca0007ffe0ff */
[----:B------:R-:W-:-:S04]  /*0420*/  IMAD R7, R7, R6, RZ ;  /* 0x0000000607077224 */ /* 0x000fc800078e02ff */
[----:B------:R-:W-:Y:S01]  /*0430*/  IMAD.HI.U32 R5, R5, R7, R4 ;  /* 0x0000000705057227 */ /* 0x000fe200078e0004 */
[----:B------:R-:W-:-:S05]  /*0440*/  MOV R7, R9 ;  /* 0x0000000900077202 */ /* 0x000fca0000000f00 */
[----:B------:R-:W-:-:S05]  /*0450*/  IMAD.HI.U32 R5, R5, R7, RZ ;  /* 0x0000000705057227 */ /* 0x000fca00078e00ff */
[----:B------:R-:W-:-:S05]  /*0460*/  IADD3 R3, -R5, RZ, RZ ;  /* 0x000000ff05037210 */ /* 0x000fca0007ffe1ff */
[----:B------:R-:W-:Y:S01]  /*0470*/  IMAD R3, R6, R3, R7 ;  /* 0x0000000306037224 */ /* 0x000fe200078e0207 */
[----:B------:R-:W-:-:S04]  /*0480*/  LOP3.LUT R7, R8, UR10, RZ, 0x3c, !PT ;  /* 0x0000000a08077c12 */ /* 0x000fc8000f8e3cff */
[----:B------:R-:W-:Y:S02]  /*0490*/  ISETP.GT.U32.AND P0, PT, R6, R3, PT ;  /* 0x000000030600720c */ /* 0x000fe40003f04070 */
[----:B------:R-:W-:Y:S02]  /*04a0*/  ISETP.GE.AND P5, PT, R7, RZ, PT ;  /* 0x000000ff0700720c */ /* 0x000fe40003fa6270 */
[----:B------:R-:W-:-:S09]  /*04b0*/  SHF.R.S32.HI R7, RZ, 0x1f, R37 ;  /* 0x0000001fff077819 */ /* 0x000fd20000011425 */
[-C--:B------:R-:W-:Y:S02]  /*04c0*/  @!P0 IADD3 R3, R3, -R6.reuse, RZ ;  /* 0x8000000603038210 */ /* 0x080fe40007ffe0ff */
[----:B------:R-:W-:Y:S02]  /*04d0*/  @!P0 IADD3 R5, R5, 0x1, RZ ;  /* 0x0000000105058810 */ /* 0x000fe40007ffe0ff */
[CC--:B------:R-:W-:Y:S02]  /*04e0*/  ISETP.GE.U32.AND P2, PT, R3.reuse, R6.reuse, PT ;  /* 0x000000060300720c */ /* 0x0c0fe40003f46070 */
[----:B------:R-:W-:Y:S02]  /*04f0*/  ISETP.GT.U32.AND P3, PT, R6, R3, PT ;  /* 0x000000030600720c */ /* 0x000fe40003f64070 */
[----:B------:R-:W-:Y:S02]  /*0500*/  IADD3 R4, R3, -R6, RZ ;  /* 0x8000000603047210 */ /* 0x000fe40007ffe0ff */
[----:B------:R-:W-:-:S02]  /*0510*/  ISETP.NE.AND P0, PT, R8, RZ, PT ;  /* 0x000000ff0800720c */ /* 0x000fc40003f05270 */
[----:B------:R-:W-:Y:S02]  /*0520*/  SEL R3, R4, R3, !P3 ;  /* 0x0000000304037207 */ /* 0x000fe40005800000 */
[----:B------:R-:W-:Y:S02]  /*0530*/  LOP3.LUT R4, RZ, R8, RZ, 0x33, !PT ;  /* 0x00000008ff047212 */ /* 0x000fe400078e33ff */
[----:B------:R-:W-:Y:S01]  /*0540*/  @!P4 IADD3 R3, -R3, RZ, RZ ;  /* 0x000000ff0303c210 */ /* 0x000fe20007ffe1ff */
[----:B------:R-:W0:Y:S01]  /*0550*/  @P1 LDC.64 R8, c[0x0][0x288] ;  /* 0x0000a200ff081b82 */ /* 0x000e220000000a00 */
[----:B------:R-:W-:Y:S02]  /*0560*/  @P2 IADD3 R5, R5, 0x1, RZ ;  /* 0x0000000105052810 */ /* 0x000fe40007ffe0ff */
[----:B------:R-:W-:Y:S02]  /*0570*/  SEL R3, R4, R3, !P0 ;  /* 0x0000000304037207 */ /* 0x000fe40004000000 */
[----:B------:R-:W-:-:S02]  /*0580*/  @!P5 IADD3 R5, -R5, RZ, RZ ;  /* 0x000000ff0505d210 */ /* 0x000fc40007ffe1ff */
[----:B------:R-:W-:Y:S01]  /*0590*/  ISETP.GE.U32.AND P2, PT, R22, UR20, PT ;  /* 0x0000001416007c0c */ /* 0x000fe2000bf46070 */
[----:B------:R-:W-:Y:S01]  /*05a0*/  IMAD R16, R3, 0x30, RZ ;  /* 0x0000003003107824 */ /* 0x000fe200078e02ff */
[----:B------:R-:W-:Y:S02]  /*05b0*/  SEL R5, R4, R5, !P0 ;  /* 0x0000000504057207 */ /* 0x000fe40004000000 */
[----:B------:R-:W-:Y:S02]  /*05c0*/  ISETP.GE.AND.EX P2, PT, R23, UR21, PT, P2 ;  /* 0x0000001517007c0c */ /* 0x000fe4000bf46320 */
[----:B------:R-:W-:Y:S02]  /*05d0*/  IADD3 R40, P0, R37, R16, RZ ;  /* 0x0000001025287210 */ /* 0x000fe40007f1e0ff */
[----:B------:R-:W-:Y:S02]  /*05e0*/  SHF.R.S32.HI R4, RZ, 0x1f, R5 ;  /* 0x0000001fff047819 */ /* 0x000fe40000011405 */
[----:B------:R-:W-:-:S02]  /*05f0*/  LEA.HI.X.SX32 R41, R16, R7, 0x1, P0 ;  /* 0x0000000710297211 */ /* 0x000fc400000f0eff */
[----:B------:R-:W-:Y:S01]  /*0600*/  ISETP.GE.U32.AND P0, PT, R35, UR20, PT ;  /* 0x0000001423007c0c */ /* 0x000fe2000bf06070 */
[----:B------:R-:W-:Y:S02]  /*0610*/  IMAD R4, R4, UR12, RZ ;  /* 0x0000000c04047c24 */ /* 0x000fe4000f8e02ff */
[----:B------:R-:W-:Y:S01]  /*0620*/  IMAD.WIDE.U32 R40, R5, UR12, R40 ;  /* 0x0000000c05287c25 */ /* 0x000fe2000f8e0028 */
[----:B------:R-:W-:-:S03]  /*0630*/  ISETP.GE.AND.EX P0, PT, R27, UR21, PT, P0 ;  /* 0x000000151b007c0c */ /* 0x000fc6000bf06300 */
[----:B------:R-:W-:Y:S01]  /*0640*/  IMAD R43, R5, UR13, R4 ;  /* 0x0000000d052b7c24 */ /* 0x000fe2000f8e0204 */
[----:B------:R-:W-:Y:S01]  /*0650*/  ULDC.64 UR12, c[0x0][0x248] ;  /* 0x00009200000c7ab9 */ /* 0x000fe20000000a00 */
[----:B------:R-:W2:Y:S01]  /*0660*/  @P1 LDC.64 R4, c[0x0][0x230] ;  /* 0x00008c00ff041b82 */ /* 0x000ea20000000a00 */
[----:B------:R-:W-:Y:S01]  /*0670*/  UIMAD.WIDE UR12, UR10, 0x8, UR12 ;  /* 0x000000080a0c78a5 */ /* 0x000fe2000f8e020c */
[----:B------:R-:W-:Y:S01]  /*0680*/  @P1 MOV R42, R40 ;  /* 0x00000028002a1202 */ /* 0x000fe20000000f00 */
[----:B0-----:R-:W-:Y:S01]  /*0690*/  @P1 IMAD R10, R11, R8, RZ ;  /* 0x000000080b0a1224 */ /* 0x001fe200078e02ff */
[----:B------:R-:W-:Y:S02]  /*06a0*/  IADD3 R43, R41, R43, RZ ;  /* 0x0000002b292b7210 */ /* 0x000fe40007ffe0ff */
[----:B------:R-:W-:Y:S02]  /*06b0*/  ISETP.GT.U32.OR P0, PT, R38, 0x17f, P0 ;  /* 0x0000017f2600780c */ /* 0x000fe40000704470 */
[----:B------:R-:W-:-:S02]  /*06c0*/  MOV R6, UR12 ;  /* 0x0000000c00067c02 */ /* 0x000fc40008000f00 */
[----:B------:R-:W-:-:S06]  /*06d0*/  MOV R7, UR13 ;  /* 0x0000000d00077c02 */ /* 0x000fcc0008000f00 */
[----:B------:R-:W3:Y:S01]  /*06e0*/  LDG.E.64 R6, desc[UR14][R6.64] ;  /* 0x0000000e06067981 */ /* 0x000ee2000c1e1b00 */
[----:B------:R-:W-:Y:S01]  /*06f0*/  @P1 IMAD R9, R36, R9, R10 ;  /* 0x0000000924091224 */ /* 0x000fe200078e020a */
[----:B------:R-:W-:Y:S01]  /*0700*/  ISETP.GT.U32.OR P2, PT, R38, 0x17f, P2 ;  /* 0x0000017f2600780c */ /* 0x000fe20001744470 */
[----:B------:R-:W-:Y:S01]  /*0710*/  @P1 IMAD.WIDE.U32 R14, R36, R8, R42 ;  /* 0x00000008240e1225 */ /* 0x000fe200078e002a */
[----:B------:R-:W0:Y:S01]  /*0720*/  @!P0 LDC.64 R10, c[0x0][0x288] ;  /* 0x0000a200ff0a8b82 */ /* 0x000e220000000a00 */
[----:B------:R-:W-:Y:S02]  /*0730*/  SHF.R.S32.HI R17, RZ, 0x1f, R34 ;  /* 0x0000001fff117819 */ /* 0x000fe40000011422 */
[----:B------:R-:W-:Y:S02]  /*0740*/  ISETP.GE.U32.AND P3, PT, R34, UR20, PT ;  /* 0x0000001422007c0c */ /* 0x000fe4000bf66070 */
[----:B------:R-:W-:Y:S02]  /*0750*/  @P1 IADD3 R19, R15, R9, RZ ;  /* 0x000000090f131210 */ /* 0x000fe40007ffe0ff */
[C---:B------:R-:W-:Y:S01]  /*0760*/  @P1 SHF.L.U32 R15, R14.reuse, 0x1, RZ ;  /* 0x000000010e0f1819 */ /* 0x040fe200000006ff */
[----:B------:R-:W4:Y:S01]  /*0770*/  @!P0 LDC.64 R20, c[0x0][0x228] ;  /* 0x00008a00ff148b82 */ /* 0x000f220000000a00 */
[----:B------:R-:W-:-:S02]  /*0780*/  @P1 SHF.L.U64.HI R26, R14, 0x1, R19 ;  /* 0x000000010e1a1819 */ /* 0x000fc40000010213 */
[----:B--2---:R-:W-:Y:S02]  /*0790*/  @P1 IADD3 R24, P4, R15, R4, RZ ;  /* 0x000000040f181210 */ /* 0x004fe40007f9e0ff */
[----:B------:R-:W-:Y:S02]  /*07a0*/  ISETP.GE.AND.EX P3, PT, R17, UR21, PT, P3 ;  /* 0x0000001511007c0c */ /* 0x000fe4000bf66330 */
[----:B------:R-:W-:Y:S01]  /*07b0*/  @P1 IADD3.X R25, R26, R5, RZ, P4, !PT ;  /* 0x000000051a191210 */ /* 0x000fe200027fe4ff */
[----:B------:R-:W2:Y:S01]  /*07c0*/  @!P2 LDC.64 R8, c[0x0][0x288] ;  /* 0x0000a200ff08ab82 */ /* 0x000ea20000000a00 */
[----:B------:R-:W-:-:S03]  /*07d0*/  ISETP.GT.U32.OR P3, PT, R38, 0x17f, P3 ;  /* 0x0000017f2600780c */ /* 0x000fc60001f64470 */
[----:B------:R2:W3:Y:S01]  /*07e0*/  @P1 LDG.E R32, desc[UR14][R24.64] ;  /* 0x0000000e18201981 */ /* 0x0004e2000c1e1900 */
[----:B0-----:R-:W-:Y:S01]  /*07f0*/  @!P0 IMAD R14, R27, R10, RZ ;  /* 0x0000000a1b0e8224 */ /* 0x001fe200078e02ff */
[----:B-1----:R-:W-:Y:S02]  /*0800*/  @P1 IADD3 R12, P4, R15, R12, RZ ;  /* 0x0000000c0f0c1210 */ /* 0x002fe40007f9e0ff */
[----:B------:R-:W0:Y:S01]  /*0810*/  @!P0 LDC.64 R18, c[0x0][0x230] ;  /* 0x00008c00ff128b82 */ /* 0x000e220000000a00 */
[----:B------:R-:W-:Y:S01]  /*0820*/  @!P0 MOV R15, R43 ;  /* 0x0000002b000f8202 */ /* 0x000fe20000000f00 */
[----:B------:R-:W-:Y:S01]  /*0830*/  @!P0 IMAD R27, R35, R11, R14 ;  /* 0x0000000b231b8224 */ /* 0x000fe200078e020e */
[----:B------:R-:W-:-:S05]  /*0840*/  @!P0 MOV R14, R40 ;  /* 0x00000028000e8202 */ /* 0x000fca0000000f00 */
[----:B------:R-:W-:Y:S01]  /*0850*/  @!P0 IMAD.WIDE.U32 R10, R35, R10, R14 ;  /* 0x0000000a230a8225 */ /* 0x000fe200078e000e */
[----:B------:R-:W1:Y:S04]  /*0860*/  @!P3 LDC.64 R4, c[0x0][0x288] ;  /* 0x0000a200ff04bb82 */ /* 0x000e680000000a00 */
[----:B------:R-:W-:Y:S01]  /*0870*/  @!P0 IADD3 R11, R11, R27, RZ ;  /* 0x0000001b0b0b8210 */ /* 0x000fe20007ffe0ff */
[----:B--2---:R-:W-:Y:S01]  /*0880*/  @!P2 IMAD R23, R23, R8, RZ ;  /* 0x000000081717a224 */ /* 0x004fe200078e02ff */
[C---:B------:R-:W-:Y:S02]  /*0890*/  @!P0 SHF.L.U32 R25, R10.reuse, 0x1, RZ ;  /* 0x000000010a198819 */ /* 0x040fe400000006ff */
[----:B------:R-:W-:Y:S02]  /*08a0*/  @!P0 SHF.L.U64.HI R24, R10, 0x1, R11 ;  /* 0x000000010a188819 */ /* 0x000fe4000001020b */
[----:B------:R-:W-:-:S02]  /*08b0*/  CS2R R28, SRZ ;  /* 0x00000000001c7805 */ /* 0x000fc4000001ff00 */
[----:B------:R-:W-:Y:S01]  /*08c0*/  @!P2 MOV R10, R40 ;  /* 0x00000028000aa202 */ /* 0x000fe20000000f00 */
[----:B------:R-:W2:Y:S01]  /*08d0*/  @!P2 LDC.64 R14, c[0x0][0x230] ;  /* 0x00008c00ff0eab82 */ /* 0x000ea20000000a00 */
[----:B------:R-:W-:Y:S01]  /*08e0*/  @!P2 MOV R11, R43 ;  /* 0x0000002b000ba202 */ /* 0x000fe20000000f00 */
[----:B------:R-:W-:Y:S01]  /*08f0*/  @!P2 IMAD R27, R22, R9, R23 ;  /* 0x00000009161ba224 */ /* 0x000fe200078e0217 */
[----:B------:R-:W-:Y:S01]  /*0900*/  @P1 IADD3.X R13, R26, R13, RZ, P4, !PT ;  /* 0x0000000d1a0d1210 */ /* 0x000fe200027fe4ff */
[----:B------:R-:W-:Y:S01]  /*0910*/  @!P2 IMAD.WIDE.U32 R22, R22, R8, R10 ;  /* 0x000000081616a225 */ /* 0x000fe200078e000a */
[----:B0-----:R-:W-:-:S03]  /*0920*/  @!P0 IADD3 R18, P4, R25, R18, RZ ;  /* 0x0000001219128210 */ /* 0x001fc60007f9e0ff */
[----:B------:R-:W0:Y:S01]  /*0930*/  @!P2 LDC.64 R8, c[0x0][0x228] ;  /* 0x00008a00ff08ab82 */ /* 0x000e220000000a00 */
[----:B----4-:R-:W-:Y:S02]  /*0940*/  @!P0 IADD3 R20, P5, R25, R20, RZ ;  /* 0x0000001419148210 */ /* 0x010fe40007fbe0ff */
[----:B------:R-:W-:Y:S02]  /*0950*/  @!P2 IADD3 R23, R23, R27, RZ ;  /* 0x0000001b1717a210 */ /* 0x000fe40007ffe0ff */
[C---:B------:R-:W-:Y:S02]  /*0960*/  @!P0 IADD3.X R19, R24.reuse, R19, RZ, P4, !PT ;  /* 0x0000001318138210 */ /* 0x040fe400027fe4ff */
[----:B------:R-:W-:Y:S01]  /*0970*/  @!P0 IADD3.X R21, R24, R21, RZ, P5, !PT ;  /* 0x0000001518158210 */ /* 0x000fe20002ffe4ff */
[----:B-1----:R-:W-:Y:S01]  /*0980*/  @!P3 IMAD R17, R17, R4, RZ ;  /* 0x000000041111b224 */ /* 0x002fe200078e02ff */
[C---:B------:R-:W-:Y:S01]  /*0990*/  @!P2 SHF.L.U32 R25, R22.reuse, 0x1, RZ ;  /* 0x000000011619a819 */ /* 0x040fe200000006ff */
[----:B------:R-:W5:Y:S01]  /*09a0*/  @!P0 LDG.E R28, desc[UR14][R18.64] ;  /* 0x0000000e121c8981 */ /* 0x000f62000c1e1900 */
[----:B------:R-:W-:-:S02]  /*09b0*/  @!P2 SHF.L.U64.HI R24, R22, 0x1, R23 ;  /* 0x000000011618a819 */ /* 0x000fc40000010217 */
[----:B------:R-:W-:Y:S02]  /*09c0*/  CS2R R30, SRZ ;  /* 0x00000000001e7805 */ /* 0x000fe4000001ff00 */
[----:B------:R-:W-:Y:S01]  /*09d0*/  @!P3 MOV R22, R40 ;  /* 0x000000280016b202 */ /* 0x000fe20000000f00 */
[----:B------:R-:W1:Y:S01]  /*09e0*/  @!P3 LDC.64 R10, c[0x0][0x230] ;  /* 0x00008c00ff0abb82 */ /* 0x000e620000000a00 */
[----:B------:R-:W-:Y:S02]  /*09f0*/  @!P3 MOV R23, R43 ;  /* 0x0000002b0017b202 */ /* 0x000fe40000000f00 */
[----:B--2---:R-:W-:Y:S01]  /*0a00*/  @!P2 IADD3 R14, P4, R25, R14, RZ ;  /* 0x0000000e190ea210 */ /* 0x004fe20007f9e0ff */
[----:B------:R2:W5:Y:S01]  /*0a10*/  @P1 LDG.E R31, desc[UR14][R12.64] ;  /* 0x0000000e0c1f1981 */ /* 0x000562000c1e1900 */
[----:B------:R-:W-:Y:S01]  /*0a20*/  @!P3 IMAD.WIDE.U32 R22, R34, R4, R22 ;  /* 0x000000042216b225 */ /* 0x000fe200078e0016 */
[----:B------:R-:W-:Y:S01]  /*0a30*/  HFMA2.MMA R4, -RZ, RZ, 0, 0 ;  /* 0x00000000ff047435 */ /* 0x000fe200000001ff */
[----:B------:R-:W-:-:S05]  /*0a40*/  @!P2 IADD3.X R15, R24, R15, RZ, P4, !PT ;  /* 0x0000000f180fa210 */ /* 0x000fca00027fe4ff */
[----:B------:R-:W5:Y:S01]  /*0a50*/  @!P2 LDG.E R33, desc[UR14][R14.64] ;  /* 0x0000000e0e21a981 */ /* 0x000f62000c1e1900 */
[----:B--2---:R-:W2:Y:S03]  /*0a60*/  @!P3 LDC.64 R12, c[0x0][0x228] ;  /* 0x00008a00ff0cbb82 */ /* 0x004ea60000000a00 */
[----:B------:R-:W5:Y:S01]  /*0a70*/  @!P0 LDG.E R4, desc[UR14][R20.64] ;  /* 0x0000000e14048981 */ /* 0x000f62000c1e1900 */
[----:B0-----:R-:W-:-:S04]  /*0a80*/  @!P2 IADD3 R8, P0, R25, R8, RZ ;  /* 0x000000081908a210 */ /* 0x001fc80007f1e0ff */
[----:B------:R-:W-:Y:S01]  /*0a90*/  @!P2 IADD3.X R9, R24, R9, RZ, P0, !PT ;  /* 0x000000091809a210 */ /* 0x000fe200007fe4ff */
[----:B------:R-:W-:Y:S01]  /*0aa0*/  @!P3 IMAD R17, R34, R5, R17 ;  /* 0x000000052211b224 */ /* 0x000fe200078e0211 */
[C---:B------:R-:W-:Y:S01]  /*0ab0*/  @!P3 SHF.L.U32 R5, R22.reuse, 0x1, RZ ;  /* 0x000000011605b819 */ /* 0x040fe200000006ff */
[----:B------:R-:W-:Y:S01]  /*0ac0*/  UMOV UR13, 0x3f800000 ;  /* 0x3f800000000d7882 */ /* 0x000fe20000000000 */
[----:B------:R-:W-:Y:S01]  /*0ad0*/  BSSY B0, `(.L_x_2) ;  /* 0x0000028000007945 */ /* 0x000fe20003800000 */
[----:B------:R0:W5:Y:S01]  /*0ae0*/  @!P2 LDG.E R30, desc[UR14][R8.64] ;  /* 0x0000000e081ea981 */ /* 0x000162000c1e1900 */
[----:B------:R-:W-:Y:S02]  /*0af0*/  @!P3 IADD3 R17, R23, R17, RZ ;  /* 0x000000111711b210 */ /* 0x000fe40007ffe0ff */
[----:B-1----:R-:W-:Y:S02]  /*0b00*/  @!P3 IADD3 R10, P4, R5, R10, RZ ;  /* 0x0000000a050ab210 */ /* 0x002fe40007f9e0ff */
[----:B------:R-:W-:-:S04]  /*0b10*/  @!P3 SHF.L.U64.HI R22, R22, 0x1, R17 ;  /* 0x000000011616b819 */ /* 0x000fc80000010211 */
[C---:B------:R-:W-:Y:S02]  /*0b20*/  @!P3 IADD3.X R11, R22.reuse, R11, RZ, P4, !PT ;  /* 0x0000000b160bb210 */ /* 0x040fe400027fe4ff */
[----:B--2---:R-:W-:Y:S02]  /*0b30*/  @!P3 IADD3 R12, P5, R5, R12, RZ ;  /* 0x0000000c050cb210 */ /* 0x004fe40007fbe0ff */
[----:B------:R-:W-:Y:S01]  /*0b40*/  MOV R5, RZ ;  /* 0x000000ff00057202 */ /* 0x000fe20000000f00 */
[----:B------:R1:W5:Y:S01]  /*0b50*/  @!P3 LDG.E R29, desc[UR14][R10.64] ;  /* 0x0000000e0a1db981 */ /* 0x000362000c1e1900 */
[----:B------:R-:W-:Y:S02]  /*0b60*/  @!P3 IADD3.X R13, R22, R13, RZ, P5, !PT ;  /* 0x0000000d160db210 */ /* 0x000fe40002ffe4ff */
[----:B0-----:R-:W-:-:S03]  /*0b70*/  CS2R R8, SRZ ;  /* 0x0000000000087805 */ /* 0x001fc6000001ff00 */
[----:B------:R0:W5:Y:S01]  /*0b80*/  @!P3 LDG.E R5, desc[UR14][R12.64] ;  /* 0x0000000e0c05b981 */ /* 0x000162000c1e1900 */
[----:B------:R-:W-:Y:S02]  /*0b90*/  ISETP.NE.AND P3, PT, RZ, UR18, PT ;  /* 0x00000012ff007c0c */ /* 0x000fe4000bf65270 */
[----:B---3--:R-:W-:-:S13]  /*0ba0*/  R2UR UR19, R6 ;  /* 0x00000000061372ca */ /* 0x008fda00000e0000 */
[----:B------:R-:W-:-:S05]  /*0bb0*/  MOV R6, UR19 ;  /* 0x0000001300067c02 */ /* 0x000fca0008000f00 */
[----:B------:R-:W-:-:S05]  /*0bc0*/  FFMA.FTZ R7, -R6, UR19, R7 ;  /* 0x0000001306077c23 */ /* 0x000fca0008010107 */
[----:B------:R-:W-:-:S13]  /*0bd0*/  FSETP.GTU.FTZ.AND P0, PT, R7, RZ, PT ;  /* 0x000000ff0700720b */ /* 0x000fda0003f1c000 */
[----:B------:R-:W-:Y:S01]  /*0be0*/  VOTEU.ANY UP0, P0 ;  /* 0x00000000003f7886 */ /* 0x000fe20000000100 */
[----:B------:R-:W-:-:S04]  /*0bf0*/  PLOP3.LUT P0, PT, PT, PT, UP0, 0x80, 0x0 ;  /* 0x000000000000781c */ /* 0x000fc80003f0f008 */
[----:B------:R-:W-:-:S09]  /*0c00*/  @UP0 ULDC UR11, c[0x0][0x250] ;  /* 0x00009400000b0ab9 */ /* 0x000fd20000000800 */
[----:B------:R-:W-:-:S06]  /*0c10*/  @P0 FADD.FTZ R14, R7, UR11 ;  /* 0x0000000b070e0e21 */ /* 0x000fcc0008010000 */
[----:B------:R-:W2:Y:S01]  /*0c20*/  @P0 MUFU.RSQ R14, R14 ;  /* 0x0000000e000e0308 */ /* 0x000ea20000001400 */
[----:B-1----:R-:W-:Y:S02]  /*0c30*/  PRMT R10, R32, 0x7632, R10 ;  /* 0x00007632200a7816 */ /* 0x002fe4000000000a */
[----:B--2---:R-:W-:Y:S02]  /*0c40*/  @P0 R2UR UR11, R14 ;  /* 0x000000000e0b02ca */ /* 0x004fe400000e0000 */
[----:B------:R-:W-:Y:S02]  /*0c50*/  ISETP.GT.U32.AND P0, PT, R38, 0x17f, PT ;  /* 0x0000017f2600780c */ /* 0x000fe40003f04070 */
[----:B------:R-:W-:Y:S02]  /*0c60*/  CS2R R6, SRZ ;  /* 0x0000000000067805 */ /* 0x000fe4000001ff00 */
[----:B------:R-:W-:Y:S02]  /*0c70*/  SHF.L.U32 R15, R32, 0x10, RZ ;  /* 0x00000010200f7819 */ /* 0x000fe400000006ff */
[----:B------:R-:W-:-:S05]  /*0c80*/  SHF.L.U32 R14, R10, 0x10, RZ ;  /* 0x000000100a0e7819 */ /* 0x000fca00000006ff */
[----:B------:R-:W-:Y:S02]  /*0c90*/  @UP0 UMOV UR13, UR11 ;  /* 0x0000000b000d0c82 */ /* 0x000fe40008000000 */
[----:B0-----:R-:W-:Y:S05]  /*0ca0*/  @P0 BRA `(.L_x_3) ;  /* 0x0000000000280947 */ /* 0x001fea0003800000 */
[----:B------:R-:W-:Y:S01]  /*0cb0*/  ISETP.NE.AND P0, PT, RZ, UR18, PT ;  /* 0x00000012ff007c0c */ /* 0x000fe2000bf05270 */
[----:B------:R-:W0:Y:S01]  /*0cc0*/  LDC.64 R12, c[0x0][0x238] ;  /* 0x00008e00ff0c7b82 */ /* 0x000e220000000a00 */
[----:B------:R-:W-:-:S04]  /*0cd0*/  IADD3 R11, R37, R16, RZ ;  /* 0x00000010250b7210 */ /* 0x000fc80007ffe0ff */
[----:B------:R-:W-:-:S07]  /*0ce0*/  SHF.R.S32.HI R16, RZ, 0x1f, R11 ;  /* 0x0000001fff107819 */ /* 0x000fce000001140b */
[----:B------:R-:W1:Y:S01]  /*0cf0*/  @P0 LDC.64 R6, c[0x0][0x240] ;  /* 0x00009000ff060b82 */ /* 0x000e620000000a00 */
[C---:B0-----:R-:W-:Y:S01]  /*0d00*/  IMAD.WIDE R12, R11.reuse, 0x4, R12 ;  /* 0x000000040b0c7825 */ /* 0x041fe200078e020c */
[----:B-1----:R-:W-:-:S04]  /*0d10*/  @P0 LEA R10, P2, R11, R6, 0x2 ;  /* 0x000000060b0a0211 */ /* 0x002fc800078410ff */
[----:B------:R-:W-:Y:S02]  /*0d20*/  @P0 LEA.HI.X R11, R11, R7, R16, 0x2, P2 ;  /* 0x000000070b0b0211 */ /* 0x000fe400010f1410 */
[----:B------:R0:W5:Y:S04]  /*0d30*/  LDG.E.64 R6, desc[UR14][R12.64] ;  /* 0x0000000e0c067981 */ /* 0x000168000c1e1b00 */
[----:B------:R0:W5:Y:S03]  /*0d40*/  @P0 LDG.E.64 R8, desc[UR14][R10.64] ;  /* 0x0000000e0a080981 */ /* 0x000166000c1e1b00 */
.L_x_3:
[----:B------:R-:W-:Y:S05]  /*0d50*/  BSYNC B0 ;  /* 0x0000000000007941 */ /* 0x000fea0003800000 */
.L_x_2:
[----:B0----5:R-:W-:Y:S01]  /*0d60*/  PRMT R13, R31, 0x7632, R13 ;  /* 0x000076321f0d7816 */ /* 0x021fe2000000000d */
[----:B------:R-:W-:Y:S01]  /*0d70*/  FADD.FTZ R11, R15, -UR19 ;  /* 0x800000130f0b7e21 */ /* 0x000fe20008010000 */
[----:B------:R-:W-:Y:S01]  /*0d80*/  FADD.FTZ R10, R14, -UR19 ;  /* 0x800000130e0a7e21 */ /* 0x000fe20008010000 */
[----:B------:R-:W-:Y:S02]  /*0d90*/  SHF.L.U32 R12, R31, 0x10, RZ ;  /* 0x000000101f0c7819 */ /* 0x000fe400000006ff */
[----:B------:R-:W-:Y:S01]  /*0da0*/  SHF.L.U32 R13, R13, 0x10, RZ ;  /* 0x000000100d0d7819 */ /* 0x000fe200000006ff */
[----:B------:R-:W-:Y:S01]  /*0db0*/  FMUL.FTZ R11, R11, UR13 ;  /* 0x0000000d0b0b7c20 */ /* 0x000fe20008410000 */
[----:B------:R-:W-:Y:S01]  /*0dc0*/  FMUL.FTZ R10, R10, UR13 ;  /* 0x0000000d0a0a7c20 */ /* 0x000fe20008410000 */
[----:B------:R-:W-:Y:S06]  /*0dd0*/  @!P3 BRA `(.L_x_4) ;  /* 0x000000000048b947 */ /* 0x000fec0003800000 */
[----:B------:R-:W-:Y:S01]  /*0de0*/  FFMA.FTZ R14, R11, R6, R8 ;  /* 0x000000060b0e7223 */ /* 0x000fe20000010008 */
[----:B------:R-:W-:-:S03]  /*0df0*/  FFMA.FTZ R15, R10, R7, R9 ;  /* 0x000000070a0f7223 */ /* 0x000fc60000010009 */
[----:B------:R-:W-:Y:S01]  /*0e00*/  FMUL.FTZ R16, R14, -1.4426950216293334961 ;  /* 0xbfb8aa3b0e107820 */ /* 0x000fe20000410000 */
[----:B------:R-:W-:-:S05]  /*0e10*/  FMUL.FTZ R18, R15, -1.4426950216293334961 ;  /* 0xbfb8aa3b0f127820 */ /* 0x000fca0000410000 */
[----:B------:R-:W0:Y:S08]  /*0e20*/  MUFU.EX2 R16, R16 ;  /* 0x0000001000107308 */ /* 0x000e300000000800 */
[----:B------:R-:W1:Y:S01]  /*0e30*/  MUFU.EX2 R18, R18 ;  /* 0x0000001200127308 */ /* 0x000e620000000800 */
[----:B0-----:R-:W-:-:S07]  /*0e40*/  FADD.FTZ R17, R16, 1 ;  /* 0x3f80000010117421 */ /* 0x001fce0000010000 */
[----:B------:R-:W0:Y:S01]  /*0e50*/  MUFU.RCP R17, R17 ;  /* 0x0000001100117308 */ /* 0x000e220000001000 */
[----:B-1----:R-:W-:-:S07]  /*0e60*/  FADD.FTZ R19, R18, 1 ;  /* 0x3f80000012137421 */ /* 0x002fce0000010000 */
[----:B------:R-:W1:Y:S01]  /*0e70*/  MUFU.RCP R20, R19 ;  /* 0x0000001300147308 */ /* 0x000e620000001000 */
[----:B0-----:R-:W-:Y:S01]  /*0e80*/  FADD.FTZ R21, -R17, 1 ;  /* 0x3f80000011157421 */ /* 0x001fe20000010100 */
[----:B------:R-:W-:-:S03]  /*0e90*/  FMUL.FTZ R12, R12, R17 ;  /* 0x000000110c0c7220 */ /* 0x000fc60000410000 */
[----:B------:R-:W-:Y:S01]  /*0ea0*/  FFMA.FTZ R21, R14, R21, 1 ;  /* 0x3f8000000e157423 */ /* 0x000fe20000010015 */
[----:B-1----:R-:W-:Y:S01]  /*0eb0*/  FADD.FTZ R22, -R20, 1 ;  /* 0x3f80000014167421 */ /* 0x002fe20000010100 */
[----:B------:R-:W-:Y:S02]  /*0ec0*/  FMUL.FTZ R13, R13, R20 ;  /* 0x000000140d0d7220 */ /* 0x000fe40000410000 */
[----:B------:R-:W-:Y:S01]  /*0ed0*/  FMUL.FTZ R12, R12, R21 ;  /* 0x000000150c0c7220 */ /* 0x000fe20000410000 */
[----:B------:R-:W-:-:S04]  /*0ee0*/  FFMA.FTZ R22, R15, R22, 1 ;  /* 0x3f8000000f167423 */ /* 0x000fc80000010016 */
[----:B------:R-:W-:-:S07]  /*0ef0*/  FMUL.FTZ R13, R13, R22 ;  /* 0x000000160d0d7220 */ /* 0x000fce0000410000 */
.L_x_4:
[----:B------:R-:W-:Y:S01]  /*0f00*/  FMUL.FTZ R14, R12, R6 ;  /* 0x000000060c0e7220 */ /* 0x000fe20000410000 */
[----:B------:R-:W-:Y:S01]  /*0f10*/  PRMT R16, R33, 0x7632, R16 ;  /* 0x0000763221107816 */ /* 0x000fe20000000010 */
[----:B------:R-:W-:Y:S01]  /*0f20*/  FMUL.FTZ R18, R13, R7 ;  /* 0x000000070d127220 */ /* 0x000fe20000410000 */
[----:B------:R-:W-:Y:S01]  /*0f30*/  PRMT R19, R30, 0x7632, R19 ;  /* 0x000076321e137816 */ /* 0x000fe20000000013 */
[----:B------:R-:W-:Y:S01]  /*0f40*/  FFMA.FTZ R17, R11, R14, RZ ;  /* 0x0000000e0b117223 */ /* 0x000fe200000100ff */
[----:B------:R-:W-:Y:S01]  /*0f50*/  FADD.FTZ R15, RZ, R14 ;  /* 0x0000000eff0f7221 */ /* 0x000fe20000010000 */
[----:B------:R-:W-:Y:S02]  /*0f60*/  SHF.L.U32 R14, R33, 0x10, RZ ;  /* 0x00000010210e7819 */ /* 0x000fe400000006ff */
[----:B------:R-:W-:Y:S01]  /*0f70*/  SHF.L.U32 R16, R16, 0x10, RZ ;  /* 0x0000001010107819 */ /* 0x000fe200000006ff */
[----:B------:R-:W-:Y:S01]  /*0f80*/  FFMA.FTZ R17, R10, R18, R17 ;  /* 0x000000120a117223 */ /* 0x000fe20000010011 */
[----:B------:R-:W-:Y:S01]  /*0f90*/  FADD.FTZ R18, R18, R15 ;  /* 0x0000000f12127221 */ /* 0x000fe20000010000 */
[----:B------:R-:W-:Y:S01]  /*0fa0*/  FADD.FTZ R20, R14, -UR19 ;  /* 0x800000130e147e21 */ /* 0x000fe20008010000 */
[----:B------:R-:W-:Y:S01]  /*0fb0*/  SHF.L.U32 R14, R19, 0x10, RZ ;  /* 0x00000010130e7819 */ /* 0x000fe200000006ff */
[----:B------:R-:W-:Y:S01]  /*0fc0*/  FADD.FTZ R16, R16, -UR19 ;  /* 0x8000001310107e21 */ /* 0x000fe20008010000 */
[----:B------:R-:W-:Y:S01]  /*0fd0*/  SHF.L.U32 R15, R30, 0x10, RZ ;  /* 0x000000101e0f7819 */ /* 0x000fe200000006ff */
[----:B------:R-:W-:Y:S01]  /*0fe0*/  FMUL.FTZ R19, R20, UR13 ;  /* 0x0000000d14137c20 */ /* 0x000fe20008410000 */
[----:B------:R-:W-:Y:S01]  /*0ff0*/  FFMA.FTZ R20, R11, R12, RZ ;  /* 0x0000000c0b147223 */ /* 0x000fe200000100ff */
        /* <DEDUP_REMOVED lines=20> */
.L_x_5:
[C---:B------:R-:W-:Y:S01]  /*1140*/  PRMT R23, R28.reuse, 0x7632, R23 ;  /* 0x000076321c177816 */ /* 0x040fe20000000017 */
[----:B------:R-:W-:Y:S01]  /*1150*/  FMUL.FTZ R22, R15, R6 ;  /* 0x000000060f167220 */ /* 0x000fe20000410000 */
[----:B------:R-:W-:Y:S01]  /*1160*/  SHF.L.U32 R24, R28, 0x10, RZ ;  /* 0x000000101c187819 */ /* 0x000fe200000006ff */
[----:B------:R-:W-:Y:S01]  /*1170*/  FFMA.FTZ R11, R19, R15, R20 ;  /* 0x0000000f130b7223 */ /* 0x000fe20000010014 */
[----:B------:R-:W-:Y:S01]  /*1180*/  SHF.L.U32 R23, R23, 0x10, RZ ;  /* 0x0000001017177819 */ /* 0x000fe200000006ff */
[----:B------:R-:W-:Y:S01]  /*1190*/  FFMA.FTZ R21, R19, R22, R17 ;  /* 0x0000001613157223 */ /* 0x000fe20000010011 */
[----:B------:R-:W-:Y:S01]  /*11a0*/  FADD.FTZ R22, R18, R22 ;  /* 0x0000001612167221 */ /* 0x000fe20000010000 */
[----:B------:R-:W-:Y:S01]  /*11b0*/  PRMT R18, R4, 0x7632, R18 ;  /* 0x0000763204127816 */ /* 0x000fe20000000012 */
[----:B------:R-:W-:Y:S01]  /*11c0*/  FADD.FTZ R19, R24, -UR19 ;  /* 0x8000001318137e21 */ /* 0x000fe20008010000 */
[----:B------:R-:W-:Y:S01]  /*11d0*/  FADD.FTZ R20, R23, -UR19 ;  /* 0x8000001317147e21 */ /* 0x000fe20008010000 */
[----:B------:R-:W-:Y:S01]  /*11e0*/  SHF.L.U32 R17, R4, 0x10, RZ ;  /* 0x0000001004117819 */ /* 0x000fe200000006ff */
[----:B------:R-:W-:Y:S01]  /*11f0*/  FMUL.FTZ R23, R14, R7 ;  /* 0x000000070e177220 */ /* 0x000fe20000410000 */
        /* <DEDUP_REMOVED lines=22> */
.L_x_6:
[----:B------:R-:W-:Y:S01]  /*1360*/  FFMA.FTZ R26, R16, R23, R21 ;  /* 0x00000017101a7223 */ /* 0x000fe20000010015 */
[----:B------:R-:W-:Y:S01]  /*1370*/  FMUL.FTZ R24, R17, R6 ;  /* 0x0000000611187220 */ /* 0x000fe20000410000 */
[----:B------:R-:W-:Y:S01]  /*1380*/  FADD.FTZ R23, R23, R22 ;  /* 0x0000001617177221 */ /* 0x000fe20000010000 */
[----:B------:R-:W-:Y:S01]  /*1390*/  PRMT R25, R29, 0x7632, R25 ;  /* 0x000076321d197816 */ /* 0x000fe20000000019 */
[----:B------:R-:W-:Y:S01]  /*13a0*/  FMUL.FTZ R22, R18, R7 ;  /* 0x0000000712167220 */ /* 0x000fe20000410000 */
[----:B------:R-:W-:Y:S01]  /*13b0*/  FFMA.FTZ R21, R19, R24, R26 ;  /* 0x0000001813157223 */ /* 0x000fe2000001001a */
[----:B------:R-:W-:Y:S01]  /*13c0*/  FADD.FTZ R23, R23, R24 ;  /* 0x0000001817177221 */ /* 0x000fe20000010000 */
[----:B------:R-:W-:Y:S02]  /*13d0*/  SHF.L.U32 R24, R29, 0x10, RZ ;  /* 0x000000101d187819 */ /* 0x000fe400000006ff */
[----:B------:R-:W-:Y:S01]  /*13e0*/  SHF.L.U32 R25, R25, 0x10, RZ ;  /* 0x0000001019197819 */ /* 0x000fe200000006ff */
[----:B------:R-:W-:Y:S01]  /*13f0*/  FFMA.FTZ R21, R20, R22, R21 ;  /* 0x0000001614157223 */ /* 0x000fe20000010015 */
[--C-:B------:R-:W-:Y:S01]  /*1400*/  FADD.FTZ R22, R22, R23.reuse ;  /* 0x0000001716167221 */ /* 0x100fe20000010000 */
[----:B------:R-:W-:Y:S01]  /*1410*/  PRMT R23, R5, 0x7632, R23 ;  /* 0x0000763205177816 */ /* 0x000fe20000000017 */
[----:B------:R-:W-:Y:S01]  /*1420*/  FADD.FTZ R26, R24, -UR19 ;  /* 0x80000013181a7e21 */ /* 0x000fe20008010000 */
[----:B------:R-:W-:-:S02]  /*1430*/  FADD.FTZ R27, R25, -UR19 ;  /* 0x80000013191b7e21 */ /* 0x000fc40008010000 */
[----:B------:R-:W-:Y:S01]  /*1440*/  SHF.L.U32 R24, R23, 0x10, RZ ;  /* 0x0000001017187819 */ /* 0x000fe200000006ff */
[----:B------:R-:W-:Y:S01]  /*1450*/  FMUL.FTZ R25, R26, UR13 ;  /* 0x0000000d1a197c20 */ /* 0x000fe20008410000 */
[----:B------:R-:W-:Y:S01]  /*1460*/  FMUL.FTZ R26, R27, UR13 ;  /* 0x0000000d1b1a7c20 */ /* 0x000fe20008410000 */
[----:B------:R-:W-:Y:S01]  /*1470*/  SHF.L.U32 R23, R5, 0x10, RZ ;  /* 0x0000001005177819 */ /* 0x000fe200000006ff */
[----:B------:R-:W-:Y:S06]  /*1480*/  @!P3 BRA `(.L_x_7) ;  /* 0x000000000048b947 */ /* 0x000fec0003800000 */
[----:B------:R-:W-:-:S04]  /*1490*/  FFMA.FTZ R27, R25, R6, R8 ;  /* 0x00000006191b7223 */ /* 0x000fc80000010008 */
[----:B------:R-:W-:-:S06]  /*14a0*/  FMUL.FTZ R39, R27, -1.4426950216293334961 ;  /* 0xbfb8aa3b1b277820 */ /* 0x000fcc0000410000 */
[----:B------:R-:W0:Y:S02]  /*14b0*/  MUFU.EX2 R39, R39 ;  /* 0x0000002700277308 */ /* 0x000e240000000800 */
[----:B0-----:R-:W-:-:S06]  /*14c0*/  FADD.FTZ R44, R39, 1 ;  /* 0x3f800000272c7421 */ /* 0x001fcc0000010000 */
[----:B------:R-:W0:Y:S02]  /*14d0*/  MUFU.RCP R44, R44 ;  /* 0x0000002c002c7308 */ /* 0x000e240000001000 */
[----:B0-----:R-:W-:Y:S01]  /*14e0*/  FADD.FTZ R46, -R44, 1 ;  /* 0x3f8000002c2e7421 */ /* 0x001fe20000010100 */
[----:B------:R-:W-:-:S03]  /*14f0*/  FMUL.FTZ R23, R23, R44 ;  /* 0x0000002c17177220 */ /* 0x000fc60000410000 */
[----:B------:R-:W-:Y:S01]  /*1500*/  FFMA.FTZ R46, R27, R46, 1 ;  /* 0x3f8000001b2e7423 */ /* 0x000fe2000001002e */
[----:B------:R-:W-:-:S03]  /*1510*/  FFMA.FTZ R27, R26, R7, R9 ;  /* 0x000000071a1b7223 */ /* 0x000fc60000010009 */
[----:B------:R-:W-:Y:S01]  /*1520*/  FMUL.FTZ R23, R23, R46 ;  /* 0x0000002e17177220 */ /* 0x000fe20000410000 */
[----:B------:R-:W-:-:S06]  /*1530*/  FMUL.FTZ R45, R27, -1.4426950216293334961 ;  /* 0xbfb8aa3b1b2d7820 */ /* 0x000fcc0000410000 */
[----:B------:R-:W0:Y:S02]  /*1540*/  MUFU.EX2 R45, R45 ;  /* 0x0000002d002d7308 */ /* 0x000e240000000800 */
[----:B0-----:R-:W-:-:S06]  /*1550*/  FADD.FTZ R46, R45, 1 ;  /* 0x3f8000002d2e7421 */ /* 0x001fcc0000010000 */
[----:B------:R-:W0:Y:S02]  /*1560*/  MUFU.RCP R39, R46 ;  /* 0x0000002e00277308 */ /* 0x000e240000001000 */
[----:B0-----:R-:W-:Y:S01]  /*1570*/  FADD.FTZ R44, -R39, 1 ;  /* 0x3f800000272c7421 */ /* 0x001fe20000010100 */
[----:B------:R-:W-:-:S03]  /*1580*/  FMUL.FTZ R24, R24, R39 ;  /* 0x0000002718187220 */ /* 0x000fc60000410000 */
[----:B------:R-:W-:-:S04]  /*1590*/  FFMA.FTZ R27, R27, R44, 1 ;  /* 0x3f8000001b1b7423 */ /* 0x000fc8000001002c */
[----:B------:R-:W-:-:S07]  /*15a0*/  FMUL.FTZ R24, R24, R27 ;  /* 0x0000001b18187220 */ /* 0x000fce0000410000 */
.L_x_7:
[----:B------:R-:W-:Y:S01]  /*15b0*/  FMUL.FTZ R44, R23, R6 ;  /* 0x00000006172c7220 */ /* 0x000fe20000410000 */
[----:B------:R-:W-:Y:S01]  /*15c0*/  ISETP.GT.AND P0, PT, R0, 0x1e, PT ;  /* 0x0000001e0000780c */ /* 0x000fe20003f04270 */
[----:B------:R-:W0:Y:S01]  /*15d0*/  S2UR UR17, SR_CgaCtaId ;  /* 0x00000000001179c3 */ /* 0x000e220000008800 */
[----:B------:R-:W-:Y:S01]  /*15e0*/  FADD.FTZ R12, RZ, R12 ;  /* 0x0000000cff0c7221 */ /* 0x000fe20000010000 */
[----:B------:R-:W-:Y:S01]  /*15f0*/  FFMA.FTZ R21, R25, R44, R21 ;  /* 0x0000002c19157223 */ /* 0x000fe20000010015 */
[----:B------:R-:W-:Y:S01]  /*1600*/  FADD.FTZ R39, R22, R44 ;  /* 0x0000002c16277221 */ /* 0x000fe20000010000 */
[----:B------:R-:W-:Y:S01]  /*1610*/  FMUL.FTZ R44, R24, R7 ;  /* 0x00000007182c7220 */ /* 0x000fe20000410000 */
[----:B------:R-:W-:Y:S01]  /*1620*/  FADD.FTZ R12, R12, R15 ;  /* 0x0000000f0c0c7221 */ /* 0x000fe20000010000 */
[----:B------:R-:W-:Y:S01]  /*1630*/  FFMA.FTZ R15, R10, R13, RZ ;  /* 0x0000000d0a0f7223 */ /* 0x000fe200000100ff */
[----:B------:R-:W-:Y:S01]  /*1640*/  FADD.FTZ R13, RZ, R13 ;  /* 0x0000000dff0d7221 */ /* 0x000fe20000010000 */
[----:B------:R-:W-:Y:S01]  /*1650*/  FFMA.FTZ R27, R26, R44, R21 ;  /* 0x0000002c1a1b7223 */ /* 0x000fe20000010015 */
[----:B------:R-:W-:Y:S01]  /*1660*/  FADD.FTZ R44, R44, R39 ;  /* 0x000000272c2c7221 */ /* 0x000fe20000010000 */
[----:B------:R-:W-:Y:S01]  /*1670*/  UMOV UR12, 0x400 ;  /* 0x00000400000c7882 */ /* 0x000fe20000000000 */
[----:B------:R-:W-:Y:S01]  /*1680*/  FFMA.FTZ R15, R16, R14, R15 ;  /* 0x0000000e100f7223 */ /* 0x000fe2000001000f */
[----:B------:R-:W-:Y:S01]  /*1690*/  UIADD3 UR11, UR12, 0x80, URZ ;  /* 0x000000800c0b7890 */ /* 0x000fe2000fffe03f */
[----:B------:R-:W1:Y:S01]  /*16a0*/  SHFL.DOWN PT, R22, R27, 0x1, 0x1f ;  /* 0x08201f001b167f89 */ /* 0x000e6200000e0000 */
[----:B------:R-:W-:Y:S01]  /*16b0*/  FADD.FTZ R13, R13, R14 ;  /* 0x0000000e0d0d7221 */ /* 0x000fe20000010000 */
[----:B------:R-:W-:Y:S01]  /*16c0*/  FFMA.FTZ R10, R19, R17, R11 ;  /* 0x00000011130a7223 */ /* 0x000fe2000001000b */
[----:B------:R-:W-:Y:S01]  /*16d0*/  FADD.FTZ R12, R12, R17 ;  /* 0x000000110c0c7221 */ /* 0x000fe20000010000 */
[----:B------:R-:W2:Y:S01]  /*16e0*/  SHFL.DOWN PT, R21, R44, 0x1, 0x1f ;  /* 0x08201f002c157f89 */ /* 0x000ea200000e0000 */
[----:B------:R-:W-:Y:S01]  /*16f0*/  ISETP.NE.AND P2, PT, R38, RZ, PT ;  /* 0x000000ff2600720c */ /* 0x000fe20003f45270 */
[----:B------:R-:W-:Y:S01]  /*1700*/  FFMA.FTZ R15, R20, R18, R15 ;  /* 0x00000012140f7223 */ /* 0x000fe2000001000f */
[----:B------:R-:W-:Y:S01]  /*1710*/  FADD.FTZ R13, R13, R18 ;  /* 0x000000120d0d7221 */ /* 0x000fe20000010000 */
[----:B------:R-:W-:Y:S01]  /*1720*/  FFMA.FTZ R20, R25, R23, R10 ;  /* 0x0000001719147223 */ /* 0x000fe2000001000a */
[----:B------:R-:W-:Y:S01]  /*1730*/  BSSY B0, `(.L_x_8) ;  /* 0x0000041000007945 */ /* 0x000fe20003800000 */
[----:B------:R-:W-:Y:S01]  /*1740*/  ISETP.GT.U32.AND P4, PT, R38, 0x17, PT ;  /* 0x000000172600780c */ /* 0x000fe20003f84070 */
[----:B0-----:R-:W-:-:S06]  /*1750*/  ULEA UR11, UR17, UR11, 0x18 ;  /* 0x0000000b110b7291 */ /* 0x001fcc000f8ec03f */
[----:B------:R-:W-:Y:S01]  /*1760*/  LEA R39, R38, UR11, 0x4 ;  /* 0x0000000b26277c11 */ /* 0x000fe2000f8e20ff */
[----:B-1----:R-:W-:Y:S01]  /*1770*/  @!P0 FADD.FTZ R27, R27, R22 ;  /* 0x000000161b1b8221 */ /* 0x002fe20000010000 */
[----:B--2---:R-:W-:-:S04]  /*1780*/  @!P0 FADD.FTZ R44, R44, R21 ;  /* 0x000000152c2c8221 */ /* 0x004fc80000010000 */
[----:B------:R-:W0:Y:S01]  /*1790*/  SHFL.DOWN PT, R22, R27, 0x2, 0x1f ;  /* 0x08401f001b167f89 */ /* 0x000e2200000e0000 */
[----:B------:R-:W-:-:S03]  /*17a0*/  ISETP.GT.AND P0, PT, R0, 0x1d, PT ;  /* 0x0000001d0000780c */ /* 0x000fc60003f04270 */
[----:B------:R-:W1:Y:S10]  /*17b0*/  SHFL.DOWN PT, R21, R44, 0x2, 0x1f ;  /* 0x08401f002c157f89 */ /* 0x000e7400000e0000 */
[----:B0-----:R-:W-:Y:S01]  /*17c0*/  @!P0 FADD.FTZ R27, R27, R22 ;  /* 0x000000161b1b8221 */ /* 0x001fe20000010000 */
[----:B-1----:R-:W-:-:S04]  /*17d0*/  @!P0 FADD.FTZ R44, R44, R21 ;  /* 0x000000152c2c8221 */ /* 0x002fc80000010000 */
        /* <DEDUP_REMOVED lines=14> */
[----:B------:R-:W-:Y:S01]  /*18c0*/  FADD.FTZ R22, R12, R23 ;  /* 0x000000170c167221 */ /* 0x000fe20000010000 */
[----:B------:R-:W-:Y:S01]  /*18d0*/  FADD.FTZ R23, R13, R24 ;  /* 0x000000180d177221 */ /* 0x000fe20000010000 */
[----:B-1----:R-:W-:Y:S01]  /*18e0*/  @!P0 FADD.FTZ R44, R44, R21 ;  /* 0x000000152c2c8221 */ /* 0x002fe20000010000 */
[----:B------:R-:W-:Y:S01]  /*18f0*/  ISETP.NE.AND P0, PT, R0, RZ, PT ;  /* 0x000000ff0000720c */ /* 0x000fe20003f05270 */
[----:B------:R-:W-:Y:S01]  /*1900*/  FFMA.FTZ R21, R26, R24, R15 ;  /* 0x000000181a157223 */ /* 0x000fe2000001000f */
[----:B------:R-:W-:-:S02]  /*1910*/  MOV R10, R27 ;  /* 0x0000001b000a7202 */ /* 0x000fc40000000f00 */
[----:B------:R-:W-:Y:S02]  /*1920*/  MOV R11, R44 ;  /* 0x0000002c000b7202 */ /* 0x000fe40000000f00 */
[----:B------:R0:W-:Y:S07]  /*1930*/  STS.128 [R39], R20 ;  /* 0x0000001427007388 */ /* 0x0001ee0000000c00 */
[----:B------:R0:W-:Y:S01]  /*1940*/  @!P0 STS.64 [R2+0x10], R10 ;  /* 0x0000100a02008388 */ /* 0x0001e20000000a00 */
[----:B------:R-:W-:Y:S06]  /*1950*/  BAR.SYNC.DEFER_BLOCKING 0x0 ;  /* 0x0000000000007b1d */ /* 0x000fec0000010000 */
[----:B------:R-:W-:Y:S05]  /*1960*/  @P2 BRA `(.L_x_9) ;  /* 0x0000000000742947 */ /* 0x000fea0003800000 */
[----:B------:R-:W-:-:S09]  /*1970*/  ULEA UR11, UR17, UR12, 0x18 ;  /* 0x0000000c110b7291 */ /* 0x000fd2000f8ec03f */
[----:B------:R-:W1:Y:S04]  /*1980*/  LDS.64 R24, [UR11+0x18] ;  /* 0x0000180bff187984 */ /* 0x000e680008000a00 */
[----:B------:R-:W2:Y:S04]  /*1990*/  LDS.128 R12, [UR11+0x20] ;  /* 0x0000200bff0c7984 */ /* 0x000ea80008000c00 */
[----:B------:R-:W3:Y:S01]  /*19a0*/  LDS.128 R16, [UR11+0x30] ;  /* 0x0000300bff107984 */ /* 0x000ee20008000c00 */
[----:B-1----:R-:W-:Y:S01]  /*19b0*/  FADD.FTZ R27, R10, R24 ;  /* 0x000000180a1b7221 */ /* 0x002fe20000010000 */
[----:B0-----:R-:W-:-:S03]  /*19c0*/  FADD.FTZ R10, R11, R25 ;  /* 0x000000190b0a7221 */ /* 0x001fc60000010000 */
[----:B--2---:R-:W-:Y:S01]  /*19d0*/  FADD.FTZ R11, R27, R12 ;  /* 0x0000000c1b0b7221 */ /* 0x004fe20000010000 */
[----:B------:R-:W-:Y:S01]  /*19e0*/  FADD.FTZ R10, R10, R13 ;  /* 0x0000000d0a0a7221 */ /* 0x000fe20000010000 */
[----:B------:R-:W0:Y:S02]  /*19f0*/  LDS.128 R24, [UR11+0x40] ;  /* 0x0000400bff187984 */ /* 0x000e240008000c00 */
[----:B------:R-:W-:Y:S01]  /*1a00*/  FADD.FTZ R11, R11, R14 ;  /* 0x0000000e0b0b7221 */ /* 0x000fe20000010000 */
[----:B------:R-:W-:Y:S02]  /*1a10*/  FADD.FTZ R10, R10, R15 ;  /* 0x0000000f0a0a7221 */ /* 0x000fe40000010000 */
[----:B------:R-:W1:Y:S01]  /*1a20*/  LDS.128 R12, [UR11+0x50] ;  /* 0x0000500bff0c7984 */ /* 0x000e620008000c00 */
[----:B---3--:R-:W-:Y:S01]  /*1a30*/  FADD.FTZ R11, R11, R16 ;  /* 0x000000100b0b7221 */ /* 0x008fe20000010000 */
[----:B------:R-:W-:-:S03]  /*1a40*/  FADD.FTZ R10, R10, R17 ;  /* 0x000000110a0a7221 */ /* 0x000fc60000010000 */
[----:B------:R-:W-:Y:S01]  /*1a50*/  FADD.FTZ R11, R11, R18 ;  /* 0x000000120b0b7221 */ /* 0x000fe20000010000 */
[----:B------:R-:W-:Y:S02]  /*1a60*/  FADD.FTZ R10, R10, R19 ;  /* 0x000000130a0a7221 */ /* 0x000fe40000010000 */
[----:B------:R-:W2:Y:S01]  /*1a70*/  LDS.128 R16, [UR11+0x60] ;  /* 0x0000600bff107984 */ /* 0x000ea20008000c00 */
[----:B0-----:R-:W-:Y:S01]  /*1a80*/  FADD.FTZ R11, R11, R24 ;  /* 0x000000180b0b7221 */ /* 0x001fe20000010000 */
[----:B------:R-:W-:-:S03]  /*1a90*/  FADD.FTZ R10, R10, R25 ;  /* 0x000000190a0a7221 */ /* 0x000fc60000010000 */
[----:B------:R-:W-:Y:S01]  /*1aa0*/  FADD.FTZ R11, R11, R26 ;  /* 0x0000001a0b0b7221 */ /* 0x000fe20000010000 */
[----:B------:R-:W-:-:S03]  /*1ab0*/  FADD.FTZ R10, R10, R27 ;  /* 0x0000001b0a0a7221 */ /* 0x000fc60000010000 */
[----:B-1----:R-:W-:Y:S01]  /*1ac0*/  FADD.FTZ R11, R11, R12 ;  /* 0x0000000c0b0b7221 */ /* 0x002fe20000010000 */
[----:B------:R-:W-:-:S03]  /*1ad0*/  FADD.FTZ R10, R10, R13 ;  /* 0x0000000d0a0a7221 */ /* 0x000fc60000010000 */
[----:B------:R-:W-:Y:S01]  /*1ae0*/  FADD.FTZ R11, R11, R14 ;  /* 0x0000000e0b0b7221 */ /* 0x000fe20000010000 */
[----:B------:R-:W-:-:S03]  /*1af0*/  FADD.FTZ R10, R10, R15 ;  /* 0x0000000f0a0a7221 */ /* 0x000fc60000010000 */
[----:B--2---:R-:W-:Y:S01]  /*1b00*/  FADD.FTZ R11, R11, R16 ;  /* 0x000000100b0b7221 */ /* 0x004fe20000010000 */
[----:B------:R-:W-:-:S03]  /*1b10*/  FADD.FTZ R12, R10, R17 ;  /* 0x000000110a0c7221 */ /* 0x000fc60000010000 */
[----:B------:R-:W-:Y:S01]  /*1b20*/  FADD.FTZ R10, R11, R18 ;  /* 0x000000120b0a7221 */ /* 0x000fe20000010000 */
[----:B------:R-:W-:-:S07]  /*1b30*/  FADD.FTZ R11, R12, R19 ;  /* 0x000000130c0b7221 */ /* 0x000fce0000010000 */
.L_x_9:
[----:B------:R-:W-:Y:S05]  /*1b40*/  BSYNC B0 ;  /* 0x0000000000007941 */ /* 0x000fea0003800000 */
.L_x_8:
[----:B------:R-:W-:Y:S06]  /*1b50*/  BAR.SYNC.DEFER_BLOCKING 0x0 ;  /* 0x0000000000007b1d */ /* 0x000fec0000010000 */
[----:B------:R-:W-:Y:S04]  /*1b60*/  BSSY B0, `(.L_x_10) ;  /* 0x000004d000007945 */ /* 0x000fe80003800000 */
[----:B------:R-:W-:Y:S05]  /*1b70*/  @P4 BRA `(.L_x_11) ;  /* 0x00000004002c4947 */ /* 0x000fea0003800000 */
[----:B------:R-:W1:Y:S04]  /*1b80*/  LDS.128 R24, [R39+0x180] ;  /* 0x0001800027187984 */ /* 0x000e680000000c00 */
[----:B------:R-:W2:Y:S04]  /*1b90*/  LDS.128 R12, [R39+0x300] ;  /* 0x00030000270c7984 */ /* 0x000ea80000000c00 */
[----:B------:R-:W3:Y:S01]  /*1ba0*/  LDS.128 R16, [R39+0x480] ;  /* 0x0004800027107984 */ /* 0x000ee20000000c00 */
[----:B-1----:R-:W-:Y:S01]  /*1bb0*/  FADD.FTZ R45, R20, R24 ;  /* 0x00000018142d7221 */ /* 0x002fe20000010000 */
[----:B0-----:R-:W-:Y:S01]  /*1bc0*/  FADD.FTZ R20, R21, R25 ;  /* 0x0000001915147221 */ /* 0x001fe20000010000 */
[----:B------:R-:W-:Y:S01]  /*1bd0*/  FADD.FTZ R21, R22, R26 ;  /* 0x0000001a16157221 */ /* 0x000fe20000010000 */
[----:B------:R-:W-:Y:S01]  /*1be0*/  FADD.FTZ R24, R23, R27 ;  /* 0x0000001b17187221 */ /* 0x000fe20000010000 */
[----:B--2---:R-:W-:Y:S01]  /*1bf0*/  FADD.FTZ R45, R45, R12 ;  /* 0x0000000c2d2d7221 */ /* 0x004fe20000010000 */
[----:B------:R-:W-:Y:S01]  /*1c00*/  FADD.FTZ R12, R20, R13 ;  /* 0x0000000d140c7221 */ /* 0x000fe20000010000 */
[----:B------:R-:W-:Y:S01]  /*1c10*/  FADD.FTZ R25, R21, R14 ;  /* 0x0000000e15197221 */ /* 0x000fe20000010000 */
[----:B------:R-:W-:Y:S01]  /*1c20*/  FADD.FTZ R24, R24, R15 ;  /* 0x0000000f18187221 */ /* 0x000fe20000010000 */
[----:B------:R-:W0:Y:S01]  /*1c30*/  LDS.128 R20, [R39+0x600] ;  /* 0x0006000027147984 */ /* 0x000e220000000c00 */
[----:B---3--:R-:W-:Y:S01]  /*1c40*/  FADD.FTZ R26, R12, R17 ;  /* 0x000000110c1a7221 */ /* 0x008fe20000010000 */
[----:B------:R-:W-:Y:S01]  /*1c50*/  FADD.FTZ R45, R45, R16 ;  /* 0x000000102d2d7221 */ /* 0x000fe20000010000 */
[----:B------:R-:W-:Y:S01]  /*1c60*/  FADD.FTZ R25, R25, R18 ;  /* 0x0000001219197221 */ /* 0x000fe20000010000 */
[----:B------:R-:W1:Y:S01]  /*1c70*/  LDS.128 R12, [R39+0x780] ;  /* 0x00078000270c7984 */ /* 0x000e620000000c00 */
[----:B------:R-:W-:-:S03]  /*1c80*/  FADD.FTZ R24, R24, R19 ;  /* 0x0000001318187221 */ /* 0x000fc60000010000 */
[----:B------:R-:W2:Y:S01]  /*1c90*/  LDS.128 R16, [R39+0x900] ;  /* 0x0009000027107984 */ /* 0x000ea20000000c00 */
[----:B0-----:R-:W-:Y:S01]  /*1ca0*/  FADD.FTZ R45, R45, R20 ;  /* 0x000000142d2d7221 */ /* 0x001fe20000010000 */
[----:B------:R-:W-:Y:S01]  /*1cb0*/  FADD.FTZ R26, R26, R21 ;  /* 0x000000151a1a7221 */ /* 0x000fe20000010000 */
[----:B------:R-:W-:Y:S01]  /*1cc0*/  FADD.FTZ R25, R25, R22 ;  /* 0x0000001619197221 */ /* 0x000fe20000010000 */
[----:B------:R-:W-:Y:S01]  /*1cd0*/  FADD.FTZ R24, R24, R23 ;  /* 0x0000001718187221 */ /* 0x000fe20000010000 */
[----:B-1----:R-:W-:Y:S01]  /*1ce0*/  FADD.FTZ R45, R45, R12 ;  /* 0x0000000c2d2d7221 */ /* 0x002fe20000010000 */
[----:B------:R-:W0:Y:S01]  /*1cf0*/  LDS.128 R20, [R39+0xa80] ;  /* 0x000a800027147984 */ /* 0x000e220000000c00 */
[----:B------:R-:W-:Y:S01]  /*1d00*/  FADD.FTZ R26, R26, R13 ;  /* 0x0000000d1a1a7221 */ /* 0x000fe20000010000 */
[----:B------:R-:W-:Y:S01]  /*1d10*/  FADD.FTZ R25, R25, R14 ;  /* 0x0000000e19197221 */ /* 0x000fe20000010000 */
[----:B------:R-:W-:Y:S01]  /*1d20*/  FADD.FTZ R24, R24, R15 ;  /* 0x0000000f18187221 */ /* 0x000fe20000010000 */
[----:B--2---:R-:W-:Y:S01]  /*1d30*/  FADD.FTZ R45, R45, R16 ;  /* 0x000000102d2d7221 */ /* 0x004fe20000010000 */
[----:B------:R-:W1:Y:S01]  /*1d40*/  LDS.128 R12, [R39+0xc00] ;  /* 0x000c0000270c7984 */ /* 0x000e620000000c00 */
[----:B------:R-:W-:Y:S01]  /*1d50*/  FADD.FTZ R26, R26, R17 ;  /* 0x000000111a1a7221 */ /* 0x000fe20000010000 */
[----:B------:R-:W-:Y:S01]  /*1d60*/  FADD.FTZ R25, R25, R18 ;  /* 0x0000001219197221 */ /* 0x000fe20000010000 */
[----:B------:R-:W-:-:S02]  /*1d70*/  FADD.FTZ R24, R24, R19 ;  /* 0x0000001318187221 */ /* 0x000fc40000010000 */
[----:B------:R-:W2:Y:S01]  /*1d80*/  LDS.128 R16, [R39+0xd80] ;  /* 0x000d800027107984 */ /* 0x000ea20000000c00 */
[----:B0-----:R-:W-:Y:S01]  /*1d90*/  FADD.FTZ R45, R45, R20 ;  /* 0x000000142d2d7221 */ /* 0x001fe20000010000 */
[----:B------:R-:W-:Y:S01]  /*1da0*/  FADD.FTZ R26, R26, R21 ;  /* 0x000000151a1a7221 */ /* 0x000fe20000010000 */
[----:B------:R-:W-:Y:S01]  /*1db0*/  FADD.FTZ R25, R25, R22 ;  /* 0x0000001619197221 */ /* 0x000fe20000010000 */
[----:B------:R-:W-:Y:S02]  /*1dc0*/  FADD.FTZ R24, R24, R23 ;  /* 0x0000001718187221 */ /* 0x000fe40000010000 */
[----:B------:R-:W0:Y:S01]  /*1dd0*/  LDS.128 R20, [R39+0xf00] ;  /* 0x000f000027147984 */ /* 0x000e220000000c00 */
[----:B-1----:R-:W-:Y:S01]  /*1de0*/  FADD.FTZ R45, R45, R12 ;  /* 0x0000000c2d2d7221 */ /* 0x002fe20000010000 */
        /* <DEDUP_REMOVED lines=17> */
[----:B------:R-:W-:-:S02]  /*1f00*/  FADD.FTZ R44, R24, R15 ;  /* 0x0000000f182c7221 */ /* 0x000fc40000010000 */
[----:B------:R-:W1:Y:S01]  /*1f10*/  LDS.128 R12, [R39+0x1500] ;  /* 0x00150000270c7984 */ /* 0x000e620000000c00 */
[----:B--2---:R-:W-:Y:S01]  /*1f20*/  FADD.FTZ R45, R45, R16 ;  /* 0x000000102d2d7221 */ /* 0x004fe20000010000 */
[----:B------:R-:W-:Y:S01]  /*1f30*/  FADD.FTZ R16, R26, R17 ;  /* 0x000000111a107221 */ /* 0x000fe20000010000 */
[----:B------:R-:W-:Y:S01]  /*1f40*/  FADD.FTZ R17, R25, R18 ;  /* 0x0000001219117221 */ /* 0x000fe20000010000 */
[----:B------:R-:W-:Y:S01]  /*1f50*/  FADD.FTZ R44, R44, R19 ;  /* 0x000000132c2c7221 */ /* 0x000fe20000010000 */
[----:B------:R-:W2:Y:S01]  /*1f60*/  LDS.128 R24, [R39+0x1680] ;  /* 0x0016800027187984 */ /* 0x000ea20000000c00 */
[----:B0-----:R-:W-:Y:S01]  /*1f70*/  FADD.FTZ R45, R45, R20 ;  /* 0x000000142d2d7221 */ /* 0x001fe20000010000 */
[----:B------:R-:W-:Y:S01]  /*1f80*/  FADD.FTZ R16, R16, R21 ;  /* 0x0000001510107221 */ /* 0x000fe20000010000 */
[----:B------:R-:W-:Y:S01]  /*1f90*/  FADD.FTZ R17, R17, R22 ;  /* 0x0000001611117221 */ /* 0x000fe20000010000 */
[----:B------:R-:W-:Y:S01]  /*1fa0*/  FADD.FTZ R44, R44, R23 ;  /* 0x000000172c2c7221 */ /* 0x000fe20000010000 */
[----:B-1----:R-:W-:Y:S01]  /*1fb0*/  FADD.FTZ R45, R45, R12 ;  /* 0x0000000c2d2d7221 */ /* 0x002fe20000010000 */
[----:B------:R-:W-:Y:S01]  /*1fc0*/  FADD.FTZ R16, R16, R13 ;  /* 0x0000000d10107221 */ /* 0x000fe20000010000 */
[----:B------:R-:W-:Y:S01]  /*1fd0*/  FADD.FTZ R17, R17, R14 ;  /* 0x0000000e11117221 */ /* 0x000fe20000010000 */
[----:B------:R-:W-:Y:S01]  /*1fe0*/  FADD.FTZ R44, R44, R15 ;  /* 0x0000000f2c2c7221 */ /* 0x000fe20000010000 */
[----:B--2---:R-:W-:Y:S01]  /*1ff0*/  FADD.FTZ R20, R45, R24 ;  /* 0x000000182d147221 */ /* 0x004fe20000010000 */
[----:B------:R-:W-:Y:S01]  /*2000*/  FADD.FTZ R21, R16, R25 ;  /* 0x0000001910157221 */ /* 0x000fe20000010000 */
[----:B------:R-:W-:Y:S01]  /*2010*/  FADD.FTZ R22, R17, R26 ;  /* 0x0000001a11167221 */ /* 0x000fe20000010000 */
[----:B------:R-:W-:-:S07]  /*2020*/  FADD.FTZ R23, R44, R27 ;  /* 0x0000001b2c177221 */ /* 0x000fce0000010000 */
.L_x_11:
[----:B------:R-:W-:Y:S05]  /*2030*/  BSYNC B0 ;  /* 0x0000000000007941 */ /* 0x000fea0003800000 */
.L_x_10:
[----:B------:R-:W1:Y:S01]  /*2040*/  LDC R12, c[0x0][0xc] ;  /* 0x00000300ff0c7b82 */ /* 0x000e620000000800 */
[----:B------:R-:W-:Y:S01]  /*2050*/  IMAD R13, R3, 0x18, R38 ;  /* 0x00000018030d7824 */ /* 0x000fe200078e0226 */
[----:B------:R-:W-:Y:S01]  /*2060*/  BSSY B0, `(.L_x_12) ;  /* 0x0000013000007945 */ /* 0x000fe20003800000 */
[----:B------:R-:W-:-:S05]  /*2070*/  PRMT R3, R28, 0x7632, R3 ;  /* 0x000076321c037816 */ /* 0x000fca0000000003 */
[----:B------:R-:W2:Y:S01]  /*2080*/  LDC.64 R14, c[0x0][0x268] ;  /* 0x00009a00ff0e7b82 */ /* 0x000ea20000000a00 */
[----:B-1----:R-:W-:Y:S01]  /*2090*/  ISETP.GE.U32.AND P0, PT, R12, 0x2, PT ;  /* 0x000000020c00780c */ /* 0x002fe20003f06070 */
[----:B--2---:R-:W-:Y:S01]  /*20a0*/  IMAD.WIDE R14, R13, 0x4, R14 ;  /* 0x000000040d0e7825 */ /* 0x004fe200078e020e */
[----:B------:R-:W-:Y:S11]  /*20b0*/  @P4 BRA `(.L_x_13) ;  /* 0x0000000000344947 */ /* 0x000ff60003800000 */
[----:B------:R-:W1:Y:S01]  /*20c0*/  LDC.64 R16, c[0x0][0x288] ;  /* 0x0000a200ff107b82 */ /* 0x000e620000000a00 */
[----:B------:R-:W-:Y:S01]  /*20d0*/  MOV R27, UR6 ;  /* 0x00000006001b7c02 */ /* 0x000fe20008000f00 */
[----:B------:R2:W-:Y:S01]  /*20e0*/  REDG.E.ADD.F32.FTZ.RN.STRONG.GPU desc[UR14][R14.64], R20 ;  /* 0x000000140e0079a6 */ /* 0x0005e2000c10f38e */
[----:B------:R-:W-:Y:S02]  /*20f0*/  MOV R19, UR7 ;  /* 0x0000000700137c02 */ /* 0x000fe40008000f00 */
[-C--:B------:R-:W-:Y:S02]  /*2100*/  LEA R26, P4, R27, R14.reuse, 0x2 ;  /* 0x0000000e1b1a7211 */ /* 0x080fe400078810ff */
[----:B------:R-:W-:Y:S02]  /*2110*/  LEA R18, P6, R19, R14, 0x2 ;  /* 0x0000000e13127211 */ /* 0x000fe400078c10ff */
[C---:B------:R-:W-:Y:S02]  /*2120*/  IADD3.X R27, R15.reuse, UR8, RZ, P4, !PT ;  /* 0x000000080f1b7c10 */ /* 0x040fe4000a7fe4ff */
[----:B------:R-:W-:-:S03]  /*2130*/  IADD3.X R19, R15, UR9, RZ, P6, !PT ;  /* 0x000000090f137c10 */ /* 0x000fc6000b7fe4ff */
[----:B------:R2:W-:Y:S01]  /*2140*/  REDG.E.ADD.F32.FTZ.RN.STRONG.GPU desc[UR14][R26.64], R21 ;  /* 0x000000151a0079a6 */ /* 0x0005e2000c10f38e */
[----:B-1----:R-:W-:-:S04]  /*2150*/  LEA R24, P5, R16, R14, 0x2 ;  /* 0x0000000e10187211 */ /* 0x002fc800078a10ff */
[----:B------:R-:W-:-:S05]  /*2160*/  LEA.HI.X R25, R16, R15, R17, 0x2, P5 ;  /* 0x0000000f10197211 */ /* 0x000fca00028f1411 */
[----:B------:R2:W-:Y:S04]  /*2170*/  REDG.E.ADD.F32.FTZ.RN.STRONG.GPU desc[UR14][R24.64], R22 ;  /* 0x00000016180079a6 */ /* 0x0005e8000c10f38e */
[----:B------:R2:W-:Y:S02]  /*2180*/  REDG.E.ADD.F32.FTZ.RN.STRONG.GPU desc[UR14][R18.64], R23 ;  /* 0x00000017120079a6 */ /* 0x0005e4000c10f38e */
.L_x_13:
[----:B------:R-:W-:Y:S05]  /*2190*/  BSYNC B0 ;  /* 0x0000000000007941 */ /* 0x000fea0003800000 */
.L_x_12:
[----:B--2---:R-:W-:Y:S02]  /*21a0*/  PRMT R25, R4, 0x7632, R25 ;  /* 0x0000763204197816 */ /* 0x004fe40000000019 */
[----:B------:R-:W-:Y:S02]  /*21b0*/  PRMT R24, R29, 0x7632, R24 ;  /* 0x000076321d187816 */ /* 0x000fe40000000018 */
[----:B0-----:R-:W-:Y:S01]  /*21c0*/  PRMT R23, R5, 0x7632, R23 ;  /* 0x0000763205177816 */ /* 0x001fe20000000017 */
[----:B------:R-:W-:Y:S06]  /*21d0*/  @!P0 BRA `(.L_x_14) ;  /* 0x0000001000908947 */ /* 0x000fec0003800000 */
[----:B------:R-:W0:Y:S01]  /*21e0*/  LDC R22, c[0x0][0x10] ;  /* 0x00000400ff167b82 */ /* 0x000e220000000800 */
[----:B------:R-:W1:Y:S01]  /*21f0*/  S2R R13, SR_CTAID.Y ;  /* 0x00000000000d7919 */ /* 0x000e620000002600 */
[----:B------:R-:W-:-:S06]  /*2200*/  ULOP3.LUT UR11, UR4, 0x1, URZ, 0xc0, !UPT ;  /* 0x00000001040b7892 */ /* 0x000fcc000f8ec03f */
[----:B------:R-:W2:Y:S08]  /*2210*/  LDC.64 R14, c[0x0][0x258] ;  /* 0x00009600ff0e7b82 */ /* 0x000eb00000000a00 */
[----:B------:R-:W3:Y:S01]  /*2220*/  LDC.64 R44, c[0x0][0x260] ;  /* 0x00009800ff2c7b82 */ /* 0x000ee20000000a00 */
[----:B0-----:R-:W-:-:S04]  /*2230*/  IMAD R16, R22, UR11, RZ ;  /* 0x0000000b16107c24 */ /* 0x001fc8000f8e02ff */
[C---:B------:R-:W-:Y:S01]  /*2240*/  IMAD R18, R16.reuse, R12, RZ ;  /* 0x0000000c10127224 */ /* 0x040fe200078e02ff */
[----:B-1----:R-:W-:-:S04]  /*2250*/  IADD3 R17, R16, R13, RZ ;  /* 0x0000000d10117210 */ /* 0x002fc80007ffe0ff */
[----:B------:R-:W-:Y:S01]  /*2260*/  SHF.L.U32 R19, R18, 0x1, RZ ;  /* 0x0000000112137819 */ /* 0x000fe200000006ff */
[----:B--2---:R-:W-:-:S04]  /*2270*/  IMAD.WIDE.U32 R14, R17, 0x4, R14 ;  /* 0x00000004110e7825 */ /* 0x004fc800078e000e */
[----:B---3--:R-:W-:Y:S01]  /*2280*/  IMAD.WIDE R44, R19, 0x4, R44 ;  /* 0x00000004132c7825 */ /* 0x008fe200078e022c */
[----:B------:R-:W-:Y:S06]  /*2290*/  @P2 BRA `(.L_x_15) ;  /* 0x0000000000682947 */ /* 0x000fec0003800000 */
[----:B------:R-:W0:Y:S01]  /*22a0*/  S2R R0, SR_LANEID ;  /* 0x0000000000007919 */ /* 0x000e220000000000 */
[----:B------:R-:W-:Y:S01]  /*22b0*/  VOTEU.ANY UR12, UPT, PT ;  /* 0x00000000000c7886 */ /* 0x000fe200038e0100 */
[----:B------:R-:W-:Y:S01]  /*22c0*/  ULOP3.LUT UP0, URZ, UR4, 0x2, URZ, 0xc0, !UPT ;  /* 0x00000002043f7892 */ /* 0x000fe2000f80c03f */
[----:B------:R-:W-:Y:S01]  /*22d0*/  IMAD R17, R22, UR16, R13 ;  /* 0x0000001016117c24 */ /* 0x000fe2000f8e020d */
[----:B------:R-:W-:Y:S01]  /*22e0*/  UFLO.U32 UR17, UR12 ;  /* 0x0000000c001172bd */ /* 0x000fe200080e0000 */
[----:B------:R-:W-:Y:S01]  /*22f0*/  UMOV UR11, 0x1 ;  /* 0x00000001000b7882 */ /* 0x000fe20000000000 */
[----:B------:R-:W-:Y:S01]  /*2300*/  UPOPC UR12, UR12 ;  /* 0x0000000c000c72bf */ /* 0x000fe20008000000 */
[----:B------:R-:W-:Y:S01]  /*2310*/  IMAD.WIDE.U32 R16, R17, 0x8, R44 ;  /* 0x0000000811107825 */ /* 0x000fe200078e002c */
[----:B------:R-:W-:-:S04]  /*2320*/  USEL UR11, UR11, 0xffffffff, !UP0 ;  /* 0xffffffff0b0b7887 */ /* 0x000fc8000c000000 */
[----:B------:R-:W-:Y:S01]  /*2330*/  UIMAD UR11, UR11, UR12, URZ ;  /* 0x0000000c0b0b72a4 */ /* 0x000fe2000f8e023f */
[----:B------:R1:W-:Y:S05]  /*2340*/  STG.E.64 desc[UR14][R16.64], R10 ;  /* 0x0000000a10007986 */ /* 0x0003ea000c101b0e */
[----:B------:R-:W-:Y:S02]  /*2350*/  MOV R21, UR11 ;  /* 0x0000000b00157c02 */ /* 0x000fe40008000f00 */
[----:B0-----:R-:W-:-:S13]  /*2360*/  ISETP.EQ.U32.AND P0, PT, R0, UR17, PT ;  /* 0x0000001100007c0c */ /* 0x001fda000bf02070 */
[----:B------:R-:W-:Y:S06]  /*2370*/  @P0 MEMBAR.ALL.GPU ;  /* 0x0000000000000992 */ /* 0x000fec000000a000 */
[----:B------:R-:W-:-:S00]  /*2380*/  @P0 ERRBAR ;  /* 0x00000000000009ab */ /* 0x000fc00000000000 */
[----:B------:R-:W-:Y:S06]  /*2390*/  @P0 CGAERRBAR ;  /* 0x00000000000005ab */ /* 0x000fec0000000000 */
[----:B------:R1:W-:Y:S01]  /*23a0*/  @P0 REDG.E.ADD.S32.STRONG.GPU desc[UR14][R14.64], R21 ;  /* 0x000000150e00098e */ /* 0x0003e2000c10e38e */
[----:B------:R-:W-:-:S04]  /*23b0*/  PLOP3.LUT P0, PT, PT, PT, UP0, 0x80, 0x0 ;  /* 0x000000000000781c */ /* 0x000fc80003f0f008 */
[----:B------:R-:W-:-:S04]  /*23c0*/  SEL R19, R12, RZ, !P0 ;  /* 0x000000ff0c137207 */ /* 0x000fc80004000000 */
[----:B------:R-:W-:-:S13]  /*23d0*/  ISETP.NE.AND P0, PT, R19, -0x1, PT ;  /* 0xffffffff1300780c */ /* 0x000fda0003f05270 */
[----:B-1----:R-:W-:Y:S05]  /*23e0*/  @!P0 BRA `(.L_x_15) ;  /* 0x0000000000148947 */ /* 0x002fea0003800000 */
.L_x_16:
[----:B------:R-:W2:Y:S04]  /*23f0*/  LDG.E.STRONG.GPU R16, desc[UR14][R14.64] ;  /* 0x0000000e0e107981 */ /* 0x000ea8000c1ef900 */
[----:B--2---:R-:W-:Y:S01]  /*2400*/  CCTL.IVALL ;  /* 0x00000000ff00798f */ /* 0x004fe20002000000 */
[----:B------:R-:W-:Y:S05]  /*2410*/  YIELD ;  /* 0x0000000000007946 */ /* 0x000fea0003800000 */
[----:B------:R-:W-:-:S13]  /*2420*/  ISETP.NE.AND P0, PT, R16, R19, PT ;  /* 0x000000131000720c */ /* 0x000fda0003f05270 */
[----:B------:R-:W-:Y:S05]  /*2430*/  @P0 BRA `(.L_x_16) ;  /* 0xfffffffc00ec0947 */ /* 0x000fea000383ffff */
.L_x_15:
[----:B------:R-:W-:Y:S01]  /*2440*/  ISETP.NE.AND P0, PT, R12, RZ, PT ;  /* 0x000000ff0c00720c */ /* 0x000fe20003f05270 */
[----:B------:R-:W-:Y:S05]  /*2450*/  WARPSYNC.ALL ;  /* 0x0000000000007948 */ /* 0x000fea0003800000 */
[----:B------:R-:W-:Y:S07]  /*2460*/  BAR.SYNC.DEFER_BLOCKING 0x0 ;  /* 0x0000000000007b1d */ /* 0x000fee0000010000 */
[----:B------:R-:W-:Y:S05]  /*2470*/  @!P0 BRA `(.L_x_14) ;  /* 0x0000000c00e88947 */ /* 0x000fea0003800000 */
[----:B------:R-:W-:Y:S01]  /*2480*/  IADD3 R14, R12, -0x1, RZ ;  /* 0xffffffff0c0e7810 */ /* 0x000fe20007ffe0ff */
[----:B------:R-:W-:-:S03]  /*2490*/  HFMA2.MMA R27, -RZ, RZ, 0, 0 ;  /* 0x00000000ff1b7435 */ /* 0x000fc600000001ff */
[----:B------:R-:W-:-:S13]  /*24a0*/  ISETP.GE.U32.AND P0, PT, R14, 0x3, PT ;  /* 0x000000030e00780c */ /* 0x000fda0003f06070 */
[----:B------:R-:W-:Y:S05]  /*24b0*/  @!P0 BRA `(.L_x_17) ;  /* 0x0000000c00688947 */ /* 0x000fea0003800000 */
[----:B------:R-:W-:Y:S02]  /*24c0*/  LOP3.LUT R15, R12, 0x3, RZ, 0xc0, !PT ;  /* 0x000000030c0f7812 */ /* 0x000fe400078ec0ff */
[----:B------:R-:W-:Y:S02]  /*24d0*/  MOV R27, RZ ;  /* 0x000000ff001b7202 */ /* 0x000fe40000000f00 */
[----:B------:R-:W-:-:S04]  /*24e0*/  IADD3 R26, -R15, R12, RZ ;  /* 0x0000000c0f1a7210 */ /* 0x000fc80007ffe1ff */
[----:B------:R-:W-:-:S13]  /*24f0*/  ISETP.GT.AND P0, PT, R26, RZ, PT ;  /* 0x000000ff1a00720c */ /* 0x000fda0003f04270 */
[----:B------:R-:W-:Y:S05]  /*2500*/  @!P0 BRA `(.L_x_18) ;  /* 0x0000000800d88947 */ /* 0x000fea0003800000 */
[----:B------:R-:W-:Y:S02]  /*2510*/  ISETP.GT.AND P4, PT, R26, 0xc, PT ;  /* 0x0000000c1a00780c */ /* 0x000fe40003f84270 */
[----:B------:R-:W-:-:S11]  /*2520*/  PLOP3.LUT P0, PT, PT, PT, PT, 0x80, 0x0 ;  /* 0x000000000000781c */ /* 0x000fd60003f0f070 */
[----:B------:R-:W-:Y:S05]  /*2530*/  @!P4 BRA `(.L_x_19) ;  /* 0x0000000400d0c947 */ /* 0x000fea0003800000 */
[----:B------:R-:W-:-:S13]  /*2540*/  PLOP3.LUT P0, PT, PT, PT, PT, 0x8, 0x0 ;  /* 0x000000000000781c */ /* 0x000fda0003f0e170 */
.L_x_20:
[----:B------:R-:W-:-:S13]  /*2550*/  ISETP.EQ.OR P6, PT, R27, UR16, P2 ;  /* 0x000000101b007c0c */ /* 0x000fda00097c2670 */
[----:B------:R-:W-:-:S04]  /*2560*/  @!P6 IMAD R15, R22, R27, R13 ;  /* 0x0000001b160fe224 */ /* 0x000fc800078e020d */
[----:B------:R-:W-:-:S06]  /*2570*/  @!P6 IMAD.WIDE.U32 R14, R15, 0x8, R44 ;  /* 0x000000080f0ee825 */ /* 0x000fcc00078e002c */
[----:B------:R-:W2:Y:S01]  /*2580*/  @!P6 LDG.E.64 R14, desc[UR14][R14.64] ;  /* 0x0000000e0e0ee981 */ /* 0x000ea2000c1e1b00 */
[C---:B------:R-:W-:Y:S02]  /*2590*/  IADD3 R17, R27.reuse, 0x1, RZ ;  /* 0x000000011b117810 */ /* 0x040fe40007ffe0ff */
[----:B------:R-:W-:Y:S02]  /*25a0*/  IADD3 R19, R27, 0x2, RZ ;  /* 0x000000021b137810 */ /* 0x000fe40007ffe0ff */
[----:B------:R-:W-:Y:S02]  /*25b0*/  ISETP.EQ.OR P4, PT, R17, UR16, P2 ;  /* 0x0000001011007c0c */ /* 0x000fe40009782670 */
[----:B------:R-:W-:Y:S02]  /*25c0*/  ISETP.EQ.OR P5, PT, R19, UR16, P2 ;  /* 0x0000001013007c0c */ /* 0x000fe400097a2670 */
[----:B------:R-:W-:-:S09]  /*25d0*/  IADD3 R18, R27, 0x3, RZ ;  /* 0x000000031b127810 */ /* 0x000fd20007ffe0ff */
[C-C-:B------:R-:W-:Y:S02]  /*25e0*/  @!P4 IMAD R17, R22.reuse, R17, R13.reuse ;  /* 0x000000111611c224 */ /* 0x140fe400078e020d */
[----:B------:R-:W-:Y:S02]  /*25f0*/  @!P5 IMAD R19, R22, R19, R13 ;  /* 0x000000131613d224 */ /* 0x000fe400078e020d */
[----:B--2---:R-:W-:Y:S01]  /*2600*/  @!P6 FADD.FTZ R10, R10, R14 ;  /* 0x0000000e0a0ae221 */ /* 0x004fe20000010000 */
[----:B------:R-:W-:Y:S01]  /*2610*/  @!P6 FADD.FTZ R11, R11, R15 ;  /* 0x0000000f0b0be221 */ /* 0x000fe20000010000 */
[----:B------:R-:W-:Y:S01]  /*2620*/  ISETP.EQ.OR P6, PT, R18, UR16, P2 ;  /* 0x0000001012007c0c */ /* 0x000fe200097c2670 */
[----:B------:R-:W-:-:S04]  /*2630*/  @!P4 IMAD.WIDE.U32 R14, R17, 0x8, R44 ;  /* 0x00000008110ec825 */ /* 0x000fc800078e002c */
[----:B------:R-:W-:Y:S02]  /*2640*/  @!P5 IMAD.WIDE.U32 R16, R19, 0x8, R44 ;  /* 0x000000081310d825 */ /* 0x000fe400078e002c */
[----:B------:R-:W2:Y:S04]  /*2650*/  @!P4 LDG.E.64 R14, desc[UR14][R14.64] ;  /* 0x0000000e0e0ec981 */ /* 0x000ea8000c1e1b00 */
[----:B------:R-:W3:Y:S02]  /*2660*/  @!P5 LDG.E.64 R16, desc[UR14][R16.64] ;  /* 0x0000000e1010d981 */ /* 0x000ee4000c1e1b00 */
[----:B------:R-:W-:-:S04]  /*2670*/  @!P6 IMAD R19, R22, R18, R13 ;  /* 0x000000121613e224 */ /* 0x000fc800078e020d */
[----:B------:R-:W-:-:S06]  /*2680*/  @!P6 IMAD.WIDE.U32 R18, R19, 0x8, R44 ;  /* 0x000000081312e825 */ /* 0x000fcc00078e002c */
[----:B------:R-:W4:Y:S01]  /*2690*/  @!P6 LDG.E.64 R18, desc[UR14][R18.64] ;  /* 0x0000000e1212e981 */ /* 0x000f22000c1e1b00 */
[C---:B------:R-:W-:Y:S02]  /*26a0*/  IADD3 R20, R27.reuse, 0x4, RZ ;  /* 0x000000041b147810 */ /* 0x040fe40007ffe0ff */
[C---:B------:R-:W-:Y:S02]  /*26b0*/  IADD3 R21, R27.reuse, 0x5, RZ ;  /* 0x000000051b157810 */ /* 0x040fe40007ffe0ff */
[----:B------:R-:W-:Y:S01]  /*26c0*/  IADD3 R39, R27, 0x6, RZ ;  /* 0x000000061b277810 */ /* 0x000fe20007ffe0ff */
[----:B--2---:R-:W-:Y:S01]  /*26d0*/  @!P4 FADD.FTZ R10, R10, R14 ;  /* 0x0000000e0a0ac221 */ /* 0x004fe20000010000 */
[----:B------:R-:W-:Y:S01]  /*26e0*/  @!P4 FADD.FTZ R11, R11, R15 ;  /* 0x0000000f0b0bc221 */ /* 0x000fe20000010000 */
[----:B------:R-:W-:Y:S02]  /*26f0*/  ISETP.EQ.OR P4, PT, R20, UR16, P2 ;  /* 0x0000001014007c0c */ /* 0x000fe40009782670 */
[----:B---3--:R-:W-:Y:S01]  /*2700*/  @!P5 FADD.FTZ R10, R10, R16 ;  /* 0x000000100a0ad221 */ /* 0x008fe20000010000 */
[----:B------:R-:W-:Y:S01]  /*2710*/  @!P5 FADD.FTZ R11, R11, R17 ;  /* 0x000000110b0bd221 */ /* 0x000fe20000010000 */
[----:B------:R-:W-:-:S09]  /*2720*/  ISETP.EQ.OR P5, PT, R21, UR16, P2 ;  /* 0x0000001015007c0c */ /* 0x000fd200097a2670 */
[----:B------:R-:W-:Y:S02]  /*2730*/  @!P4 IMAD R15, R22, R20, R13 ;  /* 0x00000014160fc224 */ /* 0x000fe400078e020d */
[----:B----4-:R-:W-:Y:S01]  /*2740*/  @!P6 FADD.FTZ R10, R10, R18 ;  /* 0x000000120a0ae221 */ /* 0x010fe20000010000 */
[----:B------:R-:W-:Y:S01]  /*2750*/  @!P6 FADD.FTZ R11, R11, R19 ;  /* 0x000000130b0be221 */ /* 0x000fe20000010000 */
[----:B------:R-:W-:Y:S01]  /*2760*/  ISETP.EQ.OR P6, PT, R39, UR16, P2 ;  /* 0x0000001027007c0c */ /* 0x000fe200097c2670 */
[----:B------:R-:W-:-:S04]  /*2770*/  @!P4 IMAD.WIDE.U32 R14, R15, 0x8, R44 ;  /* 0x000000080f0ec825 */ /* 0x000fc800078e002c */
[----:B------:R-:W-:Y:S02]  /*2780*/  @!P5 IMAD R17, R22, R21, R13 ;  /* 0x000000151611d224 */ /* 0x000fe400078e020d */
[----:B------:R-:W2:Y:S02]  /*2790*/  @!P4 LDG.E.64 R14, desc[UR14][R14.64] ;  /* 0x0000000e0e0ec981 */ /* 0x000ea4000c1e1b00 */
[----:B------:R-:W-:-:S04]  /*27a0*/  @!P5 IMAD.WIDE.U32 R16, R17, 0x8, R44 ;  /* 0x000000081110d825 */ /* 0x000fc800078e002c */
[----:B------:R-:W-:Y:S02]  /*27b0*/  @!P6 IMAD R19, R22, R39, R13 ;  /* 0x000000271613e224 */ /* 0x000fe400078e020d */
[----:B------:R-:W3:Y:S02]  /*27c0*/  @!P5 LDG.E.64 R16, desc[UR14][R16.64] ;  /* 0x0000000e1010d981 */ /* 0x000ee4000c1e1b00 */
        /* <DEDUP_REMOVED lines=65> */
[----:B------:R-:W-:Y:S02]  /*2be0*/  IADD3 R26, R26, -0x10, RZ ;  /* 0xfffffff01a1a7810 */ /* 0x000fe40007ffe0ff */
[----:B------:R-:W-:Y:S01]  /*2bf0*/  IADD3 R27, R27, 0x10, RZ ;  /* 0x000000101b1b7810 */ /* 0x000fe20007ffe0ff */
[----:B--2---:R-:W-:Y:S01]  /*2c00*/  @!P4 FADD.FTZ R10, R10, R14 ;  /* 0x0000000e0a0ac221 */ /* 0x004fe20000010000 */
[----:B------:R-:W-:Y:S01]  /*2c10*/  @!P4 FADD.FTZ R11, R11, R15 ;  /* 0x0000000f0b0bc221 */ /* 0x000fe20000010000 */
[----:B------:R-:W-:Y:S02]  /*2c20*/  ISETP.GT.AND P4, PT, R26, 0xc, PT ;  /* 0x0000000c1a00780c */ /* 0x000fe40003f84270 */
[----:B---3--:R-:W-:Y:S01]  /*2c30*/  @!P5 FADD.FTZ R10, R10, R16 ;  /* 0x000000100a0ad221 */ /* 0x008fe20000010000 */
[----:B------:R-:W-:-:S03]  /*2c40*/  @!P5 FADD.FTZ R11, R11, R17 ;  /* 0x000000110b0bd221 */ /* 0x000fc60000010000 */
[----:B----4-:R-:W-:Y:S01]  /*2c50*/  @!P6 FADD.FTZ R10, R10, R18 ;  /* 0x000000120a0ae221 */ /* 0x010fe20000010000 */
[----:B------:R-:W-:-:S06]  /*2c60*/  @!P6 FADD.FTZ R11, R11, R19 ;  /* 0x000000130b0be221 */ /* 0x000fcc0000010000 */
[----:B------:R-:W-:Y:S05]  /*2c70*/  @P4 BRA `(.L_x_20) ;  /* 0xfffffff800344947 */ /* 0x000fea000383ffff */
.L_x_19:
[----:B------:R-:W-:-:S13]  /*2c80*/  ISETP.GT.AND P4, PT, R26, 0x4, PT ;  /* 0x000000041a00780c */ /* 0x000fda0003f84270 */
[----:B------:R-:W-:Y:S05]  /*2c90*/  @!P4 BRA `(.L_x_21) ;  /* 0x0000000000ecc947 */ /* 0x000fea0003800000 */
[C---:B------:R-:W-:Y:S02]  /*2ca0*/  ISETP.EQ.OR P0, PT, R27.reuse, UR16, P2 ;  /* 0x000000101b007c0c */ /* 0x040fe40009702670 */
[C---:B------:R-:W-:Y:S02]  /*2cb0*/  IADD3 R17, R27.reuse, 0x1, RZ ;  /* 0x000000011b117810 */ /* 0x040fe40007ffe0ff */
[----:B------:R-:W-:Y:S02]  /*2cc0*/  IADD3 R19, R27, 0x2, RZ ;  /* 0x000000021b137810 */ /* 0x000fe40007ffe0ff */
[----:B------:R-:W-:Y:S02]  /*2cd0*/  ISETP.EQ.OR P4, PT, R17, UR16, P2 ;  /* 0x0000001011007c0c */ /* 0x000fe40009782670 */
[----:B------:R-:W-:Y:S02]  /*2ce0*/  ISETP.EQ.OR P5, PT, R19, UR16, P2 ;  /* 0x0000001013007c0c */ /* 0x000fe400097a2670 */
[----:B------:R-:W-:-:S03]  /*2cf0*/  IADD3 R21, R27, 0x3, RZ ;  /* 0x000000031b157810 */ /* 0x000fc60007ffe0ff */
[----:B------:R-:W-:Y:S01]  /*2d00*/  @!P0 IMAD R15, R27, R22, R13 ;  /* 0x000000161b0f8224 */ /* 0x000fe200078e020d */
[----:B------:R-:W-:-:S03]  /*2d10*/  ISETP.EQ.OR P6, PT, R21, UR16, P2 ;  /* 0x0000001015007c0c */ /* 0x000fc600097c2670 */
[----:B------:R-:W-:-:S04]  /*2d20*/  @!P0 IMAD.WIDE.U32 R14, R15, 0x8, R44 ;  /* 0x000000080f0e8825 */ /* 0x000fc800078e002c */
[C-C-:B------:R-:W-:Y:S02]  /*2d30*/  @!P4 IMAD R17, R22.reuse, R17, R13.reuse ;  /* 0x000000111611c224 */ /* 0x140fe400078e020d */
[----:B------:R-:W-:Y:S01]  /*2d40*/  @!P5 IMAD R19, R22, R19, R13 ;  /* 0x000000131613d224 */ /* 0x000fe200078e020d */
[----:B------:R-:W2:Y:S01]  /*2d50*/  @!P0 LDG.E.64 R14, desc[UR14][R14.64] ;  /* 0x0000000e0e0e8981 */ /* 0x000ea2000c1e1b00 */
[----:B------:R-:W-:-:S04]  /*2d60*/  @!P4 IMAD.WIDE.U32 R16, R17, 0x8, R44 ;  /* 0x000000081110c825 */ /* 0x000fc800078e002c */
[----:B------:R-:W-:Y:S02]  /*2d70*/  @!P5 IMAD.WIDE.U32 R18, R19, 0x8, R44 ;  /* 0x000000081312d825 */ /* 0x000fe400078e002c */
[----:B------:R-:W3:Y:S01]  /*2d80*/  @!P4 LDG.E.64 R16, desc[UR14][R16.64] ;  /* 0x0000000e1010c981 */ /* 0x000ee2000c1e1b00 */
[----:B------:R-:W-:Y:S01]  /*2d90*/  IADD3 R27, R27, 0x4, RZ ;  /* 0x000000041b1b7810 */ /* 0x000fe20007ffe0ff */
[----:B------:R-:W-:Y:S02]  /*2da0*/  @!P6 IMAD R21, R22, R21, R13 ;  /* 0x000000151615e224 */ /* 0x000fe400078e020d */
[----:B------:R-:W4:Y:S02]  /*2db0*/  @!P5 LDG.E.64 R18, desc[UR14][R18.64] ;  /* 0x0000000e1212d981 */ /* 0x000f24000c1e1b00 */
[----:B------:R-:W-:-:S06]  /*2dc0*/  @!P6 IMAD.WIDE.U32 R20, R21, 0x8, R44 ;  /* 0x000000081514e825 */ /* 0x000fcc00078e002c */
[----:B------:R-:W5:Y:S01]  /*2dd0*/  @!P6 LDG.E.64 R20, desc[UR14][R20.64] ;  /* 0x0000000e1414e981 */ /* 0x000f62000c1e1b00 */
[----:B--2---:R-:W-:Y:S01]  /*2de0*/  @!P0 FADD.FTZ R10, R10, R14 ;  /* 0x0000000e0a0a8221 */ /* 0x004fe20000010000 */
[----:B------:R-:W-:Y:S01]  /*2df0*/  @!P0 FADD.FTZ R11, R11, R15 ;  /* 0x0000000f0b0b8221 */ /* 0x000fe20000010000 */
[----:B------:R-:W-:Y:S02]  /*2e00*/  ISETP.EQ.OR P0, PT, R27, UR16, P2 ;  /* 0x000000101b007c0c */ /* 0x000fe40009702670 */
[----:B---3--:R-:W-:Y:S01]  /*2e10*/  @!P4 FADD.FTZ R10, R10, R16 ;  /* 0x000000100a0ac221 */ /* 0x008fe20000010000 */
[----:B------:R-:W-:Y:S01]  /*2e20*/  @!P4 FADD.FTZ R11, R11, R17 ;  /* 0x000000110b0bc221 */ /* 0x000fe20000010000 */
[----:B------:R-:W-:Y:S02]  /*2e30*/  IADD3 R17, R27, 0x1, RZ ;  /* 0x000000011b117810 */ /* 0x000fe40007ffe0ff */
[----:B----4-:R-:W-:Y:S01]  /*2e40*/  @!P5 FADD.FTZ R10, R10, R18 ;  /* 0x000000120a0ad221 */ /* 0x010fe20000010000 */
[----:B------:R-:W-:Y:S01]  /*2e50*/  @!P5 FADD.FTZ R11, R11, R19 ;  /* 0x000000130b0bd221 */ /* 0x000fe20000010000 */
[----:B------:R-:W-:-:S02]  /*2e60*/  IADD3 R19, R27, 0x2, RZ ;  /* 0x000000021b137810 */ /* 0x000fc40007ffe0ff */
[----:B------:R-:W-:Y:S01]  /*2e70*/  ISETP.EQ.OR P5, PT, R17, UR16, P2 ;  /* 0x0000001011007c0c */ /* 0x000fe200097a2670 */
[----:B-----5:R-:W-:Y:S01]  /*2e80*/  @!P6 FADD.FTZ R10, R10, R20 ;  /* 0x000000140a0ae221 */ /* 0x020fe20000010000 */
[----:B------:R-:W-:Y:S01]  /*2e90*/  @!P6 FADD.FTZ R11, R11, R21 ;  /* 0x000000150b0be221 */ /* 0x000fe20000010000 */
[----:B------:R-:W-:Y:S02]  /*2ea0*/  IADD3 R21, R27, 0x3, RZ ;  /* 0x000000031b157810 */ /* 0x000fe40007ffe0ff */
[----:B------:R-:W-:Y:S01]  /*2eb0*/  ISETP.EQ.OR P6, PT, R19, UR16, P2 ;  /* 0x0000001013007c0c */ /* 0x000fe200097c2670 */
[----:B------:R-:W-:Y:S01]  /*2ec0*/  @!P0 IMAD R15, R22, R27, R13 ;  /* 0x0000001b160f8224 */ /* 0x000fe200078e020d */
[----:B------:R-:W-:-:S03]  /*2ed0*/  ISETP.EQ.OR P4, PT, R21, UR16, P2 ;  /* 0x0000001015007c0c */ /* 0x000fc60009782670 */
[----:B------:R-:W-:-:S04]  /*2ee0*/  @!P0 IMAD.WIDE.U32 R14, R15, 0x8, R44 ;  /* 0x000000080f0e8825 */ /* 0x000fc800078e002c */
[C-C-:B------:R-:W-:Y:S02]  /*2ef0*/  @!P5 IMAD R17, R22.reuse, R17, R13.reuse ;  /* 0x000000111611d224 */ /* 0x140fe400078e020d */
[----:B------:R-:W2:Y:S02]  /*2f00*/  @!P0 LDG.E.64 R14, desc[UR14][R14.64] ;  /* 0x0000000e0e0e8981 */ /* 0x000ea4000c1e1b00 */
[----:B------:R-:W-:Y:S02]  /*2f10*/  @!P6 IMAD R19, R22, R19, R13 ;  /* 0x000000131613e224 */ /* 0x000fe400078e020d */
[----:B------:R-:W-:-:S04]  /*2f20*/  @!P5 IMAD.WIDE.U32 R16, R17, 0x8, R44 ;  /* 0x000000081110d825 */ /* 0x000fc800078e002c */
[----:B------:R-:W-:Y:S02]  /*2f30*/  @!P4 IMAD R21, R22, R21, R13 ;  /* 0x000000151615c224 */ /* 0x000fe400078e020d */
[--C-:B------:R-:W-:Y:S01]  /*2f40*/  @!P6 IMAD.WIDE.U32 R18, R19, 0x8, R44.reuse ;  /* 0x000000081312e825 */ /* 0x100fe200078e002c */
[----:B------:R-:W3:Y:S03]  /*2f50*/  @!P5 LDG.E.64 R16, desc[UR14][R16.64] ;  /* 0x0000000e1010d981 */ /* 0x000ee6000c1e1b00 */
[----:B------:R-:W-:Y:S02]  /*2f60*/  @!P4 IMAD.WIDE.U32 R20, R21, 0x8, R44 ;  /* 0x000000081514c825 */ /* 0x000fe400078e002c */
[----:B------:R-:W4:Y:S04]  /*2f70*/  @!P6 LDG.E.64 R18, desc[UR14][R18.64] ;  /* 0x0000000e1212e981 */ /* 0x000f28000c1e1b00 */
[----:B------:R-:W5:Y:S01]  /*2f80*/  @!P4 LDG.E.64 R20, desc[UR14][R20.64] ;  /* 0x0000000e1414c981 */ /* 0x000f62000c1e1b00 */
[----:B------:R-:W-:-:S02]  /*2f90*/  IADD3 R26, R26, -0x4, RZ ;  /* 0xfffffffc1a1a7810 */ /* 0x000fc40007ffe0ff */
[----:B------:R-:W-:Y:S02]  /*2fa0*/  IADD3 R27, R27, 0x4, RZ ;  /* 0x000000041b1b7810 */ /* 0x000fe40007ffe0ff */
[----:B------:R-:W-:Y:S01]  /*2fb0*/  IADD3 R26, R26, -0x4, RZ ;  /* 0xfffffffc1a1a7810 */ /* 0x000fe20007ffe0ff */
[----:B--2---:R-:W-:Y:S01]  /*2fc0*/  @!P0 FADD.FTZ R10, R10, R14 ;  /* 0x0000000e0a0a8221 */ /* 0x004fe20000010000 */
[----:B------:R-:W-:Y:S01]  /*2fd0*/  @!P0 FADD.FTZ R11, R11, R15 ;  /* 0x0000000f0b0b8221 */ /* 0x000fe20000010000 */
[----:B------:R-:W-:Y:S02]  /*2fe0*/  PLOP3.LUT P0, PT, PT, PT, PT, 0x8, 0x0 ;  /* 0x000000000000781c */ /* 0x000fe40003f0e170 */
[----:B---3--:R-:W-:Y:S01]  /*2ff0*/  @!P5 FADD.FTZ R10, R10, R16 ;  /* 0x000000100a0ad221 */ /* 0x008fe20000010000 */
[----:B------:R-:W-:-:S03]  /*3000*/  @!P5 FADD.FTZ R11, R11, R17 ;  /* 0x000000110b0bd221 */ /* 0x000fc60000010000 */
[----:B----4-:R-:W-:Y:S01]  /*3010*/  @!P6 FADD.FTZ R10, R10, R18 ;  /* 0x000000120a0ae221 */ /* 0x010fe20000010000 */
[----:B------:R-:W-:-:S03]  /*3020*/  @!P6 FADD.FTZ R11, R11, R19 ;  /* 0x000000130b0be221 */ /* 0x000fc60000010000 */
[----:B-----5:R-:W-:Y:S01]  /*3030*/  @!P4 FADD.FTZ R10, R10, R20 ;  /* 0x000000140a0ac221 */ /* 0x020fe20000010000 */
[----:B------:R-:W-:-:S07]  /*3040*/  @!P4 FADD.FTZ R11, R11, R21 ;  /* 0x000000150b0bc221 */ /* 0x000fce0000010000 */
.L_x_21:
[----:B------:R-:W-:-:S13]  /*3050*/  ISETP.NE.OR P0, PT, R26, RZ, P0 ;  /* 0x000000ff1a00720c */ /* 0x000fda0000705670 */
[----:B------:R-:W-:Y:S05]  /*3060*/  @!P0 BRA `(.L_x_17) ;  /* 0x00000000007c8947 */ /* 0x000fea0003800000 */
.L_x_18:
        /* <DEDUP_REMOVED lines=10> */
[----:B------:R-:W2:Y:S01]  /*3110*/  @!P5 LDG.E.64 R14, desc[UR14][R14.64] ;  /* 0x0000000e0e0ed981 */ /* 0x000ea2000c1e1b00 */
[----:B------:R-:W-:Y:S02]  /*3120*/  @!P4 IMAD R19, R22, R19, R13 ;  /* 0x000000131613c224 */ /* 0x000fe400078e020d */
[----:B------:R-:W-:-:S04]  /*3130*/  @!P6 IMAD.WIDE.U32 R16, R17, 0x8, R44 ;  /* 0x000000081110e825 */ /* 0x000fc800078e002c */
[----:B------:R-:W-:Y:S02]  /*3140*/  @!P4 IMAD.WIDE.U32 R18, R19, 0x8, R44 ;  /* 0x000000081312c825 */ /* 0x000fe400078e002c */
[----:B------:R-:W3:Y:S02]  /*3150*/  @!P6 LDG.E.64 R16, desc[UR14][R16.64] ;  /* 0x0000000e1010e981 */ /* 0x000ee4000c1e1b00 */
[----:B------:R-:W-:Y:S02]  /*3160*/  @!P0 IMAD R21, R22, R21, R13 ;  /* 0x0000001516158224 */ /* 0x000fe400078e020d */
[----:B------:R-:W4:Y:S02]  /*3170*/  @!P4 LDG.E.64 R18, desc[UR14][R18.64] ;  /* 0x0000000e1212c981 */ /* 0x000f24000c1e1b00 */
[----:B------:R-:W-:-:S06]  /*3180*/  @!P0 IMAD.WIDE.U32 R20, R21, 0x8, R44 ;  /* 0x0000000815148825 */ /* 0x000fcc00078e002c */
[----:B------:R-:W5:Y:S01]  /*3190*/  @!P0 LDG.E.64 R20, desc[UR14][R20.64] ;  /* 0x0000000e14148981 */ /* 0x000f62000c1e1b00 */
[----:B------:R-:W-:Y:S02]  /*31a0*/  IADD3 R26, R26, -0x4, RZ ;  /* 0xfffffffc1a1a7810 */ /* 0x000fe40007ffe0ff */
[----:B------:R-:W-:Y:S01]  /*31b0*/  IADD3 R27, R27, 0x4, RZ ;  /* 0x000000041b1b7810 */ /* 0x000fe20007ffe0ff */
[----:B--2---:R-:W-:Y:S01]  /*31c0*/  @!P5 FADD.FTZ R10, R10, R14 ;  /* 0x0000000e0a0ad221 */ /* 0x004fe20000010000 */
[----:B------:R-:W-:Y:S01]  /*31d0*/  @!P5 FADD.FTZ R11, R11, R15 ;  /* 0x0000000f0b0bd221 */ /* 0x000fe20000010000 */
[----:B------:R-:W-:Y:S02]  /*31e0*/  ISETP.NE.AND P5, PT, R26, RZ, PT ;  /* 0x000000ff1a00720c */ /* 0x000fe40003fa5270 */
[----:B---3--:R-:W-:Y:S01]  /*31f0*/  @!P6 FADD.FTZ R10, R10, R16 ;  /* 0x000000100a0ae221 */ /* 0x008fe20000010000 */
[----:B------:R-:W-:-:S03]  /*3200*/  @!P6 FADD.FTZ R11, R11, R17 ;  /* 0x000000110b0be221 */ /* 0x000fc60000010000 */
[----:B----4-:R-:W-:Y:S01]  /*3210*/  @!P4 FADD.FTZ R10, R10, R18 ;  /* 0x000000120a0ac221 */ /* 0x010fe20000010000 */
[----:B------:R-:W-:-:S03]  /*3220*/  @!P4 FADD.FTZ R11, R11, R19 ;  /* 0x000000130b0bc221 */ /* 0x000fc60000010000 */
[----:B-----5:R-:W-:Y:S01]  /*3230*/  @!P0 FADD.FTZ R10, R10, R20 ;  /* 0x000000140a0a8221 */ /* 0x020fe20000010000 */
[----:B------:R-:W-:Y:S02]  /*3240*/  @!P0 FADD.FTZ R11, R11, R21 ;  /* 0x000000150b0b8221 */ /* 0x000fe40000010000 */
[----:B------:R-:W-:Y:S05]  /*3250*/  @P5 BRA `(.L_x_18) ;  /* 0xfffffffc00845947 */ /* 0x000fea000383ffff */
.L_x_17:
[----:B------:R-:W-:-:S13]  /*3260*/  LOP3.LUT P0, R12, R12, 0x3, RZ, 0xc0, !PT ;  /* 0x000000030c0c7812 */ /* 0x000fda000780c0ff */
[----:B------:R-:W-:Y:S05]  /*3270*/  @!P0 BRA `(.L_x_14) ;  /* 0x0000000000688947 */ /* 0x000fea0003800000 */
[----:B------:R-:W-:Y:S01]  /*3280*/  ISETP.EQ.OR P0, PT, R27, UR16, P2 ;  /* 0x000000101b007c0c */ /* 0x000fe20009702670 */
[----:B------:R-:W-:Y:S01]  /*3290*/  BSSY B0, `(.L_x_22) ;  /* 0x0000008000007945 */ /* 0x000fe20003800000 */
[----:B------:R-:W-:-:S11]  /*32a0*/  ISETP.NE.AND P4, PT, R12, 0x1, PT ;  /* 0x000000010c00780c */ /* 0x000fd60003f85270 */
[----:B------:R-:W-:Y:S05]  /*32b0*/  @P0 BRA `(.L_x_23) ;  /* 0x0000000000140947 */ /* 0x000fea0003800000 */
[----:B------:R-:W-:-:S04]  /*32c0*/  IMAD R15, R22, R27, R13 ;  /* 0x0000001b160f7224 */ /* 0x000fc800078e020d */
[----:B------:R-:W-:-:S06]  /*32d0*/  IMAD.WIDE.U32 R14, R15, 0x8, R44 ;  /* 0x000000080f0e7825 */ /* 0x000fcc00078e002c */
[----:B------:R-:W2:Y:S02]  /*32e0*/  LDG.E.64 R14, desc[UR14][R14.64] ;  /* 0x0000000e0e0e7981 */ /* 0x000ea4000c1e1b00 */
[----:B--2---:R-:W-:Y:S01]  /*32f0*/  FADD.FTZ R10, R10, R14 ;  /* 0x0000000e0a0a7221 */ /* 0x004fe20000010000 */
[----:B------:R-:W-:-:S07]  /*3300*/  FADD.FTZ R11, R11, R15 ;  /* 0x0000000f0b0b7221 */ /* 0x000fce0000010000 */
.L_x_23:
[----:B------:R-:W-:Y:S05]  /*3310*/  BSYNC B0 ;  /* 0x0000000000007941 */ /* 0x000fea0003800000 */
.L_x_22:
[----:B------:R-:W-:Y:S05]  /*3320*/  @!P4 BRA `(.L_x_14) ;  /* 0x00000000003cc947 */ /* 0x000fea0003800000 */
[C---:B------:R-:W-:Y:S02]  /*3330*/  IADD3 R17, R27.reuse, 0x2, RZ ;  /* 0x000000021b117810 */ /* 0x040fe40007ffe0ff */
[----:B------:R-:W-:Y:S02]  /*3340*/  IADD3 R15, R27, 0x1, RZ ;  /* 0x000000011b0f7810 */ /* 0x000fe40007ffe0ff */
[----:B------:R-:W-:Y:S02]  /*3350*/  ISETP.EQ.OR P0, PT, R17, UR16, P2 ;  /* 0x0000001011007c0c */ /* 0x000fe40009702670 */
[----:B------:R-:W-:Y:S02]  /*3360*/  ISETP.EQ.OR P4, PT, R15, UR16, P2 ;  /* 0x000000100f007c0c */ /* 0x000fe40009782670 */
[----:B------:R-:W-:-:S11]  /*3370*/  ISETP.EQ.OR P0, PT, R12, 0x2, P0 ;  /* 0x000000020c00780c */ /* 0x000fd60000702670 */
[-CC-:B------:R-:W-:Y:S02]  /*3380*/  @!P4 IMAD R15, R15, R22.reuse, R13.reuse ;  /* 0x000000160f0fc224 */ /* 0x180fe400078e020d */
[----:B------:R-:W-:Y:S02]  /*3390*/  @!P0 IMAD R17, R17, R22, R13 ;  /* 0x0000001611118224 */ /* 0x000fe400078e020d */
[----:B------:R-:W-:-:S04]  /*33a0*/  @!P4 IMAD.WIDE.U32 R12, R15, 0x8, R44 ;  /* 0x000000080f0cc825 */ /* 0x000fc800078e002c */
[----:B------:R-:W-:Y:S02]  /*33b0*/  @!P0 IMAD.WIDE.U32 R44, R17, 0x8, R44 ;  /* 0x00000008112c8825 */ /* 0x000fe400078e002c */
[----:B------:R-:W2:Y:S04]  /*33c0*/  @!P4 LDG.E.64 R12, desc[UR14][R12.64] ;  /* 0x0000000e0c0cc981 */ /* 0x000ea8000c1e1b00 */
[----:B------:R-:W3:Y:S01]  /*33d0*/  @!P0 LDG.E.64 R44, desc[UR14][R44.64] ;  /* 0x0000000e2c2c8981 */ /* 0x000ee2000c1e1b00 */
[----:B--2---:R-:W-:Y:S01]  /*33e0*/  @!P4 FADD.FTZ R10, R10, R12 ;  /* 0x0000000c0a0ac221 */ /* 0x004fe20000010000 */
[----:B------:R-:W-:-:S03]  /*33f0*/  @!P4 FADD.FTZ R11, R11, R13 ;  /* 0x0000000d0b0bc221 */ /* 0x000fc60000010000 */
[----:B---3--:R-:W-:Y:S01]  /*3400*/  @!P0 FADD.FTZ R10, R10, R44 ;  /* 0x0000002c0a0a8221 */ /* 0x008fe20000010000 */
[----:B------:R-:W-:-:S07]  /*3410*/  @!P0 FADD.FTZ R11, R11, R45 ;  /* 0x0000002d0b0b8221 */ /* 0x000fce0000010000 */
.L_x_14:
[----:B------:R-:W0:Y:S01]  /*3420*/  S2UR UR12, SR_CgaCtaId ;  /* 0x00000000000c79c3 */ /* 0x000e220000008800 */
[----:B------:R-:W-:Y:S01]  /*3430*/  UMOV UR11, 0x400 ;  /* 0x00000400000b7882 */ /* 0x000fe20000000000 */
[C---:B------:R-:W-:Y:S02]  /*3440*/  PRMT R12, R32.reuse, 0x7632, R12 ;  /* 0x00007632200c7816 */ /* 0x040fe4000000000c */
[----:B------:R-:W-:Y:S02]  /*3450*/  SHF.L.U32 R32, R32, 0x10, RZ ;  /* 0x0000001020207819 */ /* 0x000fe400000006ff */
[----:B------:R-:W-:Y:S02]  /*3460*/  SHF.L.U32 R12, R12, 0x10, RZ ;  /* 0x000000100c0c7819 */ /* 0x000fe400000006ff */
[C---:B------:R-:W-:Y:S01]  /*3470*/  PRMT R13, R31.reuse, 0x7632, R13 ;  /* 0x000076321f0d7816 */ /* 0x040fe2000000000d */
[----:B------:R-:W-:Y:S01]  /*3480*/  FADD.FTZ R32, R32, -UR19 ;  /* 0x8000001320207e21 */ /* 0x000fe20008010000 */
[----:B------:R-:W-:Y:S01]  /*3490*/  SHF.L.U32 R31, R31, 0x10, RZ ;  /* 0x000000101f1f7819 */ /* 0x000fe200000006ff */
[----:B------:R-:W-:Y:S01]  /*34a0*/  FADD.FTZ R12, R12, -UR19 ;  /* 0x800000130c0c7e21 */ /* 0x000fe20008010000 */
[----:B------:R-:W-:Y:S01]  /*34b0*/  PRMT R17, R33, 0x7632, R17 ;  /* 0x0000763221117816 */ /* 0x000fe20000000011 */
[----:B------:R-:W-:Y:S01]  /*34c0*/  FMUL.FTZ R39, R32, UR13 ;  /* 0x0000000d20277c20 */ /* 0x000fe20008410000 */
[----:B------:R-:W-:Y:S01]  /*34d0*/  IADD3 R16, R36, 0x10, RZ ;  /* 0x0000001024107810 */ /* 0x000fe20007ffe0ff */
[----:B------:R-:W-:Y:S01]  /*34e0*/  FMUL.FTZ R26, R12, UR13 ;  /* 0x0000000d0c1a7c20 */ /* 0x000fe20008410000 */
[----:B0-----:R-:W-:-:S09]  /*34f0*/  ULEA UR11, UR12, UR11, 0x18 ;  /* 0x0000000b0c0b7291 */ /* 0x001fd2000f8ec03f */
[----:B------:R0:W-:Y:S01]  /*3500*/  @!P2 STS.64 [UR11+0x78], R10 ;  /* 0x0000780aff00a988 */ /* 0x0001e20008000a0b */
[----:B------:R-:W-:Y:S01]  /*3510*/  BAR.SYNC.DEFER_BLOCKING 0x0 ;  /* 0x0000000000007b1d */ /* 0x000fe20000010000 */
[----:B0-----:R-:W-:-:S05]  /*3520*/  SHF.L.U32 R10, R13, 0x10, RZ ;  /* 0x000000100d0a7819 */ /* 0x001fca00000006ff */
[----:B------:R-:W0:Y:S01]  /*3530*/  LDS.64 R14, [UR11+0x78] ;  /* 0x0000780bff0e7984 */ /* 0x000e220008000a00 */
[----:B------:R-:W-:Y:S02]  /*3540*/  ULDC UR11, c[0x0][0x2bc] ;  /* 0x0000af00000b7ab9 */ /* 0x000fe40000000800 */
[----:B0-----:R-:W-:Y:S01]  /*3550*/  FMUL.FTZ R14, R14, UR11 ;  /* 0x0000000b0e0e7c20 */ /* 0x001fe20008410000 */
        /* <DEDUP_REMOVED lines=20> */
.L_x_24:
[----:B------:R-:W-:Y:S04]  /*36a0*/  BSSY B0, `(.L_x_25) ;  /* 0x0000015000007945 */ /* 0x000fe80003800000 */
[----:B------:R-:W-:Y:S05]  /*36b0*/  @!P1 BRA `(.L_x_26) ;  /* 0x00000000004c9947 */ /* 0x000fea0003800000 */
[C-C-:B------:R-:W-:Y:S01]  /*36c0*/  FFMA.FTZ R11, R14.reuse, R26, R15.reuse ;  /* 0x0000001a0e0b7223 */ /* 0x140fe2000001000f */
[----:B------:R-:W-:Y:S01]  /*36d0*/  SHF.R.S32.HI R13, RZ, 0x1f, R36 ;  /* 0x0000001fff0d7819 */ /* 0x000fe20000011424 */
[----:B------:R-:W-:Y:S01]  /*36e0*/  ULDC.64 UR20, c[0x0][0x288] ;  /* 0x0000a20000147ab9 */ /* 0x000fe20000000a00 */
[----:B------:R-:W-:Y:S01]  /*36f0*/  FFMA.FTZ R12, R14, R39, R15 ;  /* 0x000000270e0c7223 */ /* 0x000fe2000001000f */
[----:B------:R-:W-:Y:S01]  /*3700*/  FFMA.FTZ R18, R10, R7, -R11 ;  /* 0x000000070a127223 */ /* 0x000fe2000001080b */
[----:B------:R-:W-:Y:S01]  /*3710*/  MOV R10, R40 ;  /* 0x00000028000a7202 */ /* 0x000fe20000000f00 */
[----:B------:R-:W-:Y:S01]  /*3720*/  IMAD R13, R13, UR20, RZ ;  /* 0x000000140d0d7c24 */ /* 0x000fe2000f8e02ff */
[----:B------:R-:W-:Y:S01]  /*3730*/  MOV R11, R43 ;  /* 0x0000002b000b7202 */ /* 0x000fe20000000f00 */
[----:B------:R-:W-:Y:S01]  /*3740*/  FFMA.FTZ R12, R31, R6, -R12 ;  /* 0x000000061f0c7223 */ /* 0x000fe2000001080c */
[----:B------:R-:W-:Y:S01]  /*3750*/  FMUL.FTZ R18, R18, UR13 ;  /* 0x0000000d12127c20 */ /* 0x000fe20008410000 */
[----:B------:R-:W-:-:S02]  /*3760*/  IMAD R13, R36, UR21, R13 ;  /* 0x00000015240d7c24 */ /* 0x000fc4000f8e020d */
[----:B------:R-:W-:Y:S01]  /*3770*/  IMAD.WIDE.U32 R10, R36, UR20, R10 ;  /* 0x00000014240a7c25 */ /* 0x000fe2000f8e000a */
[----:B------:R-:W-:-:S03]  /*3780*/  ULDC.64 UR20, c[0x0][0x210] ;  /* 0x0000840000147ab9 */ /* 0x000fc60000000a00 */
[----:B------:R-:W-:Y:S01]  /*3790*/  FMUL.FTZ R19, R12, UR13 ;  /* 0x0000000d0c137c20 */ /* 0x000fe20008410000 */
[----:B------:R-:W-:Y:S02]  /*37a0*/  LEA R12, P0, R10, UR20, 0x1 ;  /* 0x000000140a0c7c11 */ /* 0x000fe4000f8008ff */
[----:B------:R-:W-:Y:S02]  /*37b0*/  IADD3 R13, R11, R13, RZ ;  /* 0x0000000d0b0d7210 */ /* 0x000fe40007ffe0ff */
[----:B------:R-:W-:Y:S02]  /*37c0*/  F2FP.BF16.F32.PACK_AB R11, R18, R19 ;  /* 0x00000013120b723e */ /* 0x000fe400000010ff */
[----:B------:R-:W-:-:S05]  /*37d0*/  LEA.HI.X R13, R10, UR21, R13, 0x1, P0 ;  /* 0x000000150a0d7c11 */ /* 0x000fca00080f0c0d */
[----:B------:R0:W-:Y:S02]  /*37e0*/  STG.E desc[UR14][R12.64], R11 ;  /* 0x0000000b0c007986 */ /* 0x0001e4000c10190e */
.L_x_26:
[----:B------:R-:W-:Y:S05]  /*37f0*/  BSYNC B0 ;  /* 0x0000000000007941 */ /* 0x000fea0003800000 */
.L_x_25:
[----:B------:R-:W-:Y:S01]  /*3800*/  ULDC.64 UR20, c[0x0][0x290] ;  /* 0x0000a40000147ab9 */ /* 0x000fe20000000a00 */
[----:B------:R-:W-:Y:S02]  /*3810*/  SHF.L.U32 R33, R33, 0x10, RZ ;  /* 0x0000001021217819 */ /* 0x000fe400000006ff */
[----:B------:R-:W-:Y:S02]  /*3820*/  SHF.L.U32 R17, R17, 0x10, RZ ;  /* 0x0000001011117819 */ /* 0x000fe400000006ff */
[----:B------:R-:W-:Y:S01]  /*3830*/  ISETP.GE.U32.AND P0, PT, R16, UR20, PT ;  /* 0x0000001410007c0c */ /* 0x000fe2000bf06070 */
[----:B------:R-:W-:Y:S01]  /*3840*/  FADD.FTZ R33, R33, -UR19 ;  /* 0x8000001321217e21 */ /* 0x000fe20008010000 */
[----:B0-----:R-:W-:Y:S01]  /*3850*/  SHF.R.S32.HI R12, RZ, 0x1f, R16 ;  /* 0x0000001fff0c7819 */ /* 0x001fe20000011410 */
[----:B------:R-:W-:Y:S01]  /*3860*/  FADD.FTZ R17, R17, -UR19 ;  /* 0x8000001311117e21 */ /* 0x000fe20008010000 */
[----:B------:R-:W-:Y:S01]  /*3870*/  SHF.R.S32.HI R11, RZ, 0x1f, R35 ;  /* 0x0000001fff0b7819 */ /* 0x000fe20000011423 */
[----:B------:R-:W-:Y:S01]  /*3880*/  FMUL.FTZ R33, R33, UR13 ;  /* 0x0000000d21217c20 */ /* 0x000fe20008410000 */
[----:B------:R-:W-:Y:S01]  /*3890*/  ISETP.GE.U32.AND P2, PT, R35, UR20, PT ;  /* 0x0000001423007c0c */ /* 0x000fe2000bf46070 */
[----:B------:R-:W-:Y:S01]  /*38a0*/  FMUL.FTZ R44, R17, UR13 ;  /* 0x0000000d112c7c20 */ /* 0x000fe20008410000 */
[----:B------:R-:W-:-:S02]  /*38b0*/  SHF.R.S32.HI R10, RZ, 0x1f, R34 ;  /* 0x0000001fff0a7819 */ /* 0x000fc40000011422 */
[----:B------:R-:W-:Y:S02]  /*38c0*/  ISETP.GE.U32.AND P5, PT, R34, UR20, PT ;  /* 0x0000001422007c0c */ /* 0x000fe4000bfa6070 */
[----:B------:R-:W-:Y:S02]  /*38d0*/  ISETP.GE.AND.EX P4, PT, R12, UR21, PT, P0 ;  /* 0x000000150c007c0c */ /* 0x000fe4000bf86300 */
[----:B------:R-:W-:Y:S02]  /*38e0*/  PRMT R18, R30, 0x7632, R18 ;  /* 0x000076321e127816 */ /* 0x000fe40000000012 */
[----:B------:R-:W-:Y:S02]  /*38f0*/  ISETP.GE.AND.EX P0, PT, R11, UR21, PT, P2 ;  /* 0x000000150b007c0c */ /* 0x000fe4000bf06320 */
[----:B------:R-:W-:Y:S02]  /*3900*/  ISETP.GE.AND.EX P2, PT, R10, UR21, PT, P5 ;  /* 0x000000150a007c0c */ /* 0x000fe4000bf46350 */
[----:B------:R-:W-:-:S02]  /*3910*/  ISETP.GT.U32.OR P4, PT, R38, 0x17f, P4 ;  /* 0x0000017f2600780c */ /* 0x000fc40002784470 */
[----:B------:R-:W-:Y:S02]  /*3920*/  SHF.L.U32 R13, R30, 0x10, RZ ;  /* 0x000000101e0d7819 */ /* 0x000fe400000006ff */
[----:B------:R-:W-:Y:S01]  /*3930*/  SHF.L.U32 R18, R18, 0x10, RZ ;  /* 0x0000001012127819 */ /* 0x000fe200000006ff */
[----:B------:R-:W-:Y:S08]  /*3940*/  @!P3 BRA `(.L_x_27) ;  /* 0x000000000048b947 */ /* 0x000ff00003800000 */
        /* <DEDUP_REMOVED lines=18> */
.L_x_27:
[----:B------:R-:W-:Y:S04]  /*3a70*/  BSSY B0, `(.L_x_28) ;  /* 0x0000014000007945 */ /* 0x000fe80003800000 */
[----:B------:R-:W-:Y:S05]  /*3a80*/  @P4 BRA `(.L_x_29) ;  /* 0x0000000000484947 */ /* 0x000fea0003800000 */
[C-C-:B------:R-:W-:Y:S01]  /*3a90*/  FFMA.FTZ R20, R14.reuse, R33, R15.reuse ;  /* 0x000000210e147223 */ /* 0x140fe2000001000f */
[----:B------:R-:W-:Y:S01]  /*3aa0*/  ULDC.64 UR20, c[0x0][0x288] ;  /* 0x0000a20000147ab9 */ /* 0x000fe20000000a00 */
[----:B------:R-:W-:Y:S01]  /*3ab0*/  FFMA.FTZ R17, R14, R44, R15 ;  /* 0x0000002c0e117223 */ /* 0x000fe2000001000f */
[----:B------:R-:W-:Y:S02]  /*3ac0*/  IMAD R19, R12, UR20, RZ ;  /* 0x000000140c137c24 */ /* 0x000fe4000f8e02ff */
[----:B------:R-:W-:Y:S01]  /*3ad0*/  FFMA.FTZ R20, R13, R6, -R20 ;  /* 0x000000060d147223 */ /* 0x000fe20000010814 */
[----:B------:R-:W-:Y:S01]  /*3ae0*/  MOV R12, R40 ;  /* 0x00000028000c7202 */ /* 0x000fe20000000f00 */
[----:B------:R-:W-:Y:S01]  /*3af0*/  FFMA.FTZ R18, R18, R7, -R17 ;  /* 0x0000000712127223 */ /* 0x000fe20000010811 */
[----:B------:R-:W-:Y:S01]  /*3b00*/  MOV R13, R43 ;  /* 0x0000002b000d7202 */ /* 0x000fe20000000f00 */
[----:B------:R-:W-:Y:S02]  /*3b10*/  IMAD R17, R16, UR21, R19 ;  /* 0x0000001510117c24 */ /* 0x000fe4000f8e0213 */
[----:B------:R-:W-:Y:S01]  /*3b20*/  FMUL.FTZ R19, R20, UR13 ;  /* 0x0000000d14137c20 */ /* 0x000fe20008410000 */
[----:B------:R-:W-:Y:S01]  /*3b30*/  FMUL.FTZ R18, R18, UR13 ;  /* 0x0000000d12127c20 */ /* 0x000fe20008410000 */
[----:B------:R-:W-:Y:S01]  /*3b40*/  IMAD.WIDE.U32 R12, R16, UR20, R12 ;  /* 0x00000014100c7c25 */ /* 0x000fe2000f8e000c */
[----:B------:R-:W-:-:S02]  /*3b50*/  ULDC.64 UR20, c[0x0][0x210] ;  /* 0x0000840000147ab9 */ /* 0x000fc40000000a00 */
[----:B------:R-:W-:Y:S02]  /*3b60*/  LEA R16, P4, R12, UR20, 0x1 ;  /* 0x000000140c107c11 */ /* 0x000fe4000f8808ff */
[----:B------:R-:W-:Y:S02]  /*3b70*/  IADD3 R17, R13, R17, RZ ;  /* 0x000000110d117210 */ /* 0x000fe40007ffe0ff */
[----:B------:R-:W-:Y:S02]  /*3b80*/  F2FP.BF16.F32.PACK_AB R13, R18, R19 ;  /* 0x00000013120d723e */ /* 0x000fe400000010ff */
[----:B------:R-:W-:-:S05]  /*3b90*/  LEA.HI.X R17, R12, UR21, R17, 0x1, P4 ;  /* 0x000000150c117c11 */ /* 0x000fca000a0f0c11 */
[----:B------:R0:W-:Y:S02]  /*3ba0*/  STG.E desc[UR14][R16.64], R13 ;  /* 0x0000000d10007986 */ /* 0x0001e4000c10190e */
.L_x_29:
[----:B------:R-:W-:Y:S05]  /*3bb0*/  BSYNC B0 ;  /* 0x0000000000007941 */ /* 0x000fea0003800000 */
.L_x_28:
[----:B------:R-:W-:Y:S02]  /*3bc0*/  SHF.L.U32 R28, R28, 0x10, RZ ;  /* 0x000000101c1c7819 */ /* 0x000fe400000006ff */
[----:B------:R-:W-:Y:S02]  /*3bd0*/  SHF.L.U32 R3, R3, 0x10, RZ ;  /* 0x0000001003037819 */ /* 0x000fe400000006ff */
[----:B0-----:R-:W-:Y:S01]  /*3be0*/  SHF.L.U32 R13, R4, 0x10, RZ ;  /* 0x00000010040d7819 */ /* 0x001fe200000006ff */
[----:B------:R-:W-:Y:S01]  /*3bf0*/  FADD.FTZ R28, R28, -UR19 ;  /* 0x800000131c1c7e21 */ /* 0x000fe20008010000 */
[C---:B------:R-:W-:Y:S01]  /*3c00*/  ISETP.GT.U32.OR P0, PT, R38.reuse, 0x17f, P0 ;  /* 0x0000017f2600780c */ /* 0x040fe20000704470 */
[----:B------:R-:W-:Y:S01]  /*3c10*/  FADD.FTZ R3, R3, -UR19 ;  /* 0x8000001303037e21 */ /* 0x000fe20008010000 */
[----:B------:R-:W-:Y:S01]  /*3c20*/  ISETP.GT.U32.OR P2, PT, R38, 0x17f, P2 ;  /* 0x0000017f2600780c */ /* 0x000fe20001744470 */
[----:B------:R-:W-:Y:S01]  /*3c30*/  FMUL.FTZ R27, R28, UR13 ;  /* 0x0000000d1c1b7c20 */ /* 0x000fe20008410000 */
[----:B------:R-:W-:Y:S01]  /*3c40*/  SHF.L.U32 R4, R25, 0x10, RZ ;  /* 0x0000001019047819 */ /* 0x000fe200000006ff */
[----:B------:R-:W-:Y:S01]  /*3c50*/  FMUL.FTZ R26, R3, UR13 ;  /* 0x0000000d031a7c20 */ /* 0x000fe20008410000 */
[----:B------:R-:W-:-:S02]  /*3c60*/  SHF.L.U32 R29, R29, 0x10, RZ ;  /* 0x000000101d1d7819 */ /* 0x000fc400000006ff */
[----:B------:R-:W-:Y:S01]  /*3c70*/  SHF.L.U32 R24, R24, 0x10, RZ ;  /* 0x0000001018187819 */ /* 0x000fe200000006ff */
        /* <DEDUP_REMOVED lines=19> */
.L_x_30:
        /* <DEDUP_REMOVED lines=14> */
[----:B------:R-:W-:-:S03]  /*3e90*/  ULDC.64 UR20, c[0x0][0x210] ;  /* 0x0000840000147ab9 */ /* 0x000fc60000000a00 */
[----:B------:R-:W-:Y:S02]  /*3ea0*/  F2FP.BF16.F32.PACK_AB R3, R3, R4 ;  /* 0x000000040303723e */ /* 0x000fe400000010ff */
[----:B------:R-:W-:Y:S02]  /*3eb0*/  LEA R16, P0, R12, UR20, 0x1 ;  /* 0x000000140c107c11 */ /* 0x000fe4000f8008ff */
[----:B------:R-:W-:-:S04]  /*3ec0*/  IADD3 R11, R13, R11, RZ ;  /* 0x0000000b0d0b7210 */ /* 0x000fc80007ffe0ff */
[----:B------:R-:W-:-:S05]  /*3ed0*/  LEA.HI.X R17, R12, UR21, R11, 0x1, P0 ;  /* 0x000000150c117c11 */ /* 0x000fca00080f0c0b */
[----:B------:R0:W-:Y:S02]  /*3ee0*/  STG.E desc[UR14][R16.64], R3 ;  /* 0x0000000310007986 */ /* 0x0001e4000c10190e */
.L_x_32:
[----:B------:R-:W-:Y:S05]  /*3ef0*/  BSYNC B0 ;  /* 0x0000000000007941 */ /* 0x000fea0003800000 */
.L_x_31:
        /* <DEDUP_REMOVED lines=9> */
[----:B0-----:R-:W-:Y:S01]  /*3f90*/  FMUL.FTZ R3, R8, -1.4426950216293334961 ;  /* 0xbfb8aa3b08037820 */ /* 0x001fe20000410000 */
        /* <DEDUP_REMOVED lines=15> */
.L_x_33:
[----:B------:R-:W-:Y:S04]  /*4090*/  BSSY B0, `(.L_x_34) ;  /* 0x0000013000007945 */ /* 0x000fe80003800000 */
[----:B------:R-:W-:Y:S05]  /*40a0*/  @P2 BRA `(.L_x_35) ;  /* 0x0000000000442947 */ /* 0x000fea0003800000 */
[----:B------:R-:W-:Y:S01]  /*40b0*/  ULDC.64 UR20, c[0x0][0x288] ;  /* 0x0000a20000147ab9 */ /* 0x000fe20000000a00 */
[C-C-:B------:R-:W-:Y:S01]  /*40c0*/  FFMA.FTZ R8, R14.reuse, R29, R15.reuse ;  /* 0x0000001d0e087223 */ /* 0x140fe2000001000f */
[----:B------:R-:W-:Y:S01]  /*40d0*/  MOV R41, R43 ;  /* 0x0000002b00297202 */ /* 0x000fe20000000f00 */
[----:B------:R-:W-:Y:S01]  /*40e0*/  FFMA.FTZ R15, R14, R24, R15 ;  /* 0x000000180e0f7223 */ /* 0x000fe2000001000f */
[----:B0-----:R-:W-:Y:S02]  /*40f0*/  IMAD R3, R10, UR20, RZ ;  /* 0x000000140a037c24 */ /* 0x001fe4000f8e02ff */
[----:B------:R-:W-:Y:S01]  /*4100*/  FFMA.FTZ R8, R5, R6, -R8 ;  /* 0x0000000605087223 */ /* 0x000fe20000010808 */
[----:B------:R-:W-:Y:S01]  /*4110*/  FFMA.FTZ R15, R4, R7, -R15 ;  /* 0x00000007040f7223 */ /* 0x000fe2000001080f */
[----:B------:R-:W-:-:S04]  /*4120*/  IMAD.WIDE.U32 R40, R34, UR20, R40 ;  /* 0x0000001422287c25 */ /* 0x000fc8000f8e0028 */
[----:B------:R-:W-:Y:S01]  /*4130*/  FMUL.FTZ R6, R15, UR13 ;  /* 0x0000000d0f067c20 */ /* 0x000fe20008410000 */
[----:B------:R-:W-:Y:S01]  /*4140*/  IMAD R5, R34, UR21, R3 ;  /* 0x0000001522057c24 */ /* 0x000fe2000f8e0203 */
[----:B------:R-:W-:Y:S01]  /*4150*/  ULDC.64 UR20, c[0x0][0x210] ;  /* 0x0000840000147ab9 */ /* 0x000fe20000000a00 */
[----:B------:R-:W-:Y:S01]  /*4160*/  FMUL.FTZ R3, R8, UR13 ;  /* 0x0000000d08037c20 */ /* 0x000fe20008410000 */
[----:B------:R-:W-:Y:S02]  /*4170*/  LEA R4, P0, R40, UR20, 0x1 ;  /* 0x0000001428047c11 */ /* 0x000fe4000f8008ff */
[----:B------:R-:W-:Y:S02]  /*4180*/  IADD3 R5, R41, R5, RZ ;  /* 0x0000000529057210 */ /* 0x000fe40007ffe0ff */
[----:B------:R-:W-:Y:S02]  /*4190*/  F2FP.BF16.F32.PACK_AB R3, R6, R3 ;  /* 0x000000030603723e */ /* 0x000fe400000010ff */
[----:B------:R-:W-:-:S05]  /*41a0*/  LEA.HI.X R5, R40, UR21, R5, 0x1, P0 ;  /* 0x0000001528057c11 */ /* 0x000fca00080f0c05 */
[----:B------:R1:W-:Y:S02]  /*41b0*/  STG.E desc[UR14][R4.64], R3 ;  /* 0x0000000304007986 */ /* 0x0003e4000c10190e */
.L_x_35:
[----:B------:R-:W-:Y:S05]  /*41c0*/  BSYNC B0 ;  /* 0x0000000000007941 */ /* 0x000fea0003800000 */
.L_x_34:
[----:B------:R-:W-:Y:S01]  /*41d0*/  ULDC UR11, c[0x0][0x10] ;  /* 0x00000400000b7ab9 */ /* 0x000fe20000000800 */
[----:B------:R-:W-:Y:S02]  /*41e0*/  UIADD3 UR4, UR4, 0x1, URZ ;  /* 0x0000000104047890 */ /* 0x000fe4000fffe03f */
[----:B------:R-:W-:-:S04]  /*41f0*/  UIADD3 UR10, UR11, UR10, URZ ;  /* 0x0000000a0b0a7290 */ /* 0x000fc8000fffe03f */
[----:B------:R-:W-:-:S06]  /*4200*/  UISETP.GE.AND UP0, UPT, UR10, UR5, UPT ;  /* 0x000000050a00728c */ /* 0x000fcc000bf06270 */
[----:B------:R-:W-:-:S13]  /*4210*/  PLOP3.LUT P0, PT, PT, PT, UP0, 0x80, 0x0 ;  /* 0x000000000000781c */ /* 0x000fda0003f0f008 */
[----:B------:R-:W-:Y:S05]  /*4220*/  @!P0 BRA `(.L_x_36) ;  /* 0xffffffc000348947 */ /* 0x000fea000383ffff */
.L_x_1:
[----:B-1----:R-:W1:Y:S01]  /*4230*/  LDC R4, c[0x0][0xc] ;  /* 0x00000300ff047b82 */ /* 0x002e620000000800 */
[----:B------:R-:W-:Y:S01]  /*4240*/  ISETP.NE.AND P1, PT, R38, RZ, PT ;  /* 0x000000ff2600720c */ /* 0x000fe20003f25270 */
[----:B------:R-:W-:Y:S06]  /*4250*/  BSSY B0, `(.L_x_37) ;  /* 0x0000011000007945 */ /* 0x000fec0003800000 */
[----:B------:R-:W2:Y:S08]  /*4260*/  LDC R7, c[0x0][0x10] ;  /* 0x00000400ff077b82 */ /* 0x000eb00000000800 */
[----:B0-----:R-:W0:Y:S01]  /*4270*/  LDC.64 R2, c[0x0][0x258] ;  /* 0x00009600ff027b82 */ /* 0x001e220000000a00 */
[----:B-1----:R-:W-:-:S02]  /*4280*/  ISETP.NE.AND P0, PT, R4, 0x1, PT ;  /* 0x000000010400780c */ /* 0x002fc40003f05270 */
[----:B--2---:R-:W-:-:S04]  /*4290*/  SHF.L.U32 R0, R7, 0x1, RZ ;  /* 0x0000000107007819 */ /* 0x004fc800000006ff */
[----:B------:R-:W-:-:S05]  /*42a0*/  SEL R5, R0, RZ, P0 ;  /* 0x000000ff00057207 */ /* 0x000fca0000000000 */
[----:B0-----:R-:W-:Y:S01]  /*42b0*/  IMAD.WIDE.U32 R2, R5, 0x4, R2 ;  /* 0x0000000405027825 */ /* 0x001fe200078e0002 */
[----:B------:R-:W-:Y:S06]  /*42c0*/  @P1 BRA `(.L_x_38) ;  /* 0x0000000000241947 */ /* 0x000fec0003800000 */
[----:B------:R-:W0:Y:S01]  /*42d0*/  S2R R0, SR_LANEID ;  /* 0x0000000000007919 */ /* 0x000e220000000000 */
[----:B------:R-:W-:Y:S02]  /*42e0*/  VOTEU.ANY UR4, UPT, PT ;  /* 0x0000000000047886 */ /* 0x000fe400038e0100 */
[----:B------:R-:W-:Y:S02]  /*42f0*/  UFLO.U32 UR5, UR4 ;  /* 0x00000004000572bd */ /* 0x000fe400080e0000 */
[----:B------:R-:W1:Y:S04]  /*4300*/  POPC R5, UR4 ;  /* 0x0000000400057d09 */ /* 0x000e680008000000 */
[----:B0-----:R-:W-:-:S13]  /*4310*/  ISETP.EQ.U32.AND P0, PT, R0, UR5, PT ;  /* 0x0000000500007c0c */ /* 0x001fda000bf02070 */
[----:B------:R-:W-:Y:S06]  /*4320*/  @P0 MEMBAR.ALL.GPU ;  /* 0x0000000000000992 */ /* 0x000fec000000a000 */
[----:B------:R-:W-:-:S00]  /*4330*/  @P0 ERRBAR ;  /* 0x00000000000009ab */ /* 0x000fc00000000000 */
[----:B------:R-:W-:Y:S06]  /*4340*/  @P0 CGAERRBAR ;  /* 0x00000000000005ab */ /* 0x000fec0000000000 */
[----:B-1----:R0:W-:Y:S02]  /*4350*/  @P0 REDG.E.ADD.S32.STRONG.GPU desc[UR14][R2.64], R5 ;  /* 0x000000050200098e */ /* 0x0021e4000c10e38e */
.L_x_38:
[----:B------:R-:W-:Y:S05]  /*4360*/  BSYNC B0 ;  /* 0x0000000000007941 */ /* 0x000fea0003800000 */
.L_x_37:
[----:B------:R-:W1:Y:S01]  /*4370*/  S2UR UR4, SR_CTAID.X ;  /* 0x00000000000479c3 */ /* 0x000e620000002500 */
[----:B------:R-:W-:Y:S02]  /*4380*/  IADD3 R0, R4, -0x1, RZ ;  /* 0xffffffff04007810 */ /* 0x000fe40007ffe0ff */
[----:B0-----:R-:W-:-:S05]  /*4390*/  IADD3 R5, R7, -0x1, RZ ;  /* 0xffffffff07057810 */ /* 0x001fca0007ffe0ff */
[----:B------:R-:W0:Y:S01]  /*43a0*/  S2UR UR5, SR_CTAID.Y ;  /* 0x00000000000579c3 */ /* 0x000e220000002600 */
[----:B-1----:R-:W-:-:S04]  /*43b0*/  ISETP.NE.AND P0, PT, R0, UR4, PT ;  /* 0x0000000400007c0c */ /* 0x002fc8000bf05270 */
[----:B0-----:R-:W-:-:S13]  /*43c0*/  ISETP.NE.OR P0, PT, R5, UR5, P0 ;  /* 0x0000000505007c0c */ /* 0x001fda0008705670 */
[----:B------:R-:W-:Y:S05]  /*43d0*/  @P0 EXIT ;  /* 0x000000000000094d */ /* 0x000fea0003800000 */
[----:B------:R-:W-:Y:S05]  /*43e0*/  @P1 BRA `(.L_x_39) ;  /* 0x0000000000201947 */ /* 0x000fea0003800000 */
[----:B------:R-:W-:-:S05]  /*43f0*/  IMAD R0, R4, R7, RZ ;  /* 0x0000000704007224 */ /* 0x000fca00078e02ff */
[----:B------:R-:W-:-:S13]  /*4400*/  ISETP.NE.AND P0, PT, R0, -0x1, PT ;  /* 0xffffffff0000780c */ /* 0x000fda0003f05270 */
[----:B------:R-:W-:Y:S05]  /*4410*/  @!P0 BRA `(.L_x_39) ;  /* 0x0000000000148947 */ /* 0x000fea0003800000 */
.L_x_40:
[----:B------:R-:W2:Y:S04]  /*4420*/  LDG.E.STRONG.GPU R5, desc[UR14][R2.64] ;  /* 0x0000000e02057981 */ /* 0x000ea8000c1ef900 */
[----:B--2---:R-:W-:Y:S01]  /*4430*/  CCTL.IVALL ;  /* 0x00000000ff00798f */ /* 0x004fe20002000000 */
[----:B------:R-:W-:Y:S05]  /*4440*/  YIELD ;  /* 0x0000000000007946 */ /* 0x000fea0003800000 */
[----:B------:R-:W-:-:S13]  /*4450*/  ISETP.NE.AND P0, PT, R5, R0, PT ;  /* 0x000000000500720c */ /* 0x000fda0003f05270 */
[----:B------:R-:W-:Y:S05]  /*4460*/  @P0 BRA `(.L_x_40) ;  /* 0xfffffffc00ec0947 */ /* 0x000fea000383ffff */
.L_x_39:
[----:B------:R-:W-:Y:S05]  /*4470*/  WARPSYNC.ALL ;  /* 0x0000000000007948 */ /* 0x000fea0003800000 */
[----:B------:R-:W0:Y:S08]  /*4480*/  LDC.64 R2, c[0x0][0x288] ;  /* 0x0000a200ff027b82 */ /* 0x000e300000000a00 */
[----:B------:R-:W-:Y:S01]  /*4490*/  BAR.SYNC.DEFER_BLOCKING 0x0 ;  /* 0x0000000000007b1d */ /* 0x000fe20000010000 */
[----:B0-----:R-:W-:-:S04]  /*44a0*/  LEA.HI R0, P0, R3, R2, RZ, 0x1 ;  /* 0x0000000203007211 */ /* 0x001fc800078108ff */
[----:B------:R-:W-:-:S04]  /*44b0*/  IADD3.X R5, RZ, R3, RZ, P0, !PT ;  /* 0x00000003ff057210 */ /* 0x000fc800007fe4ff */
[--C-:B------:R-:W-:Y:S02]  /*44c0*/  SHF.R.S64 R25, R0, 0x1, R5.reuse ;  /* 0x0000000100197819 */ /* 0x100fe40000001005 */
[----:B------:R-:W-:Y:S02]  /*44d0*/  SHF.R.S32.HI R0, RZ, 0x1f, R38 ;  /* 0x0000001fff007819 */ /* 0x000fe40000011426 */
[----:B------:R-:W-:Y:S02]  /*44e0*/  SHF.R.S32.HI R27, RZ, 0x1, R5 ;  /* 0x00000001ff1b7819 */ /* 0x000fe40000011405 */
[----:B------:R-:W-:-:S04]  /*44f0*/  ISETP.GT.U32.AND P0, PT, R25, R38, PT ;  /* 0x000000261900720c */ /* 0x000fc80003f04070 */
[----:B------:R-:W-:-:S13]  /*4500*/  ISETP.GT.AND.EX P0, PT, R27, R0, PT, P0 ;  /* 0x000000001b00720c */ /* 0x000fda0003f04300 */
[----:B------:R-:W-:Y:S05]  /*4510*/  @!P0 EXIT ;  /* 0x000000000000894d */ /* 0x000fea0003800000 */
[C---:B------:R-:W-:Y:S01]  /*4520*/  IMAD.WIDE.U32 R8, R2.reuse, 0x3, RZ ;  /* 0x0000000302087825 */ /* 0x040fe200078e00ff */
[----:B------:R-:W-:Y:S01]  /*4530*/  LEA R11, R3, R3, 0x1 ;  /* 0x00000003030b7211 */ /* 0x000fe200078e08ff */
[----:B------:R-:W0:Y:S01]  /*4540*/  LDC.64 R6, c[0x0][0x218] ;  /* 0x00008600ff067b82 */ /* 0x000e220000000a00 */
[----:B------:R-:W-:Y:S01]  /*4550*/  SHF.L.U64.HI R3, R2, 0x2, R3 ;  /* 0x0000000202037819 */ /* 0x000fe20000010203 */
[----:B------:R-:W-:Y:S01]  /*4560*/  ULDC.64 UR4, c[0x0][0x268] ;  /* 0x00009a0000047ab9 */ /* 0x000fe20000000a00 */
[----:B------:R-:W-:Y:S02]  /*4570*/  IADD3 R11, R9, R11, RZ ;  /* 0x0000000b090b7210 */ /* 0x000fe40007ffe0ff */
[----:B------:R-:W-:Y:S02]  /*4580*/  SHF.L.U64.HI R33, R25, 0x2, R27 ;  /* 0x0000000219217819 */ /* 0x000fe4000001021b */
[----:B------:R-:W-:Y:S01]  /*4590*/  LEA.HI R8, P0, R11, R8, RZ, 0x1 ;  /* 0x000000080b087211 */ /* 0x000fe200078108ff */
[----:B------:R-:W1:Y:S03]  /*45a0*/  LDC.64 R4, c[0x0][0x220] ;  /* 0x00008800ff047b82 */ /* 0x000e660000000a00 */
[----:B------:R-:W-:-:S04]  /*45b0*/  IADD3.X R11, RZ, R11, RZ, P0, !PT ;  /* 0x0000000bff0b7210 */ /* 0x000fc800007fe4ff */
[--C-:B------:R-:W-:Y:S02]  /*45c0*/  SHF.R.S64 R29, R8, 0x1, R11.reuse ;  /* 0x00000001081d7819 */ /* 0x100fe4000000100b */
[----:B------:R-:W-:-:S04]  /*45d0*/  SHF.R.S32.HI R8, RZ, 0x1, R11 ;  /* 0x00000001ff087819 */ /* 0x000fc8000001140b */
[----:B------:R-:W-:-:S07]  /*45e0*/  SHF.L.U64.HI R31, R29, 0x2, R8 ;  /* 0x000000021d1f7819 */ /* 0x000fce0000010208 */
.L_x_41:
[----:B------:R-:W-:-:S04]  /*45f0*/  LEA R12, P0, R38, UR4, 0x2 ;  /* 0x00000004260c7c11 */ /* 0x000fc8000f8010ff */
[----:B------:R-:W-:Y:S02]  /*4600*/  LEA.HI.X R13, R38, UR5, R0, 0x2, P0 ;  /* 0x00000005260d7c11 */ /* 0x000fe400080f1400 */
[-C--:B------:R-:W-:Y:S02]  /*4610*/  LEA R14, P0, R25, R12.reuse, 0x2 ;  /* 0x0000000c190e7211 */ /* 0x080fe400078010ff */
[-C--:B------:R-:W-:Y:S01]  /*4620*/  LEA R18, P1, R2, R12.reuse, 0x2 ;  /* 0x0000000c02127211 */ /* 0x080fe200078210ff */
[----:B--2---:R-:W2:Y:S01]  /*4630*/  LDG.E R20, desc[UR14][R12.64] ;  /* 0x0000000e0c147981 */ /* 0x004ea2000c1e1900 */
[----:B------:R-:W-:Y:S02]  /*4640*/  LEA R16, P2, R29, R12, 0x2 ;  /* 0x0000000c1d107211 */ /* 0x000fe400078410ff */
[----:B------:R-:W-:Y:S02]  /*4650*/  IADD3.X R15, R13, R33, RZ, P0, !PT ;  /* 0x000000210d0f7210 */ /* 0x000fe400007fe4ff */
[----:B------:R-:W-:-:S02]  /*4660*/  IADD3.X R19, R3, R13, RZ, P1, !PT ;  /* 0x0000000d03137210 */ /* 0x000fc40000ffe4ff */
[----:B------:R-:W-:Y:S01]  /*4670*/  IADD3.X R17, R13, R31, RZ, P2, !PT ;  /* 0x0000001f0d117210 */ /* 0x000fe200017fe4ff */
[----:B------:R-:W2:Y:S04]  /*4680*/  LDG.E R21, desc[UR14][R14.64] ;  /* 0x0000000e0e157981 */ /* 0x000ea8000c1e1900 */
[----:B------:R-:W3:Y:S04]  /*4690*/  LDG.E R22, desc[UR14][R18.64] ;  /* 0x0000000e12167981 */ /* 0x000ee8000c1e1900 */
[----:B------:R-:W3:Y:S01]  /*46a0*/  LDG.E R23, desc[UR14][R16.64] ;  /* 0x0000000e10177981 */ /* 0x000ee2000c1e1900 */
[----:B------:R-:W-:-:S02]  /*46b0*/  SHF.L.U32 R11, R38, 0x1, RZ ;  /* 0x00000001260b7819 */ /* 0x000fc400000006ff */
[----:B------:R-:W-:-:S03]  /*46c0*/  IADD3 R38, R38, 0x180, RZ ;  /* 0x0000018026267810 */ /* 0x000fc60007ffe0ff */
[----:B0-----:R-:W-:-:S04]  /*46d0*/  IMAD.WIDE R8, R11, 0x4, R6 ;  /* 0x000000040b087825 */ /* 0x001fc800078e0206 */
[----:B-1----:R-:W-:Y:S01]  /*46e0*/  IMAD.WIDE R10, R11, 0x4, R4 ;  /* 0x000000040b0a7825 */ /* 0x002fe200078e0204 */
[----:B------:R-:W-:Y:S02]  /*46f0*/  ISETP.GT.U32.AND P0, PT, R25, R38, PT ;  /* 0x000000261900720c */ /* 0x000fe40003f04070 */
[----:B------:R-:W-:-:S04]  /*4700*/  SHF.R.S32.HI R0, RZ, 0x1f, R38 ;  /* 0x0000001fff007819 */ /* 0x000fc80000011426 */
[----:B------:R-:W-:Y:S01]  /*4710*/  ISETP.GT.AND.EX P0, PT, R27, R0, PT, P0 ;  /* 0x000000001b00720c */ /* 0x000fe20003f04300 */
[----:B--2---:R2:W-:Y:S04]  /*4720*/  STG.E.64 desc[UR14][R8.64], R20 ;  /* 0x0000001408007986 */ /* 0x0045e8000c101b0e */
[----:B---3--:R2:W-:Y:S08]  /*4730*/  STG.E.64 desc[UR14][R10.64], R22 ;  /* 0x000000160a007986 */ /* 0x0085f0000c101b0e */
[----:B------:R-:W-:Y:S05]  /*4740*/  @P0 BRA `(.L_x_41) ;  /* 0xfffffffc00a80947 */ /* 0x000fea000383ffff */
[----:B------:R-:W-:Y:S05]  /*4750*/  EXIT ;  /* 0x000000000000794d */ /* 0x000fea0003800000 */
.L_x_42:
        /* <DEDUP_REMOVED lines=10> */
.L_x_5132:


//--------------------- .text._Z35group_norm_nhwc_bwd_one_pass_kernelI11Bf16IOFp32WLi128ELi48ELi384EEv26Group_norm_nhwc_bwd_params --------------------------
	.section	.text._Z35group_norm_nhwc_bwd_one_pass_kernelI11Bf16IOFp32WLi128ELi48ELi384EEv26Group_norm_nhwc_bwd_params,"ax",@progbits
	.align	128
        .global         _Z35group_norm_nhwc_bwd_one_pass_kernelI11Bf16IOFp32WLi128ELi48ELi384EEv26Group_norm_nhwc_bwd_params
        .type           _Z35group_norm_nhwc_bwd_one_pass_kernelI11Bf16IOFp32WLi128ELi48ELi384EEv26Group_norm_nhwc_bwd_params,@function
        .size           _Z35group_norm_nhwc_bwd_one_pass_kernelI11Bf16IOFp32WLi128ELi48ELi384EEv26Group_norm_nhwc_bwd_params,(.L_x_5133 - _Z35group_norm_nhwc_bwd_one_pass_kernelI11Bf16IOFp32WLi128ELi48ELi384EEv26Group_norm_nhwc_bwd_params)
        .other          _Z35group_norm_nhwc_bwd_one_pass_kernelI11Bf16IOFp32WLi128ELi48ELi384EEv26Group_norm_nhwc_bwd_params,@"STO_CUDA_ENTRY STV_DEFAULT"
_Z35group_norm_nhwc_bwd_one_pass_kernelI11Bf16IOFp32WLi128ELi48ELi384EEv26Group_norm_nhwc_bwd_params:
.text._Z35group_norm_nhwc_bwd_one_pass_kernelI11Bf16IOFp32WLi128ELi48ELi384EEv26Group_norm_nhwc_bwd_params:
[----:B------:R-:W-:Y:S01]  /*0000*/  LDC R1, c[0x0][0x28] ;  /* 0x00000a00ff017b82 */ /* 0x000fe20000000800 */
[----:B------:R-:W0:Y:S01]  /*0010*/  S2R R0, SR_CTAID.Y ;  /* 0x0000000000007919 */ /* 0x000e220000002600 */
[----:B------:R-:W-:Y:S01]  /*0020*/  ULDC UR4, c[0x0][0x2a0] ;  /* 0x0000a80000047ab9 */ /* 0x000fe20000000800 */
[----:B------:R-:W-:-:S05]  /*0030*/  ULDC UR5, c[0x0][0x270] ;  /* 0x00009c0000057ab9 */ /* 0x000fca0000000800 */
[----:B------:R-:W1:Y:S01]  /*0040*/  S2UR UR14, SR_CTAID.X ;  /* 0x00000000000e79c3 */ /* 0x000e620000002500 */
[----:B------:R-:W-:Y:S01]  /*0050*/  UIMAD UR4, UR4, UR5, URZ ;  /* 0x00000005040472a4 */ /* 0x000fe2000f8e023f */
[----:B------:R-:W2:Y:S01]  /*0060*/  S2R R60, SR_TID.X ;  /* 0x00000000003c7919 */ /* 0x000ea20000002100 */
[----:B------:R-:W-:-:S04]  /*0070*/  ULDC.64 UR12, c[0x0][0x208] ;  /* 0x00008200000c7ab9 */ /* 0x000fc80000000a00 */
[----:B0-----:R-:W-:-:S13]  /*0080*/  ISETP.GE.AND P0, PT, R0, UR4, PT ;  /* 0x0000000400007c0c */ /* 0x001fda000bf06270 */
[----:B-12---:R-:W-:Y:S05]  /*0090*/  @P0 BRA `(.L_x_43) ;  /* 0x00000060000c0947 */ /* 0x006fea0003800000 */
[----:B------:R-:W0:Y:S01]  /*00a0*/  LDC R5, c[0x0][0x2ac] ;  /* 0x0000ab00ff057b82 */ /* 0x000e220000000800 */
[C---:B------:R-:W-:Y:S01]  /*00b0*/  IMAD.WIDE.U32 R2, R60.reuse, -0x55555555, RZ ;  /* 0xaaaaaaab3c027825 */ /* 0x040fe200078e00ff */
[----:B------:R-:W-:Y:S01]  /*00c0*/  ULDC.64 UR16, c[0x0][0x290] ;  /* 0x0000a40000107ab9 */ /* 0x000fe20000000a00 */
[----:B------:R-:W-:Y:S01]  /*00d0*/  ISETP.GE.U32.AND P1, PT, R60, 0x180, PT ;  /* 0x000001803c00780c */ /* 0x000fe20003f26070 */
[----:B------:R-:W-:Y:S01]  /*00e0*/  ULDC.64 UR10, c[0x0][0x288] ;  /* 0x0000a200000a7ab9 */ /* 0x000fe20000000a00 */
[----:B------:R-:W-:Y:S01]  /*00f0*/  UMOV UR4, 0x400 ;  /* 0x0000040000047882 */ /* 0x000fe20000000000 */
[----:B------:R-:W-:Y:S01]  /*0100*/  SHF.R.U32.HI R2, RZ, 0x4, R3 ;  /* 0x00000004ff027819 */ /* 0x000fe20000011603 */
[----:B------:R-:W-:Y:S01]  /*0110*/  UIMAD.WIDE.U32 UR6, UR10, 0x3, URZ ;  /* 0x000000030a0678a5 */ /* 0x000fe2000f8e003f */
[----:B------:R-:W1:Y:S01]  /*0120*/  S2UR UR8, SR_CgaCtaId ;  /* 0x00000000000879c3 */ /* 0x000e620000008800 */
[----:B------:R-:W-:Y:S01]  /*0130*/  ULEA.HI UR5, UP0, UR11, UR10, URZ, 0x1 ;  /* 0x0000000a0b057291 */ /* 0x000fe2000f81083f */
[----:B------:R-:W-:Y:S01]  /*0140*/  SHF.R.S32.HI R7, RZ, 0x1f, R60 ;  /* 0x0000001fff077819 */ /* 0x000fe2000001143c */
[----:B------:R-:W-:Y:S01]  /*0150*/  UIMAD UR10, UR11, 0x3, URZ ;  /* 0x000000030b0a78a4 */ /* 0x000fe2000f8e023f */
[----:B------:R-:W-:Y:S01]  /*0160*/  LOP3.LUT R59, R59, 0xfffffffd, RZ, 0xc0, !PT ;  /* 0xfffffffd3b3b7812 */ /* 0x000fe200078ec0ff */
[----:B------:R-:W-:Y:S01]  /*0170*/  UIADD3.X UR9, URZ, UR11, URZ, UP0, !UPT ;  /* 0x0000000b3f097290 */ /* 0x000fe200087fe43f */
[----:B------:R-:W-:Y:S01]  /*0180*/  LEA.HI R7, R7, R60, RZ, 0x5 ;  /* 0x0000003c07077211 */ /* 0x000fe200078f28ff */
[----:B------:R-:W-:Y:S01]  /*0190*/  UIADD3 UR7, UR7, UR10, URZ ;  /* 0x0000000a07077290 */ /* 0x000fe2000fffe03f */
[----:B------:R-:W-:Y:S01]  /*01a0*/  HFMA2.MMA R55, -RZ, RZ, 0, 0 ;  /* 0x00000000ff377435 */ /* 0x000fe200000001ff */
[----:B------:R-:W-:Y:S01]  /*01b0*/  MOV R54, R0 ;  /* 0x0000000000367202 */ /* 0x000fe20000000f00 */
[----:B0-----:R-:W-:-:S05]  /*01c0*/  IMAD R58, R5, UR14, R2 ;  /* 0x0000000e053a7c24 */ /* 0x001fca000f8e0202 */
[C---:B------:R-:W-:Y:S02]  /*01d0*/  IADD3 R2, R58.reuse, 0x10, RZ ;  /* 0x000000103a027810 */ /* 0x040fe40007ffe0ff */
[----:B------:R-:W-:Y:S01]  /*01e0*/  IADD3 R4, R58, 0x40, RZ ;  /* 0x000000403a047810 */ /* 0x000fe20007ffe0ff */
[----:B-1----:R-:W-:Y:S01]  /*01f0*/  ULEA UR8, UR8, UR4, 0x18 ;  /* 0x0000000408087291 */ /* 0x002fe2000f8ec03f */
[----:B------:R-:W-:Y:S01]  /*0200*/  ISETP.LT.U32.AND P5, PT, R2, UR16, PT ;  /* 0x0000001002007c0c */ /* 0x000fe2000bfa1070 */
[----:B------:R-:W-:Y:S01]  /*0210*/  USHF.R.S64 UR4, UR5, 0x1, UR9 ;  /* 0x0000000105047899 */ /* 0x000fe20008001009 */
[----:B------:R-:W-:Y:S01]  /*0220*/  SHF.R.S32.HI R3, RZ, 0x1f, R2 ;  /* 0x0000001fff037819 */ /* 0x000fe20000011402 */
[----:B------:R-:W-:Y:S01]  /*0230*/  ULEA.HI UR5, UP0, UR7, UR6, URZ, 0x1 ;  /* 0x0000000607057291 */ /* 0x000fe2000f81083f */
[C---:B------:R-:W-:Y:S01]  /*0240*/  IADD3 R2, R58.reuse, 0x20, RZ ;  /* 0x000000203a027810 */ /* 0x040fe20007ffe0ff */
[----:B------:R-:W-:Y:S01]  /*0250*/  USHF.R.S32.HI UR6, URZ, 0x1, UR9 ;  /* 0x000000013f067899 */ /* 0x000fe20008011409 */
[----:B------:R-:W-:Y:S01]  /*0260*/  ISETP.LT.AND.EX P5, PT, R3, UR17, !P1, P5 ;  /* 0x0000001103007c0c */ /* 0x000fe2000cfa1350 */
[----:B------:R-:W-:Y:S01]  /*0270*/  UIADD3.X UR7, URZ, UR7, URZ, UP0, !UPT ;  /* 0x000000073f077290 */ /* 0x000fe200087fe43f */
[----:B------:R-:W-:Y:S01]  /*0280*/  IADD3 R3, R58, 0x30, RZ ;  /* 0x000000303a037810 */ /* 0x000fe20007ffe0ff */
[----:B------:R-:W-:Y:S01]  /*0290*/  USHF.L.U64.HI UR6, UR4, 0x2, UR6 ;  /* 0x0000000204067899 */ /* 0x000fe20008010206 */
[----:B------:R-:W-:Y:S01]  /*02a0*/  ISETP.LT.U32.AND P4, PT, R2, UR16, PT ;  /* 0x0000001002007c0c */ /* 0x000fe2000bf81070 */
[----:B------:R-:W-:Y:S01]  /*02b0*/  USHF.R.S64 UR5, UR5, 0x1, UR7 ;  /* 0x0000000105057899 */ /* 0x000fe20008001007 */
[----:B------:R-:W-:Y:S01]  /*02c0*/  ISETP.LT.U32.AND P3, PT, R3, UR16, PT ;  /* 0x0000001003007c0c */ /* 0x000fe2000bf61070 */
[----:B------:R-:W-:Y:S01]  /*02d0*/  USHF.R.S32.HI UR7, URZ, 0x1, UR7 ;  /* 0x000000013f077899 */ /* 0x000fe20008011407 */
[----:B------:R-:W-:-:S02]  /*02e0*/  SHF.R.S32.HI R3, RZ, 0x1f, R3 ;  /* 0x0000001fff037819 */ /* 0x000fc40000011403 */
[----:B------:R-:W-:Y:S01]  /*02f0*/  SHF.R.S32.HI R2, RZ, 0x1f, R2 ;  /* 0x0000001fff027819 */ /* 0x000fe20000011402 */
[----:B------:R-:W-:Y:S01]  /*0300*/  USHF.L.U64.HI UR7, UR5, 0x2, UR7 ;  /* 0x0000000205077899 */ /* 0x000fe20008010207 */
[----:B------:R-:W-:Y:S02]  /*0310*/  ISETP.LT.AND.EX P3, PT, R3, UR17, !P1, P3 ;  /* 0x0000001103007c0c */ /* 0x000fe4000cf61330 */
[----:B------:R-:W0:Y:S01]  /*0320*/  LDC R3, c[0x0][0x10] ;  /* 0x00000400ff037b82 */ /* 0x000e220000000800 */
[----:B------:R-:W-:Y:S02]  /*0330*/  ISETP.LT.U32.AND P2, PT, R4, UR16, PT ;  /* 0x0000001004007c0c */ /* 0x000fe4000bf41070 */
[----:B------:R-:W-:Y:S02]  /*0340*/  SHF.R.S32.HI R5, RZ, 0x1f, R4 ;  /* 0x0000001fff057819 */ /* 0x000fe40000011404 */
[----:B------:R-:W-:Y:S02]  /*0350*/  ISETP.LT.AND.EX P4, PT, R2, UR17, !P1, P4 ;  /* 0x0000001102007c0c */ /* 0x000fe4000cf81340 */
[----:B------:R-:W1:Y:S01]  /*0360*/  S2R R2, SR_LANEID ;  /* 0x0000000000027919 */ /* 0x000e620000000000 */
[----:B------:R-:W2:Y:S01]  /*0370*/  LDC R4, c[0x0][0xc] ;  /* 0x00000300ff047b82 */ /* 0x000ea20000000800 */
[----:B------:R-:W-:-:S02]  /*0380*/  ISETP.LT.AND.EX P2, PT, R5, UR17, !P1, P2 ;  /* 0x0000001105007c0c */ /* 0x000fc4000cf41320 */
[C---:B------:R-:W-:Y:S02]  /*0390*/  ISETP.LT.U32.AND P6, PT, R58.reuse, UR16, PT ;  /* 0x000000103a007c0c */ /* 0x040fe4000bfc1070 */
[----:B------:R-:W-:Y:S02]  /*03a0*/  SHF.R.S32.HI R5, RZ, 0x1f, R58 ;  /* 0x0000001fff057819 */ /* 0x000fe4000001143a */
[----:B------:R-:W-:Y:S02]  /*03b0*/  IADD3 R6, R58, 0x50, RZ ;  /* 0x000000503a067810 */ /* 0x000fe40007ffe0ff */
[----:B------:R-:W-:Y:S02]  /*03c0*/  ISETP.LT.AND.EX P6, PT, R5, UR17, !P1, P6 ;  /* 0x0000001105007c0c */ /* 0x000fe4000cfc1360 */
[----:B------:R-:W-:Y:S02]  /*03d0*/  ISETP.LT.U32.AND P0, PT, R6, UR16, PT ;  /* 0x0000001006007c0c */ /* 0x000fe4000bf01070 */
[----:B------:R-:W-:Y:S01]  /*03e0*/  SHF.R.S32.HI R6, RZ, 0x1f, R6 ;  /* 0x0000001fff067819 */ /* 0x000fe20000011406 */
[----:B0-----:R-:W-:-:S03]  /*03f0*/  IMAD R56, R3, UR14, R0 ;  /* 0x0000000e03387c24 */ /* 0x001fc6000f8e0200 */
[----:B------:R-:W-:Y:S02]  /*0400*/  ISETP.LT.AND.EX P1, PT, R6, UR17, !P1, P0 ;  /* 0x0000001106007c0c */ /* 0x000fe4000cf21300 */
[----:B------:R-:W-:-:S03]  /*0410*/  SHF.R.S32.HI R6, RZ, 0x5, R7 ;  /* 0x00000005ff067819 */ /* 0x000fc60000011407 */
[----:B------:R-:W-:Y:S02]  /*0420*/  @P6 LOP3.LUT R59, R59, 0x2, RZ, 0xfc, !PT ;  /* 0x000000023b3b6812 */ /* 0x000fe400078efcff */
[----:B--2---:R-:W-:Y:S02]  /*0430*/  LOP3.LUT R57, R4, 0x3, RZ, 0xc0, !PT ;  /* 0x0000000304397812 */ /* 0x004fe400078ec0ff */
[----:B-1----:R-:W-:-:S07]  /*0440*/  LEA R6, R6, UR8, 0x3 ;  /* 0x0000000806067c11 */ /* 0x002fce000f8e18ff */
.L_x_94:
[----:B0-----:R-:W0:Y:S01]  /*0450*/  LDC R13, c[0x0][0x2a0] ;  /* 0x0000a800ff0d7b82 */ /* 0x001e220000000800 */
[----:B------:R-:W-:Y:S01]  /*0460*/  IABS R10, R54 ;  /* 0x00000036000a7213 */ /* 0x000fe20000000000 */
[----:B------:R-:W-:Y:S01]  /*0470*/  ULDC.64 UR8, c[0x0][0x298] ;  /* 0x0000a60000087ab9 */ /* 0x000fe20000000a00 */
[----:B------:R-:W-:Y:S02]  /*0480*/  LOP3.LUT P6, RZ, R59, 0x2, RZ, 0xc0, !PT ;  /* 0x000000023bff7812 */ /* 0x000fe400078cc0ff */
[C---:B------:R-:W-:Y:S02]  /*0490*/  IADD3 R19, R58.reuse, 0x10, RZ ;  /* 0x000000103a137810 */ /* 0x040fe40007ffe0ff */
[C---:B-1234-:R-:W-:Y:S01]  /*04a0*/  IADD3 R21, R58.reuse, 0x30, RZ ;  /* 0x000000303a157810 */ /* 0x05efe20007ffe0ff */
[----:B------:R-:W1:Y:S01]  /*04b0*/  @P5 LDC.64 R34, c[0x0][0x230] ;  /* 0x00008c00ff225b82 */ /* 0x000e620000000a00 */
[----:B------:R-:W-:Y:S02]  /*04c0*/  SHF.R.S32.HI R17, RZ, 0x1f, R19 ;  /* 0x0000001fff117819 */ /* 0x000fe40000011413 */
[----:B------:R-:W-:-:S02]  /*04d0*/  IADD3 R41, R58, 0x40, RZ ;  /* 0x000000403a297810 */ /* 0x000fc40007ffe0ff */
[----:B------:R-:W-:-:S03]  /*04e0*/  IADD3 R43, R58, 0x50, RZ ;  /* 0x000000503a2b7810 */ /* 0x000fc60007ffe0ff */
[----:B------:R-:W2:Y:S01]  /*04f0*/  @P6 LDC.64 R14, c[0x0][0x288] ;  /* 0x0000a200ff0e6b82 */ /* 0x000ea20000000a00 */
[----:B0-----:R-:W-:-:S07]  /*0500*/  IABS R12, R13 ;  /* 0x0000000d000c7213 */ /* 0x001fce0000000000 */
[----:B------:R-:W0:Y:S01]  /*0510*/  @P6 LDC.64 R38, c[0x0][0x230] ;  /* 0x00008c00ff266b82 */ /* 0x000e220000000a00 */
[----:B------:R-:W3:Y:S07]  /*0520*/  I2F.RP R7, R12 ;  /* 0x0000000c00077306 */ /* 0x000eee0000209400 */
[----:B------:R-:W4:Y:S08]  /*0530*/  @P6 LDC.64 R36, c[0x0][0x228] ;  /* 0x00008a00ff246b82 */ /* 0x000f300000000a00 */
[----:B------:R-:W1:Y:S01]  /*0540*/  @P5 LDC.64 R32, c[0x0][0x228] ;  /* 0x00008a00ff205b82 */ /* 0x000e620000000a00 */
[----:B---3--:R-:W3:Y:S07]  /*0550*/  MUFU.RCP R7, R7 ;  /* 0x0000000700077308 */ /* 0x008eee0000001000 */
[----:B------:R-:W1:Y:S08]  /*0560*/  @P4 LDC.64 R30, c[0x0][0x230] ;  /* 0x00008c00ff1e4b82 */ /* 0x000e700000000a00 */
[----:B------:R-:W1:Y:S01]  /*0570*/  @P4 LDC.64 R28, c[0x0][0x228] ;  /* 0x00008a00ff1c4b82 */ /* 0x000e620000000a00 */
[----:B---3--:R-:W-:-:S04]  /*0580*/  IADD3 R8, R7, 0xffffffe, RZ ;  /* 0x0ffffffe07087810 */ /* 0x008fc80007ffe0ff */
[----:B------:R3:W2:Y:S03]  /*0590*/  F2I.FTZ.U32.TRUNC.NTZ R9, R8 ;  /* 0x0000000800097305 */ /* 0x0006a6000021f000 */
[----:B------:R-:W1:Y:S01]  /*05a0*/  @P3 LDC.64 R26, c[0x0][0x230] ;  /* 0x00008c00ff1a3b82 */ /* 0x000e620000000a00 */
[----:B---3--:R-:W-:-:S07]  /*05b0*/  MOV R8, RZ ;  /* 0x000000ff00087202 */ /* 0x008fce0000000f00 */
[----:B------:R-:W3:Y:S01]  /*05c0*/  @P3 LDC.64 R24, c[0x0][0x228] ;  /* 0x00008a00ff183b82 */ /* 0x000ee20000000a00 */
[----:B--2---:R-:W-:-:S07]  /*05d0*/  IADD3 R11, RZ, -R9, RZ ;  /* 0x80000009ff0b7210 */ /* 0x004fce0007ffe0ff */
[----:B------:R-:W2:Y:S01]  /*05e0*/  @P2 LDC.64 R22, c[0x0][0x230] ;  /* 0x00008c00ff162b82 */ /* 0x000ea20000000a00 */
[----:B------:R-:W-:-:S04]  /*05f0*/  IMAD R11, R11, R12, RZ ;  /* 0x0000000c0b0b7224 */ /* 0x000fc800078e02ff */
[----:B------:R-:W-:Y:S01]  /*0600*/  IMAD.HI.U32 R9, R9, R11, R8 ;  /* 0x0000000b09097227 */ /* 0x000fe200078e0008 */
[----:B------:R-:W-:-:S05]  /*0610*/  MOV R11, R10 ;  /* 0x0000000a000b7202 */ /* 0x000fca0000000f00 */
[----:B------:R-:W-:-:S05]  /*0620*/  IMAD.HI.U32 R10, R9, R11, RZ ;  /* 0x0000000b090a7227 */ /* 0x000fca00078e00ff */
[----:B------:R-:W-:-:S05]  /*0630*/  IADD3 R7, -R10, RZ, RZ ;  /* 0x000000ff0a077210 */ /* 0x000fca0007ffe1ff */
[----:B------:R-:W-:-:S05]  /*0640*/  IMAD R7, R12, R7, R11 ;  /* 0x000000070c077224 */ /* 0x000fca00078e020b */
[----:B------:R-:W-:-:S13]  /*0650*/  ISETP.GT.U32.AND P0, PT, R12, R7, PT ;  /* 0x000000070c00720c */ /* 0x000fda0003f04070 */
[-C--:B------:R-:W-:Y:S02]  /*0660*/  @!P0 IADD3 R7, R7, -R12.reuse, RZ ;  /* 0x8000000c07078210 */ /* 0x080fe40007ffe0ff */
[----:B------:R-:W-:Y:S02]  /*0670*/  @!P0 IADD3 R10, R10, 0x1, RZ ;  /* 0x000000010a0a8810 */ /* 0x000fe40007ffe0ff */
[----:B------:R-:W-:Y:S02]  /*0680*/  ISETP.GT.U32.AND P0, PT, R12, R7, PT ;  /* 0x000000070c00720c */ /* 0x000fe40003f04070 */
[----:B------:R-:W-:-:S04]  /*0690*/  IADD3 R8, R7, -R12, RZ ;  /* 0x8000000c07087210 */ /* 0x000fc80007ffe0ff */
[----:B------:R-:W-:Y:S02]  /*06a0*/  SEL R11, R8, R7, !P0 ;  /* 0x00000007080b7207 */ /* 0x000fe40004000000 */
[----:B------:R-:W-:Y:S02]  /*06b0*/  ISETP.GE.U32.AND P0, PT, R7, R12, PT ;  /* 0x0000000c0700720c */ /* 0x000fe40003f06070 */
[----:B------:R-:W0:Y:S01]  /*06c0*/  S2R R7, SR_TID.X ;  /* 0x0000000000077919 */ /* 0x000e220000002100 */
[----:B------:R-:W-:-:S10]  /*06d0*/  LOP3.LUT R8, R54, R13, RZ, 0x3c, !PT ;  /* 0x0000000d36087212 */ /* 0x000fd400078e3cff */
[----:B------:R-:W-:Y:S02]  /*06e0*/  @P0 IADD3 R10, R10, 0x1, RZ ;  /* 0x000000010a0a0810 */ /* 0x000fe40007ffe0ff */
[----:B------:R-:W-:-:S13]  /*06f0*/  ISETP.GE.AND P0, PT, R54, RZ, PT ;  /* 0x000000ff3600720c */ /* 0x000fda0003f06270 */
[----:B------:R-:W-:Y:S02]  /*0700*/  @!P0 IADD3 R11, -R11, RZ, RZ ;  /* 0x000000ff0b0b8210 */ /* 0x000fe40007ffe1ff */
[----:B------:R-:W-:Y:S01]  /*0710*/  ISETP.GE.AND P0, PT, R8, RZ, PT ;  /* 0x000000ff0800720c */ /* 0x000fe20003f06270 */
[----:B0-----:R-:W-:Y:S01]  /*0720*/  IMAD.WIDE.U32 R8, R7, -0x55555555, RZ ;  /* 0xaaaaaaab07087825 */ /* 0x001fe200078e00ff */
[----:B------:R-:W-:-:S04]  /*0730*/  LOP3.LUT R8, RZ, R13, RZ, 0x33, !PT ;  /* 0x0000000dff087212 */ /* 0x000fc800078e33ff */
[----:B------:R-:W-:-:S07]  /*0740*/  SHF.R.U32.HI R12, RZ, 0x4, R9 ;  /* 0x00000004ff0c7819 */ /* 0x000fce0000011609 */
[----:B------:R-:W-:Y:S01]  /*0750*/  @!P0 IADD3 R10, -R10, RZ, RZ ;  /* 0x000000ff0a0a8210 */ /* 0x000fe20007ffe1ff */
[----:B------:R-:W-:Y:S01]  /*0760*/  IMAD R12, R12, -0x18, R7 ;  /* 0xffffffe80c0c7824 */ /* 0x000fe200078e0207 */
[----:B------:R-:W-:-:S04]  /*0770*/  ISETP.NE.AND P0, PT, R13, RZ, PT ;  /* 0x000000ff0d00720c */ /* 0x000fc80003f05270 */
[----:B------:R-:W-:Y:S02]  /*0780*/  SEL R7, R8, R11, !P0 ;  /* 0x0000000b08077207 */ /* 0x000fe40004000000 */
[----:B------:R-:W-:Y:S02]  /*0790*/  SHF.L.U32 R61, R12, 0x1, RZ ;  /* 0x000000010c3d7819 */ /* 0x000fe400000006ff */
[----:B------:R-:W-:Y:S01]  /*07a0*/  SEL R9, R8, R10, !P0 ;  /* 0x0000000a08097207 */ /* 0x000fe20004000000 */
[----:B------:R-:W-:Y:S01]  /*07b0*/  IMAD R66, R7, 0x30, RZ ;  /* 0x0000003007427824 */ /* 0x000fe200078e02ff */
[----:B------:R-:W-:Y:S02]  /*07c0*/  SHF.R.S32.HI R11, RZ, 0x1f, R61 ;  /* 0x0000001fff0b7819 */ /* 0x000fe4000001143d */
[----:B------:R-:W-:Y:S02]  /*07d0*/  SHF.R.S32.HI R8, RZ, 0x1f, R9 ;  /* 0x0000001fff087819 */ /* 0x000fe40000011409 */
[----:B------:R-:W-:-:S03]  /*07e0*/  IADD3 R62, P0, R61, R66, RZ ;  /* 0x000000423d3e7210 */ /* 0x000fc60007f1e0ff */
[----:B------:R-:W-:Y:S01]  /*07f0*/  IMAD R8, R8, UR8, RZ ;  /* 0x0000000808087c24 */ /* 0x000fe2000f8e02ff */
[----:B------:R-:W-:Y:S02]  /*0800*/  LEA.HI.X.SX32 R63, R66, R11, 0x1, P0 ;  /* 0x0000000b423f7211 */ /* 0x000fe400000f0eff */
[----:B------:R-:W0:Y:S01]  /*0810*/  @P5 LDC.64 R10, c[0x0][0x288] ;  /* 0x0000a200ff0a5b82 */ /* 0x000e220000000a00 */
[C---:B------:R-:W-:Y:S02]  /*0820*/  IMAD R65, R9.reuse, UR9, R8 ;  /* 0x0000000909417c24 */ /* 0x040fe4000f8e0208 */
[----:B------:R-:W-:Y:S01]  /*0830*/  IMAD.WIDE.U32 R62, R9, UR8, R62 ;  /* 0x00000008093e7c25 */ /* 0x000fe2000f8e003e */
[----:B------:R-:W-:-:S03]  /*0840*/  ULDC.64 UR8, c[0x0][0x290] ;  /* 0x0000a40000087ab9 */ /* 0x000fc60000000a00 */
[----:B------:R-:W-:Y:S01]  /*0850*/  @P6 IMAD R8, R5, R14, RZ ;  /* 0x0000000e05086224 */ /* 0x000fe200078e02ff */
[----:B------:R-:W-:Y:S02]  /*0860*/  IADD3 R65, R63, R65, RZ ;  /* 0x000000413f417210 */ /* 0x000fe40007ffe0ff */
[----:B------:R-:W-:Y:S01]  /*0870*/  @P6 MOV R64, R62 ;  /* 0x0000003e00406202 */ /* 0x000fe20000000f00 */
[C---:B------:R-:W-:Y:S02]  /*0880*/  @P6 IMAD R15, R58.reuse, R15, R8 ;  /* 0x0000000f3a0f6224 */ /* 0x040fe400078e0208 */
[----:B------:R-:W1:Y:S02]  /*0890*/  @P4 LDC.64 R8, c[0x0][0x288] ;  /* 0x0000a200ff084b82 */ /* 0x000e640000000a00 */
[----:B------:R-:W-:-:S05]  /*08a0*/  @P6 IMAD.WIDE.U32 R12, R58, R14, R64 ;  /* 0x0000000e3a0c6225 */ /* 0x000fca00078e0040 */
[----:B------:R-:W-:Y:S02]  /*08b0*/  @P6 IADD3 R13, R13, R15, RZ ;  /* 0x0000000f0d0d6210 */ /* 0x000fe40007ffe0ff */
[C---:B------:R-:W-:Y:S02]  /*08c0*/  @P6 SHF.L.U32 R15, R12.reuse, 0x1, RZ ;  /* 0x000000010c0f6819 */ /* 0x040fe400000006ff */
[----:B------:R-:W-:Y:S01]  /*08d0*/  @P6 SHF.L.U64.HI R14, R12, 0x1, R13 ;  /* 0x000000010c0e6819 */ /* 0x000fe2000001020d */
[----:B0-----:R-:W-:Y:S01]  /*08e0*/  @P5 IMAD R16, R17, R10, RZ ;  /* 0x0000000a11105224 */ /* 0x001fe200078e02ff */
[----:B------:R-:W-:Y:S02]  /*08f0*/  @P5 MOV R12, R62 ;  /* 0x0000003e000c5202 */ /* 0x000fe40000000f00 */
[----:B------:R-:W-:Y:S01]  /*0900*/  @P5 MOV R13, R65 ;  /* 0x00000041000d5202 */ /* 0x000fe20000000f00 */
[----:B------:R-:W-:Y:S01]  /*0910*/  @P5 IMAD R17, R19, R11, R16 ;  /* 0x0000000b13115224 */ /* 0x000fe200078e0210 */
[----:B------:R-:W-:Y:S01]  /*0920*/  @P6 IADD3 R38, P0, R15, R38, RZ ;  /* 0x000000260f266210 */ /* 0x000fe20007f1e0ff */
[----:B------:R-:W-:Y:S01]  /*0930*/  @P5 IMAD.WIDE.U32 R10, R19, R10, R12 ;  /* 0x0000000a130a5225 */ /* 0x000fe200078e000c */
[----:B------:R-:W-:-:S02]  /*0940*/  IADD3 R19, R58, 0x20, RZ ;  /* 0x000000203a137810 */ /* 0x000fc40007ffe0ff */
[----:B------:R-:W0:Y:S01]  /*0950*/  @P3 LDC.64 R12, c[0x0][0x288] ;  /* 0x0000a200ff0c3b82 */ /* 0x000e220000000a00 */
[----:B------:R-:W-:Y:S02]  /*0960*/  @P6 IADD3.X R39, R14, R39, RZ, P0, !PT ;  /* 0x000000270e276210 */ /* 0x000fe400007fe4ff */
[----:B----4-:R-:W-:Y:S02]  /*0970*/  @P6 IADD3 R36, P0, R15, R36, RZ ;  /* 0x000000240f246210 */ /* 0x010fe40007f1e0ff */
[----:B------:R-:W-:Y:S02]  /*0980*/  @P5 IADD3 R15, R11, R17, RZ ;  /* 0x000000110b0f5210 */ /* 0x000fe40007ffe0ff */
[----:B------:R-:W-:Y:S02]  /*0990*/  SHF.R.S32.HI R17, RZ, 0x1f, R19 ;  /* 0x0000001fff117819 */ /* 0x000fe40000011413 */
[----:B------:R-:W-:Y:S02]  /*09a0*/  @P5 SHF.L.U32 R11, R10, 0x1, RZ ;  /* 0x000000010a0b5819 */ /* 0x000fe400000006ff */
[----:B------:R-:W-:-:S02]  /*09b0*/  @P6 IADD3.X R37, R14, R37, RZ, P0, !PT ;  /* 0x000000250e256210 */ /* 0x000fc400007fe4ff */
[----:B------:R-:W-:Y:S01]  /*09c0*/  @P5 SHF.L.U64.HI R16, R10, 0x1, R15 ;  /* 0x000000010a105819 */ /* 0x000fe2000001020f */
[----:B-1----:R-:W-:Y:S01]  /*09d0*/  @P4 IMAD R10, R17, R8, RZ ;  /* 0x00000008110a4224 */ /* 0x002fe200078e02ff */
[----:B------:R-:W-:Y:S02]  /*09e0*/  @P5 IADD3 R34, P0, R11, R34, RZ ;  /* 0x000000220b225210 */ /* 0x000fe40007f1e0ff */
[----:B------:R-:W-:Y:S01]  /*09f0*/  @P4 MOV R14, R62 ;  /* 0x0000003e000e4202 */ /* 0x000fe20000000f00 */
[----:B------:R-:W-:Y:S01]  /*0a00*/  @P4 IMAD R17, R19, R9, R10 ;  /* 0x0000000913114224 */ /* 0x000fe200078e020a */
[----:B------:R-:W-:Y:S02]  /*0a10*/  @P4 MOV R15, R65 ;  /* 0x00000041000f4202 */ /* 0x000fe40000000f00 */
[----:B------:R-:W-:Y:S02]  /*0a20*/  @P5 IADD3.X R35, R16, R35, RZ, P0, !PT ;  /* 0x0000002310235210 */ /* 0x000fe400007fe4ff */
[----:B------:R-:W-:Y:S01]  /*0a30*/  @P5 IADD3 R32, P0, R11, R32, RZ ;  /* 0x000000200b205210 */ /* 0x000fe20007f1e0ff */
[----:B------:R-:W-:Y:S01]  /*0a40*/  @P4 IMAD.WIDE.U32 R8, R19, R8, R14 ;  /* 0x0000000813084225 */ /* 0x000fe200078e000e */
[----:B------:R-:W1:Y:S01]  /*0a50*/  @P2 LDC.64 R10, c[0x0][0x288] ;  /* 0x0000a200ff0a2b82 */ /* 0x000e620000000a00 */
[----:B------:R-:W-:-:S02]  /*0a60*/  SHF.R.S32.HI R15, RZ, 0x1f, R21 ;  /* 0x0000001fff0f7819 */ /* 0x000fc40000011415 */
[----:B------:R-:W-:Y:S02]  /*0a70*/  @P5 IADD3.X R33, R16, R33, RZ, P0, !PT ;  /* 0x0000002110215210 */ /* 0x000fe400007fe4ff */
[----:B------:R-:W-:Y:S01]  /*0a80*/  @P4 IADD3 R9, R9, R17, RZ ;  /* 0x0000001109094210 */ /* 0x000fe20007ffe0ff */
[----:B0-----:R-:W-:Y:S01]  /*0a90*/  @P3 IMAD R14, R15, R12, RZ ;  /* 0x0000000c0f0e3224 */ /* 0x001fe200078e02ff */
[----:B------:R-:W-:Y:S02]  /*0aa0*/  @P3 MOV R15, R65 ;  /* 0x00000041000f3202 */ /* 0x000fe40000000f00 */
[C---:B------:R-:W-:Y:S01]  /*0ab0*/  @P4 SHF.L.U32 R17, R8.reuse, 0x1, RZ ;  /* 0x0000000108114819 */ /* 0x040fe200000006ff */
[----:B------:R-:W-:Y:S01]  /*0ac0*/  @P3 IMAD R19, R21, R13, R14 ;  /* 0x0000000d15133224 */ /* 0x000fe200078e020e */
[----:B------:R-:W-:Y:S02]  /*0ad0*/  @P3 MOV R14, R62 ;  /* 0x0000003e000e3202 */ /* 0x000fe40000000f00 */
[----:B------:R-:W-:-:S02]  /*0ae0*/  @P4 SHF.L.U64.HI R16, R8, 0x1, R9 ;  /* 0x0000000108104819 */ /* 0x000fc40000010209 */
[----:B------:R-:W0:Y:S01]  /*0af0*/  @P1 LDC.64 R8, c[0x0][0x288] ;  /* 0x0000a200ff081b82 */ /* 0x000e220000000a00 */
[----:B------:R-:W-:Y:S01]  /*0b00*/  @P3 IMAD.WIDE.U32 R12, R21, R12, R14 ;  /* 0x0000000c150c3225 */ /* 0x000fe200078e000e */
[----:B------:R-:W-:Y:S02]  /*0b10*/  @P4 IADD3 R30, P0, R17, R30, RZ ;  /* 0x0000001e111e4210 */ /* 0x000fe40007f1e0ff */
[----:B------:R-:W-:Y:S02]  /*0b20*/  SHF.R.S32.HI R15, RZ, 0x1f, R41 ;  /* 0x0000001fff0f7819 */ /* 0x000fe40000011429 */
[----:B------:R-:W-:Y:S02]  /*0b30*/  @P4 IADD3.X R31, R16, R31, RZ, P0, !PT ;  /* 0x0000001f101f4210 */ /* 0x000fe400007fe4ff */
[----:B------:R-:W-:Y:S01]  /*0b40*/  @P3 IADD3 R13, R13, R19, RZ ;  /* 0x000000130d0d3210 */ /* 0x000fe20007ffe0ff */
[----:B-1----:R-:W-:Y:S01]  /*0b50*/  @P2 IMAD R18, R15, R10, RZ ;  /* 0x0000000a0f122224 */ /* 0x002fe200078e02ff */
[----:B------:R-:W-:Y:S01]  /*0b60*/  @P4 IADD3 R28, P0, R17, R28, RZ ;  /* 0x0000001c111c4210 */ /* 0x000fe20007f1e0ff */
[----:B------:R-:W1:Y:S01]  /*0b70*/  @P2 LDC.64 R20, c[0x0][0x228] ;  /* 0x00008a00ff142b82 */ /* 0x000e620000000a00 */
[C---:B------:R-:W-:Y:S01]  /*0b80*/  @P3 SHF.L.U32 R15, R12.reuse, 0x1, RZ ;  /* 0x000000010c0f3819 */ /* 0x040fe200000006ff */
[----:B------:R-:W-:Y:S01]  /*0b90*/  @P2 IMAD R17, R41, R11, R18 ;  /* 0x0000000b29112224 */ /* 0x000fe200078e0212 */
[----:B------:R-:W-:-:S02]  /*0ba0*/  @P3 SHF.L.U64.HI R14, R12, 0x1, R13 ;  /* 0x000000010c0e3819 */ /* 0x000fc4000001020d */
[----:B------:R-:W-:Y:S02]  /*0bb0*/  @P4 IADD3.X R29, R16, R29, RZ, P0, !PT ;  /* 0x0000001d101d4210 */ /* 0x000fe400007fe4ff */
[----:B------:R-:W-:Y:S01]  /*0bc0*/  @P2 MOV R12, R62 ;  /* 0x0000003e000c2202 */ /* 0x000fe20000000f00 */
[----:B------:R-:W4:Y:S01]  /*0bd0*/  @P1 LDC.64 R18, c[0x0][0x230] ;  /* 0x00008c00ff121b82 */ /* 0x000f220000000a00 */
[----:B------:R-:W-:Y:S02]  /*0be0*/  @P2 MOV R13, R65 ;  /* 0x00000041000d2202 */ /* 0x000fe40000000f00 */
[----:B------:R-:W-:Y:S01]  /*0bf0*/  @P3 IADD3 R26, P0, R15, R26, RZ ;  /* 0x0000001a0f1a3210 */ /* 0x000fe20007f1e0ff */
[----:B------:R-:W-:-:S03]  /*0c00*/  @P2 IMAD.WIDE.U32 R12, R41, R10, R12 ;  /* 0x0000000a290c2225 */ /* 0x000fc600078e000c */
[C---:B------:R-:W-:Y:S01]  /*0c10*/  @P3 IADD3.X R27, R14.reuse, R27, RZ, P0, !PT ;  /* 0x0000001b0e1b3210 */ /* 0x040fe200007fe4ff */
[----:B------:R-:W4:Y:S01]  /*0c20*/  LDC R16, c[0x0][0x2ac] ;  /* 0x0000ab00ff107b82 */ /* 0x000f220000000800 */
[----:B------:R-:W-:Y:S02]  /*0c30*/  SHF.R.S32.HI R41, RZ, 0x1f, R43 ;  /* 0x0000001fff297819 */ /* 0x000fe4000001142b */
[----:B---3--:R-:W-:Y:S02]  /*0c40*/  @P3 IADD3 R24, P0, R15, R24, RZ ;  /* 0x000000180f183210 */ /* 0x008fe40007f1e0ff */
[----:B------:R-:W-:Y:S01]  /*0c50*/  @P2 IADD3 R13, R13, R17, RZ ;  /* 0x000000110d0d2210 */ /* 0x000fe20007ffe0ff */
[----:B0-----:R-:W-:Y:S01]  /*0c60*/  @P1 IMAD R42, R41, R8, RZ ;  /* 0x00000008292a1224 */ /* 0x001fe200078e02ff */
[----:B------:R-:W-:Y:S01]  /*0c70*/  @P3 IADD3.X R25, R14, R25, RZ, P0, !PT ;  /* 0x000000190e193210 */ /* 0x000fe200007fe4ff */
[----:B------:R-:W0:Y:S01]  /*0c80*/  @P1 LDC.64 R10, c[0x0][0x228] ;  /* 0x00008a00ff0a1b82 */ /* 0x000e220000000a00 */
[----:B------:R-:W-:Y:S01]  /*0c90*/  @P1 MOV R14, R62 ;  /* 0x0000003e000e1202 */ /* 0x000fe20000000f00 */
[----:B------:R-:W-:Y:S01]  /*0ca0*/  @P1 IMAD R41, R43, R9, R42 ;  /* 0x000000092b291224 */ /* 0x000fe200078e022a */
[----:B------:R-:W-:-:S02]  /*0cb0*/  @P1 MOV R15, R65 ;  /* 0x00000041000f1202 */ /* 0x000fc40000000f00 */
[C---:B------:R-:W-:Y:S02]  /*0cc0*/  @P2 SHF.L.U32 R17, R12.reuse, 0x1, RZ ;  /* 0x000000010c112819 */ /* 0x040fe400000006ff */
[----:B------:R-:W-:Y:S01]  /*0cd0*/  @P2 SHF.L.U64.HI R40, R12, 0x1, R13 ;  /* 0x000000010c282819 */ /* 0x000fe2000001020d */
[----:B------:R-:W-:Y:S01]  /*0ce0*/  @P1 IMAD.WIDE.U32 R8, R43, R8, R14 ;  /* 0x000000082b081225 */ /* 0x000fe200078e000e */
[----:B--2---:R-:W-:-:S03]  /*0cf0*/  @P2 IADD3 R22, P0, R17, R22, RZ ;  /* 0x0000001611162210 */ /* 0x004fc60007f1e0ff */
[----:B------:R-:W-:Y:S01]  /*0d00*/  IMAD.WIDE.U32 R12, R60, -0x55555555, RZ ;  /* 0xaaaaaaab3c0c7825 */ /* 0x000fe200078e00ff */
[----:B------:R-:W-:Y:S02]  /*0d10*/  @P2 IADD3.X R23, R40, R23, RZ, P0, !PT ;  /* 0x0000001728172210 */ /* 0x000fe400007fe4ff */
[----:B-1----:R-:W-:Y:S02]  /*0d20*/  @P2 IADD3 R20, P0, R17, R20, RZ ;  /* 0x0000001411142210 */ /* 0x002fe40007f1e0ff */
[----:B------:R-:W-:Y:S02]  /*0d30*/  @P1 IADD3 R15, R9, R41, RZ ;  /* 0x00000029090f1210 */ /* 0x000fe40007ffe0ff */
[----:B------:R-:W-:Y:S02]  /*0d40*/  SHF.R.U32.HI R13, RZ, 0x4, R13 ;  /* 0x00000004ff0d7819 */ /* 0x000fe4000001160d */
[----:B------:R-:W-:Y:S02]  /*0d50*/  @P1 SHF.L.U32 R9, R8, 0x1, RZ ;  /* 0x0000000108091819 */ /* 0x000fe400000006ff */
[----:B------:R-:W-:Y:S01]  /*0d60*/  @P2 IADD3.X R21, R40, R21, RZ, P0, !PT ;  /* 0x0000001528152210 */ /* 0x000fe200007fe4ff */
[----:B----4-:R-:W-:Y:S01]  /*0d70*/  IMAD R16, R16, UR14, R13 ;  /* 0x0000000e10107c24 */ /* 0x010fe2000f8e020d */
[----:B------:R-:W-:-:S02]  /*0d80*/  @P1 SHF.L.U64.HI R8, R8, 0x1, R15 ;  /* 0x0000000108081819 */ /* 0x000fc4000001020f */
[C---:B------:R-:W-:Y:S02]  /*0d90*/  @P1 IADD3 R18, P0, R9.reuse, R18, RZ ;  /* 0x0000001209121210 */ /* 0x040fe40007f1e0ff */
[----:B------:R-:W-:Y:S02]  /*0da0*/  IADD3 R16, R16, 0x60, RZ ;  /* 0x0000006010107810 */ /* 0x000fe40007ffe0ff */
[----:B------:R-:W-:Y:S02]  /*0db0*/  @P1 IADD3.X R19, R8, R19, RZ, P0, !PT ;  /* 0x0000001308131210 */ /* 0x000fe400007fe4ff */
[----:B0-----:R-:W-:Y:S02]  /*0dc0*/  @P1 IADD3 R10, P0, R9, R10, RZ ;  /* 0x0000000a090a1210 */ /* 0x001fe40007f1e0ff */
[----:B------:R-:W-:Y:S02]  /*0dd0*/  IADD3 R17, R58, 0x60, RZ ;  /* 0x000000603a117810 */ /* 0x000fe40007ffe0ff */
[----:B------:R-:W-:-:S02]  /*0de0*/  @P1 IADD3.X R11, R8, R11, RZ, P0, !PT ;  /* 0x0000000b080b1210 */ /* 0x000fc400007fe4ff */
[----:B------:R-:W-:Y:S02]  /*0df0*/  ISETP.GE.U32.AND P0, PT, R16, UR8, PT ;  /* 0x0000000810007c0c */ /* 0x000fe4000bf06070 */
[----:B------:R-:W-:Y:S02]  /*0e00*/  SHF.R.S32.HI R16, RZ, 0x1f, R16 ;  /* 0x0000001fff107819 */ /* 0x000fe40000011410 */
[----:B------:R-:W-:Y:S02]  /*0e10*/  SHF.R.S32.HI R13, RZ, 0x1f, R17 ;  /* 0x0000001fff0d7819 */ /* 0x000fe40000011411 */
[----:B------:R-:W-:Y:S02]  /*0e20*/  ISETP.GE.AND.EX P0, PT, R16, UR9, PT, P0 ;  /* 0x0000000910007c0c */ /* 0x000fe4000bf06300 */
[----:B------:R-:W-:Y:S02]  /*0e30*/  MOV R40, RZ ;  /* 0x000000ff00287202 */ /* 0x000fe40000000f00 */
[----:B------:R-:W-:-:S02]  /*0e40*/  ISETP.LT.U32.AND P0, PT, R60, 0x180, !P0 ;  /* 0x000001803c00780c */ /* 0x000fc40004701070 */
[----:B------:R-:W-:-:S11]  /*0e50*/  IADD3 R41, R58, 0x70, RZ ;  /* 0x000000703a297810 */ /* 0x000fd60007ffe0ff */
[----:B------:R-:W0:Y:S08]  /*0e60*/  @P0 LDC.64 R14, c[0x0][0x288] ;  /* 0x0000a200ff0e0b82 */ /* 0x000e300000000a00 */
[----:B------:R-:W1:Y:S01]  /*0e70*/  @P0 LDC.64 R8, c[0x0][0x230] ;  /* 0x00008c00ff080b82 */ /* 0x000e620000000a00 */
[----:B0-----:R-:W-:Y:S01]  /*0e80*/  @P0 IMAD R12, R13, R14, RZ ;  /* 0x0000000e0d0c0224 */ /* 0x001fe200078e02ff */
[----:B------:R-:W-:-:S03]  /*0e90*/  @P0 MOV R13, R65 ;  /* 0x00000041000d0202 */ /* 0x000fc60000000f00 */
[----:B------:R-:W-:Y:S01]  /*0ea0*/  @P0 IMAD R15, R17, R15, R12 ;  /* 0x0000000f110f0224 */ /* 0x000fe200078e020c */
[----:B------:R-:W-:-:S05]  /*0eb0*/  @P0 MOV R12, R62 ;  /* 0x0000003e000c0202 */ /* 0x000fca0000000f00 */
[----:B------:R-:W-:-:S05]  /*0ec0*/  @P0 IMAD.WIDE.U32 R12, R17, R14, R12 ;  /* 0x0000000e110c0225 */ /* 0x000fca00078e000c */
[----:B------:R-:W-:Y:S02]  /*0ed0*/  @P0 IADD3 R13, R13, R15, RZ ;  /* 0x0000000f0d0d0210 */ /* 0x000fe40007ffe0ff */
[C---:B------:R-:W-:Y:S02]  /*0ee0*/  @P0 SHF.L.U32 R43, R12.reuse, 0x1, RZ ;  /* 0x000000010c2b0819 */ /* 0x040fe400000006ff */
[----:B------:R-:W-:Y:S02]  /*0ef0*/  @P0 SHF.L.U64.HI R12, R12, 0x1, R13 ;  /* 0x000000010c0c0819 */ /* 0x000fe4000001020d */
[----:B-1----:R-:W-:-:S04]  /*0f00*/  @P0 IADD3 R14, P6, R43, R8, RZ ;  /* 0x000000082b0e0210 */ /* 0x002fc80007fde0ff */
[C---:B------:R-:W-:Y:S02]  /*0f10*/  @P0 IADD3.X R15, R12.reuse, R9, RZ, P6, !PT ;  /* 0x000000090c0f0210 */ /* 0x040fe400037fe4ff */
[----:B------:R-:W0:Y:S03]  /*0f20*/  @P0 LDC.64 R8, c[0x0][0x228] ;  /* 0x00008a00ff080b82 */ /* 0x000e260000000a00 */
[----:B------:R1:W5:Y:S01]  /*0f30*/  @P0 LDG.E R40, desc[UR12][R14.64] ;  /* 0x0000000c0e280981 */ /* 0x000362000c1e1900 */
[----:B0-----:R-:W-:Y:S02]  /*0f40*/  @P0 IADD3 R42, P6, R43, R8, RZ ;  /* 0x000000082b2a0210 */ /* 0x001fe40007fde0ff */
[----:B------:R-:W-:Y:S02]  /*0f50*/  MOV R8, RZ ;  /* 0x000000ff00087202 */ /* 0x000fe40000000f00 */
[----:B------:R-:W-:-:S02]  /*0f60*/  @P0 IADD3.X R43, R12, R9, RZ, P6, !PT ;  /* 0x000000090c2b0210 */ /* 0x000fc400037fe4ff */
[----:B------:R-:W-:-:S03]  /*0f70*/  SHF.R.S32.HI R9, RZ, 0x1f, R41 ;  /* 0x0000001fff097819 */ /* 0x000fc60000011429 */
[----:B------:R0:W5:Y:S01]  /*0f80*/  @P0 LDG.E R8, desc[UR12][R42.64] ;  /* 0x0000000c2a080981 */ /* 0x000162000c1e1900 */
[----:B------:R-:W-:-:S04]  /*0f90*/  ISETP.GE.U32.AND P0, PT, R41, UR8, PT ;  /* 0x0000000829007c0c */ /* 0x000fc8000bf06070 */
[----:B------:R-:W-:-:S04]  /*0fa0*/  ISETP.GE.AND.EX P0, PT, R9, UR9, PT, P0 ;  /* 0x0000000909007c0c */ /* 0x000fc8000bf06300 */
[----:B------:R-:W-:-:S13]  /*0fb0*/  ISETP.LT.U32.AND P0, PT, R60, 0x180, !P0 ;  /* 0x000001803c00780c */ /* 0x000fda0004701070 */
[----:B------:R-:W2:Y:S08]  /*0fc0*/  @P0 LDC.64 R16, c[0x0][0x288] ;  /* 0x0000a200ff100b82 */ /* 0x000eb00000000a00 */
[----:B------:R-:W3:Y:S01]  /*0fd0*/  @P0 LDC.64 R12, c[0x0][0x230] ;  /* 0x00008c00ff0c0b82 */ /* 0x000ee20000000a00 */
[----:B-1----:R-:W-:Y:S02]  /*0fe0*/  @P0 MOV R14, R62 ;  /* 0x0000003e000e0202 */ /* 0x002fe40000000f00 */
[----:B------:R-:W-:-:S05]  /*0ff0*/  @P0 MOV R15, R65 ;  /* 0x00000041000f0202 */ /* 0x000fca0000000f00 */
[----:B0-----:R-:W0:Y:S01]  /*1000*/  @P0 LDC.64 R42, c[0x0][0x228] ;  /* 0x00008a00ff2a0b82 */ /* 0x001e220000000a00 */
[----:B--2---:R-:W-:-:S04]  /*1010*/  @P0 IMAD R44, R9, R16, RZ ;  /* 0x00000010092c0224 */ /* 0x004fc800078e02ff */
[C---:B------:R-:W-:Y:S02]  /*1020*/  @P0 IMAD R9, R41.reuse, R17, R44 ;  /* 0x0000001129090224 */ /* 0x040fe400078e022c */
[----:B------:R-:W-:-:S05]  /*1030*/  @P0 IMAD.WIDE.U32 R16, R41, R16, R14 ;  /* 0x0000001029100225 */ /* 0x000fca00078e000e */
[----:B------:R-:W-:Y:S02]  /*1040*/  @P0 IADD3 R9, R17, R9, RZ ;  /* 0x0000000911090210 */ /* 0x000fe40007ffe0ff */
[C---:B------:R-:W-:Y:S02]  /*1050*/  @P0 SHF.L.U32 R15, R16.reuse, 0x1, RZ ;  /* 0x00000001100f0819 */ /* 0x040fe400000006ff */
[----:B------:R-:W-:Y:S02]  /*1060*/  @P0 SHF.L.U64.HI R16, R16, 0x1, R9 ;  /* 0x0000000110100819 */ /* 0x000fe40000010209 */
[----:B---3--:R-:W-:-:S04]  /*1070*/  @P0 IADD3 R12, P6, R15, R12, RZ ;  /* 0x0000000c0f0c0210 */ /* 0x008fc80007fde0ff */
[----:B------:R-:W-:Y:S02]  /*1080*/  @P0 IADD3.X R13, R16, R13, RZ, P6, !PT ;  /* 0x0000000d100d0210 */ /* 0x000fe400037fe4ff */
[----:B0-----:R-:W-:-:S04]  /*1090*/  @P0 IADD3 R14, P6, R15, R42, RZ ;  /* 0x0000002a0f0e0210 */ /* 0x001fc80007fde0ff */
[----:B------:R-:W-:Y:S02]  /*10a0*/  @P0 IADD3.X R15, R16, R43, RZ, P6, !PT ;  /* 0x0000002b100f0210 */ /* 0x000fe400037fe4ff */
[----:B------:R-:W0:Y:S02]  /*10b0*/  LDC.64 R16, c[0x0][0x248] ;  /* 0x00009200ff107b82 */ /* 0x000e240000000a00 */
[----:B0-----:R-:W-:-:S06]  /*10c0*/  IMAD.WIDE R16, R54, 0x8, R16 ;  /* 0x0000000836107825 */ /* 0x001fcc00078e0210 */
[----:B------:R-:W2:Y:S01]  /*10d0*/  LDG.E.64 R16, desc[UR12][R16.64] ;  /* 0x0000000c10107981 */ /* 0x000ea2000c1e1b00 */
[----:B------:R-:W-:Y:S02]  /*10e0*/  LOP3.LUT P6, RZ, R59, 0x2, RZ, 0xc0, !PT ;  /* 0x000000023bff7812 */ /* 0x000fe400078cc0ff */
[----:B------:R-:W-:Y:S02]  /*10f0*/  CS2R R52, SRZ ;  /* 0x0000000000347805 */ /* 0x000fe4000001ff00 */
[----:B------:R-:W-:Y:S02]  /*1100*/  CS2R R50, SRZ ;  /* 0x0000000000327805 */ /* 0x000fe4000001ff00 */
[----:B------:R-:W-:Y:S02]  /*1110*/  CS2R R48, SRZ ;  /* 0x0000000000307805 */ /* 0x000fe4000001ff00 */
[----:B------:R-:W-:Y:S02]  /*1120*/  CS2R R46, SRZ ;  /* 0x00000000002e7805 */ /* 0x000fe4000001ff00 */
[----:B------:R-:W-:-:S02]  /*1130*/  CS2R R44, SRZ ;  /* 0x00000000002c7805 */ /* 0x000fc4000001ff00 */
[----:B------:R-:W-:Y:S01]  /*1140*/  CS2R R42, SRZ ;  /* 0x00000000002a7805 */ /* 0x000fe2000001ff00 */
[----:B------:R-:W5:Y:S04]  /*1150*/  @P5 LDG.E R53, desc[UR12][R34.64] ;  /* 0x0000000c22355981 */ /* 0x000f68000c1e1900 */
[----:B------:R-:W5:Y:S04]  /*1160*/  @P5 LDG.E R50, desc[UR12][R32.64] ;  /* 0x0000000c20325981 */ /* 0x000f68000c1e1900 */
[----:B------:R-:W3:Y:S04]  /*1170*/  @P6 LDG.E R52, desc[UR12][R38.64] ;  /* 0x0000000c26346981 */ /* 0x000ee8000c1e1900 */
[----:B------:R-:W5:Y:S04]  /*1180*/  @P6 LDG.E R51, desc[UR12][R36.64] ;  /* 0x0000000c24336981 */ /* 0x000f68000c1e1900 */
[----:B------:R-:W5:Y:S04]  /*1190*/  @P4 LDG.E R48, desc[UR12][R30.64] ;  /* 0x0000000c1e304981 */ /* 0x000f68000c1e1900 */
[----:B------:R-:W5:Y:S04]  /*11a0*/  @P4 LDG.E R47, desc[UR12][R28.64] ;  /* 0x0000000c1c2f4981 */ /* 0x000f68000c1e1900 */
[----:B------:R-:W5:Y:S04]  /*11b0*/  @P3 LDG.E R49, desc[UR12][R26.64] ;  /* 0x0000000c1a313981 */ /* 0x000f68000c1e1900 */
[----:B------:R-:W5:Y:S04]  /*11c0*/  @P3 LDG.E R46, desc[UR12][R24.64] ;  /* 0x0000000c182e3981 */ /* 0x000f68000c1e1900 */
[----:B------:R-:W5:Y:S04]  /*11d0*/  @P2 LDG.E R44, desc[UR12][R22.64] ;  /* 0x0000000c162c2981 */ /* 0x000f68000c1e1900 */
[----:B------:R-:W5:Y:S04]  /*11e0*/  @P2 LDG.E R43, desc[UR12][R20.64] ;  /* 0x0000000c142b2981 */ /* 0x000f68000c1e1900 */
[----:B------:R-:W5:Y:S01]  /*11f0*/  @P1 LDG.E R45, desc[UR12][R18.64] ;  /* 0x0000000c122d1981 */ /* 0x000f62000c1e1900 */
[----:B------:R-:W-:-:S02]  /*1200*/  MOV R41, RZ ;  /* 0x000000ff00297202 */ /* 0x000fc40000000f00 */
[----:B------:R-:W-:Y:S01]  /*1210*/  MOV R9, RZ ;  /* 0x000000ff00097202 */ /* 0x000fe20000000f00 */
[----:B------:R-:W-:Y:S01]  /*1220*/  UMOV UR10, 0x3f800000 ;  /* 0x3f800000000a7882 */ /* 0x000fe20000000000 */
[----:B------:R-:W-:Y:S01]  /*1230*/  BSSY B0, `(.L_x_44) ;  /* 0x0000020000007945 */ /* 0x000fe20003800000 */
[----:B------:R0:W5:Y:S04]  /*1240*/  @P1 LDG.E R42, desc[UR12][R10.64] ;  /* 0x0000000c0a2a1981 */ /* 0x000168000c1e1900 */
[----:B------:R1:W5:Y:S04]  /*1250*/  @P0 LDG.E R41, desc[UR12][R12.64] ;  /* 0x0000000c0c290981 */ /* 0x000368000c1e1900 */
[----:B------:R4:W5:Y:S01]  /*1260*/  @P0 LDG.E R9, desc[UR12][R14.64] ;  /* 0x0000000c0e090981 */ /* 0x000962000c1e1900 */
[----:B0-----:R-:W-:-:S02]  /*1270*/  CS2R R10, SRZ ;  /* 0x00000000000a7805 */ /* 0x001fc4000001ff00 */
[----:B-1----:R-:W-:Y:S02]  /*1280*/  CS2R R12, SRZ ;  /* 0x00000000000c7805 */ /* 0x002fe4000001ff00 */
[----:B--2---:R-:W-:-:S13]  /*1290*/  R2UR UR11, R16 ;  /* 0x00000000100b72ca */ /* 0x004fda00000e0000 */
[----:B------:R-:W-:-:S05]  /*12a0*/  MOV R16, UR11 ;  /* 0x0000000b00107c02 */ /* 0x000fca0008000f00 */
[----:B------:R-:W-:-:S05]  /*12b0*/  FFMA.FTZ R17, -R16, UR11, R17 ;  /* 0x0000000b10117c23 */ /* 0x000fca0008010111 */
[----:B------:R-:W-:-:S13]  /*12c0*/  FSETP.GTU.FTZ.AND P0, PT, R17, RZ, PT ;  /* 0x000000ff1100720b */ /* 0x000fda0003f1c000 */
[----:B------:R-:W-:Y:S01]  /*12d0*/  VOTEU.ANY UP0, P0 ;  /* 0x00000000003f7886 */ /* 0x000fe20000000100 */
[----:B------:R-:W-:-:S04]  /*12e0*/  PLOP3.LUT P0, PT, PT, PT, UP0, 0x80, 0x0 ;  /* 0x000000000000781c */ /* 0x000fc80003f0f008 */
[----:B------:R-:W-:-:S09]  /*12f0*/  @UP0 ULDC UR8, c[0x0][0x250] ;  /* 0x0000940000080ab9 */ /* 0x000fd20000000800 */
[----:B------:R-:W-:Y:S01]  /*1300*/  @P0 FADD.FTZ R16, R17, UR8 ;  /* 0x0000000811100e21 */ /* 0x000fe20008010000 */
[----:B------:R-:W-:Y:S01]  /*1310*/  PLOP3.LUT P0, PT, PT, PT, UP0, 0x80, 0x0 ;  /* 0x000000000000781c */ /* 0x000fe20003f0f008 */
[----:B------:R-:W-:-:S12]  /*1320*/  ULDC.U8 UR8, c[0x0][0x2a4] ;  /* 0x0000a90000087ab9 */ /* 0x000fd80000000000 */
[----:B------:R-:W0:Y:S01]  /*1330*/  @P0 MUFU.RSQ R16, R16 ;  /* 0x0000001000100308 */ /* 0x000e220000001400 */
[----:B------:R-:W-:-:S13]  /*1340*/  PLOP3.LUT P0, PT, PT, PT, UP0, 0x80, 0x0 ;  /* 0x000000000000781c */ /* 0x000fda0003f0f008 */
[----:B0-----:R-:W-:Y:S02]  /*1350*/  @P0 R2UR UR10, R16 ;  /* 0x00000000100a02ca */ /* 0x001fe400000e0000 */
[----:B------:R-:W-:Y:S02]  /*1360*/  ISETP.GT.U32.AND P0, PT, R60, 0x17f, PT ;  /* 0x0000017f3c00780c */ /* 0x000fe40003f04070 */
[----:B---3--:R-:W-:-:S11]  /*1370*/  PRMT R17, R52, 0x7632, R17 ;  /* 0x0000763234117816 */ /* 0x008fd60000000011 */
[----:B----4-:R-:W-:Y:S05]  /*1380*/  @P0 BRA `(.L_x_45) ;  /* 0x0000000000280947 */ /* 0x010fea0003800000 */
[----:B------:R-:W-:Y:S02]  /*1390*/  ISETP.NE.AND P0, PT, RZ, UR8, PT ;  /* 0x00000008ff007c0c */ /* 0x000fe4000bf05270 */
[----:B------:R-:W-:-:S04]  /*13a0*/  IADD3 R61, R61, R66, RZ ;  /* 0x000000423d3d7210 */ /* 0x000fc80007ffe0ff */
[----:B------:R-:W-:-:S07]  /*13b0*/  SHF.R.S32.HI R10, RZ, 0x1f, R61 ;  /* 0x0000001fff0a7819 */ /* 0x000fce000001143d */
[----:B------:R-:W0:Y:S02]  /*13c0*/  @P0 LDC.64 R14, c[0x0][0x240] ;  /* 0x00009000ff0e0b82 */ /* 0x000e240000000a00 */
[----:B0-----:R-:W-:-:S04]  /*13d0*/  @P0 LEA R14, P6, R61, R14, 0x2 ;  /* 0x0000000e3d0e0211 */ /* 0x001fc800078c10ff */
[C---:B------:R-:W-:Y:S02]  /*13e0*/  @P0 LEA.HI.X R15, R61.reuse, R15, R10, 0x2, P6 ;  /* 0x0000000f3d0f0211 */ /* 0x040fe400030f140a */
[----:B------:R-:W0:Y:S03]  /*13f0*/  LDC.64 R10, c[0x0][0x238] ;  /* 0x00008e00ff0a7b82 */ /* 0x000e260000000a00 */
[----:B------:R1:W5:Y:S01]  /*1400*/  @P0 LDG.E.64 R12, desc[UR12][R14.64] ;  /* 0x0000000c0e0c0981 */ /* 0x000362000c1e1b00 */
[----:B0-----:R-:W-:-:S06]  /*1410*/  IMAD.WIDE R10, R61, 0x4, R10 ;  /* 0x000000043d0a7825 */ /* 0x001fcc00078e020a */
[----:B-1----:R-:W5:Y:S02]  /*1420*/  LDG.E.64 R10, desc[UR12][R10.64] ;  /* 0x0000000c0a0a7981 */ /* 0x002f64000c1e1b00 */
.L_x_45:
[----:B------:R-:W-:Y:S05]  /*1430*/  BSYNC B0 ;  /* 0x0000000000007941 */ /* 0x000fea0003800000 */
.L_x_44:
[----:B------:R-:W-:Y:S02]  /*1440*/  ISETP.NE.AND P0, PT, RZ, UR8, PT ;  /* 0x00000008ff007c0c */ /* 0x000fe4000bf05270 */
[----:B------:R-:W-:Y:S02]  /*1450*/  SHF.L.U32 R14, R52, 0x10, RZ ;  /* 0x00000010340e7819 */ /* 0x000fe400000006ff */
[----:B------:R-:W-:Y:S02]  /*1460*/  SHF.L.U32 R17, R17, 0x10, RZ ;  /* 0x0000001011117819 */ /* 0x000fe400000006ff */
[----:B-----5:R-:W-:Y:S01]  /*1470*/  PRMT R15, R51, 0x7632, R15 ;  /* 0x00007632330f7816 */ /* 0x020fe2000000000f */
[----:B------:R-:W-:Y:S01]  /*1480*/  FADD.FTZ R14, R14, -UR11 ;  /* 0x8000000b0e0e7e21 */ /* 0x000fe20008010000 */
[----:B------:R-:W-:Y:S01]  /*1490*/  LOP3.LUT R59, R59, 0xfffffffb, RZ, 0xc0, !PT ;  /* 0xfffffffb3b3b7812 */ /* 0x000fe200078ec0ff */
[----:B------:R-:W-:Y:S01]  /*14a0*/  FADD.FTZ R18, R17, -UR11 ;  /* 0x8000000b11127e21 */ /* 0x000fe20008010000 */
[----:B------:R-:W-:Y:S01]  /*14b0*/  SHF.L.U32 R17, R15, 0x10, RZ ;  /* 0x000000100f117819 */ /* 0x000fe200000006ff */
[----:B------:R-:W-:Y:S01]  /*14c0*/  FMUL.FTZ R15, R14, UR10 ;  /* 0x0000000a0e0f7c20 */ /* 0x000fe20008410000 */
[----:B------:R-:W-:Y:S01]  /*14d0*/  SHF.L.U32 R16, R51, 0x10, RZ ;  /* 0x0000001033107819 */ /* 0x000fe200000006ff */
[----:B------:R-:W-:Y:S01]  /*14e0*/  FMUL.FTZ R14, R18, UR10 ;  /* 0x0000000a120e7c20 */ /* 0x000fe20008410000 */
[----:B------:R-:W-:Y:S01]  /*14f0*/  @P0 LOP3.LUT R59, R59, 0x4, RZ, 0xfc, !PT ;  /* 0x000000043b3b0812 */ /* 0x000fe200078efcff */
        /* <DEDUP_REMOVED lines=19> */
.L_x_46:
[----:B------:R-:W-:Y:S01]  /*1630*/  FMUL.FTZ R18, R16, R10 ;  /* 0x0000000a10127220 */ /* 0x000fe20000410000 */
[----:B------:R-:W-:Y:S01]  /*1640*/  PRMT R20, R53, 0x7632, R20 ;  /* 0x0000763235147816 */ /* 0x000fe20000000014 */
[----:B------:R-:W-:Y:S01]  /*1650*/  FMUL.FTZ R21, R17, R11 ;  /* 0x0000000b11157220 */ /* 0x000fe20000410000 */
[----:B------:R-:W-:Y:S01]  /*1660*/  SHF.L.U32 R22, R53, 0x10, RZ ;  /* 0x0000001035167819 */ /* 0x000fe200000006ff */
[C---:B------:R-:W-:Y:S01]  /*1670*/  FFMA.FTZ R19, R15.reuse, R18, RZ ;  /* 0x000000120f137223 */ /* 0x040fe200000100ff */
[----:B------:R-:W-:Y:S01]  /*1680*/  SHF.L.U32 R23, R20, 0x10, RZ ;  /* 0x0000001014177819 */ /* 0x000fe200000006ff */
[----:B------:R-:W-:Y:S01]  /*1690*/  FADD.FTZ R18, RZ, R18 ;  /* 0x00000012ff127221 */ /* 0x000fe20000010000 */
[----:B------:R-:W-:Y:S01]  /*16a0*/  FFMA.FTZ R32, R15, R16, RZ ;  /* 0x000000100f207223 */ /* 0x000fe200000100ff */
[--C-:B------:R-:W-:Y:S01]  /*16b0*/  FFMA.FTZ R20, R14, R21, R19.reuse ;  /* 0x000000150e147223 */ /* 0x100fe20000010013 */
[----:B------:R-:W-:Y:S01]  /*16c0*/  PRMT R19, R50, 0x7632, R19 ;  /* 0x0000763232137816 */ /* 0x000fe20000000013 */
[----:B------:R-:W-:Y:S01]  /*16d0*/  FADD.FTZ R22, R22, -UR11 ;  /* 0x8000000b16167e21 */ /* 0x000fe20008010000 */
[----:B------:R-:W-:Y:S01]  /*16e0*/  FADD.FTZ R23, R23, -UR11 ;  /* 0x8000000b17177e21 */ /* 0x000fe20008010000 */
[----:B------:R-:W-:Y:S01]  /*16f0*/  FADD.FTZ R18, R21, R18 ;  /* 0x0000001215127221 */ /* 0x000fe20000010000 */
[----:B------:R-:W-:Y:S01]  /*1700*/  SHF.L.U32 R21, R50, 0x10, RZ ;  /* 0x0000001032157819 */ /* 0x000fe200000006ff */
[----:B------:R-:W-:Y:S01]  /*1710*/  FMUL.FTZ R29, R22, UR10 ;  /* 0x0000000a161d7c20 */ /* 0x000fe20008410000 */
[----:B------:R-:W-:Y:S01]  /*1720*/  SHF.L.U32 R24, R19, 0x10, RZ ;  /* 0x0000001013187819 */ /* 0x000fe200000006ff */
        /* <DEDUP_REMOVED lines=20> */
.L_x_47:
[----:B------:R-:W-:Y:S01]  /*1870*/  FADD.FTZ R16, RZ, R16 ;  /* 0x00000010ff107221 */ /* 0x000fe20000010000 */
[----:B------:R-:W-:Y:S01]  /*1880*/  FMUL.FTZ R23, R21, R10 ;  /* 0x0000000a15177220 */ /* 0x000fe20000410000 */
[C---:B------:R-:W-:Y:S01]  /*1890*/  FFMA.FTZ R19, R29.reuse, R21, R32 ;  /* 0x000000151d137223 */ /* 0x040fe20000010020 */
[----:B------:R-:W-:Y:S01]  /*18a0*/  FFMA.FTZ R25, R14, R17, RZ ;  /* 0x000000110e197223 */ /* 0x000fe200000100ff */
[----:B------:R-:W-:Y:S01]  /*18b0*/  FADD.FTZ R16, R16, R21 ;  /* 0x0000001510107221 */ /* 0x000fe20000010000 */
[----:B------:R-:W-:Y:S01]  /*18c0*/  FFMA.FTZ R20, R29, R23, R20 ;  /* 0x000000171d147223 */ /* 0x000fe20000010014 */
[----:B------:R-:W-:Y:S01]  /*18d0*/  FMUL.FTZ R21, R24, R11 ;  /* 0x0000000b18157220 */ /* 0x000fe20000410000 */
[----:B------:R-:W-:Y:S01]  /*18e0*/  PRMT R14, R48, 0x7632, R14 ;  /* 0x00007632300e7816 */ /* 0x000fe2000000000e */
[----:B------:R-:W-:Y:S01]  /*18f0*/  FADD.FTZ R18, R18, R23 ;  /* 0x0000001712127221 */ /* 0x000fe20000010000 */
[----:B------:R-:W-:Y:S01]  /*1900*/  FADD.FTZ R15, RZ, R17 ;  /* 0x00000011ff0f7221 */ /* 0x000fe20000010000 */
[----:B------:R-:W-:Y:S01]  /*1910*/  FFMA.FTZ R31, R34, R21, R20 ;  /* 0x00000015221f7223 */ /* 0x000fe20000010014 */
[----:B------:R-:W-:Y:S01]  /*1920*/  SHF.L.U32 R20, R48, 0x10, RZ ;  /* 0x0000001030147819 */ /* 0x000fe200000006ff */
[--C-:B------:R-:W-:Y:S01]  /*1930*/  FADD.FTZ R33, R21, R18.reuse ;  /* 0x0000001215217221 */ /* 0x100fe20000010000 */
[----:B------:R-:W-:Y:S01]  /*1940*/  SHF.L.U32 R14, R14, 0x10, RZ ;  /* 0x000000100e0e7819 */ /* 0x000fe200000006ff */
[----:B------:R-:W-:Y:S01]  /*1950*/  FFMA.FTZ R17, R34, R24, R25 ;  /* 0x0000001822117223 */ /* 0x000fe20000010019 */
[----:B------:R-:W-:Y:S01]  /*1960*/  PRMT R18, R47, 0x7632, R18 ;  /* 0x000076322f127816 */ /* 0x000fe20000000012 */
[----:B------:R-:W-:Y:S01]  /*1970*/  FADD.FTZ R20, R20, -UR11 ;  /* 0x8000000b14147e21 */ /* 0x000fe20008010000 */
[----:B------:R-:W-:Y:S01]  /*1980*/  FADD.FTZ R15, R15, R24 ;  /* 0x000000180f0f7221 */ /* 0x000fe20000010000 */
[----:B------:R-:W-:Y:S01]  /*1990*/  FADD.FTZ R21, R14, -UR11 ;  /* 0x8000000b0e157e21 */ /* 0x000fe20008010000 */
[----:B------:R-:W-:Y:S01]  /*19a0*/  SHF.L.U32 R14, R18, 0x10, RZ ;  /* 0x00000010120e7819 */ /* 0x000fe200000006ff */
[----:B------:R-:W-:Y:S01]  /*19b0*/  FMUL.FTZ R32, R20, UR10 ;  /* 0x0000000a14207c20 */ /* 0x000fe20008410000 */
[----:B------:R-:W-:Y:S01]  /*19c0*/  SHF.L.U32 R23, R47, 0x10, RZ ;  /* 0x000000102f177819 */ /* 0x000fe200000006ff */
[----:B------:R-:W-:Y:S01]  /*19d0*/  FMUL.FTZ R18, R21, UR10 ;  /* 0x0000000a15127c20 */ /* 0x000fe20008410000 */
[----:B------:R-:W-:Y:S01]  /*19e0*/  PRMT R30, R49, 0x7632, R30 ;  /* 0x00007632311e7816 */ /* 0x000fe2000000001e */
        /* <DEDUP_REMOVED lines=19> */
.L_x_48:
[----:B------:R-:W-:Y:S01]  /*1b20*/  FMUL.FTZ R20, R23, R10 ;  /* 0x0000000a17147220 */ /* 0x000fe20000410000 */
[----:B------:R-:W-:Y:S01]  /*1b30*/  SHF.L.U32 R21, R49, 0x10, RZ ;  /* 0x0000001031157819 */ /* 0x000fe200000006ff */
[----:B------:R-:W-:Y:S01]  /*1b40*/  FADD.FTZ R16, R16, R23 ;  /* 0x0000001710107221 */ /* 0x000fe20000010000 */
[----:B------:R-:W-:Y:S01]  /*1b50*/  SHF.L.U32 R30, R30, 0x10, RZ ;  /* 0x000000101e1e7819 */ /* 0x000fe200000006ff */
[C---:B------:R-:W-:Y:S01]  /*1b60*/  FFMA.FTZ R19, R32.reuse, R23, R19 ;  /* 0x0000001720137223 */ /* 0x040fe20000010013 */
[----:B------:R-:W-:Y:S01]  /*1b70*/  FFMA.FTZ R23, R32, R20, R31 ;  /* 0x0000001420177223 */ /* 0x000fe2000001001f */
[--C-:B------:R-:W-:Y:S01]  /*1b80*/  FADD.FTZ R26, R33, R20.reuse ;  /* 0x00000014211a7221 */ /* 0x100fe20000010000 */
        /* <DEDUP_REMOVED lines=27> */
.L_x_49:
[--C-:B------:R-:W-:Y:S01]  /*1d40*/  FFMA.FTZ R27, R18, R25, R23.reuse ;  /* 0x00000019121b7223 */ /* 0x100fe20000010017 */
[C---:B------:R-:W-:Y:S01]  /*1d50*/  PRMT R23, R44.reuse, 0x7632, R23 ;  /* 0x000076322c177816 */ /* 0x040fe20000000017 */
[----:B------:R-:W-:Y:S01]  /*1d60*/  FMUL.FTZ R29, R21, R10 ;  /* 0x0000000a151d7220 */ /* 0x000fe20000410000 */
[----:B------:R-:W-:Y:S01]  /*1d70*/  FADD.FTZ R28, R25, R26 ;  /* 0x0000001a191c7221 */ /* 0x000fe20000010000 */
[----:B------:R-:W-:Y:S01]  /*1d80*/  SHF.L.U32 R26, R44, 0x10, RZ ;  /* 0x000000102c1a7819 */ /* 0x000fe200000006ff */
[----:B------:R-:W-:Y:S01]  /*1d90*/  FMUL.FTZ R32, R20, R11 ;  /* 0x0000000b14207220 */ /* 0x000fe20000410000 */
[----:B------:R-:W-:Y:S01]  /*1da0*/  SHF.L.U32 R23, R23, 0x10, RZ ;  /* 0x0000001017177819 */ /* 0x000fe200000006ff */
[----:B------:R-:W-:Y:S01]  /*1db0*/  FFMA.FTZ R27, R22, R29, R27 ;  /* 0x0000001d161b7223 */ /* 0x000fe2000001001b */
[----:B------:R-:W-:Y:S01]  /*1dc0*/  FADD.FTZ R29, R28, R29 ;  /* 0x0000001d1c1d7221 */ /* 0x000fe20000010000 */
[----:B------:R-:W-:Y:S01]  /*1dd0*/  PRMT R28, R43, 0x7632, R28 ;  /* 0x000076322b1c7816 */ /* 0x000fe2000000001c */
[----:B------:R-:W-:Y:S01]  /*1de0*/  FADD.FTZ R31, R26, -UR11 ;  /* 0x8000000b1a1f7e21 */ /* 0x000fe20008010000 */
[----:B------:R-:W-:Y:S01]  /*1df0*/  FADD.FTZ R33, R23, -UR11 ;  /* 0x8000000b17217e21 */ /* 0x000fe20008010000 */
[----:B------:R-:W-:-:S02]  /*1e00*/  SHF.L.U32 R25, R43, 0x10, RZ ;  /* 0x000000102b197819 */ /* 0x000fc400000006ff */
[----:B------:R-:W-:Y:S01]  /*1e10*/  SHF.L.U32 R26, R28, 0x10, RZ ;  /* 0x000000101c1a7819 */ /* 0x000fe200000006ff */
[----:B------:R-:W-:Y:S01]  /*1e20*/  FMUL.FTZ R23, R31, UR10 ;  /* 0x0000000a1f177c20 */ /* 0x000fe20008410000 */
[----:B------:R-:W-:Y:S01]  /*1e30*/  PRMT R30, R45, 0x7632, R30 ;  /* 0x000076322d1e7816 */ /* 0x000fe2000000001e */
        /* <DEDUP_REMOVED lines=20> */
.L_x_50:
[----:B------:R-:W-:Y:S01]  /*1f80*/  FFMA.FTZ R36, R24, R32, R27 ;  /* 0x0000002018247223 */ /* 0x000fe2000001001b */
[----:B------:R-:W-:Y:S01]  /*1f90*/  FMUL.FTZ R34, R25, R10 ;  /* 0x0000000a19227220 */ /* 0x000fe20000410000 */
[----:B------:R-:W-:Y:S01]  /*1fa0*/  FADD.FTZ R29, R32, R29 ;  /* 0x0000001d201d7221 */ /* 0x000fe20000010000 */
[----:B------:R-:W-:Y:S02]  /*1fb0*/  SHF.L.U32 R27, R45, 0x10, RZ ;  /* 0x000000102d1b7819 */ /* 0x000fe400000006ff */
[----:B------:R-:W-:Y:S01]  /*1fc0*/  SHF.L.U32 R30, R30, 0x10, RZ ;  /* 0x000000101e1e7819 */ /* 0x000fe200000006ff */
[----:B------:R-:W-:Y:S01]  /*1fd0*/  FADD.FTZ R33, R29, R34 ;  /* 0x000000221d217221 */ /* 0x000fe20000010000 */
[----:B------:R-:W-:Y:S01]  /*1fe0*/  PRMT R29, R42, 0x7632, R29 ;  /* 0x000076322a1d7816 */ /* 0x000fe2000000001d */
[----:B------:R-:W-:Y:S01]  /*1ff0*/  FADD.FTZ R32, R27, -UR11 ;  /* 0x8000000b1b207e21 */ /* 0x000fe20008010000 */
[----:B------:R-:W-:Y:S01]  /*2000*/  FFMA.FTZ R31, R23, R34, R36 ;  /* 0x00000022171f7223 */ /* 0x000fe20000010024 */
[----:B------:R-:W-:Y:S01]  /*2010*/  FADD.FTZ R35, R30, -UR11 ;  /* 0x8000000b1e237e21 */ /* 0x000fe20008010000 */
[----:B------:R-:W-:Y:S01]  /*2020*/  SHF.L.U32 R30, R29, 0x10, RZ ;  /* 0x000000101d1e7819 */ /* 0x000fe200000006ff */
[----:B------:R-:W-:Y:S01]  /*2030*/  FMUL.FTZ R29, R32, UR10 ;  /* 0x0000000a201d7c20 */ /* 0x000fe20008410000 */
[----:B------:R-:W-:Y:S01]  /*2040*/  SHF.L.U32 R27, R42, 0x10, RZ ;  /* 0x000000102a1b7819 */ /* 0x000fe200000006ff */
[----:B------:R-:W-:Y:S01]  /*2050*/  FMUL.FTZ R34, R26, R11 ;  /* 0x0000000b1a227220 */ /* 0x000fe20000410000 */
        /* <DEDUP_REMOVED lines=20> */
.L_x_51:
[----:B------:R-:W-:Y:S01]  /*21a0*/  FFMA.FTZ R38, R28, R34, R31 ;  /* 0x000000221c267223 */ /* 0x000fe2000001001f */
[----:B------:R-:W-:Y:S01]  /*21b0*/  FMUL.FTZ R36, R27, R10 ;  /* 0x0000000a1b247220 */ /* 0x000fe20000410000 */
[--C-:B------:R-:W-:Y:S01]  /*21c0*/  FADD.FTZ R37, R34, R33.reuse ;  /* 0x0000002122257221 */ /* 0x100fe20000010000 */
        /* <DEDUP_REMOVED lines=10> */
[----:B------:R-:W-:Y:S01]  /*2270*/  FADD.FTZ R39, R33, -UR11 ;  /* 0x8000000b21277e21 */ /* 0x000fe20008010000 */
[----:B------:R-:W-:-:S02]  /*2280*/  SHF.L.U32 R31, R8, 0x10, RZ ;  /* 0x00000010081f7819 */ /* 0x000fc400000006ff */
        /* <DEDUP_REMOVED lines=22> */
.L_x_52:
[----:B------:R-:W-:Y:S01]  /*23f0*/  FMUL.FTZ R66, R31, R10 ;  /* 0x0000000a1f427220 */ /* 0x000fe20000410000 */
[----:B------:R-:W-:-:S03]  /*2400*/  FFMA.FTZ R17, R18, R14, R17 ;  /* 0x0000000e12117223 */ /* 0x000fc60000010011 */
[----:B------:R-:W-:Y:S01]  /*2410*/  FFMA.FTZ R37, R33, R66, R38 ;  /* 0x0000004221257223 */ /* 0x000fe20000010026 */
[----:B------:R-:W-:Y:S01]  /*2420*/  FADD.FTZ R66, R35, R66 ;  /* 0x0000004223427221 */ /* 0x000fe20000010000 */
[----:B------:R-:W-:Y:S01]  /*2430*/  FMUL.FTZ R35, R34, R11 ;  /* 0x0000000b22237220 */ /* 0x000fe20000410000 */
[----:B------:R-:W-:-:S03]  /*2440*/  SHF.L.U32 R38, R41, 0x10, RZ ;  /* 0x0000001029267819 */ /* 0x000fc600000006ff */
[--C-:B------:R-:W-:Y:S01]  /*2450*/  FFMA.FTZ R18, R36, R35, R37.reuse ;  /* 0x0000002324127223 */ /* 0x100fe20000010025 */
[----:B------:R-:W-:Y:S01]  /*2460*/  PRMT R37, R41, 0x7632, R37 ;  /* 0x0000763229257816 */ /* 0x000fe20000000025 */
[----:B------:R-:W-:Y:S01]  /*2470*/  FADD.FTZ R39, R38, -UR11 ;  /* 0x8000000b26277e21 */ /* 0x000fe20008010000 */
[----:B------:R-:W-:Y:S01]  /*2480*/  PRMT R38, R9, 0x7632, R38 ;  /* 0x0000763209267816 */ /* 0x000fe20000000026 */
[----:B------:R-:W-:Y:S01]  /*2490*/  FADD.FTZ R35, R35, R66 ;  /* 0x0000004223237221 */ /* 0x000fe20000010000 */
[----:B------:R-:W-:Y:S01]  /*24a0*/  SHF.L.U32 R37, R37, 0x10, RZ ;  /* 0x0000001025257819 */ /* 0x000fe200000006ff */
[----:B------:R-:W-:Y:S01]  /*24b0*/  FMUL.FTZ R39, R39, UR10 ;  /* 0x0000000a27277c20 */ /* 0x000fe20008410000 */
[----:B------:R-:W-:-:S03]  /*24c0*/  SHF.L.U32 R38, R38, 0x10, RZ ;  /* 0x0000001026267819 */ /* 0x000fc600000006ff */
[----:B------:R-:W-:-:S04]  /*24d0*/  FADD.FTZ R37, R37, -UR11 ;  /* 0x8000000b25257e21 */ /* 0x000fc80008010000 */
        /* <DEDUP_REMOVED lines=21> */
.L_x_53:
[----:B------:R-:W-:Y:S01]  /*2630*/  FMUL.FTZ R68, R37, R10 ;  /* 0x0000000a25447220 */ /* 0x000fe20000410000 */
[----:B------:R-:W-:Y:S01]  /*2640*/  ISETP.GT.AND P0, PT, R2, 0x1e, PT ;  /* 0x0000001e0200780c */ /* 0x000fe20003f04270 */
[----:B------:R-:W0:Y:S01]  /*2650*/  S2UR UR15, SR_CgaCtaId ;  /* 0x00000000000f79c3 */ /* 0x000e220000008800 */
[----:B------:R-:W-:Y:S01]  /*2660*/  FADD.FTZ R15, R15, R14 ;  /* 0x0000000e0f0f7221 */ /* 0x000fe20000010000 */
[----:B------:R-:W-:Y:S01]  /*2670*/  FFMA.FTZ R61, R39, R68, R18 ;  /* 0x00000044273d7223 */ /* 0x000fe20000010012 */
[----:B------:R-:W-:Y:S01]  /*2680*/  FADD.FTZ R68, R35, R68 ;  /* 0x0000004423447221 */ /* 0x000fe20000010000 */
[----:B------:R-:W-:Y:S01]  /*2690*/  FMUL.FTZ R35, R38, R11 ;  /* 0x0000000b26237220 */ /* 0x000fe20000410000 */
[----:B------:R-:W-:Y:S01]  /*26a0*/  FFMA.FTZ R22, R22, R21, R19 ;  /* 0x0000001516167223 */ /* 0x000fe20000010013 */
[----:B------:R-:W-:Y:S01]  /*26b0*/  FADD.FTZ R16, R16, R21 ;  /* 0x0000001510107221 */ /* 0x000fe20000010000 */
[----:B------:R-:W-:Y:S01]  /*26c0*/  FFMA.FTZ R17, R24, R20, R17 ;  /* 0x0000001418117223 */ /* 0x000fe20000010011 */
[----:B------:R-:W-:Y:S01]  /*26d0*/  FFMA.FTZ R18, R66, R35, R61 ;  /* 0x0000002342127223 */ /* 0x000fe2000001003d */
[----:B------:R-:W-:Y:S01]  /*26e0*/  FADD.FTZ R35, R35, R68 ;  /* 0x0000004423237221 */ /* 0x000fe20000010000 */
[----:B------:R-:W-:Y:S01]  /*26f0*/  FADD.FTZ R15, R15, R20 ;  /* 0x000000140f0f7221 */ /* 0x000fe20000010000 */
[----:B------:R-:W-:Y:S01]  /*2700*/  FFMA.FTZ R22, R23, R25, R22 ;  /* 0x0000001917167223 */ /* 0x000fe20000010016 */
[----:B------:R-:W-:Y:S01]  /*2710*/  FADD.FTZ R16, R16, R25 ;  /* 0x0000001910107221 */ /* 0x000fe20000010000 */
[----:B------:R-:W1:Y:S01]  /*2720*/  SHFL.DOWN PT, R61, R18, 0x1, 0x1f ;  /* 0x08201f00123d7f89 */ /* 0x000e6200000e0000 */
[----:B------:R-:W-:Y:S01]  /*2730*/  FFMA.FTZ R17, R28, R26, R17 ;  /* 0x0000001a1c117223 */ /* 0x000fe20000010011 */
[----:B------:R-:W-:Y:S01]  /*2740*/  FADD.FTZ R15, R15, R26 ;  /* 0x0000001a0f0f7221 */ /* 0x000fe20000010000 */
[----:B------:R-:W-:Y:S01]  /*2750*/  UMOV UR9, 0x400 ;  /* 0x0000040000097882 */ /* 0x000fe20000000000 */
[----:B------:R-:W2:Y:S01]  /*2760*/  SHFL.DOWN PT, R68, R35, 0x1, 0x1f ;  /* 0x08201f0023447f89 */ /* 0x000ea200000e0000 */
[----:B------:R-:W-:Y:S01]  /*2770*/  UIADD3 UR8, UR9, 0x80, URZ ;  /* 0x0000008009087890 */ /* 0x000fe2000fffe03f */
[----:B------:R-:W-:Y:S01]  /*2780*/  FFMA.FTZ R22, R29, R27, R22 ;  /* 0x0000001b1d167223 */ /* 0x000fe20000010016 */
[----:B------:R-:W-:Y:S01]  /*2790*/  FADD.FTZ R16, R16, R27 ;  /* 0x0000001b10107221 */ /* 0x000fe20000010000 */
[----:B------:R-:W-:Y:S01]  /*27a0*/  FFMA.FTZ R17, R32, R30, R17 ;  /* 0x0000001e20117223 */ /* 0x000fe20000010011 */
[----:B------:R-:W-:Y:S01]  /*27b0*/  FADD.FTZ R15, R15, R30 ;  /* 0x0000001e0f0f7221 */ /* 0x000fe20000010000 */
[----:B------:R-:W-:Y:S01]  /*27c0*/  FFMA.FTZ R22, R33, R31, R22 ;  /* 0x0000001f21167223 */ /* 0x000fe20000010016 */
[----:B0-----:R-:W-:Y:S01]  /*27d0*/  ULEA UR8, UR15, UR8, 0x18 ;  /* 0x000000080f087291 */ /* 0x001fe2000f8ec03f */
[----:B------:R-:W-:Y:S01]  /*27e0*/  FADD.FTZ R16, R16, R31 ;  /* 0x0000001f10107221 */ /* 0x000fe20000010000 */
[----:B------:R-:W-:Y:S01]  /*27f0*/  FFMA.FTZ R17, R36, R34, R17 ;  /* 0x0000002224117223 */ /* 0x000fe20000010011 */
[----:B------:R-:W-:Y:S01]  /*2800*/  FADD.FTZ R15, R15, R34 ;  /* 0x000000220f0f7221 */ /* 0x000fe20000010000 */
[----:B------:R-:W-:Y:S01]  /*2810*/  FFMA.FTZ R24, R39, R37, R22 ;  /* 0x0000002527187223 */ /* 0x000fe20000010016 */
[----:B------:R-:W-:Y:S01]  /*2820*/  FADD.FTZ R26, R16, R37 ;  /* 0x00000025101a7221 */ /* 0x000fe20000010000 */
[----:B------:R-:W-:Y:S01]  /*2830*/  FFMA.FTZ R25, R66, R38, R17 ;  /* 0x0000002642197223 */ /* 0x000fe20000010011 */
[----:B------:R-:W-:Y:S01]  /*2840*/  FADD.FTZ R27, R15, R38 ;  /* 0x000000260f1b7221 */ /* 0x000fe20000010000 */
[----:B------:R-:W-:Y:S01]  /*2850*/  BSSY B0, `(.L_x_54) ;  /* 0x000003d000007945 */ /* 0x000fe20003800000 */
        /* <DEDUP_REMOVED lines=21> */
[----:B------:R-:W-:Y:S01]  /*29b0*/  LEA R61, R60, UR8, 0x4 ;  /* 0x000000083c3d7c11 */ /* 0x000fe2000f8e20ff */
[----:B-1----:R-:W-:Y:S01]  /*29c0*/  @!P0 FADD.FTZ R35, R35, R68 ;  /* 0x0000004423238221 */ /* 0x002fe20000010000 */
[----:B------:R-:W-:-:S03]  /*29d0*/  ISETP.NE.AND P0, PT, R2, RZ, PT ;  /* 0x000000ff0200720c */ /* 0x000fc60003f05270 */
[----:B------:R0:W-:Y:S01]  /*29e0*/  STS.128 [R61], R24 ;  /* 0x000000183d007388 */ /* 0x0001e20000000c00 */
[----:B------:R-:W-:Y:S02]  /*29f0*/  MOV R14, R18 ;  /* 0x00000012000e7202 */ /* 0x000fe40000000f00 */
[----:B------:R-:W-:-:S07]  /*2a00*/  MOV R15, R35 ;  /* 0x00000023000f7202 */ /* 0x000fce0000000f00 */
[----:B------:R0:W-:Y:S01]  /*2a10*/  @!P0 STS.64 [R6+0x10], R14 ;  /* 0x0000100e06008388 */ /* 0x0001e20000000a00 */
[----:B------:R-:W-:Y:S01]  /*2a20*/  BAR.SYNC.DEFER_BLOCKING 0x0 ;  /* 0x0000000000007b1d */ /* 0x000fe20000010000 */
[----:B------:R-:W-:-:S13]  /*2a30*/  ISETP.NE.AND P0, PT, R60, RZ, PT ;  /* 0x000000ff3c00720c */ /* 0x000fda0003f05270 */
[----:B0-----:R-:W-:Y:S05]  /*2a40*/  @P0 BRA `(.L_x_55) ;  /* 0x0000000000740947 */ /* 0x001fea0003800000 */
[----:B------:R-:W-:-:S09]  /*2a50*/  ULEA UR8, UR15, UR9, 0x18 ;  /* 0x000000090f087291 */ /* 0x000fd2000f8ec03f */
[----:B------:R-:W0:Y:S04]  /*2a60*/  LDS.64 R36, [UR8+0x18] ;  /* 0x00001808ff247984 */ /* 0x000e280008000a00 */
[----:B------:R-:W1:Y:S04]  /*2a70*/  LDS.128 R32, [UR8+0x20] ;  /* 0x00002008ff207984 */ /* 0x000e680008000c00 */
[----:B------:R-:W2:Y:S04]  /*2a80*/  LDS.128 R28, [UR8+0x30] ;  /* 0x00003008ff1c7984 */ /* 0x000ea80008000c00 */
[----:B------:R-:W3:Y:S04]  /*2a90*/  LDS.128 R20, [UR8+0x40] ;  /* 0x00004008ff147984 */ /* 0x000ee80008000c00 */
[----:B------:R-:W4:Y:S01]  /*2aa0*/  LDS.128 R16, [UR8+0x50] ;  /* 0x00005008ff107984 */ /* 0x000f220008000c00 */
[----:B0-----:R-:W-:Y:S01]  /*2ab0*/  FADD.FTZ R67, R14, R36 ;  /* 0x000000240e437221 */ /* 0x001fe20000010000 */
[----:B------:R-:W-:-:S02]  /*2ac0*/  FADD.FTZ R14, R15, R37 ;  /* 0x000000250f0e7221 */ /* 0x000fc40000010000 */
[----:B------:R-:W0:Y:S01]  /*2ad0*/  LDS.128 R36, [UR8+0x60] ;  /* 0x00006008ff247984 */ /* 0x000e220008000c00 */
[----:B-1----:R-:W-:Y:S01]  /*2ae0*/  FADD.FTZ R67, R67, R32 ;  /* 0x0000002043437221 */ /* 0x002fe20000010000 */
[----:B------:R-:W-:-:S03]  /*2af0*/  FADD.FTZ R14, R14, R33 ;  /* 0x000000210e0e7221 */ /* 0x000fc60000010000 */
[----:B------:R-:W-:Y:S01]  /*2b00*/  FADD.FTZ R67, R67, R34 ;  /* 0x0000002243437221 */ /* 0x000fe20000010000 */
[----:B------:R-:W-:-:S03]  /*2b10*/  FADD.FTZ R14, R14, R35 ;  /* 0x000000230e0e7221 */ /* 0x000fc60000010000 */
[----:B--2---:R-:W-:Y:S01]  /*2b20*/  FADD.FTZ R67, R67, R28 ;  /* 0x0000001c43437221 */ /* 0x004fe20000010000 */
[----:B------:R-:W-:-:S03]  /*2b30*/  FADD.FTZ R14, R14, R29 ;  /* 0x0000001d0e0e7221 */ /* 0x000fc60000010000 */
[----:B------:R-:W-:Y:S01]  /*2b40*/  FADD.FTZ R67, R67, R30 ;  /* 0x0000001e43437221 */ /* 0x000fe20000010000 */
[----:B------:R-:W-:-:S03]  /*2b50*/  FADD.FTZ R14, R14, R31 ;  /* 0x0000001f0e0e7221 */ /* 0x000fc60000010000 */
[----:B---3--:R-:W-:Y:S01]  /*2b60*/  FADD.FTZ R67, R67, R20 ;  /* 0x0000001443437221 */ /* 0x008fe20000010000 */
[----:B------:R-:W-:-:S03]  /*2b70*/  FADD.FTZ R14, R14, R21 ;  /* 0x000000150e0e7221 */ /* 0x000fc60000010000 */
[----:B------:R-:W-:Y:S01]  /*2b80*/  FADD.FTZ R67, R67, R22 ;  /* 0x0000001643437221 */ /* 0x000fe20000010000 */
[----:B------:R-:W-:-:S03]  /*2b90*/  FADD.FTZ R14, R14, R23 ;  /* 0x000000170e0e7221 */ /* 0x000fc60000010000 */
[----:B----4-:R-:W-:Y:S01]  /*2ba0*/  FADD.FTZ R67, R67, R16 ;  /* 0x0000001043437221 */ /* 0x010fe20000010000 */
[----:B------:R-:W-:-:S03]  /*2bb0*/  FADD.FTZ R14, R14, R17 ;  /* 0x000000110e0e7221 */ /* 0x000fc60000010000 */
[----:B------:R-:W-:Y:S01]  /*2bc0*/  FADD.FTZ R67, R67, R18 ;  /* 0x0000001243437221 */ /* 0x000fe20000010000 */
[----:B------:R-:W-:-:S03]  /*2bd0*/  FADD.FTZ R14, R14, R19 ;  /* 0x000000130e0e7221 */ /* 0x000fc60000010000 */
[----:B0-----:R-:W-:Y:S01]  /*2be0*/  FADD.FTZ R67, R67, R36 ;  /* 0x0000002443437221 */ /* 0x001fe20000010000 */
[----:B------:R-:W-:-:S03]  /*2bf0*/  FADD.FTZ R16, R14, R37 ;  /* 0x000000250e107221 */ /* 0x000fc60000010000 */
[----:B------:R-:W-:Y:S01]  /*2c00*/  FADD.FTZ R14, R67, R38 ;  /* 0x00000026430e7221 */ /* 0x000fe20000010000 */
[----:B------:R-:W-:-:S07]  /*2c10*/  FADD.FTZ R15, R16, R39 ;  /* 0x00000027100f7221 */ /* 0x000fce0000010000 */
.L_x_55:
[----:B------:R-:W-:Y:S05]  /*2c20*/  BSYNC B0 ;  /* 0x0000000000007941 */ /* 0x000fea0003800000 */
.L_x_54:
[----:B------:R-:W-:Y:S01]  /*2c30*/  BAR.SYNC.DEFER_BLOCKING 0x0 ;  /* 0x0000000000007b1d */ /* 0x000fe20000010000 */
[----:B------:R-:W-:Y:S02]  /*2c40*/  ISETP.GT.U32.AND P6, PT, R60, 0x17, PT ;  /* 0x000000173c00780c */ /* 0x000fe40003fc4070 */
[----:B------:R-:W-:-:S03]  /*2c50*/  LOP3.LUT R59, R59, 0xfffffffe, RZ, 0xc0, !PT ;  /* 0xfffffffe3b3b7812 */ /* 0x000fc600078ec0ff */
[----:B------:R-:W-:Y:S08]  /*2c60*/  BSSY B0, `(.L_x_56) ;  /* 0x000004e000007945 */ /* 0x000ff00003800000 */
[----:B------:R-:W-:Y:S01]  /*2c70*/  @P6 LOP3.LUT R59, R59, 0x1, RZ, 0xfc, !PT ;  /* 0x000000013b3b6812 */ /* 0x000fe200078efcff */
[----:B------:R-:W-:Y:S06]  /*2c80*/  @P6 BRA `(.L_x_57) ;  /* 0x00000004002c6947 */ /* 0x000fec0003800000 */
[----:B------:R-:W0:Y:S04]  /*2c90*/  LDS.128 R28, [R61+0x180] ;  /* 0x000180003d1c7984 */ /* 0x000e280000000c00 */
[----:B------:R-:W1:Y:S04]  /*2ca0*/  LDS.128 R36, [R61+0x300] ;  /* 0x000300003d247984 */ /* 0x000e680000000c00 */
[----:B------:R-:W2:Y:S04]  /*2cb0*/  LDS.128 R16, [R61+0x480] ;  /* 0x000480003d107984 */ /* 0x000ea80000000c00 */
[----:B------:R-:W3:Y:S04]  /*2cc0*/  LDS.128 R32, [R61+0x600] ;  /* 0x000600003d207984 */ /* 0x000ee80000000c00 */
[----:B------:R-:W4:Y:S01]  /*2cd0*/  LDS.128 R20, [R61+0x780] ;  /* 0x000780003d147984 */ /* 0x000f220000000c00 */
        /* <DEDUP_REMOVED lines=9> */
[----:B------:R-:W0:Y:S01]  /*2d70*/  LDS.128 R24, [R61+0x900] ;  /* 0x000900003d187984 */ /* 0x000e220000000c00 */
[----:B------:R-:W-:Y:S01]  /*2d80*/  FADD.FTZ R16, R28, R17 ;  /* 0x000000111c107221 */ /* 0x000fe20000010000 */
[----:B------:R-:W-:Y:S01]  /*2d90*/  FADD.FTZ R37, R29, R18 ;  /* 0x000000121d257221 */ /* 0x000fe20000010000 */
[----:B---3--:R-:W-:Y:S01]  /*2da0*/  FADD.FTZ R67, R67, R32 ;  /* 0x0000002043437221 */ /* 0x008fe20000010000 */
[----:B------:R-:W1:Y:S01]  /*2db0*/  LDS.128 R28, [R61+0xa80] ;  /* 0x000a80003d1c7984 */ /* 0x000e620000000c00 */
[----:B------:R-:W-:Y:S01]  /*2dc0*/  FADD.FTZ R36, R36, R19 ;  /* 0x0000001324247221 */ /* 0x000fe20000010000 */
[----:B------:R-:W-:Y:S01]  /*2dd0*/  FADD.FTZ R32, R16, R33 ;  /* 0x0000002110207221 */ /* 0x000fe20000010000 */
[----:B------:R-:W-:Y:S01]  /*2de0*/  FADD.FTZ R69, R37, R34 ;  /* 0x0000002225457221 */ /* 0x000fe20000010000 */
[----:B------:R-:W2:Y:S01]  /*2df0*/  LDS.128 R16, [R61+0xc00] ;  /* 0x000c00003d107984 */ /* 0x000ea20000000c00 */
[----:B------:R-:W-:Y:S01]  /*2e00*/  FADD.FTZ R66, R36, R35 ;  /* 0x0000002324427221 */ /* 0x000fe20000010000 */
[----:B----4-:R-:W-:Y:S01]  /*2e10*/  FADD.FTZ R67, R67, R20 ;  /* 0x0000001443437221 */ /* 0x010fe20000010000 */
[----:B------:R-:W-:Y:S01]  /*2e20*/  FADD.FTZ R20, R32, R21 ;  /* 0x0000001520147221 */ /* 0x000fe20000010000 */
[----:B------:R-:W3:Y:S01]  /*2e30*/  LDS.128 R36, [R61+0xd80] ;  /* 0x000d80003d247984 */ /* 0x000ee20000000c00 */
[----:B------:R-:W-:Y:S01]  /*2e40*/  FADD.FTZ R69, R69, R22 ;  /* 0x0000001645457221 */ /* 0x000fe20000010000 */
[----:B------:R-:W-:-:S02]  /*2e50*/  FADD.FTZ R66, R66, R23 ;  /* 0x0000001742427221 */ /* 0x000fc40000010000 */
        /* <DEDUP_REMOVED lines=8> */
[----:B------:R-:W0:Y:S01]  /*2ee0*/  LDS.128 R20, [R61+0x1080] ;  /* 0x001080003d147984 */ /* 0x000e220000000c00 */
[----:B--2---:R-:W-:Y:S01]  /*2ef0*/  FADD.FTZ R67, R67, R16 ;  /* 0x0000001043437221 */ /* 0x004fe20000010000 */
[----:B------:R-:W-:Y:S01]  /*2f00*/  FADD.FTZ R16, R24, R17 ;  /* 0x0000001118107221 */ /* 0x000fe20000010000 */
[----:B------:R-:W-:Y:S01]  /*2f10*/  FADD.FTZ R66, R66, R31 ;  /* 0x0000001f42427221 */ /* 0x000fe20000010000 */
[----:B------:R-:W1:Y:S01]  /*2f20*/  LDS.128 R24, [R61+0x1200] ;  /* 0x001200003d187984 */ /* 0x000e620000000c00 */
[----:B------:R-:W-:Y:S01]  /*2f30*/  FADD.FTZ R69, R69, R18 ;  /* 0x0000001245457221 */ /* 0x000fe20000010000 */
[----:B---3--:R-:W-:Y:S01]  /*2f40*/  FADD.FTZ R68, R16, R37 ;  /* 0x0000002510447221 */ /* 0x008fe20000010000 */
[----:B------:R-:W-:Y:S01]  /*2f50*/  FADD.FTZ R66, R66, R19 ;  /* 0x0000001342427221 */ /* 0x000fe20000010000 */
[----:B------:R-:W-:Y:S01]  /*2f60*/  LDS.128 R28, [R61+0x1500] ;  /* 0x001500003d1c7984 */ /* 0x000fe20000000c00 */
[----:B------:R-:W-:Y:S01]  /*2f70*/  FADD.FTZ R67, R67, R36 ;  /* 0x0000002443437221 */ /* 0x000fe20000010000 */
[----:B------:R-:W-:Y:S01]  /*2f80*/  FADD.FTZ R69, R69, R38 ;  /* 0x0000002645457221 */ /* 0x000fe20000010000 */
[----:B------:R-:W-:Y:S01]  /*2f90*/  FADD.FTZ R66, R66, R39 ;  /* 0x0000002742427221 */ /* 0x000fe20000010000 */
[----:B------:R-:W2:Y:S01]  /*2fa0*/  LDS.128 R16, [R61+0x1380] ;  /* 0x001380003d107984 */ /* 0x000ea20000000c00 */
[----:B----4-:R-:W-:Y:S01]  /*2fb0*/  FADD.FTZ R67, R67, R32 ;  /* 0x0000002043437221 */ /* 0x010fe20000010000 */
[----:B------:R-:W-:Y:S01]  /*2fc0*/  FADD.FTZ R68, R68, R33 ;  /* 0x0000002144447221 */ /* 0x000fe20000010000 */
[----:B------:R-:W-:Y:S01]  /*2fd0*/  FADD.FTZ R69, R69, R34 ;  /* 0x0000002245457221 */ /* 0x000fe20000010000 */
[----:B------:R-:W3:Y:S01]  /*2fe0*/  LDS.128 R36, [R61+0x1680] ;  /* 0x001680003d247984 */ /* 0x000ee20000000c00 */
[----:B------:R-:W-:Y:S01]  /*2ff0*/  FADD.FTZ R66, R66, R35 ;  /* 0x0000002342427221 */ /* 0x000fe20000010000 */
        /* <DEDUP_REMOVED lines=11> */
[----:B------:R-:W-:Y:S01]  /*30b0*/  FADD.FTZ R66, R66, R19 ;  /* 0x0000001342427221 */ /* 0x000fe20000010000 */
[----:B------:R-:W-:Y:S01]  /*30c0*/  FADD.FTZ R67, R67, R28 ;  /* 0x0000001c43437221 */ /* 0x000fe20000010000 */
[----:B------:R-:W-:Y:S01]  /*30d0*/  FADD.FTZ R68, R68, R29 ;  /* 0x0000001d44447221 */ /* 0x000fe20000010000 */
[----:B------:R-:W-:Y:S01]  /*30e0*/  FADD.FTZ R69, R69, R30 ;  /* 0x0000001e45457221 */ /* 0x000fe20000010000 */
[----:B------:R-:W-:Y:S01]  /*30f0*/  FADD.FTZ R66, R66, R31 ;  /* 0x0000001f42427221 */ /* 0x000fe20000010000 */
[----:B---3--:R-:W-:Y:S01]  /*3100*/  FADD.FTZ R24, R67, R36 ;  /* 0x0000002443187221 */ /* 0x008fe20000010000 */
[----:B------:R-:W-:Y:S01]  /*3110*/  FADD.FTZ R25, R68, R37 ;  /* 0x0000002544197221 */ /* 0x000fe20000010000 */
[----:B------:R-:W-:Y:S01]  /*3120*/  FADD.FTZ R26, R69, R38 ;  /* 0x00000026451a7221 */ /* 0x000fe20000010000 */
[----:B------:R-:W-:-:S07]  /*3130*/  FADD.FTZ R27, R66, R39 ;  /* 0x00000027421b7221 */ /* 0x000fce0000010000 */
.L_x_57:
[----:B------:R-:W-:Y:S05]  /*3140*/  BSYNC B0 ;  /* 0x0000000000007941 */ /* 0x000fea0003800000 */
.L_x_56:
[----:B------:R-:W0:Y:S01]  /*3150*/  LDC.64 R20, c[0x0][0x268] ;  /* 0x00009a00ff147b82 */ /* 0x000e220000000a00 */
[----:B------:R-:W-:Y:S01]  /*3160*/  IMAD R17, R7, 0x18, R60 ;  /* 0x0000001807117824 */ /* 0x000fe200078e023c */
[----:B------:R-:W-:Y:S01]  /*3170*/  BSSY B0, `(.L_x_58) ;  /* 0x0000012000007945 */ /* 0x000fe20003800000 */
[----:B------:R-:W-:Y:S02]  /*3180*/  PRMT R7, R52, 0x7632, R7 ;  /* 0x0000763234077816 */ /* 0x000fe40000000007 */
[----:B------:R-:W-:Y:S01]  /*3190*/  PRMT R18, R51, 0x7632, R18 ;  /* 0x0000763233127816 */ /* 0x000fe20000000012 */
[----:B0-----:R-:W-:Y:S01]  /*31a0*/  IMAD.WIDE R20, R17, 0x4, R20 ;  /* 0x0000000411147825 */ /* 0x001fe200078e0214 */
[----:B------:R-:W-:Y:S06]  /*31b0*/  @P6 BRA `(.L_x_59) ;  /* 0x0000000000346947 */ /* 0x000fec0003800000 */
[----:B------:R-:W0:Y:S01]  /*31c0*/  LDC.64 R16, c[0x0][0x288] ;  /* 0x0000a200ff107b82 */ /* 0x000e220000000a00 */
[----:B------:R-:W-:Y:S01]  /*31d0*/  MOV R31, UR4 ;  /* 0x00000004001f7c02 */ /* 0x000fe20008000f00 */
[----:B------:R1:W-:Y:S01]  /*31e0*/  REDG.E.ADD.F32.FTZ.RN.STRONG.GPU desc[UR12][R20.64], R24 ;  /* 0x00000018140079a6 */ /* 0x0003e2000c10f38c */
[----:B------:R-:W-:Y:S02]  /*31f0*/  MOV R23, UR5 ;  /* 0x0000000500177c02 */ /* 0x000fe40008000f00 */
[----:B------:R-:W-:-:S04]  /*3200*/  LEA R30, P6, R31, R20, 0x2 ;  /* 0x000000141f1e7211 */ /* 0x000fc800078c10ff */
[----:B------:R-:W-:Y:S02]  /*3210*/  IADD3.X R31, R21, UR6, RZ, P6, !PT ;  /* 0x00000006151f7c10 */ /* 0x000fe4000b7fe4ff */
[----:B------:R-:W-:-:S03]  /*3220*/  LEA R22, P6, R23, R20, 0x2 ;  /* 0x0000001417167211 */ /* 0x000fc600078c10ff */
[----:B------:R1:W-:Y:S01]  /*3230*/  REDG.E.ADD.F32.FTZ.RN.STRONG.GPU desc[UR12][R30.64], R25 ;  /* 0x000000191e0079a6 */ /* 0x0003e2000c10f38c */
[----:B------:R-:W-:Y:S02]  /*3240*/  IADD3.X R23, R21, UR7, RZ, P6, !PT ;  /* 0x0000000715177c10 */ /* 0x000fe4000b7fe4ff */
[----:B0-----:R-:W-:-:S04]  /*3250*/  LEA R28, P6, R16, R20, 0x2 ;  /* 0x00000014101c7211 */ /* 0x001fc800078c10ff */
[----:B------:R-:W-:-:S05]  /*3260*/  LEA.HI.X R29, R16, R21, R17, 0x2, P6 ;  /* 0x00000015101d7211 */ /* 0x000fca00030f1411 */
[----:B------:R1:W-:Y:S04]  /*3270*/  REDG.E.ADD.F32.FTZ.RN.STRONG.GPU desc[UR12][R28.64], R26 ;  /* 0x0000001a1c0079a6 */ /* 0x0003e8000c10f38c */
[----:B------:R1:W-:Y:S02]  /*3280*/  REDG.E.ADD.F32.FTZ.RN.STRONG.GPU desc[UR12][R22.64], R27 ;  /* 0x0000001b160079a6 */ /* 0x0003e4000c10f38c */
.L_x_59:
[----:B------:R-:W-:Y:S05]  /*3290*/  BSYNC B0 ;  /* 0x0000000000007941 */ /* 0x000fea0003800000 */
.L_x_58:
[----:B------:R-:W-:Y:S02]  /*32a0*/  ISETP.GE.U32.AND P6, PT, R4, 0x2, PT ;  /* 0x000000020400780c */ /* 0x000fe40003fc6070 */
[----:B------:R-:W-:Y:S02]  /*32b0*/  PRMT R32, R53, 0x7632, R32 ;  /* 0x0000763235207816 */ /* 0x000fe40000000020 */
[----:B-1----:R-:W-:Y:S02]  /*32c0*/  PRMT R31, R50, 0x7632, R31 ;  /* 0x00007632321f7816 */ /* 0x002fe4000000001f */
[----:B------:R-:W-:Y:S02]  /*32d0*/  PRMT R30, R48, 0x7632, R30 ;  /* 0x00007632301e7816 */ /* 0x000fe4000000001e */
[----:B------:R-:W-:Y:S02]  /*32e0*/  PRMT R29, R47, 0x7632, R29 ;  /* 0x000076322f1d7816 */ /* 0x000fe4000000001d */
[----:B------:R-:W-:-:S02]  /*32f0*/  PRMT R28, R49, 0x7632, R28 ;  /* 0x00007632311c7816 */ /* 0x000fc4000000001c */
[----:B------:R-:W-:Y:S02]  /*3300*/  PRMT R27, R46, 0x7632, R27 ;  /* 0x000076322e1b7816 */ /* 0x000fe4000000001b */
[----:B------:R-:W-:Y:S02]  /*3310*/  PRMT R26, R44, 0x7632, R26 ;  /* 0x000076322c1a7816 */ /* 0x000fe4000000001a */
[----:B------:R-:W-:Y:S02]  /*3320*/  PRMT R25, R43, 0x7632, R25 ;  /* 0x000076322b197816 */ /* 0x000fe40000000019 */
[----:B------:R-:W-:Y:S02]  /*3330*/  PRMT R24, R45, 0x7632, R24 ;  /* 0x000076322d187816 */ /* 0x000fe40000000018 */
[----:B------:R-:W-:Y:S02]  /*3340*/  PRMT R23, R42, 0x7632, R23 ;  /* 0x000076322a177816 */ /* 0x000fe40000000017 */
[----:B------:R-:W-:-:S02]  /*3350*/  PRMT R22, R40, 0x7632, R22 ;  /* 0x0000763228167816 */ /* 0x000fc40000000016 */
[----:B------:R-:W-:Y:S02]  /*3360*/  PRMT R19, R8, 0x7632, R19 ;  /* 0x0000763208137816 */ /* 0x000fe40000000013 */
[----:B------:R-:W-:Y:S02]  /*3370*/  PRMT R17, R41, 0x7632, R17 ;  /* 0x0000763229117816 */ /* 0x000fe40000000011 */
[----:B------:R-:W-:Y:S01]  /*3380*/  PRMT R16, R9, 0x7632, R16 ;  /* 0x0000763209107816 */ /* 0x000fe20000000010 */
[----:B------:R-:W-:Y:S06]  /*3390*/  @!P6 BRA `(.L_x_60) ;  /* 0x000000100098e947 */ /* 0x000fec0003800000 */
[----:B------:R-:W0:Y:S01]  /*33a0*/  LDC.64 R20, c[0x0][0x258] ;  /* 0x00009600ff147b82 */ /* 0x000e220000000a00 */
[----:B------:R-:W-:-:S05]  /*33b0*/  LOP3.LUT R36, R55, 0x1, RZ, 0xc0, !PT ;  /* 0x0000000137247812 */ /* 0x000fca00078ec0ff */
[----:B------:R-:W-:Y:S02]  /*33c0*/  IMAD R33, R36, R3, RZ ;  /* 0x0000000324217224 */ /* 0x000fe400078e02ff */
[----:B------:R-:W1:Y:S02]  /*33d0*/  LDC.64 R34, c[0x0][0x260] ;  /* 0x00009800ff227b82 */ /* 0x000e640000000a00 */
[C---:B------:R-:W-:Y:S01]  /*33e0*/  IMAD R36, R33.reuse, R4, RZ ;  /* 0x0000000421247224 */ /* 0x040fe200078e02ff */
[----:B------:R-:W-:-:S04]  /*33f0*/  IADD3 R33, R33, R0, RZ ;  /* 0x0000000021217210 */ /* 0x000fc80007ffe0ff */
[----:B------:R-:W-:Y:S01]  /*3400*/  SHF.L.U32 R37, R36, 0x1, RZ ;  /* 0x0000000124257819 */ /* 0x000fe200000006ff */
[----:B0-----:R-:W-:-:S04]  /*3410*/  IMAD.WIDE.U32 R20, R33, 0x4, R20 ;  /* 0x0000000421147825 */ /* 0x001fc800078e0014 */
[----:B-1----:R-:W-:Y:S01]  /*3420*/  IMAD.WIDE R34, R37, 0x4, R34 ;  /* 0x0000000425227825 */ /* 0x002fe200078e0222 */
[----:B------:R-:W-:Y:S06]  /*3430*/  @P0 BRA `(.L_x_61) ;  /* 0x0000000000680947 */ /* 0x000fec0003800000 */
[----:B------:R-:W0:Y:S01]  /*3440*/  S2R R2, SR_LANEID ;  /* 0x0000000000027919 */ /* 0x000e220000000000 */
[----:B------:R-:W-:Y:S01]  /*3450*/  VOTEU.ANY UR8, UPT, PT ;  /* 0x0000000000087886 */ /* 0x000fe200038e0100 */
[----:B------:R-:W-:Y:S01]  /*3460*/  HFMA2.MMA R33, -RZ, RZ, 0, 5.9604644775390625e-08 ;  /* 0x00000001ff217435 */ /* 0x000fe200000001ff */
[----:B------:R-:W-:Y:S01]  /*3470*/  UPOPC UR9, UR8 ;  /* 0x00000008000972bf */ /* 0x000fe20008000000 */
[C---:B------:R-:W-:Y:S01]  /*3480*/  LEA R36, P6, R56.reuse, R34, 0x3 ;  /* 0x0000002238247211 */ /* 0x040fe200078c18ff */
[----:B------:R-:W-:Y:S01]  /*3490*/  UFLO.U32 UR8, UR8 ;  /* 0x00000008000872bd */ /* 0x000fe200080e0000 */
[----:B------:R-:W-:Y:S02]  /*34a0*/  P2R R38, PR, RZ, 0x1 ;  /* 0x00000001ff267803 */ /* 0x000fe40000000000 */
[----:B------:R-:W-:Y:S02]  /*34b0*/  LEA.HI.X R37, R56, R35, RZ, 0x3, P6 ;  /* 0x0000002338257211 */ /* 0x000fe400030f1cff */
[----:B------:R-:W-:-:S03]  /*34c0*/  LOP3.LUT P6, RZ, R55, 0x2, RZ, 0xc0, !PT ;  /* 0x0000000237ff7812 */ /* 0x000fc600078cc0ff */
[----:B------:R1:W-:Y:S01]  /*34d0*/  STG.E.64 desc[UR12][R36.64], R14 ;  /* 0x0000000e24007986 */ /* 0x0003e2000c101b0c */
[----:B------:R-:W-:-:S05]  /*34e0*/  SEL R33, R33, 0xffffffff, !P6 ;  /* 0xffffffff21217807 */ /* 0x000fca0007000000 */
[----:B------:R-:W-:Y:S01]  /*34f0*/  IMAD R33, R33, UR9, RZ ;  /* 0x0000000921217c24 */ /* 0x000fe2000f8e02ff */
[----:B0-----:R-:W-:-:S13]  /*3500*/  ISETP.EQ.U32.AND P0, PT, R2, UR8, PT ;  /* 0x0000000802007c0c */ /* 0x001fda000bf02070 */
[----:B------:R-:W-:Y:S06]  /*3510*/  @P0 MEMBAR.ALL.GPU ;  /* 0x0000000000000992 */ /* 0x000fec000000a000 */
[----:B------:R-:W-:-:S00]  /*3520*/  @P0 ERRBAR ;  /* 0x00000000000009ab */ /* 0x000fc00000000000 */
[----:B------:R-:W-:Y:S06]  /*3530*/  @P0 CGAERRBAR ;  /* 0x00000000000005ab */ /* 0x000fec0000000000 */
[----:B------:R1:W-:Y:S01]  /*3540*/  @P0 REDG.E.ADD.S32.STRONG.GPU desc[UR12][R20.64], R33 ;  /* 0x000000211400098e */ /* 0x0003e2000c10e38c */
[----:B------:R-:W-:Y:S02]  /*3550*/  ISETP.NE.AND P0, PT, R38, RZ, PT ;  /* 0x000000ff2600720c */ /* 0x000fe40003f05270 */
[----:B------:R-:W-:-:S04]  /*3560*/  SEL R38, R4, RZ, !P6 ;  /* 0x000000ff04267207 */ /* 0x000fc80007000000 */
[----:B------:R-:W-:-:S13]  /*3570*/  ISETP.NE.AND P6, PT, R38, -0x1, PT ;  /* 0xffffffff2600780c */ /* 0x000fda0003fc5270 */
[----:B-1----:R-:W-:Y:S05]  /*3580*/  @!P6 BRA `(.L_x_61) ;  /* 0x000000000014e947 */ /* 0x002fea0003800000 */
.L_x_62:
[----:B------:R-:W2:Y:S04]  /*3590*/  LDG.E.STRONG.GPU R33, desc[UR12][R20.64] ;  /* 0x0000000c14217981 */ /* 0x000ea8000c1ef900 */
[----:B--2---:R-:W-:Y:S01]  /*35a0*/  CCTL.IVALL ;  /* 0x00000000ff00798f */ /* 0x004fe20002000000 */
[----:B------:R-:W-:Y:S05]  /*35b0*/  YIELD ;  /* 0x0000000000007946 */ /* 0x000fea0003800000 */
[----:B------:R-:W-:-:S13]  /*35c0*/  ISETP.NE.AND P6, PT, R33, R38, PT ;  /* 0x000000262100720c */ /* 0x000fda0003fc5270 */
[----:B------:R-:W-:Y:S05]  /*35d0*/  @P6 BRA `(.L_x_62) ;  /* 0xfffffffc00ec6947 */ /* 0x000fea000383ffff */
.L_x_61:
[----:B------:R-:W-:Y:S01]  /*35e0*/  ISETP.NE.AND P6, PT, R4, RZ, PT ;  /* 0x000000ff0400720c */ /* 0x000fe20003fc5270 */
[----:B------:R-:W-:Y:S05]  /*35f0*/  WARPSYNC.ALL ;  /* 0x0000000000007948 */ /* 0x000fea0003800000 */
[----:B------:R-:W-:Y:S07]  /*3600*/  BAR.SYNC.DEFER_BLOCKING 0x0 ;  /* 0x0000000000007b1d */ /* 0x000fee0000010000 */
[----:B------:R-:W-:Y:S05]  /*3610*/  @!P6 BRA `(.L_x_60) ;  /* 0x0000000c00f8e947 */ /* 0x000fea0003800000 */
[----:B------:R-:W-:Y:S02]  /*3620*/  IADD3 R20, R4, -0x1, RZ ;  /* 0xffffffff04147810 */ /* 0x000fe40007ffe0ff */
[----:B------:R-:W-:Y:S02]  /*3630*/  MOV R33, RZ ;  /* 0x000000ff00217202 */ /* 0x000fe40000000f00 */
[----:B------:R-:W-:-:S13]  /*3640*/  ISETP.GE.U32.AND P6, PT, R20, 0x3, PT ;  /* 0x000000031400780c */ /* 0x000fda0003fc6070 */
[----:B------:R-:W-:Y:S05]  /*3650*/  @!P6 BRA `(.L_x_63) ;  /* 0x0000000c0078e947 */ /* 0x000fea0003800000 */
[----:B------:R-:W-:Y:S01]  /*3660*/  IADD3 R20, -R57, R4, RZ ;  /* 0x0000000439147210 */ /* 0x000fe20007ffe1ff */
[----:B------:R-:W-:-:S03]  /*3670*/  HFMA2.MMA R33, -RZ, RZ, 0, 0 ;  /* 0x00000000ff217435 */ /* 0x000fc600000001ff */
[C---:B------:R-:W-:Y:S02]  /*3680*/  ISETP.GT.AND P6, PT, R20.reuse, RZ, PT ;  /* 0x000000ff1400720c */ /* 0x040fe40003fc4270 */
[----:B------:R-:W-:-:S11]  /*3690*/  R2UR UR8, R20 ;  /* 0x00000000140872ca */ /* 0x000fd600000e0000 */
[----:B------:R-:W-:Y:S05]  /*36a0*/  @!P6 BRA `(.L_x_64) ;  /* 0x0000000800e8e947 */ /* 0x000fea0003800000 */
[----:B------:R-:W-:Y:S02]  /*36b0*/  UISETP.GT.AND UP1, UPT, UR8, 0xc, UPT ;  /* 0x0000000c0800788c */ /* 0x000fe4000bf24270 */
[----:B------:R-:W-:-:S04]  /*36c0*/  UPLOP3.LUT UP0, UPT, UPT, UPT, UPT, 0x80, 0x0 ;  /* 0x000000000000789c */ /* 0x000fc80003f0f070 */
[----:B------:R-:W-:-:S13]  /*36d0*/  PLOP3.LUT P6, PT, PT, PT, UP1, 0x40, 0x0 ;  /* 0x000000000000781c */ /* 0x000fda0003fce818 */
[----:B------:R-:W-:Y:S05]  /*36e0*/  @P6 BRA `(.L_x_65) ;  /* 0x0000000400d46947 */ /* 0x000fea0003800000 */
[----:B------:R-:W-:-:S11]  /*36f0*/  UPLOP3.LUT UP0, UPT, UPT, UPT, UPT, 0x40, 0x0 ;  /* 0x000000000000789c */ /* 0x000fd60003f0e870 */
.L_x_66:
[----:B------:R-:W-:-:S13]  /*3700*/  ISETP.EQ.OR P6, PT, R33, UR14, P0 ;  /* 0x0000000e21007c0c */ /* 0x000fda00087c2670 */
[----:B------:R-:W-:-:S04]  /*3710*/  @!P6 IMAD R37, R3, R33, R0 ;  /* 0x000000210325e224 */ /* 0x000fc800078e0200 */
[----:B------:R-:W-:-:S05]  /*3720*/  @!P6 IMAD.WIDE.U32 R36, R37, 0x8, R34 ;  /* 0x000000082524e825 */ /* 0x000fca00078e0022 */
[----:B------:R-:W2:Y:S01]  /*3730*/  @!P6 LDG.E.64 R20, desc[UR12][R36.64] ;  /* 0x0000000c2414e981 */ /* 0x000ea2000c1e1b00 */
[----:B------:R-:W-:Y:S01]  /*3740*/  IADD3 R39, R33, 0x1, RZ ;  /* 0x0000000121277810 */ /* 0x000fe20007ffe0ff */
[----:B--2---:R-:W-:Y:S01]  /*3750*/  @!P6 FADD.FTZ R14, R14, R20 ;  /* 0x000000140e0ee221 */ /* 0x004fe20000010000 */
[----:B------:R-:W-:Y:S02]  /*3760*/  @!P6 FADD.FTZ R15, R15, R21 ;  /* 0x000000150f0fe221 */ /* 0x000fe40000010000 */
[----:B------:R-:W-:-:S13]  /*3770*/  ISETP.EQ.OR P6, PT, R39, UR14, P0 ;  /* 0x0000000e27007c0c */ /* 0x000fda00087c2670 */
[----:B------:R-:W-:-:S04]  /*3780*/  @!P6 IMAD R39, R3, R39, R0 ;  /* 0x000000270327e224 */ /* 0x000fc800078e0200 */
[----:B------:R-:W-:-:S05]  /*3790*/  @!P6 IMAD.WIDE.U32 R38, R39, 0x8, R34 ;  /* 0x000000082726e825 */ /* 0x000fca00078e0022 */
[----:B------:R-:W2:Y:S02]  /*37a0*/  @!P6 LDG.E.64 R20, desc[UR12][R38.64] ;  /* 0x0000000c2614e981 */ /* 0x000ea4000c1e1b00 */
[----:B--2---:R-:W-:Y:S01]  /*37b0*/  @!P6 FADD.FTZ R14, R14, R20 ;  /* 0x000000140e0ee221 */ /* 0x004fe20000010000 */
[----:B------:R-:W-:Y:S01]  /*37c0*/  IADD3 R20, R33, 0x2, RZ ;  /* 0x0000000221147810 */ /* 0x000fe20007ffe0ff */
[----:B------:R-:W-:-:S03]  /*37d0*/  @!P6 FADD.FTZ R15, R15, R21 ;  /* 0x000000150f0fe221 */ /* 0x000fc60000010000 */
        /* <DEDUP_REMOVED lines=93> */
[----:B------:R-:W-:-:S06]  /*3db0*/  @!P6 IMAD.WIDE.U32 R20, R21, 0x8, R34 ;  /* 0x000000081514e825 */ /* 0x000fcc00078e0022 */
[----:B------:R-:W2:Y:S01]  /*3dc0*/  @!P6 LDG.E.64 R20, desc[UR12][R20.64] ;  /* 0x0000000c1414e981 */ /* 0x000ea2000c1e1b00 */
[----:B------:R-:W-:Y:S01]  /*3dd0*/  UIADD3 UR8, UR8, -0x10, URZ ;  /* 0xfffffff008087890 */ /* 0x000fe2000fffe03f */
[----:B------:R-:W-:-:S03]  /*3de0*/  IADD3 R33, R33, 0x10, RZ ;  /* 0x0000001021217810 */ /* 0x000fc60007ffe0ff */
[----:B------:R-:W-:Y:S01]  /*3df0*/  UISETP.GT.AND UP1, UPT, UR8, 0xc, UPT ;  /* 0x0000000c0800788c */ /* 0x000fe2000bf24270 */
[----:B--2---:R-:W-:Y:S01]  /*3e00*/  @!P6 FADD.FTZ R14, R14, R20 ;  /* 0x000000140e0ee221 */ /* 0x004fe20000010000 */
[----:B------:R-:W-:-:S04]  /*3e10*/  @!P6 FADD.FTZ R15, R15, R21 ;  /* 0x000000150f0fe221 */ /* 0x000fc80000010000 */
[----:B------:R-:W-:-:S13]  /*3e20*/  PLOP3.LUT P6, PT, PT, PT, UP1, 0x80, 0x0 ;  /* 0x000000000000781c */ /* 0x000fda0003fcf018 */
[----:B------:R-:W-:Y:S05]  /*3e30*/  @P6 BRA `(.L_x_66) ;  /* 0xfffffff800306947 */ /* 0x000fea000383ffff */
.L_x_65:
[----:B------:R-:W-:-:S06]  /*3e40*/  UISETP.GT.AND UP1, UPT, UR8, 0x4, UPT ;  /* 0x000000040800788c */ /* 0x000fcc000bf24270 */
[----:B------:R-:W-:-:S13]  /*3e50*/  PLOP3.LUT P6, PT, PT, PT, UP1, 0x40, 0x0 ;  /* 0x000000000000781c */ /* 0x000fda0003fce818 */
[----:B------:R-:W-:Y:S05]  /*3e60*/  @P6 BRA `(.L_x_67) ;  /* 0x0000000000ec6947 */ /* 0x000fea0003800000 */
        /* <DEDUP_REMOVED lines=54> */
[----:B------:R-:W-:Y:S01]  /*41d0*/  IADD3 R33, R33, 0x4, RZ ;  /* 0x0000000421217810 */ /* 0x000fe20007ffe0ff */
[----:B------:R-:W-:Y:S02]  /*41e0*/  UPLOP3.LUT UP0, UPT, UPT, UPT, UPT, 0x40, 0x0 ;  /* 0x000000000000789c */ /* 0x000fe40003f0e870 */
[----:B------:R-:W-:Y:S01]  /*41f0*/  UIADD3 UR8, UR8, -0x4, URZ ;  /* 0xfffffffc08087890 */ /* 0x000fe2000fffe03f */
[----:B--2---:R-:W-:Y:S01]  /*4200*/  @!P6 FADD.FTZ R14, R14, R20 ;  /* 0x000000140e0ee221 */ /* 0x004fe20000010000 */
[----:B------:R-:W-:-:S10]  /*4210*/  @!P6 FADD.FTZ R15, R15, R21 ;  /* 0x000000150f0fe221 */ /* 0x000fd40000010000 */
.L_x_67:
[----:B------:R-:W-:-:S06]  /*4220*/  UISETP.NE.OR UP0, UPT, UR8, URZ, UP0 ;  /* 0x0000003f0800728c */ /* 0x000fcc0008705670 */
[----:B------:R-:W-:-:S13]  /*4230*/  PLOP3.LUT P6, PT, PT, PT, UP0, 0x80, 0x0 ;  /* 0x000000000000781c */ /* 0x000fda0003fcf008 */
[----:B------:R-:W-:Y:S05]  /*4240*/  @!P6 BRA `(.L_x_63) ;  /* 0x00000000007ce947 */ /* 0x000fea0003800000 */
.L_x_64:
        /* <DEDUP_REMOVED lines=27> */
[----:B--2---:R-:W-:Y:S01]  /*4400*/  @!P6 FADD.FTZ R14, R14, R20 ;  /* 0x000000140e0ee221 */ /* 0x004fe20000010000 */
[----:B------:R-:W-:-:S03]  /*4410*/  @!P6 FADD.FTZ R15, R15, R21 ;  /* 0x000000150f0fe221 */ /* 0x000fc60000010000 */
[----:B------:R-:W-:-:S13]  /*4420*/  ISETP.NE.AND P6, PT, RZ, UR8, PT ;  /* 0x00000008ff007c0c */ /* 0x000fda000bfc5270 */
[----:B------:R-:W-:Y:S05]  /*4430*/  @P6 BRA `(.L_x_64) ;  /* 0xfffffffc00846947 */ /* 0x000fea000383ffff */
.L_x_63:
[----:B------:R-:W-:-:S13]  /*4440*/  ISETP.NE.AND P6, PT, R57, RZ, PT ;  /* 0x000000ff3900720c */ /* 0x000fda0003fc5270 */
[----:B------:R-:W-:Y:S05]  /*4450*/  @!P6 BRA `(.L_x_60) ;  /* 0x000000000068e947 */ /* 0x000fea0003800000 */
[----:B------:R-:W-:Y:S01]  /*4460*/  ISETP.EQ.OR P6, PT, R33, UR14, P0 ;  /* 0x0000000e21007c0c */ /* 0x000fe200087c2670 */
[----:B------:R-:W-:-:S12]  /*4470*/  BSSY B0, `(.L_x_68) ;  /* 0x0000007000007945 */ /* 0x000fd80003800000 */
[----:B------:R-:W-:Y:S05]  /*4480*/  @P6 BRA `(.L_x_69) ;  /* 0x0000000000146947 */ /* 0x000fea0003800000 */
[----:B------:R-:W-:-:S04]  /*4490*/  IMAD R21, R3, R33, R0 ;  /* 0x0000002103157224 */ /* 0x000fc800078e0200 */
[----:B------:R-:W-:-:S06]  /*44a0*/  IMAD.WIDE.U32 R20, R21, 0x8, R34 ;  /* 0x0000000815147825 */ /* 0x000fcc00078e0022 */
[----:B------:R-:W2:Y:S02]  /*44b0*/  LDG.E.64 R20, desc[UR12][R20.64] ;  /* 0x0000000c14147981 */ /* 0x000ea4000c1e1b00 */
[----:B--2---:R-:W-:Y:S01]  /*44c0*/  FADD.FTZ R14, R14, R20 ;  /* 0x000000140e0e7221 */ /* 0x004fe20000010000 */
[----:B------:R-:W-:-:S07]  /*44d0*/  FADD.FTZ R15, R15, R21 ;  /* 0x000000150f0f7221 */ /* 0x000fce0000010000 */
.L_x_69:
[----:B------:R-:W-:Y:S05]  /*44e0*/  BSYNC B0 ;  /* 0x0000000000007941 */ /* 0x000fea0003800000 */
.L_x_68:
[----:B------:R-:W-:-:S13]  /*44f0*/  ISETP.NE.AND P6, PT, R57, 0x1, PT ;  /* 0x000000013900780c */ /* 0x000fda0003fc5270 */
[----:B------:R-:W-:Y:S05]  /*4500*/  @!P6 BRA `(.L_x_60) ;  /* 0x00000000003ce947 */ /* 0x000fea0003800000 */
[----:B------:R-:W-:-:S04]  /*4510*/  IADD3 R37, R33, 0x1, RZ ;  /* 0x0000000121257810 */ /* 0x000fc80007ffe0ff */
[----:B------:R-:W-:-:S13]  /*4520*/  ISETP.EQ.OR P6, PT, R37, UR14, P0 ;  /* 0x0000000e25007c0c */ /* 0x000fda00087c2670 */
[----:B------:R-:W-:-:S04]  /*4530*/  @!P6 IMAD R37, R37, R3, R0 ;  /* 0x000000032525e224 */ /* 0x000fc800078e0200 */
[----:B------:R-:W-:-:S05]  /*4540*/  @!P6 IMAD.WIDE.U32 R36, R37, 0x8, R34 ;  /* 0x000000082524e825 */ /* 0x000fca00078e0022 */
[----:B------:R-:W2:Y:S02]  /*4550*/  @!P6 LDG.E.64 R20, desc[UR12][R36.64] ;  /* 0x0000000c2414e981 */ /* 0x000ea4000c1e1b00 */
[----:B--2---:R-:W-:Y:S01]  /*4560*/  @!P6 FADD.FTZ R15, R15, R21 ;  /* 0x000000150f0fe221 */ /* 0x004fe20000010000 */
[----:B------:R-:W-:Y:S01]  /*4570*/  IADD3 R21, R33, 0x2, RZ ;  /* 0x0000000221157810 */ /* 0x000fe20007ffe0ff */
[----:B------:R-:W-:-:S03]  /*4580*/  @!P6 FADD.FTZ R14, R14, R20 ;  /* 0x000000140e0ee221 */ /* 0x000fc60000010000 */
[----:B------:R-:W-:-:S04]  /*4590*/  ISETP.EQ.OR P6, PT, R21, UR14, P0 ;  /* 0x0000000e15007c0c */ /* 0x000fc800087c2670 */
[----:B------:R-:W-:-:S13]  /*45a0*/  ISETP.EQ.OR P6, PT, R57, 0x2, P6 ;  /* 0x000000023900780c */ /* 0x000fda00037c2670 */
[----:B------:R-:W-:-:S04]  /*45b0*/  @!P6 IMAD R21, R21, R3, R0 ;  /* 0x000000031515e224 */ /* 0x000fc800078e0200 */
[----:B------:R-:W-:-:S06]  /*45c0*/  @!P6 IMAD.WIDE.U32 R20, R21, 0x8, R34 ;  /* 0x000000081514e825 */ /* 0x000fcc00078e0022 */
[----:B------:R-:W2:Y:S02]  /*45d0*/  @!P6 LDG.E.64 R20, desc[UR12][R20.64] ;  /* 0x0000000c1414e981 */ /* 0x000ea4000c1e1b00 */
[----:B--2---:R-:W-:Y:S01]  /*45e0*/  @!P6 FADD.FTZ R14, R14, R20 ;  /* 0x000000140e0ee221 */ /* 0x004fe20000010000 */
[----:B------:R-:W-:-:S07]  /*45f0*/  @!P6 FADD.FTZ R15, R15, R21 ;  /* 0x000000150f0fe221 */ /* 0x000fce0000010000 */
.L_x_60:
[----:B------:R-:W0:Y:S01]  /*4600*/  S2UR UR9, SR_CgaCtaId ;  /* 0x00000000000979c3 */ /* 0x000e220000008800 */
[----:B------:R-:W-:Y:S01]  /*4610*/  UMOV UR8, 0x400 ;  /* 0x0000040000087882 */ /* 0x000fe20000000000 */
[----:B------:R-:W-:Y:S01]  /*4620*/  LOP3.LUT P6, RZ, R59, 0x4, RZ, 0xc0, !PT ;  /* 0x000000043bff7812 */ /* 0x000fe200078cc0ff */
[----:B------:R-:W-:Y:S01]  /*4630*/  IMAD.WIDE.U32 R34, R60, -0x55555555, RZ ;  /* 0xaaaaaaab3c227825 */ /* 0x000fe200078e00ff */
[----:B------:R-:W-:Y:S02]  /*4640*/  SHF.L.U32 R52, R52, 0x10, RZ ;  /* 0x0000001034347819 */ /* 0x000fe400000006ff */
[----:B------:R-:W-:Y:S02]  /*4650*/  SHF.L.U32 R51, R51, 0x10, RZ ;  /* 0x0000001033337819 */ /* 0x000fe400000006ff */
[----:B------:R-:W1:Y:S01]  /*4660*/  LDC R33, c[0x0][0x2ac] ;  /* 0x0000ab00ff217b82 */ /* 0x000e620000000800 */
[----:B------:R-:W-:Y:S01]  /*4670*/  SHF.R.U32.HI R34, RZ, 0x4, R35 ;  /* 0x00000004ff227819 */ /* 0x000fe20000011623 */
[----:B------:R-:W-:Y:S01]  /*4680*/  FADD.FTZ R52, R52, -UR11 ;  /* 0x8000000b34347e21 */ /* 0x000fe20008010000 */
[----:B------:R-:W-:-:S02]  /*4690*/  SHF.L.U32 R35, R7, 0x10, RZ ;  /* 0x0000001007237819 */ /* 0x000fc400000006ff */
[----:B------:R-:W-:Y:S02]  /*46a0*/  SHF.L.U32 R18, R18, 0x10, RZ ;  /* 0x0000001012127819 */ /* 0x000fe400000006ff */
[----:B------:R-:W-:Y:S01]  /*46b0*/  SHF.L.U32 R53, R53, 0x10, RZ ;  /* 0x0000001035357819 */ /* 0x000fe200000006ff */
[----:B------:R-:W-:Y:S01]  /*46c0*/  FADD.FTZ R38, R35, -UR11 ;  /* 0x8000000b23267e21 */ /* 0x000fe20008010000 */
[----:B------:R-:W-:Y:S01]  /*46d0*/  SHF.L.U32 R32, R32, 0x10, RZ ;  /* 0x0000001020207819 */ /* 0x000fe200000006ff */
[----:B------:R-:W-:Y:S02]  /*46e0*/  FMUL.FTZ R35, R52, UR10 ;  /* 0x0000000a34237c20 */ /* 0x000fe40008410000 */
[----:B------:R-:W-:Y:S01]  /*46f0*/  FMUL.FTZ R38, R38, UR10 ;  /* 0x0000000a26267c20 */ /* 0x000fe20008410000 */
[----:B0-----:R-:W-:-:S09]  /*4700*/  ULEA UR8, UR9, UR8, 0x18 ;  /* 0x0000000809087291 */ /* 0x001fd2000f8ec03f */
[----:B------:R-:W-:Y:S01]  /*4710*/  @!P0 STS.64 [UR8+0x78], R14 ;  /* 0x0000780eff008988 */ /* 0x000fe20008000a08 */
[----:B------:R-:W-:Y:S06]  /*4720*/  BAR.SYNC.DEFER_BLOCKING 0x0 ;  /* 0x0000000000007b1d */ /* 0x000fec0000010000 */
[----:B------:R-:W0:Y:S01]  /*4730*/  LDS.64 R20, [UR8+0x78] ;  /* 0x00007808ff147984 */ /* 0x000e220008000a00 */
[----:B------:R-:W-:Y:S02]  /*4740*/  ULDC UR8, c[0x0][0x2bc] ;  /* 0x0000af0000087ab9 */ /* 0x000fe40000000800 */
[----:B0-----:R-:W-:Y:S01]  /*4750*/  FMUL.FTZ R7, R20, UR8 ;  /* 0x0000000814077c20 */ /* 0x001fe20008410000 */
[----:B------:R-:W-:Y:S01]  /*4760*/  FMUL.FTZ R36, R21, UR8 ;  /* 0x0000000815247c20 */ /* 0x000fe20008410000 */
[----:B-1----:R-:W-:Y:S06]  /*4770*/  @!P6 BRA `(.L_x_70) ;  /* 0x000000000048e947 */ /* 0x002fec0003800000 */
        /* <DEDUP_REMOVED lines=10> */
[----:B0-----:R-:W-:Y:S01]  /*4820*/  FMUL.FTZ R18, R18, R39 ;  /* 0x0000002712127220 */ /* 0x001fe20000410000 */
[----:B-1----:R-:W-:Y:S01]  /*4830*/  FMUL.FTZ R51, R51, R52 ;  /* 0x0000003433337220 */ /* 0x002fe20000410000 */
[----:B------:R-:W-:Y:S01]  /*4840*/  FADD.FTZ R61, -R52, 1 ;  /* 0x3f800000343d7421 */ /* 0x000fe20000010100 */
[----:B------:R-:W-:-:S03]  /*4850*/  FADD.FTZ R52, -R39, 1 ;  /* 0x3f80000027347421 */ /* 0x000fc60000010100 */
[----:B------:R-:W-:Y:S01]  /*4860*/  FFMA.FTZ R14, R14, R61, 1 ;  /* 0x3f8000000e0e7423 */ /* 0x000fe2000001003d */
[----:B------:R-:W-:-:S03]  /*4870*/  FFMA.FTZ R15, R15, R52, 1 ;  /* 0x3f8000000f0f7423 */ /* 0x000fc60000010034 */
[----:B------:R-:W-:Y:S01]  /*4880*/  FMUL.FTZ R51, R51, R14 ;  /* 0x0000000e33337220 */ /* 0x000fe20000410000 */
[----:B------:R-:W-:-:S07]  /*4890*/  FMUL.FTZ R18, R18, R15 ;  /* 0x0000000f12127220 */ /* 0x000fce0000410000 */
.L_x_70:
[----:B------:R-:W-:Y:S01]  /*48a0*/  LOP3.LUT P0, RZ, R59, 0x2, RZ, 0xc0, !PT ;  /* 0x000000023bff7812 */ /* 0x000fe2000780c0ff */
[----:B------:R-:W-:-:S12]  /*48b0*/  BSSY B0, `(.L_x_71) ;  /* 0x0000014000007945 */ /* 0x000fd80003800000 */
[----:B------:R-:W-:Y:S05]  /*48c0*/  @!P0 BRA `(.L_x_72) ;  /* 0x0000000000488947 */ /* 0x000fea0003800000 */
[----:B------:R-:W-:Y:S01]  /*48d0*/  ULDC.64 UR8, c[0x0][0x288] ;  /* 0x0000a20000087ab9 */ /* 0x000fe20000000a00 */
[----:B------:R-:W-:Y:S01]  /*48e0*/  MOV R14, R62 ;  /* 0x0000003e000e7202 */ /* 0x000fe20000000f00 */
[----:B------:R-:W-:Y:S01]  /*48f0*/  IMAD R21, R5, UR8, RZ ;  /* 0x0000000805157c24 */ /* 0x000fe2000f8e02ff */
[----:B------:R-:W-:-:S03]  /*4900*/  MOV R15, R65 ;  /* 0x00000041000f7202 */ /* 0x000fc60000000f00 */
[C---:B------:R-:W-:Y:S02]  /*4910*/  IMAD R21, R58.reuse, UR9, R21 ;  /* 0x000000093a157c24 */ /* 0x040fe4000f8e0215 */
[----:B------:R-:W-:Y:S01]  /*4920*/  IMAD.WIDE.U32 R14, R58, UR8, R14 ;  /* 0x000000083a0e7c25 */ /* 0x000fe2000f8e000e */
[----:B------:R-:W-:-:S04]  /*4930*/  ULDC.64 UR8, c[0x0][0x210] ;  /* 0x0000840000087ab9 */ /* 0x000fc80000000a00 */
[----:B------:R-:W-:Y:S01]  /*4940*/  IADD3 R21, R15, R21, RZ ;  /* 0x000000150f157210 */ /* 0x000fe20007ffe0ff */
[----:B------:R-:W-:Y:S01]  /*4950*/  FFMA.FTZ R15, R7, R38, R36 ;  /* 0x00000026070f7223 */ /* 0x000fe20000010024 */
[----:B------:R-:W-:-:S03]  /*4960*/  LEA R20, P0, R14, UR8, 0x1 ;  /* 0x000000080e147c11 */ /* 0x000fc6000f8008ff */
[----:B------:R-:W-:Y:S01]  /*4970*/  FFMA.FTZ R18, R18, R11, -R15 ;  /* 0x0000000b12127223 */ /* 0x000fe2000001080f */
[----:B------:R-:W-:Y:S01]  /*4980*/  LEA.HI.X R21, R14, UR9, R21, 0x1, P0 ;  /* 0x000000090e157c11 */ /* 0x000fe200080f0c15 */
[----:B------:R-:W-:-:S04]  /*4990*/  FFMA.FTZ R14, R7, R35, R36 ;  /* 0x00000023070e7223 */ /* 0x000fc80000010024 */
[----:B------:R-:W-:-:S04]  /*49a0*/  FFMA.FTZ R14, R51, R10, -R14 ;  /* 0x0000000a330e7223 */ /* 0x000fc8000001080e */
[----:B------:R-:W-:Y:S01]  /*49b0*/  FMUL.FTZ R15, R14, UR10 ;  /* 0x0000000a0e0f7c20 */ /* 0x000fe20008410000 */
[----:B------:R-:W-:-:S05]  /*49c0*/  FMUL.FTZ R14, R18, UR10 ;  /* 0x0000000a120e7c20 */ /* 0x000fca0008410000 */
[----:B------:R-:W-:-:S05]  /*49d0*/  F2FP.BF16.F32.PACK_AB R15, R14, R15 ;  /* 0x0000000f0e0f723e */ /* 0x000fca00000010ff */
[----:B------:R0:W-:Y:S02]  /*49e0*/  STG.E desc[UR12][R20.64], R15 ;  /* 0x0000000f14007986 */ /* 0x0001e4000c10190c */
.L_x_72:
[----:B------:R-:W-:Y:S05]  /*49f0*/  BSYNC B0 ;  /* 0x0000000000007941 */ /* 0x000fea0003800000 */
.L_x_71:
[----:B------:R-:W-:Y:S01]  /*4a00*/  LOP3.LUT P6, RZ, R59, 0x4, RZ, 0xc0, !PT ;  /* 0x000000043bff7812 */ /* 0x000fe200078cc0ff */
[----:B------:R-:W-:Y:S01]  /*4a10*/  FADD.FTZ R32, R32, -UR11 ;  /* 0x8000000b20207e21 */ /* 0x000fe20008010000 */
[----:B------:R-:W-:Y:S01]  /*4a20*/  SHF.L.U32 R18, R31, 0x10, RZ ;  /* 0x000000101f127819 */ /* 0x000fe200000006ff */
[----:B------:R-:W-:Y:S01]  /*4a30*/  FADD.FTZ R31, R53, -UR11 ;  /* 0x8000000b351f7e21 */ /* 0x000fe20008010000 */
[----:B------:R-:W-:Y:S01]  /*4a40*/  SHF.L.U32 R35, R50, 0x10, RZ ;  /* 0x0000001032237819 */ /* 0x000fe200000006ff */
[----:B------:R-:W-:Y:S01]  /*4a50*/  FMUL.FTZ R32, R32, UR10 ;  /* 0x0000000a20207c20 */ /* 0x000fe20008410000 */
[----:B------:R-:W-:Y:S01]  /*4a60*/  SHF.L.U32 R48, R48, 0x10, RZ ;  /* 0x0000001030307819 */ /* 0x000fe200000006ff */
[----:B------:R-:W-:Y:S01]  /*4a70*/  FMUL.FTZ R31, R31, UR10 ;  /* 0x0000000a1f1f7c20 */ /* 0x000fe20008410000 */
[----:B------:R-:W-:-:S05]  /*4a80*/  SHF.L.U32 R30, R30, 0x10, RZ ;  /* 0x000000101e1e7819 */ /* 0x000fca00000006ff */
[----:B------:R-:W-:Y:S05]  /*4a90*/  @!P6 BRA `(.L_x_73) ;  /* 0x000000000048e947 */ /* 0x000fea0003800000 */
[----:B0-----:R-:W-:Y:S01]  /*4aa0*/  FFMA.FTZ R15, R32, R11, R13 ;  /* 0x0000000b200f7223 */ /* 0x001fe2000001000d */
        /* <DEDUP_REMOVED lines=17> */
.L_x_73:
[----:B------:R-:W-:Y:S04]  /*4bc0*/  BSSY B0, `(.L_x_74) ;  /* 0x0000016000007945 */ /* 0x000fe80003800000 */
[----:B------:R-:W-:Y:S05]  /*4bd0*/  @!P5 BRA `(.L_x_75) ;  /* 0x000000000050d947 */ /* 0x000fea0003800000 */
[----:B0-----:R-:W-:Y:S01]  /*4be0*/  IADD3 R21, R58, 0x10, RZ ;  /* 0x000000103a157810 */ /* 0x001fe20007ffe0ff */
[----:B------:R-:W-:Y:S01]  /*4bf0*/  ULDC.64 UR8, c[0x0][0x288] ;  /* 0x0000a20000087ab9 */ /* 0x000fe20000000a00 */
[----:B------:R-:W-:Y:S02]  /*4c00*/  MOV R14, R62 ;  /* 0x0000003e000e7202 */ /* 0x000fe40000000f00 */
[----:B------:R-:W-:Y:S02]  /*4c10*/  SHF.R.S32.HI R20, RZ, 0x1f, R21 ;  /* 0x0000001fff147819 */ /* 0x000fe40000011415 */
[----:B------:R-:W-:-:S03]  /*4c20*/  MOV R15, R65 ;  /* 0x00000041000f7202 */ /* 0x000fc60000000f00 */
[----:B------:R-:W-:Y:S02]  /*4c30*/  IMAD R20, R20, UR8, RZ ;  /* 0x0000000814147c24 */ /* 0x000fe4000f8e02ff */
[----:B------:R-:W-:-:S04]  /*4c40*/  IMAD.WIDE.U32 R14, R21, UR8, R14 ;  /* 0x00000008150e7c25 */ /* 0x000fc8000f8e000e */
[----:B------:R-:W-:Y:S01]  /*4c50*/  IMAD R21, R21, UR9, R20 ;  /* 0x0000000915157c24 */ /* 0x000fe2000f8e0214 */
[----:B------:R-:W-:Y:S02]  /*4c60*/  ULDC.64 UR8, c[0x0][0x210] ;  /* 0x0000840000087ab9 */ /* 0x000fe40000000a00 */
[----:B------:R-:W-:Y:S02]  /*4c70*/  LEA R20, P0, R14, UR8, 0x1 ;  /* 0x000000080e147c11 */ /* 0x000fe4000f8008ff */
[----:B------:R-:W-:Y:S01]  /*4c80*/  IADD3 R21, R15, R21, RZ ;  /* 0x000000150f157210 */ /* 0x000fe20007ffe0ff */
[----:B------:R-:W-:-:S03]  /*4c90*/  FFMA.FTZ R15, R7, R32, R36 ;  /* 0x00000020070f7223 */ /* 0x000fc60000010024 */
[----:B------:R-:W-:Y:S01]  /*4ca0*/  LEA.HI.X R21, R14, UR9, R21, 0x1, P0 ;  /* 0x000000090e157c11 */ /* 0x000fe200080f0c15 */
[----:B------:R-:W-:Y:S01]  /*4cb0*/  FFMA.FTZ R14, R7, R31, R36 ;  /* 0x0000001f070e7223 */ /* 0x000fe20000010024 */
[----:B------:R-:W-:-:S03]  /*4cc0*/  FFMA.FTZ R18, R18, R11, -R15 ;  /* 0x0000000b12127223 */ /* 0x000fc6000001080f */
[----:B------:R-:W-:-:S04]  /*4cd0*/  FFMA.FTZ R14, R35, R10, -R14 ;  /* 0x0000000a230e7223 */ /* 0x000fc8000001080e */
[----:B------:R-:W-:Y:S01]  /*4ce0*/  FMUL.FTZ R15, R14, UR10 ;  /* 0x0000000a0e0f7c20 */ /* 0x000fe20008410000 */
[----:B------:R-:W-:-:S05]  /*4cf0*/  FMUL.FTZ R14, R18, UR10 ;  /* 0x0000000a120e7c20 */ /* 0x000fca0008410000 */
[----:B------:R-:W-:-:S05]  /*4d00*/  F2FP.BF16.F32.PACK_AB R15, R14, R15 ;  /* 0x0000000f0e0f723e */ /* 0x000fca00000010ff */
[----:B------:R1:W-:Y:S02]  /*4d10*/  STG.E desc[UR12][R20.64], R15 ;  /* 0x0000000f14007986 */ /* 0x0003e4000c10190c */
.L_x_75:
[----:B------:R-:W-:Y:S05]  /*4d20*/  BSYNC B0 ;  /* 0x0000000000007941 */ /* 0x000fea0003800000 */
.L_x_74:
[----:B------:R-:W-:Y:S01]  /*4d30*/  FADD.FTZ R48, R48, -UR11 ;  /* 0x8000000b30307e21 */ /* 0x000fe20008010000 */
[----:B------:R-:W-:Y:S01]  /*4d40*/  FADD.FTZ R30, R30, -UR11 ;  /* 0x8000000b1e1e7e21 */ /* 0x000fe20008010000 */
[----:B------:R-:W-:Y:S02]  /*4d50*/  SHF.L.U32 R47, R47, 0x10, RZ ;  /* 0x000000102f2f7819 */ /* 0x000fe400000006ff */
[----:B------:R-:W-:Y:S01]  /*4d60*/  SHF.L.U32 R18, R29, 0x10, RZ ;  /* 0x000000101d127819 */ /* 0x000fe200000006ff */
[----:B------:R-:W-:Y:S01]  /*4d70*/  FMUL.FTZ R37, R48, UR10 ;  /* 0x0000000a30257c20 */ /* 0x000fe20008410000 */
[----:B------:R-:W-:Y:S01]  /*4d80*/  SHF.L.U32 R49, R49, 0x10, RZ ;  /* 0x0000001031317819 */ /* 0x000fe200000006ff */
[----:B------:R-:W-:Y:S01]  /*4d90*/  FMUL.FTZ R38, R30, UR10 ;  /* 0x0000000a1e267c20 */ /* 0x000fe20008410000 */
[----:B------:R-:W-:Y:S01]  /*4da0*/  SHF.L.U32 R28, R28, 0x10, RZ ;  /* 0x000000101c1c7819 */ /* 0x000fe200000006ff */
[----:B------:R-:W-:Y:S06]  /*4db0*/  @!P6 BRA `(.L_x_76) ;  /* 0x000000000048e947 */ /* 0x000fec0003800000 */
[----:B01----:R-:W-:Y:S01]  /*4dc0*/  FFMA.FTZ R15, R38, R11, R13 ;  /* 0x0000000b260f7223 */ /* 0x003fe2000001000d */
        /* <DEDUP_REMOVED lines=17> */
.L_x_76:
[----:B------:R-:W-:Y:S04]  /*4ee0*/  BSSY B0, `(.L_x_77) ;  /* 0x0000016000007945 */ /* 0x000fe80003800000 */
[----:B------:R-:W-:Y:S05]  /*4ef0*/  @!P4 BRA `(.L_x_78) ;  /* 0x000000000050c947 */ /* 0x000fea0003800000 */
[----:B01----:R-:W-:Y:S01]  /*4f00*/  IADD3 R21, R58, 0x20, RZ ;  /* 0x000000203a157810 */ /* 0x003fe20007ffe0ff */
        /* <DEDUP_REMOVED lines=19> */
.L_x_78:
[----:B------:R-:W-:Y:S05]  /*5040*/  BSYNC B0 ;  /* 0x0000000000007941 */ /* 0x000fea0003800000 */
.L_x_77:
        /* <DEDUP_REMOVED lines=9> */
[----:B------:R-:W-:Y:S01]  /*50e0*/  FFMA.FTZ R14, R49, R10, R12 ;  /* 0x0000000a310e7223 */ /* 0x000fe2000001000c */
[----:B012---:R-:W-:-:S03]  /*50f0*/  FFMA.FTZ R15, R38, R11, R13 ;  /* 0x0000000b260f7223 */ /* 0x007fc6000001000d */
        /* <DEDUP_REMOVED lines=16> */
.L_x_79:
[----:B------:R-:W-:Y:S04]  /*5200*/  BSSY B0, `(.L_x_80) ;  /* 0x0000016000007945 */ /* 0x000fe80003800000 */
[----:B------:R-:W-:Y:S05]  /*5210*/  @!P3 BRA `(.L_x_81) ;  /* 0x000000000050b947 */ /* 0x000fea0003800000 */
[----:B012---:R-:W-:Y:S01]  /*5220*/  IADD3 R21, R58, 0x30, RZ ;  /* 0x000000303a157810 */ /* 0x007fe20007ffe0ff */
        /* <DEDUP_REMOVED lines=19> */
.L_x_81:
[----:B------:R-:W-:Y:S05]  /*5360*/  BSYNC B0 ;  /* 0x0000000000007941 */ /* 0x000fea0003800000 */
.L_x_80:
        /* <DEDUP_REMOVED lines=9> */
[----:B0123--:R-:W-:Y:S01]  /*5400*/  FFMA.FTZ R15, R30, R11, R13 ;  /* 0x0000000b1e0f7223 */ /* 0x00ffe2000001000d */
        /* <DEDUP_REMOVED lines=17> */
.L_x_82:
[----:B------:R-:W-:Y:S04]  /*5520*/  BSSY B0, `(.L_x_83) ;  /* 0x0000016000007945 */ /* 0x000fe80003800000 */
[----:B------:R-:W-:Y:S05]  /*5530*/  @!P2 BRA `(.L_x_84) ;  /* 0x000000000050a947 */ /* 0x000fea0003800000 */
[----:B0123--:R-:W-:Y:S01]  /*5540*/  IADD3 R15, R58, 0x40, RZ ;  /* 0x000000403a0f7810 */ /* 0x00ffe20007ffe0ff */
        /* <DEDUP_REMOVED lines=14> */
[----:B------:R-:W-:Y:S01]  /*5630*/  FFMA.FTZ R20, R43, R10, -R20 ;  /* 0x0000000a2b147223 */ /* 0x000fe20000010814 */
[----:B------:R-:W-:-:S03]  /*5640*/  FMUL.FTZ R18, R18, UR10 ;  /* 0x0000000a12127c20 */ /* 0x000fc60008410000 */
[----:B------:R-:W-:-:S05]  /*5650*/  FMUL.FTZ R21, R20, UR10 ;  /* 0x0000000a14157c20 */ /* 0x000fca0008410000 */
[----:B------:R-:W-:-:S05]  /*5660*/  F2FP.BF16.F32.PACK_AB R21, R18, R21 ;  /* 0x000000151215723e */ /* 0x000fca00000010ff */
[----:B------:R4:W-:Y:S02]  /*5670*/  STG.E desc[UR12][R14.64], R21 ;  /* 0x000000150e007986 */ /* 0x0009e4000c10190c */
.L_x_84:
[----:B------:R-:W-:Y:S05]  /*5680*/  BSYNC B0 ;  /* 0x0000000000007941 */ /* 0x000fea0003800000 */
.L_x_83:
[----:B------:R-:W-:Y:S01]  /*5690*/  FADD.FTZ R45, R45, -UR11 ;  /* 0x8000000b2d2d7e21 */ /* 0x000fe20008010000 */
[----:B------:R-:W-:Y:S01]  /*56a0*/  FADD.FTZ R24, R24, -UR11 ;  /* 0x8000000b18187e21 */ /* 0x000fe20008010000 */
[----:B------:R-:W-:Y:S01]  /*56b0*/  IMAD R33, R33, UR14, R34 ;  /* 0x0000000e21217c24 */ /* 0x000fe2000f8e0222 */
[----:B------:R-:W-:Y:S01]  /*56c0*/  SHF.L.U32 R25, R42, 0x10, RZ ;  /* 0x000000102a197819 */ /* 0x000fe200000006ff */
[----:B------:R-:W-:Y:S01]  /*56d0*/  FMUL.FTZ R45, R45, UR10 ;  /* 0x0000000a2d2d7c20 */ /* 0x000fe20008410000 */
[----:B------:R-:W-:Y:S01]  /*56e0*/  SHF.L.U32 R18, R23, 0x10, RZ ;  /* 0x0000001017127819 */ /* 0x000fe200000006ff */
[----:B------:R-:W-:Y:S01]  /*56f0*/  FMUL.FTZ R30, R24, UR10 ;  /* 0x0000000a181e7c20 */ /* 0x000fe20008410000 */
[----:B------:R-:W-:Y:S01]  /*5700*/  SHF.L.U32 R40, R40, 0x10, RZ ;  /* 0x0000001028287819 */ /* 0x000fe200000006ff */
[----:B------:R-:W-:Y:S06]  /*5710*/  @!P6 BRA `(.L_x_85) ;  /* 0x000000000048e947 */ /* 0x000fec0003800000 */
[----:B----4-:R-:W-:Y:S01]  /*5720*/  FFMA.FTZ R14, R45, R10, R12 ;  /* 0x0000000a2d0e7223 */ /* 0x010fe2000001000c */
[----:B0123--:R-:W-:-:S03]  /*5730*/  FFMA.FTZ R15, R30, R11, R13 ;  /* 0x0000000b1e0f7223 */ /* 0x00ffc6000001000d */
        /* <DEDUP_REMOVED lines=16> */
.L_x_85:
[----:B------:R-:W-:Y:S04]  /*5840*/  BSSY B0, `(.L_x_86) ;  /* 0x0000016000007945 */ /* 0x000fe80003800000 */
[----:B------:R-:W-:Y:S05]  /*5850*/  @!P1 BRA `(.L_x_87) ;  /* 0x0000000000509947 */ /* 0x000fea0003800000 */
[----:B------:R-:W-:Y:S01]  /*5860*/  IADD3 R24, R58, 0x50, RZ ;  /* 0x000000503a187810 */ /* 0x000fe20007ffe0ff */
[----:B------:R-:W-:Y:S01]  /*5870*/  ULDC.64 UR8, c[0x0][0x288] ;  /* 0x0000a20000087ab9 */ /* 0x000fe20000000a00 */
[----:B----4-:R-:W-:Y:S02]  /*5880*/  MOV R14, R62 ;  /* 0x0000003e000e7202 */ /* 0x010fe40000000f00 */
[----:B------:R-:W-:Y:S02]  /*5890*/  SHF.R.S32.HI R23, RZ, 0x1f, R24 ;  /* 0x0000001fff177819 */ /* 0x000fe40000011418 */
[----:B0123--:R-:W-:-:S03]  /*58a0*/  MOV R15, R65 ;  /* 0x00000041000f7202 */ /* 0x00ffc60000000f00 */
        /* <DEDUP_REMOVED lines=15> */
.L_x_87:
[----:B------:R-:W-:Y:S05]  /*59a0*/  BSYNC B0 ;  /* 0x0000000000007941 */ /* 0x000fea0003800000 */
.L_x_86:
[----:B------:R-:W-:Y:S01]  /*59b0*/  SHF.L.U32 R22, R22, 0x10, RZ ;  /* 0x0000001016167819 */ /* 0x000fe200000006ff */
[----:B------:R-:W-:Y:S01]  /*59c0*/  FADD.FTZ R40, R40, -UR11 ;  /* 0x8000000b28287e21 */ /* 0x000fe20008010000 */
[----:B------:R-:W-:Y:S01]  /*59d0*/  IADD3 R33, R33, 0x60, RZ ;  /* 0x0000006021217810 */ /* 0x000fe20007ffe0ff */
[----:B------:R-:W-:Y:S01]  /*59e0*/  ULDC.64 UR8, c[0x0][0x290] ;  /* 0x0000a40000087ab9 */ /* 0x000fe20000000a00 */
[----:B------:R-:W-:Y:S01]  /*59f0*/  SHF.L.U32 R23, R8, 0x10, RZ ;  /* 0x0000001008177819 */ /* 0x000fe200000006ff */
[----:B------:R-:W-:Y:S01]  /*5a00*/  FADD.FTZ R22, R22, -UR11 ;  /* 0x8000000b16167e21 */ /* 0x000fe20008010000 */
[----:B------:R-:W-:Y:S01]  /*5a10*/  SHF.L.U32 R24, R19, 0x10, RZ ;  /* 0x0000001013187819 */ /* 0x000fe200000006ff */
[----:B------:R-:W-:Y:S01]  /*5a20*/  FMUL.FTZ R29, R40, UR10 ;  /* 0x0000000a281d7c20 */ /* 0x000fe20008410000 */
[----:B------:R-:W-:Y:S01]  /*5a30*/  SHF.R.S32.HI R26, RZ, 0x1f, R33 ;  /* 0x0000001fff1a7819 */ /* 0x000fe20000011421 */
[----:B------:R-:W-:Y:S01]  /*5a40*/  FMUL.FTZ R22, R22, UR10 ;  /* 0x0000000a16167c20 */ /* 0x000fe20008410000 */
[----:B------:R-:W-:Y:S06]  /*5a50*/  @!P6 BRA `(.L_x_88) ;  /* 0x000000000048e947 */ /* 0x000fec0003800000 */
[----:B------:R-:W-:Y:S01]  /*5a60*/  FFMA.FTZ R8, R29, R10, R12 ;  /* 0x0000000a1d087223 */ /* 0x000fe2000001000c */
[----:B0---4-:R-:W-:-:S03]  /*5a70*/  FFMA.FTZ R14, R22, R11, R13 ;  /* 0x0000000b160e7223 */ /* 0x011fc6000001000d */
[----:B-123--:R-:W-:Y:S01]  /*5a80*/  FMUL.FTZ R15, R8, -1.4426950216293334961 ;  /* 0xbfb8aa3b080f7820 */ /* 0x00efe20000410000 */
        /* <DEDUP_REMOVED lines=15> */
.L_x_88:
[----:B------:R-:W-:Y:S01]  /*5b80*/  ISETP.GE.U32.AND P0, PT, R33, UR8, PT ;  /* 0x0000000821007c0c */ /* 0x000fe2000bf06070 */
[----:B------:R-:W-:Y:S01]  /*5b90*/  BSSY B0, `(.L_x_89) ;  /* 0x000001a000007945 */ /* 0x000fe20003800000 */
[----:B------:R-:W-:Y:S02]  /*5ba0*/  IADD3 R8, R58, 0x70, RZ ;  /* 0x000000703a087810 */ /* 0x000fe40007ffe0ff */
[----:B------:R-:W-:Y:S02]  /*5bb0*/  ISETP.GE.AND.EX P0, PT, R26, UR9, PT, P0 ;  /* 0x000000091a007c0c */ /* 0x000fe4000bf06300 */
[----:B------:R-:W-:Y:S02]  /*5bc0*/  SHF.R.S32.HI R18, RZ, 0x1f, R8 ;  /* 0x0000001fff127819 */ /* 0x000fe40000011408 */
[----:B------:R-:W-:-:S13]  /*5bd0*/  ISETP.LT.U32.AND P0, PT, R60, 0x180, !P0 ;  /* 0x000001803c00780c */ /* 0x000fda0004701070 */
[----:B------:R-:W-:Y:S05]  /*5be0*/  @!P0 BRA `(.L_x_90) ;  /* 0x0000000000508947 */ /* 0x000fea0003800000 */
[----:B------:R-:W-:Y:S01]  /*5bf0*/  IADD3 R25, R58, 0x60, RZ ;  /* 0x000000603a197810 */ /* 0x000fe20007ffe0ff */
[----:B------:R-:W-:Y:S01]  /*5c00*/  ULDC.64 UR16, c[0x0][0x288] ;  /* 0x0000a20000107ab9 */ /* 0x000fe20000000a00 */
[----:B0---4-:R-:W-:Y:S02]  /*5c10*/  MOV R14, R62 ;  /* 0x0000003e000e7202 */ /* 0x011fe40000000f00 */
[----:B------:R-:W-:Y:S02]  /*5c20*/  SHF.R.S32.HI R19, RZ, 0x1f, R25 ;  /* 0x0000001fff137819 */ /* 0x000fe40000011419 */
[----:B-123--:R-:W-:-:S03]  /*5c30*/  MOV R15, R65 ;  /* 0x00000041000f7202 */ /* 0x00efc60000000f00 */
[----:B------:R-:W-:Y:S02]  /*5c40*/  IMAD R19, R19, UR16, RZ ;  /* 0x0000001013137c24 */ /* 0x000fe4000f8e02ff */
[----:B------:R-:W-:-:S04]  /*5c50*/  IMAD.WIDE.U32 R20, R25, UR16, R14 ;  /* 0x0000001019147c25 */ /* 0x000fc8000f8e000e */
[----:B------:R-:W-:Y:S01]  /*5c60*/  IMAD R19, R25, UR17, R19 ;  /* 0x0000001119137c24 */ /* 0x000fe2000f8e0213 */
[----:B------:R-:W-:Y:S02]  /*5c70*/  ULDC.64 UR16, c[0x0][0x210] ;  /* 0x0000840000107ab9 */ /* 0x000fe40000000a00 */
[----:B------:R-:W-:Y:S02]  /*5c80*/  LEA R14, P0, R20, UR16, 0x1 ;  /* 0x00000010140e7c11 */ /* 0x000fe4000f8008ff */
[----:B------:R-:W-:-:S04]  /*5c90*/  IADD3 R19, R21, R19, RZ ;  /* 0x0000001315137210 */ /* 0x000fc80007ffe0ff */
[----:B------:R-:W-:Y:S01]  /*5ca0*/  LEA.HI.X R15, R20, UR17, R19, 0x1, P0 ;  /* 0x00000011140f7c11 */ /* 0x000fe200080f0c13 */
[C-C-:B------:R-:W-:Y:S01]  /*5cb0*/  FFMA.FTZ R20, R7.reuse, R29, R36.reuse ;  /* 0x0000001d07147223 */ /* 0x140fe20000010024 */
[----:B------:R-:W-:-:S03]  /*5cc0*/  FFMA.FTZ R19, R7, R22, R36 ;  /* 0x0000001607137223 */ /* 0x000fc60000010024 */
[----:B------:R-:W-:Y:S01]  /*5cd0*/  FFMA.FTZ R20, R23, R10, -R20 ;  /* 0x0000000a17147223 */ /* 0x000fe20000010814 */
[----:B------:R-:W-:-:S03]  /*5ce0*/  FFMA.FTZ R19, R24, R11, -R19 ;  /* 0x0000000b18137223 */ /* 0x000fc60000010813 */
[----:B------:R-:W-:Y:S01]  /*5cf0*/  FMUL.FTZ R20, R20, UR10 ;  /* 0x0000000a14147c20 */ /* 0x000fe20008410000 */
[----:B------:R-:W-:-:S05]  /*5d00*/  FMUL.FTZ R19, R19, UR10 ;  /* 0x0000000a13137c20 */ /* 0x000fca0008410000 */
[----:B------:R-:W-:-:S05]  /*5d10*/  F2FP.BF16.F32.PACK_AB R19, R19, R20 ;  /* 0x000000141313723e */ /* 0x000fca00000010ff */
[----:B------:R0:W-:Y:S02]  /*5d20*/  STG.E desc[UR12][R14.64], R19 ;  /* 0x000000130e007986 */ /* 0x0001e4000c10190c */
.L_x_90:
[----:B------:R-:W-:Y:S05]  /*5d30*/  BSYNC B0 ;  /* 0x0000000000007941 */ /* 0x000fea0003800000 */
.L_x_89:
[----:B------:R-:W-:Y:S02]  /*5d40*/  SHF.L.U32 R41, R41, 0x10, RZ ;  /* 0x0000001029297819 */ /* 0x000fe400000006ff */
[----:B------:R-:W-:Y:S02]  /*5d50*/  SHF.L.U32 R17, R17, 0x10, RZ ;  /* 0x0000001011117819 */ /* 0x000fe400000006ff */
[----:B------:R-:W-:Y:S01]  /*5d60*/  ISETP.GE.U32.AND P0, PT, R8, UR8, PT ;  /* 0x0000000808007c0c */ /* 0x000fe2000bf06070 */
[----:B------:R-:W-:Y:S01]  /*5d70*/  FADD.FTZ R41, R41, -UR11 ;  /* 0x8000000b29297e21 */ /* 0x000fe20008010000 */
[----:B------:R-:W-:Y:S01]  /*5d80*/  SHF.L.U32 R9, R9, 0x10, RZ ;  /* 0x0000001009097819 */ /* 0x000fe200000006ff */
[----:B------:R-:W-:Y:S01]  /*5d90*/  FADD.FTZ R17, R17, -UR11 ;  /* 0x8000000b11117e21 */ /* 0x000fe20008010000 */
[----:B------:R-:W-:Y:S01]  /*5da0*/  ISETP.GE.AND.EX P0, PT, R18, UR9, PT, P0 ;  /* 0x0000000912007c0c */ /* 0x000fe2000bf06300 */
[----:B------:R-:W-:Y:S01]  /*5db0*/  FMUL.FTZ R41, R41, UR10 ;  /* 0x0000000a29297c20 */ /* 0x000fe20008410000 */
[----:B------:R-:W-:Y:S01]  /*5dc0*/  SHF.L.U32 R16, R16, 0x10, RZ ;  /* 0x0000001010107819 */ /* 0x000fe200000006ff */
[----:B------:R-:W-:Y:S01]  /*5dd0*/  FMUL.FTZ R24, R17, UR10 ;  /* 0x0000000a11187c20 */ /* 0x000fe20008410000 */
[----:B------:R-:W-:Y:S01]  /*5de0*/  ISETP.LT.U32.AND P0, PT, R60, 0x180, !P0 ;  /* 0x000001803c00780c */ /* 0x000fe20004701070 */
[----:B------:R-:W-:-:S12]  /*5df0*/  @!P6 BRA `(.L_x_91) ;  /* 0x000000000048e947 */ /* 0x000fd80003800000 */
[----:B------:R-:W-:Y:S01]  /*5e00*/  FFMA.FTZ R13, R24, R11, R13 ;  /* 0x0000000b180d7223 */ /* 0x000fe2000001000d */
[----:B------:R-:W-:-:S03]  /*5e10*/  FFMA.FTZ R12, R41, R10, R12 ;  /* 0x0000000a290c7223 */ /* 0x000fc6000001000c */
[----:B------:R-:W-:Y:S01]  /*5e20*/  FMUL.FTZ R17, R13, -1.4426950216293334961 ;  /* 0xbfb8aa3b0d117820 */ /* 0x000fe20000410000 */
[----:B0---4-:R-:W-:-:S05]  /*5e30*/  FMUL.FTZ R14, R12, -1.4426950216293334961 ;  /* 0xbfb8aa3b0c0e7820 */ /* 0x011fca0000410000 */
[----:B------:R-:W0:Y:S08]  /*5e40*/  MUFU.EX2 R17, R17 ;  /* 0x0000001100117308 */ /* 0x000e300000000800 */
[----:B------:R-:W1:Y:S01]  /*5e50*/  MUFU.EX2 R14, R14 ;  /* 0x0000000e000e7308 */ /* 0x000e620000000800 */
[----:B0-----:R-:W-:-:S07]  /*5e60*/  FADD.FTZ R19, R17, 1 ;  /* 0x3f80000011137421 */ /* 0x001fce0000010000 */
[----:B------:R-:W0:Y:S01]  /*5e70*/  MUFU.RCP R19, R19 ;  /* 0x0000001300137308 */ /* 0x000e220000001000 */
[----:B-123--:R-:W-:-:S07]  /*5e80*/  FADD.FTZ R15, R14, 1 ;  /* 0x3f8000000e0f7421 */ /* 0x00efce0000010000 */
        /* <DEDUP_REMOVED lines=9> */
.L_x_91:
[----:B------:R-:W-:Y:S04]  /*5f20*/  BSSY B0, `(.L_x_92) ;  /* 0x0000013000007945 */ /* 0x000fe80003800000 */
[----:B------:R-:W-:Y:S05]  /*5f30*/  @!P0 BRA `(.L_x_93) ;  /* 0x0000000000448947 */ /* 0x000fea0003800000 */
[----:B------:R-:W-:Y:S01]  /*5f40*/  ULDC.64 UR8, c[0x0][0x288] ;  /* 0x0000a20000087ab9 */ /* 0x000fe20000000a00 */
[C-C-:B------:R-:W-:Y:S01]  /*5f50*/  FFMA.FTZ R12, R7.reuse, R41, R36.reuse ;  /* 0x00000029070c7223 */ /* 0x140fe20000010024 */
[----:B------:R-:W-:Y:S01]  /*5f60*/  MOV R63, R65 ;  /* 0x00000041003f7202 */ /* 0x000fe20000000f00 */
[----:B------:R-:W-:Y:S01]  /*5f70*/  FFMA.FTZ R7, R7, R24, R36 ;  /* 0x0000001807077223 */ /* 0x000fe20000010024 */
[----:B------:R-:W-:Y:S02]  /*5f80*/  IMAD R13, R18, UR8, RZ ;  /* 0x00000008120d7c24 */ /* 0x000fe4000f8e02ff */
[----:B------:R-:W-:Y:S01]  /*5f90*/  FFMA.FTZ R12, R9, R10, -R12 ;  /* 0x0000000a090c7223 */ /* 0x000fe2000001080c */
[----:B------:R-:W-:Y:S01]  /*5fa0*/  FFMA.FTZ R7, R16, R11, -R7 ;  /* 0x0000000b10077223 */ /* 0x000fe20000010807 */
[----:B------:R-:W-:-:S04]  /*5fb0*/  IMAD.WIDE.U32 R62, R8, UR8, R62 ;  /* 0x00000008083e7c25 */ /* 0x000fc8000f8e003e */
[----:B------:R-:W-:Y:S01]  /*5fc0*/  FMUL.FTZ R12, R12, UR10 ;  /* 0x0000000a0c0c7c20 */ /* 0x000fe20008410000 */
[----:B------:R-:W-:Y:S01]  /*5fd0*/  FMUL.FTZ R7, R7, UR10 ;  /* 0x0000000a07077c20 */ /* 0x000fe20008410000 */
[----:B------:R-:W-:Y:S01]  /*5fe0*/  IMAD R13, R8, UR9, R13 ;  /* 0x00000009080d7c24 */ /* 0x000fe2000f8e020d */
[----:B------:R-:W-:Y:S02]  /*5ff0*/  ULDC.64 UR8, c[0x0][0x210] ;  /* 0x0000840000087ab9 */ /* 0x000fe40000000a00 */
[C---:B------:R-:W-:Y:S02]  /*6000*/  LEA R8, P0, R62.reuse, UR8, 0x1 ;  /* 0x000000083e087c11 */ /* 0x040fe4000f8008ff */
[----:B------:R-:W-:Y:S02]  /*6010*/  IADD3 R13, R63, R13, RZ ;  /* 0x0000000d3f0d7210 */ /* 0x000fe40007ffe0ff */
[----:B------:R-:W-:Y:S02]  /*6020*/  F2FP.BF16.F32.PACK_AB R7, R7, R12 ;  /* 0x0000000c0707723e */ /* 0x000fe400000010ff */
[----:B------:R-:W-:-:S05]  /*6030*/  LEA.HI.X R9, R62, UR9, R13, 0x1, P0 ;  /* 0x000000093e097c11 */ /* 0x000fca00080f0c0d */
[----:B------:R0:W-:Y:S02]  /*6040*/  STG.E desc[UR12][R8.64], R7 ;  /* 0x0000000708007986 */ /* 0x0001e4000c10190c */
.L_x_93:
[----:B------:R-:W-:Y:S05]  /*6050*/  BSYNC B0 ;  /* 0x0000000000007941 */ /* 0x000fea0003800000 */
.L_x_92:
[----:B------:R-:W-:Y:S01]  /*6060*/  ULDC UR8, c[0x0][0x2a0] ;  /* 0x0000a80000087ab9 */ /* 0x000fe20000000800 */
[----:B------:R-:W-:Y:S01]  /*6070*/  ULDC UR9, c[0x0][0x270] ;  /* 0x00009c0000097ab9 */ /* 0x000fe20000000800 */
[----:B------:R-:W-:Y:S01]  /*6080*/  IADD3 R54, R3, R54, RZ ;  /* 0x0000003603367210 */ /* 0x000fe20007ffe0ff */
[----:B------:R-:W-:Y:S01]  /*6090*/  UIMAD UR8, UR8, UR9, URZ ;  /* 0x00000009080872a4 */ /* 0x000fe2000f8e023f */
[----:B------:R-:W-:-:S05]  /*60a0*/  IADD3 R55, R55, 0x1, RZ ;  /* 0x0000000137377810 */ /* 0x000fca0007ffe0ff */
[----:B------:R-:W-:-:S13]  /*60b0*/  ISETP.GE.AND P0, PT, R54, UR8, PT ;  /* 0x0000000836007c0c */ /* 0x000fda000bf06270 */
[----:B------:R-:W-:Y:S05]  /*60c0*/  @!P0 BRA `(.L_x_94) ;  /* 0xffffffa000e08947 */ /* 0x000fea000383ffff */
.L_x_43:
[----:B------:R-:W5:Y:S01]  /*60d0*/  LDC R6, c[0x0][0xc] ;  /* 0x00000300ff067b82 */ /* 0x000f620000000800 */
[----:B------:R-:W-:Y:S01]  /*60e0*/  ISETP.NE.AND P2, PT, R60, RZ, PT ;  /* 0x000000ff3c00720c */ /* 0x000fe20003f45270 */
[----:B------:R-:W-:Y:S06]  /*60f0*/  BSSY B0, `(.L_x_95) ;  /* 0x0000015000007945 */ /* 0x000fec0003800000 */
[----:B0-----:R-:W0:Y:S08]  /*6100*/  LDC R7, c[0x0][0x10] ;  /* 0x00000400ff077b82 */ /* 0x001e300000000800 */
[----:B------:R-:W1:Y:S01]  /*6110*/  LDC.64 R2, c[0x0][0x258] ;  /* 0x00009600ff027b82 */ /* 0x000e620000000a00 */
[----:B-----5:R-:W-:-:S02]  /*6120*/  IADD3 R4, R6, -0x1, RZ ;  /* 0xffffffff06047810 */ /* 0x020fc40007ffe0ff */
[----:B------:R-:W-:Y:S02]  /*6130*/  ISETP.NE.AND P1, PT, R6, 0x1, PT ;  /* 0x000000010600780c */ /* 0x000fe40003f25270 */
[----:B------:R-:W-:Y:S02]  /*6140*/  ISETP.NE.AND P0, PT, R4, UR14, PT ;  /* 0x0000000e04007c0c */ /* 0x000fe4000bf05270 */
[C---:B0-----:R-:W-:Y:S02]  /*6150*/  IADD3 R5, R7.reuse, -0x1, RZ ;  /* 0xffffffff07057810 */ /* 0x041fe40007ffe0ff */
[----:B------:R-:W-:Y:S02]  /*6160*/  SHF.L.U32 R4, R7, 0x1, RZ ;  /* 0x0000000107047819 */ /* 0x000fe400000006ff */
[----:B------:R-:W-:Y:S02]  /*6170*/  ISETP.NE.OR P0, PT, R0, R5, P0 ;  /* 0x000000050000720c */ /* 0x000fe40000705670 */
[----:B------:R-:W-:-:S05]  /*6180*/  SEL R5, R4, RZ, P1 ;  /* 0x000000ff04057207 */ /* 0x000fca0000800000 */
[----:B-1----:R-:W-:Y:S01]  /*6190*/  IMAD.WIDE.U32 R2, R5, 0x4, R2 ;  /* 0x0000000405027825 */ /* 0x002fe200078e0002 */
        /* <DEDUP_REMOVED lines=10> */
.L_x_96:
[----:B------:R-:W-:Y:S05]  /*6240*/  BSYNC B0 ;  /* 0x0000000000007941 */ /* 0x000fea0003800000 */
.L_x_95:
[----:B------:R-:W-:Y:S05]  /*6250*/  @P0 EXIT ;  /* 0x000000000000094d */ /* 0x000fea0003800000 */
[----:B------:R-:W-:Y:S05]  /*6260*/  @P2 BRA `(.L_x_97) ;  /* 0x0000000000202947 */ /* 0x000fea0003800000 */
[----:B------:R-:W-:-:S05]  /*6270*/  IMAD R0, R6, R7, RZ ;  /* 0x0000000706007224 */ /* 0x000fca00078e02ff */
[----:B------:R-:W-:-:S13]  /*6280*/  ISETP.NE.AND P0, PT, R0, -0x1, PT ;  /* 0xffffffff0000780c */ /* 0x000fda0003f05270 */
[----:B------:R-:W-:Y:S05]  /*6290*/  @!P0 BRA `(.L_x_97) ;  /* 0x0000000000148947 */ /* 0x000fea0003800000 */
.L_x_98:
[----:B0-----:R-:W5:Y:S04]  /*62a0*/  LDG.E.STRONG.GPU R5, desc[UR12][R2.64] ;  /* 0x0000000c02057981 */ /* 0x001f68000c1ef900 */
[----:B-----5:R-:W-:Y:S01]  /*62b0*/  CCTL.IVALL ;  /* 0x00000000ff00798f */ /* 0x020fe20002000000 */
[----:B------:R-:W-:Y:S05]  /*62c0*/  YIELD ;  /* 0x0000000000007946 */ /* 0x000fea0003800000 */
[----:B------:R-:W-:-:S13]  /*62d0*/  ISETP.NE.AND P0, PT, R5, R0, PT ;  /* 0x000000000500720c */ /* 0x000fda0003f05270 */
[----:B------:R-:W-:Y:S05]  /*62e0*/  @P0 BRA `(.L_x_98) ;  /* 0xfffffffc00ec0947 */ /* 0x000fea000383ffff */
.L_x_97:
[----:B------:R-:W-:Y:S05]  /*62f0*/  WARPSYNC.ALL ;  /* 0x0000000000007948 */ /* 0x000fea0003800000 */
[----:B------:R-:W1:Y:S08]  /*6300*/  LDC.64 R22, c[0x0][0x288] ;  /* 0x0000a200ff167b82 */ /* 0x000e700000000a00 */
[----:B------:R-:W-:Y:S01]  /*6310*/  BAR.SYNC.DEFER_BLOCKING 0x0 ;  /* 0x0000000000007b1d */ /* 0x000fe20000010000 */
[----:B-1----:R-:W-:-:S04]  /*6320*/  LEA.HI R0, P0, R23, R22, RZ, 0x1 ;  /* 0x0000001617007211 */ /* 0x002fc800078108ff */
[----:B0-----:R-:W-:-:S04]  /*6330*/  IADD3.X R3, RZ, R23, RZ, P0, !PT ;  /* 0x00000017ff037210 */ /* 0x001fc800007fe4ff */
        /* <DEDUP_REMOVED lines=8> */
[----:B--234-:R-:W0:Y:S01]  /*63c0*/  LDC.64 R14, c[0x0][0x218] ;  /* 0x00008600ff0e7b82 */ /* 0x01ce220000000a00 */
        /* <DEDUP_REMOVED lines=10> */
.L_x_99:
        /* <DEDUP_REMOVED lines=23> */
.L_x_100:
        /* <DEDUP_REMOVED lines=10> */
.L_x_5133:


//--------------------- .text._Z35group_norm_nhwc_bwd_one_pass_kernelI11Bf16IOFp32WLi256ELi48ELi384EEv26Group_norm_nhwc_bwd_params --------------------------
	.section	.text._Z35group_norm_nhwc_bwd_one_pass_kernelI11Bf16IOFp32WLi256ELi48ELi384EEv26Group_norm_nhwc_bwd_params,"ax",@progbits
	.align	128
        .global         _Z35group_norm_nhwc_bwd_one_pass_kernelI11Bf16IOFp32WLi256ELi48ELi384EEv26Group_norm_nhwc_bwd_params
        .type           _Z35group_norm_nhwc_bwd_one_pass_kernelI11Bf16IOFp32WLi256ELi48ELi384EEv26Group_norm_nhwc_bwd_params,@function
        .size           _Z35group_norm_nhwc_bwd_one_pass_kernelI11Bf16IOFp32WLi256ELi48ELi384EEv26Group_norm_nhwc_bwd_params,(.L_x_5134 - _Z35group_norm_nhwc_bwd_one_pass_kernelI11Bf16IOFp32WLi256ELi48ELi384EEv26Group_norm_nhwc_bwd_params)
        .other          _Z35group_norm_nhwc_bwd_one_pass_kernelI11Bf16IOFp32WLi256ELi48ELi384EEv26Group_norm_nhwc_bwd_params,@"STO_CUDA_ENTRY STV_DEFAULT"
_Z35group_norm_nhwc_bwd_one_pass_kernelI11Bf16IOFp32WLi256ELi48ELi384EEv26Group_norm_nhwc_bwd_params:
.text._Z35group_norm_nhwc_bwd_one_pass_kernelI11Bf16IOFp32WLi256ELi48ELi384EEv26Group_norm_nhwc_bwd_params:
        /* <DEDUP_REMOVED lines=14> */
[----:B------:R-:W1:Y:S01]  /*00e0*/  S2R R28, SR_LANEID ;  /* 0x00000000001c7919 */ /* 0x000e620000000000 */
[----:B------:R-:W-:Y:S01]  /*00f0*/  LOP3.LUT R9, R9, 0xffffff7f, RZ, 0xc0, !PT ;  /* 0xffffff7f09097812 */ /* 0x000fe200078ec0ff */
[----:B------:R-:W-:Y:S01]  /*0100*/  UMOV UR5, 0x400 ;  /* 0x0000040000057882 */ /* 0x000fe20000000000 */
[----:B------:R-:W-:Y:S01]  /*0110*/  SHF.R.U32.HI R23, RZ, 0x4, R3 ;  /* 0x00000004ff177819 */ /* 0x000fe20000011603 */
[----:B------:R-:W2:Y:S01]  /*0120*/  S2UR UR6, SR_CgaCtaId ;  /* 0x00000000000679c3 */ /* 0x000ea20000008800 */
[----:B------:R-:W-:Y:S01]  /*0130*/  HFMA2.MMA R27, -RZ, RZ, 0, 0 ;  /* 0x00000000ff1b7435 */ /* 0x000fe200000001ff */
[----:B------:R-:W-:-:S06]  /*0140*/  MOV R26, R108 ;  /* 0x0000006c001a7202 */ /* 0x000fcc0000000f00 */
[----:B------:R-:W3:Y:S01]  /*0150*/  LDC.64 R2, c[0x0][0x288] ;  /* 0x0000a200ff027b82 */ /* 0x000ee20000000a00 */
[----:B0-----:R-:W-:-:S07]  /*0160*/  IMAD R104, R104, UR7, R23 ;  /* 0x0000000768687c24 */ /* 0x001fce000f8e0217 */
[----:B------:R-:W0:Y:S01]  /*0170*/  LDC R31, c[0x0][0x10] ;  /* 0x00000400ff1f7b82 */ /* 0x000e220000000800 */
[----:B------:R-:W-:Y:S01]  /*0180*/  IMAD R23, R23, -0x18, R106 ;  /* 0xffffffe817177824 */ /* 0x000fe200078e026a */
[C---:B------:R-:W-:Y:S02]  /*0190*/  ISETP.LT.U32.AND P0, PT, R104.reuse, UR10, PT ;  /* 0x0000000a68007c0c */ /* 0x040fe4000bf01070 */
[----:B------:R-:W-:Y:S01]  /*01a0*/  SHF.R.S32.HI R107, RZ, 0x1f, R104 ;  /* 0x0000001fff6b7819 */ /* 0x000fe20000011468 */
[----:B--2---:R-:W-:Y:S01]  /*01b0*/  ULEA UR5, UR6, UR5, 0x18 ;  /* 0x0000000506057291 */ /* 0x004fe2000f8ec03f */
[----:B------:R-:W-:Y:S02]  /*01c0*/  IADD3 R102, R104, 0x10, RZ ;  /* 0x0000001068667810 */ /* 0x000fe40007ffe0ff */
[----:B------:R-:W2:Y:S01]  /*01d0*/  LDC R29, c[0x0][0xc] ;  /* 0x00000300ff1d7b82 */ /* 0x000ea20000000800 */
[----:B------:R-:W-:Y:S02]  /*01e0*/  ISETP.LT.AND.EX P0, PT, R107, UR11, !P1, P0 ;  /* 0x0000000b6b007c0c */ /* 0x000fe4000cf01300 */
[----:B------:R-:W-:-:S02]  /*01f0*/  ISETP.LT.U32.AND P5, PT, R102, UR10, PT ;  /* 0x0000000a66007c0c */ /* 0x000fc4000bfa1070 */
[----:B------:R-:W-:Y:S02]  /*0200*/  SHF.R.S32.HI R105, RZ, 0x1f, R102 ;  /* 0x0000001fff697819 */ /* 0x000fe40000011466 */
[----:B------:R-:W-:Y:S02]  /*0210*/  IADD3 R100, R104, 0x20, RZ ;  /* 0x0000002068647810 */ /* 0x000fe40007ffe0ff */
[----:B------:R-:W-:Y:S02]  /*0220*/  ISETP.LT.AND.EX P6, PT, R105, UR11, !P1, P5 ;  /* 0x0000000b69007c0c */ /* 0x000fe4000cfc1350 */
[----:B------:R-:W-:Y:S02]  /*0230*/  ISETP.LT.U32.AND P4, PT, R100, UR10, PT ;  /* 0x0000000a64007c0c */ /* 0x000fe4000bf81070 */
[----:B------:R-:W-:Y:S02]  /*0240*/  SHF.R.S32.HI R103, RZ, 0x1f, R100 ;  /* 0x0000001fff677819 */ /* 0x000fe40000011464 */
[----:B------:R-:W-:Y:S01]  /*0250*/  @P0 LOP3.LUT R9, R9, 0x80, RZ, 0xfc, !PT ;  /* 0x0000008009090812 */ /* 0x000fe200078efcff */
[----:B0-----:R-:W-:Y:S01]  /*0260*/  IMAD R25, R31, UR7, R108 ;  /* 0x000000071f197c24 */ /* 0x001fe2000f8e026c */
[----:B------:R-:W-:-:S02]  /*0270*/  ISETP.LT.AND.EX P5, PT, R103, UR11, !P1, P4 ;  /* 0x0000000b67007c0c */ /* 0x000fc4000cfa1340 */
[----:B------:R-:W-:Y:S02]  /*0280*/  LOP3.LUT R9, R9, 0xffffffbf, RZ, 0xc0, !PT ;  /* 0xffffffbf09097812 */ /* 0x000fe400078ec0ff */
[C---:B------:R-:W-:Y:S02]  /*0290*/  IADD3 R98, R104.reuse, 0x30, RZ ;  /* 0x0000003068627810 */ /* 0x040fe40007ffe0ff */
[----:B------:R-:W-:Y:S02]  /*02a0*/  @P6 LOP3.LUT R9, R9, 0x40, RZ, 0xfc, !PT ;  /* 0x0000004009096812 */ /* 0x000fe400078efcff */
[----:B------:R-:W-:Y:S02]  /*02b0*/  IADD3 R96, R104, 0x40, RZ ;  /* 0x0000004068607810 */ /* 0x000fe40007ffe0ff */
[----:B------:R-:W-:Y:S02]  /*02c0*/  ISETP.LT.U32.AND P3, PT, R98, UR10, PT ;  /* 0x0000000a62007c0c */ /* 0x000fe4000bf61070 */
[----:B------:R-:W-:-:S02]  /*02d0*/  SHF.R.S32.HI R101, RZ, 0x1f, R98 ;  /* 0x0000001fff657819 */ /* 0x000fc40000011462 */
[----:B------:R-:W-:Y:S02]  /*02e0*/  LOP3.LUT R9, R9, 0xffffffdf, RZ, 0xc0, !PT ;  /* 0xffffffdf09097812 */ /* 0x000fe400078ec0ff */
[----:B------:R-:W-:Y:S02]  /*02f0*/  ISETP.LT.U32.AND P2, PT, R96, UR10, PT ;  /* 0x0000000a60007c0c */ /* 0x000fe4000bf41070 */
[----:B------:R-:W-:Y:S02]  /*0300*/  SHF.R.S32.HI R99, RZ, 0x1f, R96 ;  /* 0x0000001fff637819 */ /* 0x000fe40000011460 */
[----:B------:R-:W-:Y:S02]  /*0310*/  ISETP.LT.AND.EX P4, PT, R101, UR11, !P1, P3 ;  /* 0x0000000b65007c0c */ /* 0x000fe4000cf81330 */
[----:B------:R-:W-:Y:S02]  /*0320*/  @P5 LOP3.LUT R9, R9, 0x20, RZ, 0xfc, !PT ;  /* 0x0000002009095812 */ /* 0x000fe400078efcff */
[----:B------:R-:W-:-:S02]  /*0330*/  IADD3 R86, R104, 0x50, RZ ;  /* 0x0000005068567810 */ /* 0x000fc40007ffe0ff */
[----:B------:R-:W-:Y:S02]  /*0340*/  ISETP.LT.AND.EX P3, PT, R99, UR11, !P1, P2 ;  /* 0x0000000b63007c0c */ /* 0x000fe4000cf61320 */
[----:B------:R-:W-:Y:S02]  /*0350*/  LOP3.LUT R9, R9, 0xfffffff7, RZ, 0xc0, !PT ;  /* 0xfffffff709097812 */ /* 0x000fe400078ec0ff */
[----:B------:R-:W-:Y:S02]  /*0360*/  ISETP.LT.U32.AND P0, PT, R86, UR10, PT ;  /* 0x0000000a56007c0c */ /* 0x000fe4000bf01070 */
[----:B------:R-:W-:Y:S02]  /*0370*/  SHF.R.S32.HI R97, RZ, 0x1f, R86 ;  /* 0x0000001fff617819 */ /* 0x000fe40000011456 */
[----:B------:R-:W-:Y:S02]  /*0380*/  LOP3.LUT R9, R9, 0xffffffef, RZ, 0xc0, !PT ;  /* 0xffffffef09097812 */ /* 0x000fe400078ec0ff */
[----:B------:R-:W-:-:S02]  /*0390*/  IADD3 R84, R104, 0x60, RZ ;  /* 0x0000006068547810 */ /* 0x000fc40007ffe0ff */
[----:B------:R-:W-:Y:S02]  /*03a0*/  ISETP.LT.AND.EX P2, PT, R97, UR11, !P1, P0 ;  /* 0x0000000b61007c0c */ /* 0x000fe4000cf41300 */
[----:B------:R-:W-:Y:S02]  /*03b0*/  @P4 LOP3.LUT R9, R9, 0x10, RZ, 0xfc, !PT ;  /* 0x0000001009094812 */ /* 0x000fe400078efcff */
[----:B------:R-:W-:Y:S02]  /*03c0*/  SHF.R.S32.HI R87, RZ, 0x1f, R84 ;  /* 0x0000001fff577819 */ /* 0x000fe40000011454 */
[----:B------:R-:W-:Y:S02]  /*03d0*/  ISETP.LT.U32.AND P0, PT, R84, UR10, PT ;  /* 0x0000000a54007c0c */ /* 0x000fe4000bf01070 */
[----:B------:R-:W-:Y:S02]  /*03e0*/  @P3 LOP3.LUT R9, R9, 0x8, RZ, 0xfc, !PT ;  /* 0x0000000809093812 */ /* 0x000fe400078efcff */
[----:B------:R-:W-:-:S02]  /*03f0*/  ISETP.LT.AND.EX P0, PT, R87, UR11, !P1, P0 ;  /* 0x0000000b57007c0c */ /* 0x000fc4000cf01300 */
[----:B------:R-:W-:Y:S02]  /*0400*/  LOP3.LUT R9, R9, 0xfffffffb, RZ, 0xc0, !PT ;  /* 0xfffffffb09097812 */ /* 0x000fe400078ec0ff */
[C---:B------:R-:W-:Y:S02]  /*0410*/  IADD3 R82, R104.reuse, 0x70, RZ ;  /* 0x0000007068527810 */ /* 0x040fe40007ffe0ff */
[----:B------:R-:W-:Y:S02]  /*0420*/  @P2 LOP3.LUT R9, R9, 0x4, RZ, 0xfc, !PT ;  /* 0x0000000409092812 */ /* 0x000fe400078efcff */
[C---:B------:R-:W-:Y:S02]  /*0430*/  IADD3 R80, R104.reuse, 0x80, RZ ;  /* 0x0000008068507810 */ /* 0x040fe40007ffe0ff */
[C---:B------:R-:W-:Y:S02]  /*0440*/  IADD3 R78, R104.reuse, 0x90, RZ ;  /* 0x00000090684e7810 */ /* 0x040fe40007ffe0ff */
[----:B------:R-:W-:-:S02]  /*0450*/  IADD3 R76, R104, 0xa0, RZ ;  /* 0x000000a0684c7810 */ /* 0x000fc40007ffe0ff */
[----:B------:R-:W-:Y:S02]  /*0460*/  LOP3.LUT R9, R9, 0xfffffffd, RZ, 0xc0, !PT ;  /* 0xfffffffd09097812 */ /* 0x000fe400078ec0ff */
[----:B------:R-:W-:Y:S02]  /*0470*/  IADD3 R30, R104, 0xb0, RZ ;  /* 0x000000b0681e7810 */ /* 0x000fe40007ffe0ff */
[----:B------:R-:W-:Y:S02]  /*0480*/  SHF.R.S32.HI R85, RZ, 0x1f, R82 ;  /* 0x0000001fff557819 */ /* 0x000fe40000011452 */
[----:B------:R-:W-:Y:S02]  /*0490*/  SHF.R.S32.HI R83, RZ, 0x1f, R80 ;  /* 0x0000001fff537819 */ /* 0x000fe40000011450 */
[----:B------:R-:W-:Y:S02]  /*04a0*/  SHF.R.S32.HI R81, RZ, 0x1f, R78 ;  /* 0x0000001fff517819 */ /* 0x000fe4000001144e */
[----:B------:R-:W-:-:S02]  /*04b0*/  SHF.R.S32.HI R79, RZ, 0x1f, R76 ;  /* 0x0000001fff4f7819 */ /* 0x000fc4000001144c */
[----:B------:R-:W-:Y:S02]  /*04c0*/  ISETP.LT.U32.AND P5, PT, R82, UR10, PT ;  /* 0x0000000a52007c0c */ /* 0x000fe4000bfa1070 */
[----:B------:R-:W-:Y:S02]  /*04d0*/  @P0 LOP3.LUT R9, R9, 0x2, RZ, 0xfc, !PT ;  /* 0x0000000209090812 */ /* 0x000fe400078efcff */
[----:B------:R-:W-:Y:S02]  /*04e0*/  ISETP.LT.U32.AND P4, PT, R80, UR10, PT ;  /* 0x0000000a50007c0c */ /* 0x000fe4000bf81070 */
[----:B------:R-:W-:Y:S02]  /*04f0*/  ISETP.LT.U32.AND P3, PT, R78, UR10, PT ;  /* 0x0000000a4e007c0c */ /* 0x000fe4000bf61070 */
[----:B------:R-:W-:Y:S02]  /*0500*/  ISETP.LT.U32.AND P2, PT, R76, UR10, PT ;  /* 0x0000000a4c007c0c */ /* 0x000fe4000bf41070 */
[----:B------:R-:W-:-:S02]  /*0510*/  SHF.R.S32.HI R77, RZ, 0x1f, R30 ;  /* 0x0000001fff4d7819 */ /* 0x000fc4000001141e */
[----:B------:R-:W-:Y:S01]  /*0520*/  ISETP.LT.U32.AND P0, PT, R30, UR10, PT ;  /* 0x0000000a1e007c0c */ /* 0x000fe2000bf01070 */
[----:B------:R-:W-:Y:S01]  /*0530*/  ULDC.U8 UR10, c[0x0][0x2a4] ;  /* 0x0000a900000a7ab9 */ /* 0x000fe20000000000 */
[----:B------:R-:W-:Y:S02]  /*0540*/  ISETP.LT.AND.EX P5, PT, R85, UR11, !P1, P5 ;  /* 0x0000000b55007c0c */ /* 0x000fe4000cfa1350 */
[----:B------:R-:W-:Y:S02]  /*0550*/  ISETP.LT.AND.EX P4, PT, R83, UR11, !P1, P4 ;  /* 0x0000000b53007c0c */ /* 0x000fe4000cf81340 */
[----:B------:R-:W-:Y:S02]  /*0560*/  ISETP.LT.AND.EX P3, PT, R81, UR11, !P1, P3 ;  /* 0x0000000b51007c0c */ /* 0x000fe4000cf61330 */
[----:B------:R-:W-:Y:S02]  /*0570*/  ISETP.LT.AND.EX P2, PT, R79, UR11, !P1, P2 ;  /* 0x0000000b4f007c0c */ /* 0x000fe4000cf41320 */
[----:B------:R-:W-:-:S02]  /*0580*/  ISETP.LT.AND.EX P1, PT, R77, UR11, !P1, P0 ;  /* 0x0000000b4d007c0c */ /* 0x000fc4000cf21300 */
[C---:B---3--:R-:W-:Y:S02]  /*0590*/  LEA.HI R21, P0, R3.reuse, R2, RZ, 0x1 ;  /* 0x0000000203157211 */ /* 0x048fe400078108ff */
[-C--:B------:R-:W-:Y:S02]  /*05a0*/  LEA R5, R3, R3.reuse, 0x1 ;  /* 0x0000000303057211 */ /* 0x080fe400078e08ff */
[----:B------:R-:W-:Y:S01]  /*05b0*/  IADD3.X R14, RZ, R3, RZ, P0, !PT ;  /* 0x00000003ff0e7210 */ /* 0x000fe200007fe4ff */
[----:B------:R-:W-:Y:S01]  /*05c0*/  IMAD.WIDE.U32 R2, R2, 0x3, RZ ;  /* 0x0000000302027825 */ /* 0x000fe200078e00ff */
[----:B------:R-:W-:Y:S02]  /*05d0*/  IADD3 R20, R104, 0xc0, RZ ;  /* 0x000000c068147810 */ /* 0x000fe40007ffe0ff */
[----:B------:R-:W-:Y:S02]  /*05e0*/  SHF.R.S64 R21, R21, 0x1, R14 ;  /* 0x0000000115157819 */ /* 0x000fe4000000100e */
[----:B------:R-:W-:-:S02]  /*05f0*/  IADD3 R5, R3, R5, RZ ;  /* 0x0000000503057210 */ /* 0x000fc40007ffe0ff */
[----:B------:R-:W-:Y:S02]  /*0600*/  SHF.R.S32.HI R3, RZ, 0x1f, R106 ;  /* 0x0000001fff037819 */ /* 0x000fe4000001146a */
[----:B------:R-:W-:Y:S02]  /*0610*/  LEA.HI R12, P0, R5, R2, RZ, 0x1 ;  /* 0x00000002050c7211 */ /* 0x000fe400078108ff */
[----:B------:R-:W-:Y:S02]  /*0620*/  LEA.HI R3, R3, R106, RZ, 0x5 ;  /* 0x0000006a03037211 */ /* 0x000fe400078f28ff */
[----:B------:R-:W-:Y:S02]  /*0630*/  IADD3.X R5, RZ, R5, RZ, P0, !PT ;  /* 0x00000005ff057210 */ /* 0x000fe400007fe4ff */
[----:B------:R-:W-:Y:S02]  /*0640*/  SHF.R.S32.HI R3, RZ, 0x5, R3 ;  /* 0x00000005ff037819 */ /* 0x000fe40000011403 */
[----:B------:R-:W-:-:S02]  /*0650*/  SHF.R.S32.HI R14, RZ, 0x1, R14 ;  /* 0x00000001ff0e7819 */ /* 0x000fc4000001140e */
[----:B------:R-:W-:Y:S02]  /*0660*/  LEA R22, R3, UR5, 0x3 ;  /* 0x0000000503167c11 */ /* 0x000fe4000f8e18ff */
[C---:B------:R-:W-:Y:S02]  /*0670*/  IADD3 R19, R104.reuse, 0xd0, RZ ;  /* 0x000000d068137810 */ /* 0x040fe40007ffe0ff */
[C---:B------:R-:W-:Y:S02]  /*0680*/  IADD3 R18, R104.reuse, 0xe0, RZ ;  /* 0x000000e068127810 */ /* 0x040fe40007ffe0ff */
[----:B------:R-:W-:Y:S02]  /*0690*/  IADD3 R16, R104, 0xf0, RZ ;  /* 0x000000f068107810 */ /* 0x000fe40007ffe0ff */
[--C-:B------:R-:W-:Y:S02]  /*06a0*/  SHF.R.S64 R12, R12, 0x1, R5.reuse ;  /* 0x000000010c0c7819 */ /* 0x100fe40000001005 */
[----:B------:R-:W-:-:S02]  /*06b0*/  SHF.R.S32.HI R3, RZ, 0x1, R5 ;  /* 0x00000001ff037819 */ /* 0x000fc40000011405 */
[----:B--2---:R-:W-:Y:S02]  /*06c0*/  LOP3.LUT R24, R29, 0x3, RZ, 0xc0, !PT ;  /* 0x000000031d187812 */ /* 0x004fe400078ec0ff */
[----:B------:R-:W-:Y:S02]  /*06d0*/  SHF.L.U32 R23, R23, 0x1, RZ ;  /* 0x0000000117177819 */ /* 0x000fe400000006ff */
[----:B------:R-:W-:Y:S02]  /*06e0*/  SHF.L.U64.HI R14, R21, 0x2, R14 ;  /* 0x00000002150e7819 */ /* 0x000fe4000001020e */
[----:B------:R-:W-:Y:S02]  /*06f0*/  SHF.R.S32.HI R17, RZ, 0x1f, R20 ;  /* 0x0000001fff117819 */ /* 0x000fe40000011414 */
[----:B------:R-:W-:Y:S02]  /*0700*/  SHF.R.S32.HI R15, RZ, 0x1f, R19 ;  /* 0x0000001fff0f7819 */ /* 0x000fe40000011413 */
[----:B------:R-:W-:-:S02]  /*0710*/  SHF.R.S32.HI R13, RZ, 0x1f, R18 ;  /* 0x0000001fff0d7819 */ /* 0x000fc40000011412 */
[----:B------:R-:W-:Y:S02]  /*0720*/  SHF.R.S32.HI R11, RZ, 0x1f, R16 ;  /* 0x0000001fff0b7819 */ /* 0x000fe40000011410 */
[----:B-1----:R-:W-:-:S07]  /*0730*/  SHF.L.U64.HI R10, R12, 0x2, R3 ;  /* 0x000000020c0a7819 */ /* 0x002fce0000010203 */
.L_x_184:
[----:B0-----:R-:W0:Y:S01]  /*0740*/  LDC R33, c[0x0][0x2a0] ;  /* 0x0000a800ff217b82 */ /* 0x001e220000000800 */
[----:B------:R-:W-:Y:S01]  /*0750*/  P2R R8, PR, RZ, 0x4 ;  /* 0x00000004ff087803 */ /* 0x000fe20000000000 */
[----:B------:R-:W-:Y:S01]  /*0760*/  ULDC.64 UR12, c[0x0][0x298] ;  /* 0x0000a600000c7ab9 */ /* 0x000fe20000000a00 */
[C---:B------:R-:W-:Y:S02]  /*0770*/  LOP3.LUT P2, RZ, R9.reuse, 0x80, RZ, 0xc0, !PT ;  /* 0x0000008009ff7812 */ /* 0x040fe4000784c0ff */
[C---:B------:R-:W-:Y:S02]  /*0780*/  LOP3.LUT P6, RZ, R9.reuse, 0x40, RZ, 0xc0, !PT ;  /* 0x0000004009ff7812 */ /* 0x040fe400078cc0ff */
[----:B------:R-:W-:Y:S01]  /*0790*/  P2R R6, PR, RZ, 0x2 ;  /* 0x00000002ff067803 */ /* 0x000fe20000000000 */
[----:B------:R-:W1:Y:S01]  /*07a0*/  @P5 LDC.64 R50, c[0x0][0x230] ;  /* 0x00008c00ff325b82 */ /* 0x000e620000000a00 */
[----:B------:R-:W-:Y:S02]  /*07b0*/  LOP3.LUT P1, RZ, R9, 0x10, RZ, 0xc0, !PT ;  /* 0x0000001009ff7812 */ /* 0x000fe4000782c0ff */
[----:B------:R-:W-:-:S05]  /*07c0*/  P2R R114, PR, RZ, 0x20 ;  /* 0x00000020ff727803 */ /* 0x000fca0000000000 */
[----:B------:R-:W2:Y:S01]  /*07d0*/  @P2 LDC.64 R90, c[0x0][0x230] ;  /* 0x00008c00ff5a2b82 */ /* 0x000ea20000000a00 */
[----:B0-----:R-:W-:-:S07]  /*07e0*/  IABS R7, R33 ;  /* 0x0000002100077213 */ /* 0x001fce0000000000 */
[----:B------:R-:W0:Y:S01]  /*07f0*/  @P6 LDC.64 R74, c[0x0][0x230] ;  /* 0x00008c00ff4a6b82 */ /* 0x000e220000000a00 */
[----:B------:R-:W3:Y:S07]  /*0800*/  I2F.RP R0, R7 ;  /* 0x0000000700007306 */ /* 0x000eee0000209400 */
[----:B------:R-:W4:Y:S08]  /*0810*/  @P1 LDC.64 R66, c[0x0][0x230] ;  /* 0x00008c00ff421b82 */ /* 0x000f300000000a00 */
[----:B------:R-:W1:Y:S01]  /*0820*/  @P4 LDC.64 R46, c[0x0][0x230] ;  /* 0x00008c00ff2e4b82 */ /* 0x000e620000000a00 */
[----:B---3--:R-:W3:Y:S07]  /*0830*/  MUFU.RCP R0, R0 ;  /* 0x0000000000007308 */ /* 0x008eee0000001000 */
[----:B------:R-:W1:Y:S01]  /*0840*/  @P3 LDC.64 R42, c[0x0][0x230] ;  /* 0x00008c00ff2a3b82 */ /* 0x000e620000000a00 */
[----:B---3--:R-:W-:-:S04]  /*0850*/  IADD3 R2, R0, 0xffffffe, RZ ;  /* 0x0ffffffe00027810 */ /* 0x008fc80007ffe0ff */
[----:B------:R3:W2:Y:S02]  /*0860*/  F2I.FTZ.U32.TRUNC.NTZ R3, R2 ;  /* 0x0000000200037305 */ /* 0x0006a4000021f000 */
[----:B---3--:R-:W-:Y:S02]  /*0870*/  MOV R2, RZ ;  /* 0x000000ff00027202 */ /* 0x008fe40000000f00 */
[----:B--2---:R-:W-:-:S05]  /*0880*/  IADD3 R4, RZ, -R3, RZ ;  /* 0x80000003ff047210 */ /* 0x004fca0007ffe0ff */
[----:B------:R-:W-:Y:S01]  /*0890*/  IMAD R5, R4, R7, RZ ;  /* 0x0000000704057224 */ /* 0x000fe200078e02ff */
[----:B------:R-:W-:-:S03]  /*08a0*/  IABS R4, R26 ;  /* 0x0000001a00047213 */ /* 0x000fc60000000000 */
[----:B------:R-:W-:-:S06]  /*08b0*/  IMAD.HI.U32 R3, R3, R5, R2 ;  /* 0x0000000503037227 */ /* 0x000fcc00078e0002 */
[----:B------:R-:W-:-:S05]  /*08c0*/  IMAD.HI.U32 R3, R3, R4, RZ ;  /* 0x0000000403037227 */ /* 0x000fca00078e00ff */
[----:B------:R-:W-:-:S05]  /*08d0*/  IADD3 R0, -R3, RZ, RZ ;  /* 0x000000ff03007210 */ /* 0x000fca0007ffe1ff */
[----:B------:R-:W-:-:S05]  /*08e0*/  IMAD R0, R7, R0, R4 ;  /* 0x0000000007007224 */ /* 0x000fca00078e0204 */
[----:B------:R-:W-:-:S13]  /*08f0*/  ISETP.GT.U32.AND P0, PT, R7, R0, PT ;  /* 0x000000000700720c */ /* 0x000fda0003f04070 */
[-C--:B------:R-:W-:Y:S02]  /*0900*/  @!P0 IADD3 R0, R0, -R7.reuse, RZ ;  /* 0x8000000700008210 */ /* 0x080fe40007ffe0ff */
[----:B------:R-:W-:Y:S02]  /*0910*/  @!P0 IADD3 R3, R3, 0x1, RZ ;  /* 0x0000000103038810 */ /* 0x000fe40007ffe0ff */
[----:B------:R-:W-:Y:S02]  /*0920*/  IADD3 R5, R0, -R7, RZ ;  /* 0x8000000700057210 */ /* 0x000fe40007ffe0ff */
[----:B------:R-:W-:-:S04]  /*0930*/  ISETP.GT.U32.AND P0, PT, R7, R0, PT ;  /* 0x000000000700720c */ /* 0x000fc80003f04070 */
[----:B------:R-:W-:Y:S02]  /*0940*/  SEL R5, R5, R0, !P0 ;  /* 0x0000000005057207 */ /* 0x000fe40004000000 */
[----:B------:R-:W-:Y:S02]  /*0950*/  ISETP.GE.U32.AND P0, PT, R0, R7, PT ;  /* 0x000000070000720c */ /* 0x000fe40003f06070 */
[----:B------:R-:W-:-:S11]  /*0960*/  LOP3.LUT R0, R26, R33, RZ, 0x3c, !PT ;  /* 0x000000211a007212 */ /* 0x000fd600078e3cff */
[----:B------:R-:W-:Y:S02]  /*0970*/  @P0 IADD3 R3, R3, 0x1, RZ ;  /* 0x0000000103030810 */ /* 0x000fe40007ffe0ff */
[----:B------:R-:W-:-:S13]  /*0980*/  ISETP.GE.AND P0, PT, R26, RZ, PT ;  /* 0x000000ff1a00720c */ /* 0x000fda0003f06270 */
[----:B------:R-:W-:Y:S02]  /*0990*/  @!P0 IADD3 R5, -R5, RZ, RZ ;  /* 0x000000ff05058210 */ /* 0x000fe40007ffe1ff */
[----:B------:R-:W-:Y:S02]  /*09a0*/  ISETP.GE.AND P0, PT, R0, RZ, PT ;  /* 0x000000ff0000720c */ /* 0x000fe40003f06270 */
[----:B------:R-:W-:-:S11]  /*09b0*/  LOP3.LUT R0, RZ, R33, RZ, 0x33, !PT ;  /* 0x00000021ff007212 */ /* 0x000fd600078e33ff */
[----:B------:R-:W-:Y:S02]  /*09c0*/  @!P0 IADD3 R3, -R3, RZ, RZ ;  /* 0x000000ff03038210 */ /* 0x000fe40007ffe1ff */
[----:B------:R-:W-:-:S04]  /*09d0*/  ISETP.NE.AND P0, PT, R33, RZ, PT ;  /* 0x000000ff2100720c */ /* 0x000fc80003f05270 */
[C---:B------:R-:W-:Y:S02]  /*09e0*/  SEL R133, R0.reuse, R5, !P0 ;  /* 0x0000000500857207 */ /* 0x040fe40004000000 */
[----:B------:R-:W-:Y:S02]  /*09f0*/  SEL R3, R0, R3, !P0 ;  /* 0x0000000300037207 */ /* 0x000fe40004000000 */
[----:B------:R-:W-:Y:S01]  /*0a00*/  SHF.R.S32.HI R5, RZ, 0x1f, R23 ;  /* 0x0000001fff057819 */ /* 0x000fe20000011417 */
[----:B------:R-:W-:Y:S01]  /*0a10*/  IMAD R138, R133, 0x30, RZ ;  /* 0x00000030858a7824 */ /* 0x000fe200078e02ff */
[----:B------:R-:W-:-:S04]  /*0a20*/  SHF.R.S32.HI R0, RZ, 0x1f, R3 ;  /* 0x0000001fff007819 */ /* 0x000fc80000011403 */
[----:B------:R-:W-:Y:S01]  /*0a30*/  IADD3 R134, P0, R23, R138, RZ ;  /* 0x0000008a17867210 */ /* 0x000fe20007f1e0ff */
[----:B------:R-:W-:-:S03]  /*0a40*/  IMAD R0, R0, UR12, RZ ;  /* 0x0000000c00007c24 */ /* 0x000fc6000f8e02ff */
[----:B------:R-:W-:Y:S01]  /*0a50*/  LEA.HI.X.SX32 R135, R138, R5, 0x1, P0 ;  /* 0x000000058a877211 */ /* 0x000fe200000f0eff */
[C---:B------:R-:W-:Y:S01]  /*0a60*/  IMAD R137, R3.reuse, UR13, R0 ;  /* 0x0000000d03897c24 */ /* 0x040fe2000f8e0200 */
[----:B------:R-:W2:Y:S01]  /*0a70*/  @P2 LDC.64 R4, c[0x0][0x288] ;  /* 0x0000a200ff042b82 */ /* 0x000ea20000000a00 */
[----:B------:R-:W-:Y:S01]  /*0a80*/  IMAD.WIDE.U32 R134, R3, UR12, R134 ;  /* 0x0000000c03867c25 */ /* 0x000fe2000f8e0086 */
[----:B------:R-:W-:-:S04]  /*0a90*/  ULDC.64 UR12, c[0x0][0x290] ;  /* 0x0000a400000c7ab9 */ /* 0x000fc80000000a00 */
[----:B------:R-:W-:Y:S02]  /*0aa0*/  IADD3 R137, R135, R137, RZ ;  /* 0x0000008987897210 */ /* 0x000fe40007ffe0ff */
[----:B------:R-:W-:Y:S01]  /*0ab0*/  @P2 MOV R136, R134 ;  /* 0x0000008600882202 */ /* 0x000fe20000000f00 */
[----:B--2---:R-:W-:-:S04]  /*0ac0*/  @P2 IMAD R0, R107, R4, RZ ;  /* 0x000000046b002224 */ /* 0x004fc800078e02ff */
[----:B------:R-:W-:-:S04]  /*0ad0*/  @P2 IMAD.WIDE.U32 R2, R104, R4, R136 ;  /* 0x0000000468022225 */ /* 0x000fc800078e0088 */
[----:B------:R-:W-:Y:S01]  /*0ae0*/  @P2 IMAD R5, R104, R5, R0 ;  /* 0x0000000568052224 */ /* 0x000fe200078e0200 */
[----:B------:R-:W-:-:S04]  /*0af0*/  @P2 SHF.L.U32 R89, R2, 0x1, RZ ;  /* 0x0000000102592819 */ /* 0x000fc800000006ff */
[----:B------:R-:W-:Y:S02]  /*0b00*/  @P2 IADD3 R3, R3, R5, RZ ;  /* 0x0000000503032210 */ /* 0x000fe40007ffe0ff */
[----:B------:R-:W2:Y:S01]  /*0b10*/  @P2 LDC.64 R4, c[0x0][0x228] ;  /* 0x00008a00ff042b82 */ /* 0x000ea20000000a00 */
[C---:B------:R-:W-:Y:S02]  /*0b20*/  @P2 IADD3 R90, P0, R89.reuse, R90, RZ ;  /* 0x0000005a595a2210 */ /* 0x040fe40007f1e0ff */
[----:B------:R-:W-:Y:S02]  /*0b30*/  @P2 SHF.L.U64.HI R2, R2, 0x1, R3 ;  /* 0x0000000102022819 */ /* 0x000fe40000010203 */
[----:B------:R-:W-:Y:S02]  /*0b40*/  @P6 MOV R3, R137 ;  /* 0x0000008900036202 */ /* 0x000fe40000000f00 */
[----:B------:R-:W-:Y:S02]  /*0b50*/  @P2 IADD3.X R91, R2, R91, RZ, P0, !PT ;  /* 0x0000005b025b2210 */ /* 0x000fe400007fe4ff */
[----:B--2---:R-:W-:-:S04]  /*0b60*/  @P2 IADD3 R88, P0, R89, R4, RZ ;  /* 0x0000000459582210 */ /* 0x004fc80007f1e0ff */
[----:B------:R-:W-:Y:S02]  /*0b70*/  @P2 IADD3.X R89, R2, R5, RZ, P0, !PT ;  /* 0x0000000502592210 */ /* 0x000fe400007fe4ff */
[----:B------:R-:W2:Y:S01]  /*0b80*/  @P6 LDC.64 R4, c[0x0][0x288] ;  /* 0x0000a200ff046b82 */ /* 0x000ea20000000a00 */
[----:B------:R-:W-:Y:S02]  /*0b90*/  @P6 MOV R2, R134 ;  /* 0x0000008600026202 */ /* 0x000fe40000000f00 */
[----:B------:R-:W-:-:S13]  /*0ba0*/  LOP3.LUT P2, RZ, R9, 0x20, RZ, 0xc0, !PT ;  /* 0x0000002009ff7812 */ /* 0x000fda000784c0ff */
[----:B------:R-:W3:Y:S01]  /*0bb0*/  @P2 LDC.64 R70, c[0x0][0x230] ;  /* 0x00008c00ff462b82 */ /* 0x000ee20000000a00 */
[-C--:B--2---:R-:W-:Y:S02]  /*0bc0*/  @P6 IMAD R0, R105, R4.reuse, RZ ;  /* 0x0000000469006224 */ /* 0x084fe400078e02ff */
[----:B------:R-:W-:-:S04]  /*0bd0*/  @P6 IMAD.WIDE.U32 R2, R102, R4, R2 ;  /* 0x0000000466026225 */ /* 0x000fc800078e0002 */
[----:B------:R-:W-:Y:S01]  /*0be0*/  @P6 IMAD R5, R102, R5, R0 ;  /* 0x0000000566056224 */ /* 0x000fe200078e0200 */
[----:B------:R-:W-:-:S04]  /*0bf0*/  @P6 SHF.L.U32 R73, R2, 0x1, RZ ;  /* 0x0000000102496819 */ /* 0x000fc800000006ff */
[----:B------:R-:W-:Y:S02]  /*0c00*/  @P6 IADD3 R3, R3, R5, RZ ;  /* 0x0000000503036210 */ /* 0x000fe40007ffe0ff */
[----:B------:R-:W2:Y:S01]  /*0c10*/  @P6 LDC.64 R4, c[0x0][0x228] ;  /* 0x00008a00ff046b82 */ /* 0x000ea20000000a00 */
[C---:B0-----:R-:W-:Y:S02]  /*0c20*/  @P6 IADD3 R74, P0, R73.reuse, R74, RZ ;  /* 0x0000004a494a6210 */ /* 0x041fe40007f1e0ff */
[----:B------:R-:W-:Y:S02]  /*0c30*/  @P6 SHF.L.U64.HI R2, R2, 0x1, R3 ;  /* 0x0000000102026819 */ /* 0x000fe40000010203 */
[----:B------:R-:W-:Y:S02]  /*0c40*/  @P2 MOV R3, R137 ;  /* 0x0000008900032202 */ /* 0x000fe40000000f00 */
[----:B------:R-:W-:Y:S02]  /*0c50*/  @P6 IADD3.X R75, R2, R75, RZ, P0, !PT ;  /* 0x0000004b024b6210 */ /* 0x000fe400007fe4ff */
[----:B--2---:R-:W-:-:S04]  /*0c60*/  @P6 IADD3 R72, P0, R73, R4, RZ ;  /* 0x0000000449486210 */ /* 0x004fc80007f1e0ff */
[----:B------:R-:W-:Y:S02]  /*0c70*/  @P6 IADD3.X R73, R2, R5, RZ, P0, !PT ;  /* 0x0000000502496210 */ /* 0x000fe400007fe4ff */
[----:B------:R-:W0:Y:S01]  /*0c80*/  @P2 LDC.64 R4, c[0x0][0x288] ;  /* 0x0000a200ff042b82 */ /* 0x000e220000000a00 */
[----:B------:R-:W-:Y:S02]  /*0c90*/  @P2 MOV R2, R134 ;  /* 0x0000008600022202 */ /* 0x000fe40000000f00 */
[----:B------:R-:W-:-:S13]  /*0ca0*/  LOP3.LUT P6, RZ, R9, 0x2, RZ, 0xc0, !PT ;  /* 0x0000000209ff7812 */ /* 0x000fda00078cc0ff */
[----:B------:R-:W2:Y:S01]  /*0cb0*/  @P6 LDC.64 R54, c[0x0][0x230] ;  /* 0x00008c00ff366b82 */ /* 0x000ea20000000a00 */
[-C--:B0-----:R-:W-:Y:S02]  /*0cc0*/  @P2 IMAD R0, R103, R4.reuse, RZ ;  /* 0x0000000467002224 */ /* 0x081fe400078e02ff */
[----:B------:R-:W-:-:S04]  /*0cd0*/  @P2 IMAD.WIDE.U32 R2, R100, R4, R2 ;  /* 0x0000000464022225 */ /* 0x000fc800078e0002 */
[----:B------:R-:W-:Y:S01]  /*0ce0*/  @P2 IMAD R5, R100, R5, R0 ;  /* 0x0000000564052224 */ /* 0x000fe200078e0200 */
[----:B------:R-:W-:-:S04]  /*0cf0*/  @P2 SHF.L.U32 R69, R2, 0x1, RZ ;  /* 0x0000000102452819 */ /* 0x000fc800000006ff */
[----:B------:R-:W-:Y:S02]  /*0d00*/  @P2 IADD3 R3, R3, R5, RZ ;  /* 0x0000000503032210 */ /* 0x000fe40007ffe0ff */
[----:B------:R-:W0:Y:S01]  /*0d10*/  @P2 LDC.64 R4, c[0x0][0x228] ;  /* 0x00008a00ff042b82 */ /* 0x000e220000000a00 */
[C---:B---3--:R-:W-:Y:S02]  /*0d20*/  @P2 IADD3 R70, P0, R69.reuse, R70, RZ ;  /* 0x0000004645462210 */ /* 0x048fe40007f1e0ff */
[----:B------:R-:W-:Y:S02]  /*0d30*/  @P2 SHF.L.U64.HI R2, R2, 0x1, R3 ;  /* 0x0000000102022819 */ /* 0x000fe40000010203 */
[----:B------:R-:W-:Y:S02]  /*0d40*/  @P1 MOV R3, R137 ;  /* 0x0000008900031202 */ /* 0x000fe40000000f00 */
[----:B------:R-:W-:Y:S02]  /*0d50*/  @P2 IADD3.X R71, R2, R71, RZ, P0, !PT ;  /* 0x0000004702472210 */ /* 0x000fe400007fe4ff */
[----:B0-----:R-:W-:-:S04]  /*0d60*/  @P2 IADD3 R68, P0, R69, R4, RZ ;  /* 0x0000000445442210 */ /* 0x001fc80007f1e0ff */
[----:B------:R-:W-:Y:S02]  /*0d70*/  @P2 IADD3.X R69, R2, R5, RZ, P0, !PT ;  /* 0x0000000502452210 */ /* 0x000fe400007fe4ff */
[----:B------:R-:W0:Y:S01]  /*0d80*/  @P1 LDC.64 R4, c[0x0][0x288] ;  /* 0x0000a200ff041b82 */ /* 0x000e220000000a00 */
[----:B------:R-:W-:Y:S02]  /*0d90*/  @P1 MOV R2, R134 ;  /* 0x0000008600021202 */ /* 0x000fe40000000f00 */
[----:B------:R-:W-:-:S13]  /*0da0*/  LOP3.LUT P2, RZ, R9, 0x8, RZ, 0xc0, !PT ;  /* 0x0000000809ff7812 */ /* 0x000fda000784c0ff */
[----:B------:R-:W3:Y:S01]  /*0db0*/  @P2 LDC.64 R62, c[0x0][0x230] ;  /* 0x00008c00ff3e2b82 */ /* 0x000ee20000000a00 */
[-C--:B0-----:R-:W-:Y:S02]  /*0dc0*/  @P1 IMAD R0, R101, R4.reuse, RZ ;  /* 0x0000000465001224 */ /* 0x081fe400078e02ff */
[----:B------:R-:W-:-:S04]  /*0dd0*/  @P1 IMAD.WIDE.U32 R2, R98, R4, R2 ;  /* 0x0000000462021225 */ /* 0x000fc800078e0002 */
[----:B------:R-:W-:Y:S01]  /*0de0*/  @P1 IMAD R5, R98, R5, R0 ;  /* 0x0000000562051224 */ /* 0x000fe200078e0200 */
[----:B------:R-:W-:-:S04]  /*0df0*/  @P1 SHF.L.U32 R65, R2, 0x1, RZ ;  /* 0x0000000102411819 */ /* 0x000fc800000006ff */
[----:B------:R-:W-:Y:S02]  /*0e00*/  @P1 IADD3 R3, R3, R5, RZ ;  /* 0x0000000503031210 */ /* 0x000fe40007ffe0ff */
[----:B------:R-:W0:Y:S01]  /*0e10*/  @P1 LDC.64 R4, c[0x0][0x228] ;  /* 0x00008a00ff041b82 */ /* 0x000e220000000a00 */
[C---:B----4-:R-:W-:Y:S02]  /*0e20*/  @P1 IADD3 R66, P0, R65.reuse, R66, RZ ;  /* 0x0000004241421210 */ /* 0x050fe40007f1e0ff */
        /* <DEDUP_REMOVED lines=8> */
[----:B------:R-:W4:Y:S01]  /*0eb0*/  @P1 LDC.64 R58, c[0x0][0x230] ;  /* 0x00008c00ff3a1b82 */ /* 0x000f220000000a00 */
        /* <DEDUP_REMOVED lines=14> */
[----:B------:R-:W-:Y:S02]  /*0fa0*/  ISETP.NE.AND P2, PT, R8, RZ, PT ;  /* 0x000000ff0800720c */ /* 0x000fe40003f45270 */
[----:B------:R-:W-:-:S11]  /*0fb0*/  MOV R8, RZ ;  /* 0x000000ff00087202 */ /* 0x000fd60000000f00 */
        /* <DEDUP_REMOVED lines=15> */
[----:B------:R-:W-:-:S13]  /*10b0*/  ISETP.NE.AND P1, PT, R6, RZ, PT ;  /* 0x000000ff0600720c */ /* 0x000fda0003f25270 */
[----:B------:R-:W4:Y:S01]  /*10c0*/  @P1 LDC.64 R34, c[0x0][0x230] ;  /* 0x00008c00ff221b82 */ /* 0x000f220000000a00 */
[----:B0-----:R-:W-:-:S07]  /*10d0*/  @P6 IMAD R0, R87, R4, RZ ;  /* 0x0000000457006224 */ /* 0x001fce00078e02ff */
[----:B------:R-:W0:Y:S01]  /*10e0*/  @P1 LDC.64 R32, c[0x0][0x228] ;  /* 0x00008a00ff201b82 */ /* 0x000e220000000a00 */
[----:B------:R-:W-:-:S04]  /*10f0*/  @P6 IMAD.WIDE.U32 R2, R84, R4, R2 ;  /* 0x0000000454026225 */ /* 0x000fc800078e0002 */
[----:B------:R-:W-:Y:S01]  /*1100*/  @P6 IMAD R5, R84, R5, R0 ;  /* 0x0000000554056224 */ /* 0x000fe200078e0200 */
[----:B------:R-:W-:-:S04]  /*1110*/  @P6 SHF.L.U32 R53, R2, 0x1, RZ ;  /* 0x0000000102356819 */ /* 0x000fc800000006ff */
[----:B------:R-:W-:Y:S02]  /*1120*/  @P6 IADD3 R3, R3, R5, RZ ;  /* 0x0000000503036210 */ /* 0x000fe40007ffe0ff */
[----:B------:R-:W1:Y:S01]  /*1130*/  @P6 LDC.64 R4, c[0x0][0x228] ;  /* 0x00008a00ff046b82 */ /* 0x000e620000000a00 */
[C---:B--2---:R-:W-:Y:S02]  /*1140*/  @P6 IADD3 R54, P0, R53.reuse, R54, RZ ;  /* 0x0000003635366210 */ /* 0x044fe40007f1e0ff */
[----:B------:R-:W-:Y:S02]  /*1150*/  @P6 SHF.L.U64.HI R2, R2, 0x1, R3 ;  /* 0x0000000102026819 */ /* 0x000fe40000010203 */
[----:B------:R-:W-:Y:S02]  /*1160*/  @P5 MOV R3, R137 ;  /* 0x0000008900035202 */ /* 0x000fe40000000f00 */
[----:B------:R-:W-:Y:S02]  /*1170*/  @P6 IADD3.X R55, R2, R55, RZ, P0, !PT ;  /* 0x0000003702376210 */ /* 0x000fe400007fe4ff */
[----:B-1----:R-:W-:-:S04]  /*1180*/  @P6 IADD3 R52, P0, R53, R4, RZ ;  /* 0x0000000435346210 */ /* 0x002fc80007f1e0ff */
[----:B------:R-:W-:Y:S02]  /*1190*/  @P6 IADD3.X R53, R2, R5, RZ, P0, !PT ;  /* 0x0000000502356210 */ /* 0x000fe400007fe4ff */
[----:B------:R-:W1:Y:S01]  /*11a0*/  @P5 LDC.64 R4, c[0x0][0x288] ;  /* 0x0000a200ff045b82 */ /* 0x000e620000000a00 */
[----:B------:R-:W-:Y:S01]  /*11b0*/  @P5 MOV R2, R134 ;  /* 0x0000008600025202 */ /* 0x000fe20000000f00 */
[----:B-1----:R-:W-:-:S04]  /*11c0*/  @P5 IMAD R0, R85, R4, RZ ;  /* 0x0000000455005224 */ /* 0x002fc800078e02ff */
[----:B------:R-:W-:-:S04]  /*11d0*/  @P5 IMAD.WIDE.U32 R2, R82, R4, R2 ;  /* 0x0000000452025225 */ /* 0x000fc800078e0002 */
[----:B------:R-:W-:Y:S01]  /*11e0*/  @P5 IMAD R5, R82, R5, R0 ;  /* 0x0000000552055224 */ /* 0x000fe200078e0200 */
[----:B------:R-:W-:-:S04]  /*11f0*/  @P5 SHF.L.U32 R49, R2, 0x1, RZ ;  /* 0x0000000102315819 */ /* 0x000fc800000006ff */
[----:B------:R-:W-:Y:S02]  /*1200*/  @P5 IADD3 R3, R3, R5, RZ ;  /* 0x0000000503035210 */ /* 0x000fe40007ffe0ff */
[----:B------:R-:W1:Y:S01]  /*1210*/  @P5 LDC.64 R4, c[0x0][0x228] ;  /* 0x00008a00ff045b82 */ /* 0x000e620000000a00 */
[C---:B------:R-:W-:Y:S02]  /*1220*/  @P5 IADD3 R50, P0, R49.reuse, R50, RZ ;  /* 0x0000003231325210 */ /* 0x040fe40007f1e0ff */
[----:B------:R-:W-:Y:S02]  /*1230*/  @P5 SHF.L.U64.HI R2, R2, 0x1, R3 ;  /* 0x0000000102025819 */ /* 0x000fe40000010203 */
[----:B------:R-:W-:Y:S02]  /*1240*/  @P4 MOV R3, R137 ;  /* 0x0000008900034202 */ /* 0x000fe40000000f00 */
[----:B------:R-:W-:Y:S02]  /*1250*/  @P5 IADD3.X R51, R2, R51, RZ, P0, !PT ;  /* 0x0000003302335210 */ /* 0x000fe400007fe4ff */
[----:B-1----:R-:W-:-:S04]  /*1260*/  @P5 IADD3 R48, P0, R49, R4, RZ ;  /* 0x0000000431305210 */ /* 0x002fc80007f1e0ff */
[----:B------:R-:W-:Y:S02]  /*1270*/  @P5 IADD3.X R49, R2, R5, RZ, P0, !PT ;  /* 0x0000000502315210 */ /* 0x000fe400007fe4ff */
[----:B------:R-:W1:Y:S01]  /*1280*/  @P4 LDC.64 R4, c[0x0][0x288] ;  /* 0x0000a200ff044b82 */ /* 0x000e620000000a00 */
[----:B------:R-:W-:Y:S02]  /*1290*/  @P4 MOV R2, R134 ;  /* 0x0000008600024202 */ /* 0x000fe40000000f00 */
[----:B------:R-:W-:-:S04]  /*12a0*/  LOP3.LUT P5, RZ, R9, 0x8, RZ, 0xc0, !PT ;  /* 0x0000000809ff7812 */ /* 0x000fc800078ac0ff */
[----:B------:R-:W-:Y:S02]  /*12b0*/  P2R R109, PR, RZ, 0x20 ;  /* 0x00000020ff6d7803 */ /* 0x000fe40000000000 */
[----:B------:R-:W-:-:S04]  /*12c0*/  LOP3.LUT P5, RZ, R9, 0x10, RZ, 0xc0, !PT ;  /* 0x0000001009ff7812 */ /* 0x000fc800078ac0ff */
[----:B------:R-:W-:Y:S02]  /*12d0*/  P2R R115, PR, RZ, 0x20 ;  /* 0x00000020ff737803 */ /* 0x000fe40000000000 */
[----:B------:R-:W-:-:S04]  /*12e0*/  LOP3.LUT P5, RZ, R9, 0x20, RZ, 0xc0, !PT ;  /* 0x0000002009ff7812 */ /* 0x000fc800078ac0ff */
[----:B------:R-:W-:Y:S02]  /*12f0*/  P2R R116, PR, RZ, 0x20 ;  /* 0x00000020ff747803 */ /* 0x000fe40000000000 */
[----:B------:R-:W-:Y:S01]  /*1300*/  LOP3.LUT P5, RZ, R9, 0x40, RZ, 0xc0, !PT ;  /* 0x0000004009ff7812 */ /* 0x000fe200078ac0ff */
[----:B-1----:R-:W-:-:S03]  /*1310*/  @P4 IMAD R0, R83, R4, RZ ;  /* 0x0000000453004224 */ /* 0x002fc600078e02ff */
[----:B------:R-:W-:Y:S01]  /*1320*/  P2R R117, PR, RZ, 0x20 ;  /* 0x00000020ff757803 */ /* 0x000fe20000000000 */
[----:B------:R-:W-:Y:S01]  /*1330*/  @P4 IMAD.WIDE.U32 R2, R80, R4, R2 ;  /* 0x0000000450024225 */ /* 0x000fe200078e0002 */
[----:B------:R-:W-:-:S03]  /*1340*/  LOP3.LUT P5, RZ, R9, 0x80, RZ, 0xc0, !PT ;  /* 0x0000008009ff7812 */ /* 0x000fc600078ac0ff */
        /* <DEDUP_REMOVED lines=32> */
[----:B---3--:R-:W-:Y:S02]  /*1550*/  @P2 IADD3 R38, P0, R37, R38, RZ ;  /* 0x0000002625262210 */ /* 0x008fe40007f1e0ff */
[----:B------:R-:W-:-:S04]  /*1560*/  @P2 SHF.L.U64.HI R2, R2, 0x1, R3 ;  /* 0x0000000102022819 */ /* 0x000fc80000010203 */
[C---:B------:R-:W-:Y:S02]  /*1570*/  @P2 IADD3.X R39, R2.reuse, R39, RZ, P0, !PT ;  /* 0x0000002702272210 */ /* 0x040fe400007fe4ff */
[----:B-1----:R-:W-:Y:S02]  /*1580*/  @P2 IADD3 R36, P0, R37, R4, RZ ;  /* 0x0000000425242210 */ /* 0x002fe40007f1e0ff */
[----:B------:R-:W-:Y:S02]  /*1590*/  @P1 MOV R4, R134 ;  /* 0x0000008600041202 */ /* 0x000fe40000000f00 */
[----:B------:R-:W-:Y:S02]  /*15a0*/  @P2 IADD3.X R37, R2, R5, RZ, P0, !PT ;  /* 0x0000000502252210 */ /* 0x000fe400007fe4ff */
[----:B------:R-:W1:Y:S01]  /*15b0*/  @P1 LDC.64 R2, c[0x0][0x288] ;  /* 0x0000a200ff021b82 */ /* 0x000e620000000a00 */
[----:B------:R-:W-:Y:S01]  /*15c0*/  @P1 MOV R5, R137 ;  /* 0x0000008900051202 */ /* 0x000fe20000000f00 */
[----:B-1----:R-:W-:-:S04]  /*15d0*/  @P1 IMAD R0, R77, R2, RZ ;  /* 0x000000024d001224 */ /* 0x002fc800078e02ff */
[C---:B------:R-:W-:Y:S02]  /*15e0*/  @P1 IMAD R7, R30.reuse, R3, R0 ;  /* 0x000000031e071224 */ /* 0x040fe400078e0200 */
[----:B------:R-:W-:-:S05]  /*15f0*/  @P1 IMAD.WIDE.U32 R2, R30, R2, R4 ;  /* 0x000000021e021225 */ /* 0x000fca00078e0004 */
[----:B------:R-:W-:Y:S02]  /*1600*/  @P1 IADD3 R5, R3, R7, RZ ;  /* 0x0000000703051210 */ /* 0x000fe40007ffe0ff */
[C---:B------:R-:W-:Y:S02]  /*1610*/  @P1 SHF.L.U32 R3, R2.reuse, 0x1, RZ ;  /* 0x0000000102031819 */ /* 0x040fe400000006ff */
[----:B------:R-:W-:Y:S02]  /*1620*/  @P1 SHF.L.U64.HI R2, R2, 0x1, R5 ;  /* 0x0000000102021819 */ /* 0x000fe40000010205 */
[----:B------:R-:W1:Y:S01]  /*1630*/  LDC R5, c[0x0][0x2ac] ;  /* 0x0000ab00ff057b82 */ /* 0x000e620000000800 */
[----:B----4-:R-:W-:-:S04]  /*1640*/  @P1 IADD3 R34, P0, R3, R34, RZ ;  /* 0x0000002203221210 */ /* 0x010fc80007f1e0ff */
[----:B------:R-:W-:Y:S02]  /*1650*/  @P1 IADD3.X R35, R2, R35, RZ, P0, !PT ;  /* 0x0000002302231210 */ /* 0x000fe400007fe4ff */
[----:B0-----:R-:W-:-:S04]  /*1660*/  @P1 IADD3 R32, P0, R3, R32, RZ ;  /* 0x0000002003201210 */ /* 0x001fc80007f1e0ff */
[----:B------:R-:W-:Y:S01]  /*1670*/  @P1 IADD3.X R33, R2, R33, RZ, P0, !PT ;  /* 0x0000002102211210 */ /* 0x000fe200007fe4ff */
[----:B------:R-:W-:-:S05]  /*1680*/  IMAD.WIDE.U32 R2, R106, -0x55555555, RZ ;  /* 0xaaaaaaab6a027825 */ /* 0x000fca00078e00ff */
[----:B------:R-:W-:-:S05]  /*1690*/  SHF.R.U32.HI R0, RZ, 0x4, R3 ;  /* 0x00000004ff007819 */ /* 0x000fca0000011603 */
[----:B-1----:R-:W-:-:S05]  /*16a0*/  IMAD R0, R5, UR7, R0 ;  /* 0x0000000705007c24 */ /* 0x002fca000f8e0200 */
[----:B------:R-:W-:-:S04]  /*16b0*/  IADD3 R2, R0, 0xc0, RZ ;  /* 0x000000c000027810 */ /* 0x000fc80007ffe0ff */
[----:B------:R-:W-:Y:S02]  /*16c0*/  SHF.R.S32.HI R3, RZ, 0x1f, R2 ;  /* 0x0000001fff037819 */ /* 0x000fe40000011402 */
[----:B------:R-:W-:-:S04]  /*16d0*/  ISETP.GE.U32.AND P0, PT, R2, UR12, PT ;  /* 0x0000000c02007c0c */ /* 0x000fc8000bf06070 */
[----:B------:R-:W-:-:S04]  /*16e0*/  ISETP.GE.AND.EX P0, PT, R3, UR13, PT, P0 ;  /* 0x0000000d03007c0c */ /* 0x000fc8000bf06300 */
[----:B------:R-:W-:-:S13]  /*16f0*/  ISETP.LT.U32.AND P0, PT, R106, 0x180, !P0 ;  /* 0x000001806a00780c */ /* 0x000fda0004701070 */
[----:B------:R-:W0:Y:S01]  /*1700*/  @P0 LDC.64 R2, c[0x0][0x288] ;  /* 0x0000a200ff020b82 */ /* 0x000e220000000a00 */
[----:B------:R-:W-:-:S07]  /*1710*/  @P0 MOV R7, R137 ;  /* 0x0000008900070202 */ /* 0x000fce0000000f00 */
[----:B------:R-:W1:Y:S01]  /*1720*/  @P0 LDC.64 R4, c[0x0][0x230] ;  /* 0x00008c00ff040b82 */ /* 0x000e620000000a00 */
[----:B0-----:R-:W-:-:S04]  /*1730*/  @P0 IMAD R6, R17, R2, RZ ;  /* 0x0000000211060224 */ /* 0x001fc800078e02ff */
[----:B------:R-:W-:Y:S01]  /*1740*/  @P0 IMAD R3, R20, R3, R6 ;  /* 0x0000000314030224 */ /* 0x000fe200078e0206 */
[----:B------:R-:W-:-:S05]  /*1750*/  @P0 MOV R6, R134 ;  /* 0x0000008600060202 */ /* 0x000fca0000000f00 */
[----:B------:R-:W-:-:S05]  /*1760*/  @P0 IMAD.WIDE.U32 R6, R20, R2, R6 ;  /* 0x0000000214060225 */ /* 0x000fca00078e0006 */
[----:B------:R-:W-:Y:S02]  /*1770*/  @P0 IADD3 R3, R7, R3, RZ ;  /* 0x0000000307030210 */ /* 0x000fe40007ffe0ff */
[C---:B------:R-:W-:Y:S02]  /*1780*/  @P0 SHF.L.U32 R95, R6.reuse, 0x1, RZ ;  /* 0x00000001065f0819 */ /* 0x040fe400000006ff */
[----:B------:R-:W-:Y:S02]  /*1790*/  @P0 SHF.L.U64.HI R6, R6, 0x1, R3 ;  /* 0x0000000106060819 */ /* 0x000fe40000010203 */
[----:B------:R-:W0:Y:S01]  /*17a0*/  @P0 LDC.64 R2, c[0x0][0x228] ;  /* 0x00008a00ff020b82 */ /* 0x000e220000000a00 */
[----:B-1----:R-:W-:Y:S02]  /*17b0*/  @P0 IADD3 R4, P6, R95, R4, RZ ;  /* 0x000000045f040210 */ /* 0x002fe40007fde0ff */
[----:B------:R-:W-:Y:S02]  /*17c0*/  MOV R7, RZ ;  /* 0x000000ff00077202 */ /* 0x000fe40000000f00 */
[----:B------:R-:W-:-:S05]  /*17d0*/  @P0 IADD3.X R5, R6, R5, RZ, P6, !PT ;  /* 0x0000000506050210 */ /* 0x000fca00037fe4ff */
[----:B------:R1:W5:Y:S01]  /*17e0*/  @P0 LDG.E R8, desc[UR8][R4.64] ;  /* 0x0000000804080981 */ /* 0x000362000c1e1900 */
[----:B0-----:R-:W-:Y:S02]  /*17f0*/  @P0 IADD3 R94, P6, R95, R2, RZ ;  /* 0x000000025f5e0210 */ /* 0x001fe40007fde0ff */
[----:B------:R-:W-:Y:S02]  /*1800*/  IADD3 R2, R0, 0xd0, RZ ;  /* 0x000000d000027810 */ /* 0x000fe40007ffe0ff */
[----:B------:R-:W-:Y:S02]  /*1810*/  @P0 IADD3.X R95, R6, R3, RZ, P6, !PT ;  /* 0x00000003065f0210 */ /* 0x000fe400037fe4ff */
        /* <DEDUP_REMOVED lines=10> */
[-C--:B--2---:R-:W-:Y:S02]  /*18c0*/  @P0 IMAD R6, R15, R2.reuse, RZ ;  /* 0x000000020f060224 */ /* 0x084fe400078e02ff */
[----:B------:R-:W-:-:S04]  /*18d0*/  @P0 IMAD.WIDE.U32 R4, R19, R2, R4 ;  /* 0x0000000213040225 */ /* 0x000fc800078e0004 */
[----:B------:R-:W-:-:S05]  /*18e0*/  @P0 IMAD R3, R19, R3, R6 ;  /* 0x0000000313030224 */ /* 0x000fca00078e0206 */
[----:B------:R-:W-:Y:S02]  /*18f0*/  @P0 IADD3 R5, R5, R3, RZ ;  /* 0x0000000305050210 */ /* 0x000fe40007ffe0ff */
[C---:B------:R-:W-:Y:S02]  /*1900*/  @P0 SHF.L.U32 R3, R4.reuse, 0x1, RZ ;  /* 0x0000000104030819 */ /* 0x040fe400000006ff */
[----:B------:R-:W-:Y:S02]  /*1910*/  @P0 SHF.L.U64.HI R4, R4, 0x1, R5 ;  /* 0x0000000104040819 */ /* 0x000fe40000010205 */
[----:B---3--:R-:W-:-:S04]  /*1920*/  @P0 IADD3 R92, P6, R3, R92, RZ ;  /* 0x0000005c035c0210 */ /* 0x008fc80007fde0ff */
[C---:B------:R-:W-:Y:S02]  /*1930*/  @P0 IADD3.X R93, R4.reuse, R93, RZ, P6, !PT ;  /* 0x0000005d045d0210 */ /* 0x040fe400037fe4ff */
[----:B0-----:R-:W-:Y:S02]  /*1940*/  @P0 IADD3 R94, P6, R3, R94, RZ ;  /* 0x0000005e035e0210 */ /* 0x001fe40007fde0ff */
[----:B------:R-:W-:Y:S02]  /*1950*/  MOV R6, RZ ;  /* 0x000000ff00067202 */ /* 0x000fe40000000f00 */
[----:B------:R-:W-:Y:S02]  /*1960*/  MOV R5, RZ ;  /* 0x000000ff00057202 */ /* 0x000fe40000000f00 */
[----:B------:R-:W-:Y:S02]  /*1970*/  @P0 IADD3.X R95, R4, R95, RZ, P6, !PT ;  /* 0x0000005f045f0210 */ /* 0x000fe400037fe4ff */
[----:B------:R-:W-:Y:S01]  /*1980*/  IADD3 R2, R0, 0xe0, RZ ;  /* 0x000000e000027810 */ /* 0x000fe20007ffe0ff */
[----:B------:R0:W5:Y:S03]  /*1990*/  @P0 LDG.E R6, desc[UR8][R92.64] ;  /* 0x000000085c060981 */ /* 0x000166000c1e1900 */
[----:B------:R-:W-:Y:S01]  /*19a0*/  SHF.R.S32.HI R3, RZ, 0x1f, R2 ;  /* 0x0000001fff037819 */ /* 0x000fe20000011402 */
[----:B------:R1:W5:Y:S01]  /*19b0*/  @P0 LDG.E R5, desc[UR8][R94.64] ;  /* 0x000000085e050981 */ /* 0x000362000c1e1900 */
[----:B------:R-:W-:-:S04]  /*19c0*/  ISETP.GE.U32.AND P0, PT, R2, UR12, PT ;  /* 0x0000000c02007c0c */ /* 0x000fc8000bf06070 */
[----:B------:R-:W-:-:S04]  /*19d0*/  ISETP.GE.AND.EX P0, PT, R3, UR13, PT, P0 ;  /* 0x0000000d03007c0c */ /* 0x000fc8000bf06300 */
[----:B------:R-:W-:-:S13]  /*19e0*/  ISETP.LT.U32.AND P0, PT, R106, 0x180, !P0 ;  /* 0x000001806a00780c */ /* 0x000fda0004701070 */
[----:B------:R-:W2:Y:S08]  /*19f0*/  @P0 LDC.64 R2, c[0x0][0x288] ;  /* 0x0000a200ff020b82 */ /* 0x000eb00000000a00 */
[----:B------:R-:W3:Y:S01]  /*1a00*/  @P0 LDC.64 R112, c[0x0][0x230] ;  /* 0x00008c00ff700b82 */ /* 0x000ee20000000a00 */
[----:B0-----:R-:W-:Y:S02]  /*1a10*/  @P0 MOV R92, R134 ;  /* 0x00000086005c0202 */ /* 0x001fe40000000f00 */
[----:B------:R-:W-:-:S05]  /*1a20*/  @P0 MOV R93, R137 ;  /* 0x00000089005d0202 */ /* 0x000fca0000000f00 */
[----:B-1----:R-:W0:Y:S01]  /*1a30*/  @P0 LDC.64 R94, c[0x0][0x228] ;  /* 0x00008a00ff5e0b82 */ /* 0x002e220000000a00 */
        /* <DEDUP_REMOVED lines=13> */
[----:B------:R-:W5:Y:S03]  /*1b10*/  @P0 LDG.E R4, desc[UR8][R112.64] ;  /* 0x0000000870040981 */ /* 0x000f66000c1e1900 */
[----:B------:R-:W-:Y:S01]  /*1b20*/  SHF.R.S32.HI R2, RZ, 0x1f, R0 ;  /* 0x0000001fff027819 */ /* 0x000fe20000011400 */
[----:B------:R0:W5:Y:S01]  /*1b30*/  @P0 LDG.E R3, desc[UR8][R94.64] ;  /* 0x000000085e030981 */ /* 0x000162000c1e1900 */
[----:B------:R-:W-:-:S04]  /*1b40*/  ISETP.GE.U32.AND P0, PT, R0, UR12, PT ;  /* 0x0000000c00007c0c */ /* 0x000fc8000bf06070 */
[----:B------:R-:W-:-:S04]  /*1b50*/  ISETP.GE.AND.EX P0, PT, R2, UR13, PT, P0 ;  /* 0x0000000d02007c0c */ /* 0x000fc8000bf06300 */
[----:B------:R-:W-:-:S13]  /*1b60*/  ISETP.LT.U32.AND P0, PT, R106, 0x180, !P0 ;  /* 0x000001806a00780c */ /* 0x000fda0004701070 */
[----:B------:R-:W1:Y:S01]  /*1b70*/  @P0 LDC.64 R92, c[0x0][0x288] ;  /* 0x0000a200ff5c0b82 */ /* 0x000e620000000a00 */
[----:B0-----:R-:W-:Y:S02]  /*1b80*/  @P0 MOV R94, R134 ;  /* 0x00000086005e0202 */ /* 0x001fe40000000f00 */
[----:B------:R-:W-:-:S05]  /*1b90*/  @P0 MOV R95, R137 ;  /* 0x00000089005f0202 */ /* 0x000fca0000000f00 */
[----:B------:R-:W0:Y:S01]  /*1ba0*/  @P0 LDC.64 R110, c[0x0][0x230] ;  /* 0x00008c00ff6e0b82 */ /* 0x000e220000000a00 */
[-C--:B-1----:R-:W-:Y:S02]  /*1bb0*/  @P0 IMAD R0, R11, R92.reuse, RZ ;  /* 0x0000005c0b000224 */ /* 0x082fe400078e02ff */
[----:B------:R-:W-:-:S04]  /*1bc0*/  @P0 IMAD.WIDE.U32 R94, R16, R92, R94 ;  /* 0x0000005c105e0225 */ /* 0x000fc800078e005e */
[----:B------:R-:W-:-:S05]  /*1bd0*/  @P0 IMAD R93, R16, R93, R0 ;  /* 0x0000005d105d0224 */ /* 0x000fca00078e0200 */
[----:B------:R-:W-:Y:S02]  /*1be0*/  @P0 IADD3 R93, R95, R93, RZ ;  /* 0x0000005d5f5d0210 */ /* 0x000fe40007ffe0ff */
[C---:B------:R-:W-:Y:S02]  /*1bf0*/  @P0 SHF.L.U32 R95, R94.reuse, 0x1, RZ ;  /* 0x000000015e5f0819 */ /* 0x040fe400000006ff */
[----:B------:R-:W-:Y:S02]  /*1c00*/  @P0 SHF.L.U64.HI R94, R94, 0x1, R93 ;  /* 0x000000015e5e0819 */ /* 0x000fe4000001025d */
[----:B------:R-:W1:Y:S01]  /*1c10*/  @P0 LDC.64 R92, c[0x0][0x228] ;  /* 0x00008a00ff5c0b82 */ /* 0x000e620000000a00 */
[----:B0-----:R-:W-:-:S04]  /*1c20*/  @P0 IADD3 R110, P6, R95, R110, RZ ;  /* 0x0000006e5f6e0210 */ /* 0x001fc80007fde0ff */
[----:B------:R-:W-:Y:S02]  /*1c30*/  @P0 IADD3.X R111, R94, R111, RZ, P6, !PT ;  /* 0x0000006f5e6f0210 */ /* 0x000fe400037fe4ff */
[----:B-1----:R-:W-:-:S04]  /*1c40*/  @P0 IADD3 R92, P6, R95, R92, RZ ;  /* 0x0000005c5f5c0210 */ /* 0x002fc80007fde0ff */
[----:B------:R-:W-:Y:S02]  /*1c50*/  @P0 IADD3.X R93, R94, R93, RZ, P6, !PT ;  /* 0x0000005d5e5d0210 */ /* 0x000fe400037fe4ff */
[----:B------:R-:W0:Y:S02]  /*1c60*/  LDC.64 R94, c[0x0][0x248] ;  /* 0x00009200ff5e7b82 */ /* 0x000e240000000a00 */
[----:B0-----:R-:W-:-:S06]  /*1c70*/  IMAD.WIDE R94, R26, 0x8, R94 ;  /* 0x000000081a5e7825 */ /* 0x001fcc00078e025e */
[----:B------:R-:W2:Y:S01]  /*1c80*/  LDG.E.64 R94, desc[UR8][R94.64] ;  /* 0x000000085e5e7981 */ /* 0x000ea2000c1e1b00 */
[----:B------:R-:W-:Y:S02]  /*1c90*/  CS2R R130, SRZ ;  /* 0x0000000000827805 */ /* 0x000fe4000001ff00 */
[----:B------:R-:W-:-:S04]  /*1ca0*/  CS2R R128, SRZ ;  /* 0x0000000000807805 */ /* 0x000fc8000001ff00 */
[----:B------:R-:W5:Y:S04]  /*1cb0*/  @P5 LDG.E R130, desc[UR8][R90.64] ;  /* 0x000000085a825981 */ /* 0x000f68000c1e1900 */
[----:B------:R-:W5:Y:S01]  /*1cc0*/  @P5 LDG.E R129, desc[UR8][R88.64] ;  /* 0x0000000858815981 */ /* 0x000f62000c1e1900 */
[----:B------:R-:W-:Y:S02]  /*1cd0*/  ISETP.NE.AND P5, PT, R117, RZ, PT ;  /* 0x000000ff7500720c */ /* 0x000fe40003fa5270 */
[----:B------:R-:W-:Y:S02]  /*1ce0*/  MOV R2, RZ ;  /* 0x000000ff00027202 */ /* 0x000fe40000000f00 */
[----:B------:R-:W-:Y:S02]  /*1cf0*/  MOV R0, RZ ;  /* 0x000000ff00007202 */ /* 0x000fe40000000f00 */
[----:B------:R-:W-:-:S02]  /*1d00*/  CS2R R126, SRZ ;  /* 0x00000000007e7805 */ /* 0x000fc4000001ff00 */
[----:B------:R-:W-:Y:S01]  /*1d10*/  CS2R R124, SRZ ;  /* 0x00000000007c7805 */ /* 0x000fe2000001ff00 */
[----:B------:R0:W5:Y:S04]  /*1d20*/  @P0 LDG.E R2, desc[UR8][R110.64] ;  /* 0x000000086e020981 */ /* 0x000168000c1e1900 */
[----:B------:R1:W5:Y:S04]  /*1d30*/  @P0 LDG.E R0, desc[UR8][R92.64] ;  /* 0x000000085c000981 */ /* 0x000368000c1e1900 */
[----:B------:R1:W5:Y:S04]  /*1d40*/  @P5 LDG.E R131, desc[UR8][R74.64] ;  /* 0x000000084a835981 */ /* 0x000368000c1e1900 */
[----:B------:R1:W5:Y:S01]  /*1d50*/  @P5 LDG.E R128, desc[UR8][R72.64] ;  /* 0x0000000848805981 */ /* 0x000362000c1e1900 */
[----:B------:R-:W-:-:S13]  /*1d60*/  ISETP.NE.AND P5, PT, R116, RZ, PT ;  /* 0x000000ff7400720c */ /* 0x000fda0003fa5270 */
[----:B------:R1:W5:Y:S04]  /*1d70*/  @P5 LDG.E R126, desc[UR8][R70.64] ;  /* 0x00000008467e5981 */ /* 0x000368000c1e1900 */
[----:B------:R1:W5:Y:S01]  /*1d80*/  @P5 LDG.E R125, desc[UR8][R68.64] ;  /* 0x00000008447d5981 */ /* 0x000362000c1e1900 */
[----:B------:R-:W-:-:S13]  /*1d90*/  ISETP.NE.AND P5, PT, R115, RZ, PT ;  /* 0x000000ff7300720c */ /* 0x000fda0003fa5270 */
[----:B------:R1:W5:Y:S04]  /*1da0*/  @P5 LDG.E R127, desc[UR8][R66.64] ;  /* 0x00000008427f5981 */ /* 0x000368000c1e1900 */
[----:B------:R1:W5:Y:S01]  /*1db0*/  @P5 LDG.E R124, desc[UR8][R64.64] ;  /* 0x00000008407c5981 */ /* 0x000362000c1e1900 */
[----:B------:R-:W-:Y:S02]  /*1dc0*/  ISETP.NE.AND P5, PT, R109, RZ, PT ;  /* 0x000000ff6d00720c */ /* 0x000fe40003fa5270 */
[----:B------:R-:W-:Y:S02]  /*1dd0*/  MOV R109, RZ ;  /* 0x000000ff006d7202 */ /* 0x000fe40000000f00 */
[----:B------:R-:W-:Y:S02]  /*1de0*/  LOP3.LUT P6, RZ, R9, 0x2, RZ, 0xc0, !PT ;  /* 0x0000000209ff7812 */ /* 0x000fe400078cc0ff */
[----:B------:R-:W-:-:S07]  /*1df0*/  MOV R132, 0x3f800000 ;  /* 0x3f80000000847802 */ /* 0x000fce0000000f00 */
[----:B------:R1:W5:Y:S01]  /*1e00*/  @P5 LDG.E R109, desc[UR8][R60.64] ;  /* 0x000000083c6d5981 */ /* 0x000362000c1e1900 */
[----:B------:R-:W-:Y:S02]  /*1e10*/  CS2R R116, SRZ ;  /* 0x0000000000747805 */ /* 0x000fe4000001ff00 */
[----:B------:R-:W-:Y:S02]  /*1e20*/  CS2R R118, SRZ ;  /* 0x0000000000767805 */ /* 0x000fe4000001ff00 */
[----:B------:R-:W-:Y:S02]  /*1e30*/  CS2R R120, SRZ ;  /* 0x0000000000787805 */ /* 0x000fe4000001ff00 */
[----:B------:R-:W-:Y:S01]  /*1e40*/  CS2R R122, SRZ ;  /* 0x00000000007a7805 */ /* 0x000fe2000001ff00 */
[----:B------:R1:W5:Y:S04]  /*1e50*/  @P4 LDG.E R116, desc[UR8][R46.64] ;  /* 0x000000082e744981 */ /* 0x000368000c1e1900 */
[----:B------:R1:W5:Y:S04]  /*1e60*/  @P4 LDG.E R117, desc[UR8][R44.64] ;  /* 0x000000082c754981 */ /* 0x000368000c1e1900 */
[----:B------:R1:W5:Y:S04]  /*1e70*/  @P3 LDG.E R118, desc[UR8][R42.64] ;  /* 0x000000082a763981 */ /* 0x000368000c1e1900 */
[----:B------:R1:W5:Y:S04]  /*1e80*/  @P3 LDG.E R119, desc[UR8][R40.64] ;  /* 0x0000000828773981 */ /* 0x000368000c1e1900 */
[----:B------:R1:W5:Y:S04]  /*1e90*/  @P2 LDG.E R120, desc[UR8][R38.64] ;  /* 0x0000000826782981 */ /* 0x000368000c1e1900 */
[----:B------:R1:W5:Y:S04]  /*1ea0*/  @P2 LDG.E R121, desc[UR8][R36.64] ;  /* 0x0000000824792981 */ /* 0x000368000c1e1900 */
[----:B------:R1:W5:Y:S04]  /*1eb0*/  @P1 LDG.E R122, desc[UR8][R34.64] ;  /* 0x00000008227a1981 */ /* 0x000368000c1e1900 */
[----:B------:R1:W5:Y:S01]  /*1ec0*/  @P1 LDG.E R123, desc[UR8][R32.64] ;  /* 0x00000008207b1981 */ /* 0x000362000c1e1900 */
[----:B--2---:R-:W-:-:S05]  /*1ed0*/  FFMA.FTZ R113, -R94, R94, R95 ;  /* 0x0000005e5e717223 */ /* 0x004fca000001015f */
[----:B------:R-:W-:-:S13]  /*1ee0*/  FSETP.GTU.FTZ.AND P0, PT, R113, RZ, PT ;  /* 0x000000ff7100720b */ /* 0x000fda0003f1c000 */
[----:B------:R-:W2:Y:S01]  /*1ef0*/  @P0 LDC R112, c[0x0][0x250] ;  /* 0x00009400ff700b82 */ /* 0x000ea20000000800 */
[----:B------:R-:W-:-:S06]  /*1f00*/  MOV R95, RZ ;  /* 0x000000ff005f7202 */ /* 0x000fcc0000000f00 */
[----:B------:R1:W5:Y:S01]  /*1f10*/  @P5 LDG.E R95, desc[UR8][R62.64] ;  /* 0x000000083e5f5981 */ /* 0x000362000c1e1900 */
[----:B------:R-:W-:Y:S02]  /*1f20*/  ISETP.NE.AND P5, PT, R114, RZ, PT ;  /* 0x000000ff7200720c */ /* 0x000fe40003fa5270 */
[----:B------:R-:W-:-:S11]  /*1f30*/  CS2R R114, SRZ ;  /* 0x0000000000727805 */ /* 0x000fd6000001ff00 */
[----:B------:R1:W5:Y:S01]  /*1f40*/  @P5 LDG.E R114, desc[UR8][R50.64] ;  /* 0x0000000832725981 */ /* 0x000362000c1e1900 */
[----:B--2---:R-:W-:-:S03]  /*1f50*/  @P0 FADD.FTZ R112, R113, R112 ;  /* 0x0000007071700221 */ /* 0x004fc60000010000 */
[----:B------:R1:W5:Y:S01]  /*1f60*/  @P5 LDG.E R115, desc[UR8][R48.64] ;  /* 0x0000000830735981 */ /* 0x000362000c1e1900 */
[----:B------:R2:W3:Y:S02]  /*1f70*/  @P0 MUFU.RSQ R132, R112 ;  /* 0x0000007000840308 */ /* 0x0004e40000001400 */
[----:B--2---:R-:W-:-:S06]  /*1f80*/  CS2R R112, SRZ ;  /* 0x0000000000707805 */ /* 0x004fcc000001ff00 */
[----:B------:R1:W5:Y:S04]  /*1f90*/  @P6 LDG.E R112, desc[UR8][R54.64] ;  /* 0x0000000836706981 */ /* 0x000368000c1e1900 */
[----:B------:R1:W5:Y:S01]  /*1fa0*/  @P6 LDG.E R113, desc[UR8][R52.64] ;  /* 0x0000000834716981 */ /* 0x000362000c1e1900 */
[----:B------:R-:W-:Y:S02]  /*1fb0*/  LOP3.LUT P0, RZ, R9, 0x4, RZ, 0xc0, !PT ;  /* 0x0000000409ff7812 */ /* 0x000fe4000780c0ff */
[----:B0-----:R-:W-:-:S11]  /*1fc0*/  CS2R R110, SRZ ;  /* 0x00000000006e7805 */ /* 0x001fd6000001ff00 */
[----:B------:R1:W5:Y:S04]  /*1fd0*/  @P0 LDG.E R110, desc[UR8][R58.64] ;  /* 0x000000083a6e0981 */ /* 0x000368000c1e1900 */
[----:B------:R1:W5:Y:S01]  /*1fe0*/  @P0 LDG.E R111, desc[UR8][R56.64] ;  /* 0x00000008386f0981 */ /* 0x000362000c1e1900 */
[----:B------:R-:W-:Y:S01]  /*1ff0*/  ISETP.GT.U32.AND P0, PT, R106, 0x17f, PT ;  /* 0x0000017f6a00780c */ /* 0x000fe20003f04070 */
[----:B------:R-:W-:Y:S01]  /*2000*/  BSSY B0, `(.L_x_102) ;  /* 0x000000e000007945 */ /* 0x000fe20003800000 */
[----:B------:R-:W-:Y:S02]  /*2010*/  CS2R R90, SRZ ;  /* 0x00000000005a7805 */ /* 0x000fe4000001ff00 */
[----:B------:R-:W-:-:S09]  /*2020*/  CS2R R88, SRZ ;  /* 0x0000000000587805 */ /* 0x000fd2000001ff00 */
[----:B-1-3--:R-:W-:Y:S05]  /*2030*/  @P0 BRA `(.L_x_103) ;  /* 0x0000000000280947 */ /* 0x00afea0003800000 */
        /* <DEDUP_REMOVED lines=8> */
[----:B0-----:R-:W-:-:S05]  /*20c0*/  IMAD.WIDE R34, R37, 0x4, R34 ;  /* 0x0000000425227825 */ /* 0x001fca00078e0222 */
[----:B------:R1:W5:Y:S02]  /*20d0*/  LDG.E.64 R90, desc[UR8][R34.64] ;  /* 0x00000008225a7981 */ /* 0x000364000c1e1b00 */
.L_x_103:
[----:B------:R-:W-:Y:S05]  /*20e0*/  BSYNC B0 ;  /* 0x0000000000007941 */ /* 0x000fea0003800000 */
.L_x_102:
[----:B------:R-:W-:Y:S02]  /*20f0*/  ISETP.NE.AND P0, PT, RZ, UR10, PT ;  /* 0x0000000aff007c0c */ /* 0x000fe4000bf05270 */
[C---:B-1---5:R-:W-:Y:S02]  /*2100*/  PRMT R32, R130.reuse, 0x7632, R32 ;  /* 0x0000763282207816 */ /* 0x062fe40000000020 */
[----:B------:R-:W-:Y:S02]  /*2110*/  SHF.L.U32 R33, R130, 0x10, RZ ;  /* 0x0000001082217819 */ /* 0x000fe400000006ff */
[----:B------:R-:W-:Y:S02]  /*2120*/  SHF.L.U32 R35, R32, 0x10, RZ ;  /* 0x0000001020237819 */ /* 0x000fe400000006ff */
[----:B------:R-:W-:Y:S01]  /*2130*/  SHF.L.U32 R37, R131, 0x10, RZ ;  /* 0x0000001083257819 */ /* 0x000fe200000006ff */
[C---:B------:R-:W-:Y:S01]  /*2140*/  FADD.FTZ R33, -R94.reuse, R33 ;  /* 0x000000215e217221 */ /* 0x040fe20000010100 */
[----:B------:R-:W-:Y:S01]  /*2150*/  PRMT R141, R129, 0x7632, R141 ;  /* 0x00007632818d7816 */ /* 0x000fe2000000008d */
[C---:B------:R-:W-:Y:S01]  /*2160*/  FADD.FTZ R35, -R94.reuse, R35 ;  /* 0x000000235e237221 */ /* 0x040fe20000010100 */
[----:B------:R-:W-:Y:S01]  /*2170*/  PRMT R34, R131, 0x7632, R34 ;  /* 0x0000763283227816 */ /* 0x000fe20000000022 */
[----:B------:R-:W-:Y:S01]  /*2180*/  FADD.FTZ R139, -R94, R37 ;  /* 0x000000255e8b7221 */ /* 0x000fe20000010100 */
[----:B------:R-:W-:Y:S01]  /*2190*/  PRMT R140, R128, 0x7632, R140 ;  /* 0x00007632808c7816 */ /* 0x000fe2000000008c */
[-C--:B------:R-:W-:Y:S01]  /*21a0*/  FMUL.FTZ R33, R33, R132.reuse ;  /* 0x0000008421217220 */ /* 0x080fe20000410000 */
[----:B------:R-:W-:Y:S01]  /*21b0*/  LOP3.LUT R9, R9, 0xfffffeff, RZ, 0xc0, !PT ;  /* 0xfffffeff09097812 */ /* 0x000fe200078ec0ff */
[----:B------:R-:W-:Y:S01]  /*21c0*/  FMUL.FTZ R32, R35, R132 ;  /* 0x0000008423207220 */ /* 0x000fe20000410000 */
[----:B------:R-:W-:-:S02]  /*21d0*/  SHF.L.U32 R143, R129, 0x10, RZ ;  /* 0x00000010818f7819 */ /* 0x000fc400000006ff */
[----:B------:R-:W-:Y:S02]  /*21e0*/  SHF.L.U32 R142, R128, 0x10, RZ ;  /* 0x00000010808e7819 */ /* 0x000fe400000006ff */
[----:B------:R-:W-:Y:S02]  /*21f0*/  SHF.L.U32 R141, R141, 0x10, RZ ;  /* 0x000000108d8d7819 */ /* 0x000fe400000006ff */
[----:B------:R-:W-:Y:S02]  /*2200*/  SHF.L.U32 R43, R34, 0x10, RZ ;  /* 0x00000010222b7819 */ /* 0x000fe400000006ff */
[----:B------:R-:W-:Y:S02]  /*2210*/  SHF.L.U32 R140, R140, 0x10, RZ ;  /* 0x000000108c8c7819 */ /* 0x000fe400000006ff */
        /* <DEDUP_REMOVED lines=20> */
.L_x_104:
[----:B------:R-:W-:Y:S01]  /*2360*/  FMUL.FTZ R34, R143, R90 ;  /* 0x0000005a8f227220 */ /* 0x000fe20000410000 */
[----:B------:R-:W-:Y:S01]  /*2370*/  FADD.FTZ R43, -R94, R43 ;  /* 0x0000002b5e2b7221 */ /* 0x000fe20000010100 */
[----:B------:R-:W-:Y:S01]  /*2380*/  FMUL.FTZ R139, R139, R132 ;  /* 0x000000848b8b7220 */ /* 0x000fe20000410000 */
[----:B------:R-:W-:Y:S01]  /*2390*/  FMUL.FTZ R36, R141, R91 ;  /* 0x0000005b8d247220 */ /* 0x000fe20000410000 */
[----:B------:R-:W-:Y:S01]  /*23a0*/  FFMA.FTZ R35, R33, R34, RZ ;  /* 0x0000002221237223 */ /* 0x000fe200000100ff */
[----:B------:R-:W-:Y:S01]  /*23b0*/  FADD.FTZ R37, RZ, R34 ;  /* 0x00000022ff257221 */ /* 0x000fe20000010000 */
[----:B------:R-:W-:Y:S01]  /*23c0*/  FMUL.FTZ R138, R43, R132 ;  /* 0x000000842b8a7220 */ /* 0x000fe20000410000 */
        /* <DEDUP_REMOVED lines=19> */
.L_x_105:
[----:B------:R-:W-:Y:S01]  /*2500*/  FFMA.FTZ R38, R32, R36, R35 ;  /* 0x0000002420267223 */ /* 0x000fe20000010023 */
[----:B------:R-:W-:Y:S01]  /*2510*/  FADD.FTZ R37, R36, R37 ;  /* 0x0000002524257221 */ /* 0x000fe20000010000 */
[----:B------:R-:W-:Y:S01]  /*2520*/  PRMT R36, R126, 0x7632, R36 ;  /* 0x000076327e247816 */ /* 0x000fe20000000024 */
[----:B------:R-:W-:Y:S01]  /*2530*/  FMUL.FTZ R34, R142, R90 ;  /* 0x0000005a8e227220 */ /* 0x000fe20000410000 */
[----:B------:R-:W-:Y:S02]  /*2540*/  SHF.L.U32 R39, R126, 0x10, RZ ;  /* 0x000000107e277819 */ /* 0x000fe400000006ff */
[----:B------:R-:W-:Y:S01]  /*2550*/  SHF.L.U32 R41, R36, 0x10, RZ ;  /* 0x0000001024297819 */ /* 0x000fe200000006ff */
[----:B------:R-:W-:Y:S01]  /*2560*/  FFMA.FTZ R35, R139, R34, R38 ;  /* 0x000000228b237223 */ /* 0x000fe20000010026 */
[----:B------:R-:W-:Y:S01]  /*2570*/  PRMT R92, R125, 0x7632, R92 ;  /* 0x000076327d5c7816 */ /* 0x000fe2000000005c */
[C---:B------:R-:W-:Y:S01]  /*2580*/  FADD.FTZ R39, -R94.reuse, R39 ;  /* 0x000000275e277221 */ /* 0x040fe20000010100 */
[----:B------:R-:W-:Y:S01]  /*2590*/  FADD.FTZ R37, R37, R34 ;  /* 0x0000002225257221 */ /* 0x000fe20000010000 */
[----:B------:R-:W-:Y:S01]  /*25a0*/  FADD.FTZ R41, -R94, R41 ;  /* 0x000000295e297221 */ /* 0x000fe20000010100 */
[----:B------:R-:W-:Y:S01]  /*25b0*/  SHF.L.U32 R93, R125, 0x10, RZ ;  /* 0x000000107d5d7819 */ /* 0x000fe200000006ff */
[-C--:B------:R-:W-:Y:S01]  /*25c0*/  FMUL.FTZ R75, R39, R132.reuse ;  /* 0x00000084274b7220 */ /* 0x080fe20000410000 */
[----:B------:R-:W-:Y:S01]  /*25d0*/  PRMT R44, R127, 0x7632, R44 ;  /* 0x000076327f2c7816 */ /* 0x000fe2000000002c */
[----:B------:R-:W-:Y:S01]  /*25e0*/  FMUL.FTZ R34, R140, R91 ;  /* 0x0000005b8c227220 */ /* 0x000fe20000410000 */
[----:B------:R-:W-:Y:S01]  /*25f0*/  SHF.L.U32 R92, R92, 0x10, RZ ;  /* 0x000000105c5c7819 */ /* 0x000fe200000006ff */
        /* <DEDUP_REMOVED lines=20> */
.L_x_106:
[----:B------:R-:W-:Y:S01]  /*2740*/  SHF.L.U32 R39, R127, 0x10, RZ ;  /* 0x000000107f277819 */ /* 0x000fe200000006ff */
[----:B------:R-:W-:Y:S01]  /*2750*/  FFMA.FTZ R38, R138, R34, R35 ;  /* 0x000000228a267223 */ /* 0x000fe20000010023 */
[----:B------:R-:W-:Y:S01]  /*2760*/  SHF.L.U32 R41, R44, 0x10, RZ ;  /* 0x000000102c297819 */ /* 0x000fe200000006ff */
[----:B------:R-:W-:Y:S01]  /*2770*/  FMUL.FTZ R36, R93, R90 ;  /* 0x0000005a5d247220 */ /* 0x000fe20000410000 */
[----:B------:R-:W-:Y:S01]  /*2780*/  FADD.FTZ R37, R34, R37 ;  /* 0x0000002522257221 */ /* 0x000fe20000010000 */
[----:B------:R-:W-:Y:S01]  /*2790*/  PRMT R72, R124, 0x7632, R72 ;  /* 0x000076327c487816 */ /* 0x000fe20000000048 */
[C---:B------:R-:W-:Y:S01]  /*27a0*/  FADD.FTZ R39, -R94.reuse, R39 ;  /* 0x000000275e277221 */ /* 0x040fe20000010100 */
[----:B------:R-:W-:Y:S01]  /*27b0*/  FADD.FTZ R41, -R94, R41 ;  /* 0x000000295e297221 */ /* 0x000fe20000010100 */
[----:B------:R-:W-:Y:S01]  /*27c0*/  FFMA.FTZ R35, R75, R36, R38 ;  /* 0x000000244b237223 */ /* 0x000fe20000010026 */
[----:B------:R-:W-:Y:S01]  /*27d0*/  FADD.FTZ R37, R37, R36 ;  /* 0x0000002425257221 */ /* 0x000fe20000010000 */
[----:B------:R-:W-:Y:S01]  /*27e0*/  SHF.L.U32 R73, R124, 0x10, RZ ;  /* 0x000000107c497819 */ /* 0x000fe200000006ff */
[-C--:B------:R-:W-:Y:S01]  /*27f0*/  FMUL.FTZ R71, R39, R132.reuse ;  /* 0x0000008427477220 */ /* 0x080fe20000410000 */
[----:B------:R-:W-:Y:S01]  /*2800*/  SHF.L.U32 R72, R72, 0x10, RZ ;  /* 0x0000001048487819 */ /* 0x000fe200000006ff */
[----:B------:R-:W-:Y:S01]  /*2810*/  FMUL.FTZ R34, R92, R91 ;  /* 0x0000005b5c227220 */ /* 0x000fe20000410000 */
        /* <DEDUP_REMOVED lines=20> */
.L_x_107:
        /* <DEDUP_REMOVED lines=36> */
.L_x_108:
        /* <DEDUP_REMOVED lines=34> */
.L_x_109:
[----:B------:R-:W-:Y:S01]  /*2dc0*/  FFMA.FTZ R38, R66, R34, R35 ;  /* 0x0000002242267223 */ /* 0x000fe20000010023 */
[----:B------:R-:W-:Y:S01]  /*2dd0*/  FADD.FTZ R37, R34, R37 ;  /* 0x0000002522257221 */ /* 0x000fe20000010000 */
[C---:B------:R-:W-:Y:S01]  /*2de0*/  PRMT R34, R112.reuse, 0x7632, R34 ;  /* 0x0000763270227816 */ /* 0x040fe20000000022 */
        /* <DEDUP_REMOVED lines=33> */
.L_x_110:
        /* <DEDUP_REMOVED lines=34> */
.L_x_111:
        /* <DEDUP_REMOVED lines=36> */
.L_x_112:
        /* <DEDUP_REMOVED lines=34> */
.L_x_113:
        /* <DEDUP_REMOVED lines=36> */
.L_x_114:
        /* <DEDUP_REMOVED lines=34> */
.L_x_115:
[----:B------:R-:W-:Y:S01]  /*3ae0*/  FFMA.FTZ R36, R42, R34, R35 ;  /* 0x000000222a247223 */ /* 0x000fe20000010023 */
[----:B------:R-:W-:Y:S01]  /*3af0*/  FADD.FTZ R37, R34, R37 ;  /* 0x0000002522257221 */ /* 0x000fe20000010000 */
[C---:B------:R-:W-:Y:S01]  /*3b00*/  PRMT R34, R8.reuse, 0x7632, R34 ;  /* 0x0000763208227816 */ /* 0x040fe20000000022 */
[----:B------:R-:W-:Y:S01]  /*3b10*/  FMUL.FTZ R144, R41, R90 ;  /* 0x0000005a29907220 */ /* 0x000fe20000410000 */
[----:B------:R-:W-:Y:S02]  /*3b20*/  SHF.L.U32 R35, R8, 0x10, RZ ;  /* 0x0000001008237819 */ /* 0x000fe400000006ff */
[----:B------:R-:W-:Y:S01]  /*3b30*/  SHF.L.U32 R147, R34, 0x10, RZ ;  /* 0x0000001022937819 */ /* 0x000fe200000006ff */
[--C-:B------:R-:W-:Y:S01]  /*3b40*/  FFMA.FTZ R145, R39, R144, R36.reuse ;  /* 0x0000009027917223 */ /* 0x100fe20000010024 */
        /* <DEDUP_REMOVED lines=29> */
.L_x_116:
[----:B------:R-:W-:Y:S01]  /*3d20*/  FFMA.FTZ R150, R38, R147, R145 ;  /* 0x0000009326967223 */ /* 0x000fe20000010091 */
[----:B------:R-:W-:Y:S01]  /*3d30*/  FMUL.FTZ R148, R37, R90 ;  /* 0x0000005a25947220 */ /* 0x000fe20000410000 */
[----:B------:R-:W-:Y:S01]  /*3d40*/  FADD.FTZ R151, R147, R144 ;  /* 0x0000009093977221 */ /* 0x000fe20000010000 */
[----:B------:R-:W-:Y:S02]  /*3d50*/  SHF.L.U32 R145, R6, 0x10, RZ ;  /* 0x0000001006917819 */ /* 0x000fe400000006ff */
[----:B------:R-:W-:Y:S01]  /*3d60*/  SHF.L.U32 R147, R146, 0x10, RZ ;  /* 0x0000001092937819 */ /* 0x000fe200000006ff */
[----:B------:R-:W-:Y:S01]  /*3d70*/  FFMA.FTZ R149, R35, R148, R150 ;  /* 0x0000009423957223 */ /* 0x000fe20000010096 */
[----:B------:R-:W-:Y:S01]  /*3d80*/  FADD.FTZ R148, R151, R148 ;  /* 0x0000009497947221 */ /* 0x000fe20000010000 */
[C---:B------:R-:W-:Y:S01]  /*3d90*/  FADD.FTZ R151, -R94.reuse, R145 ;  /* 0x000000915e977221 */ /* 0x040fe20000010100 */
[C---:B------:R-:W-:Y:S01]  /*3da0*/  PRMT R144, R5.reuse, 0x7632, R144 ;  /* 0x0000763205907816 */ /* 0x040fe20000000090 */
[----:B------:R-:W-:Y:S01]  /*3db0*/  FADD.FTZ R153, -R94, R147 ;  /* 0x000000935e997221 */ /* 0x000fe20000010100 */
        /* <DEDUP_REMOVED lines=19> */
[----:B-1----:R-:W-:Y:S01]  /*3ef0*/  FMUL.FTZ R144, R144, R157 ;  /* 0x0000009d90907220 */ /* 0x002fe20000410000 */
[----:B------:R-:W-:Y:S02]  /*3f00*/  FADD.FTZ R157, -R157, 1 ;  /* 0x3f8000009d9d7421 */ /* 0x000fe40000010100 */
[----:B------:R-:W-:Y:S02]  /*3f10*/  FMUL.FTZ R145, R145, R150 ;  /* 0x0000009691917220 */ /* 0x000fe40000410000 */
[----:B------:R-:W-:-:S04]  /*3f20*/  FFMA.FTZ R157, R152, R157, 1 ;  /* 0x3f800000989d7423 */ /* 0x000fc8000001009d */
[----:B------:R-:W-:-:S07]  /*3f30*/  FMUL.FTZ R144, R144, R157 ;  /* 0x0000009d90907220 */ /* 0x000fce0000410000 */
.L_x_117:
        /* <DEDUP_REMOVED lines=11> */
[C---:B------:R-:W-:Y:S01]  /*3ff0*/  PRMT R150, R3.reuse, 0x7632, R150 ;  /* 0x0000763203967816 */ /* 0x040fe20000000096 */
[C---:B------:R-:W-:Y:S01]  /*4000*/  FADD.FTZ R149, -R94.reuse, R151 ;  /* 0x000000975e957221 */ /* 0x040fe20000010100 */
[----:B------:R-:W-:Y:S01]  /*4010*/  FADD.FTZ R155, -R94, R155 ;  /* 0x0000009b5e9b7221 */ /* 0x000fe20000010100 */
[----:B------:R-:W-:-:S02]  /*4020*/  SHF.L.U32 R151, R3, 0x10, RZ ;  /* 0x0000001003977819 */ /* 0x000fc400000006ff */
[----:B------:R-:W-:Y:S01]  /*4030*/  SHF.L.U32 R150, R150, 0x10, RZ ;  /* 0x0000001096967819 */ /* 0x000fe200000006ff */
[-C--:B------:R-:W-:Y:S01]  /*4040*/  FMUL.FTZ R149, R149, R132.reuse ;  /* 0x0000008495957220 */ /* 0x080fe20000410000 */
        /* <DEDUP_REMOVED lines=13> */
[----:B------:R-:W-:-:S04]  /*4120*/  FADD.FTZ R158, -R158, 1 ;  /* 0x3f8000009e9e7421 */ /* 0x000fc80000010100 */
[----:B------:R-:W-:Y:S01]  /*4130*/  FFMA.FTZ R158, R155, R158, 1 ;  /* 0x3f8000009b9e7423 */ /* 0x000fe2000001009e */
[----:B-1----:R-:W-:Y:S01]  /*4140*/  FMUL.FTZ R150, R150, R161 ;  /* 0x000000a196967220 */ /* 0x002fe20000410000 */
[----:B------:R-:W-:Y:S02]  /*4150*/  FADD.FTZ R161, -R161, 1 ;  /* 0x3f800000a1a17421 */ /* 0x000fe40000010100 */
[----:B------:R-:W-:Y:S02]  /*4160*/  FMUL.FTZ R151, R151, R158 ;  /* 0x0000009e97977220 */ /* 0x000fe40000410000 */
[----:B------:R-:W-:-:S04]  /*4170*/  FFMA.FTZ R161, R154, R161, 1 ;  /* 0x3f8000009aa17423 */ /* 0x000fc800000100a1 */
[----:B------:R-:W-:-:S07]  /*4180*/  FMUL.FTZ R150, R150, R161 ;  /* 0x000000a196967220 */ /* 0x000fce0000410000 */
.L_x_118:
[----:B------:R-:W-:-:S04]  /*4190*/  FMUL.FTZ R154, R151, R90 ;  /* 0x0000005a979a7220 */ /* 0x000fc80000410000 */
[----:B------:R-:W-:Y:S01]  /*41a0*/  FFMA.FTZ R155, R149, R154, R152 ;  /* 0x0000009a959b7223 */ /* 0x000fe20000010098 */
[----:B------:R-:W-:Y:S01]  /*41b0*/  FADD.FTZ R157, R153, R154 ;  /* 0x0000009a999d7221 */ /* 0x000fe20000010000 */
[----:B------:R-:W-:Y:S01]  /*41c0*/  FMUL.FTZ R154, R150, R91 ;  /* 0x0000005b969a7220 */ /* 0x000fe20000410000 */
[----:B------:R-:W-:-:S03]  /*41d0*/  PRMT R152, R2, 0x7632, R152 ;  /* 0x0000763202987816 */ /* 0x000fc60000000098 */
[----:B------:R-:W-:Y:S01]  /*41e0*/  FFMA.FTZ R153, R148, R154, R155 ;  /* 0x0000009a94997223 */ /* 0x000fe2000001009b */
[----:B------:R-:W-:Y:S01]  /*41f0*/  FADD.FTZ R154, R154, R157 ;  /* 0x0000009d9a9a7221 */ /* 0x000fe20000010000 */
[----:B------:R-:W-:Y:S02]  /*4200*/  SHF.L.U32 R157, R152, 0x10, RZ ;  /* 0x00000010989d7819 */ /* 0x000fe400000006ff */
[----:B------:R-:W-:Y:S02]  /*4210*/  SHF.L.U32 R155, R2, 0x10, RZ ;  /* 0x00000010029b7819 */ /* 0x000fe400000006ff */
[----:B------:R-:W-:Y:S01]  /*4220*/  PRMT R152, R0, 0x7632, R152 ;  /* 0x0000763200987816 */ /* 0x000fe20000000098 */
[C---:B------:R-:W-:Y:S02]  /*4230*/  FADD.FTZ R157, -R94.reuse, R157 ;  /* 0x0000009d5e9d7221 */ /* 0x040fe40000010100 */
[----:B------:R-:W-:Y:S01]  /*4240*/  FADD.FTZ R155, -R94, R155 ;  /* 0x0000009b5e9b7221 */ /* 0x000fe20000010100 */
[----:B------:R-:W-:Y:S01]  /*4250*/  SHF.L.U32 R152, R152, 0x10, RZ ;  /* 0x0000001098987819 */ /* 0x000fe200000006ff */
[-C--:B------:R-:W-:Y:S01]  /*4260*/  FMUL.FTZ R156, R157, R132.reuse ;  /* 0x000000849d9c7220 */ /* 0x080fe20000410000 */
        /* <DEDUP_REMOVED lines=16> */
[----:B-1----:R-:W-:Y:S01]  /*4370*/  FADD.FTZ R160, -R165, 1 ;  /* 0x3f800000a5a07421 */ /* 0x002fe20000010100 */
[----:B------:R-:W-:Y:S02]  /*4380*/  FMUL.FTZ R152, R152, R165 ;  /* 0x000000a598987220 */ /* 0x000fe40000410000 */
[----:B------:R-:W-:Y:S01]  /*4390*/  FMUL.FTZ R157, R157, R162 ;  /* 0x000000a29d9d7220 */ /* 0x000fe20000410000 */
[----:B------:R-:W-:-:S04]  /*43a0*/  FFMA.FTZ R159, R159, R160, 1 ;  /* 0x3f8000009f9f7423 */ /* 0x000fc800000100a0 */
[----:B------:R-:W-:-:S07]  /*43b0*/  FMUL.FTZ R152, R152, R159 ;  /* 0x0000009f98987220 */ /* 0x000fce0000410000 */
.L_x_119:
[----:B------:R-:W-:Y:S01]  /*43c0*/  FMUL.FTZ R158, R157, R90 ;  /* 0x0000005a9d9e7220 */ /* 0x000fe20000410000 */
[----:B------:R-:W-:Y:S01]  /*43d0*/  ISETP.GT.AND P0, PT, R28, 0x1e, PT ;  /* 0x0000001e1c00780c */ /* 0x000fe20003f04270 */
[----:B------:R-:W0:Y:S01]  /*43e0*/  S2UR UR11, SR_CgaCtaId ;  /* 0x00000000000b79c3 */ /* 0x000e220000008800 */
[----:B------:R-:W-:Y:S01]  /*43f0*/  UMOV UR6, 0x400 ;  /* 0x0000040000067882 */ /* 0x000fe20000000000 */
[----:B------:R-:W-:Y:S01]  /*4400*/  FADD.FTZ R159, R154, R158 ;  /* 0x0000009e9a9f7221 */ /* 0x000fe20000010000 */
[----:B------:R-:W-:Y:S01]  /*4410*/  FFMA.FTZ R153, R155, R158, R153 ;  /* 0x0000009e9b997223 */ /* 0x000fe20000010099 */
[----:B------:R-:W-:Y:S01]  /*4420*/  FMUL.FTZ R154, R152, R91 ;  /* 0x0000005b989a7220 */ /* 0x000fe20000410000 */
[----:B------:R-:W-:Y:S01]  /*4430*/  UIADD3 UR5, UR6, 0x80, URZ ;  /* 0x0000008006057890 */ /* 0x000fe2000fffe03f */
[----:B------:R-:W-:Y:S01]  /*4440*/  BSSY B0, `(.L_x_120) ;  /* 0x0000084000007945 */ /* 0x000fe20003800000 */
[----:B------:R-:W-:Y:S02]  /*4450*/  IMAD R133, R133, 0x18, R106 ;  /* 0x0000001885857824 */ /* 0x000fe400078e026a */
[----:B------:R-:W-:Y:S01]  /*4460*/  FFMA.FTZ R153, R156, R154, R153 ;  /* 0x0000009a9c997223 */ /* 0x000fe20000010099 */
[----:B------:R-:W-:-:S04]  /*4470*/  FADD.FTZ R154, R154, R159 ;  /* 0x0000009f9a9a7221 */ /* 0x000fc80000010000 */
[----:B------:R-:W1:Y:S04]  /*4480*/  SHFL.DOWN PT, R158, R153, 0x1, 0x1f ;  /* 0x08201f00999e7f89 */ /* 0x000e6800000e0000 */
[----:B------:R-:W2:Y:S01]  /*4490*/  SHFL.DOWN PT, R159, R154, 0x1, 0x1f ;  /* 0x08201f009a9f7f89 */ /* 0x000ea200000e0000 */
[----:B0-----:R-:W-:Y:S01]  /*44a0*/  ULEA UR5, UR11, UR5, 0x18 ;  /* 0x000000050b057291 */ /* 0x001fe2000f8ec03f */
        /* <DEDUP_REMOVED lines=21> */
[----:B------:R-:W-:Y:S01]  /*4600*/  FFMA.FTZ R158, R33, R143, RZ ;  /* 0x0000008f219e7223 */ /* 0x000fe200000100ff */
[----:B------:R-:W-:Y:S01]  /*4610*/  FFMA.FTZ R33, R32, R141, RZ ;  /* 0x0000008d20217223 */ /* 0x000fe200000100ff */
[----:B------:R-:W-:Y:S01]  /*4620*/  FADD.FTZ R143, RZ, R143 ;  /* 0x0000008fff8f7221 */ /* 0x000fe20000010000 */
[----:B------:R-:W-:Y:S01]  /*4630*/  FADD.FTZ R141, RZ, R141 ;  /* 0x0000008dff8d7221 */ /* 0x000fe20000010000 */
[----:B------:R-:W-:Y:S01]  /*4640*/  FFMA.FTZ R158, R139, R142, R158 ;  /* 0x0000008e8b9e7223 */ /* 0x000fe2000001009e */
[----:B------:R-:W-:Y:S01]  /*4650*/  FFMA.FTZ R33, R138, R140, R33 ;  /* 0x0000008c8a217223 */ /* 0x000fe20000010021 */
[----:B------:R-:W-:Y:S01]  /*4660*/  FADD.FTZ R142, R143, R142 ;  /* 0x0000008e8f8e7221 */ /* 0x000fe20000010000 */
[----:B------:R-:W-:Y:S01]  /*4670*/  FADD.FTZ R141, R141, R140 ;  /* 0x0000008c8d8d7221 */ /* 0x000fe20000010000 */
        /* <DEDUP_REMOVED lines=44> */
[----:B-1----:R-:W-:Y:S01]  /*4940*/  @!P0 FADD.FTZ R154, R154, R159 ;  /* 0x0000009f9a9a8221 */ /* 0x002fe20000010000 */
[----:B------:R-:W-:Y:S01]  /*4950*/  FFMA.FTZ R158, R147, R145, R158 ;  /* 0x00000091939e7223 */ /* 0x000fe2000001009e */
[----:B------:R-:W-:Y:S01]  /*4960*/  FADD.FTZ R142, R142, R145 ;  /* 0x000000918e8e7221 */ /* 0x000fe20000010000 */
[----:B------:R-:W-:Y:S01]  /*4970*/  FFMA.FTZ R33, R146, R144, R33 ;  /* 0x0000009092217223 */ /* 0x000fe20000010021 */
[----:B------:R-:W-:Y:S01]  /*4980*/  FADD.FTZ R141, R141, R144 ;  /* 0x000000908d8d7221 */ /* 0x000fe20000010000 */
[----:B------:R-:W-:Y:S01]  /*4990*/  ISETP.NE.AND P0, PT, R28, RZ, PT ;  /* 0x000000ff1c00720c */ /* 0x000fe20003f05270 */
[----:B------:R-:W-:Y:S01]  /*49a0*/  FFMA.FTZ R158, R149, R151, R158 ;  /* 0x00000097959e7223 */ /* 0x000fe2000001009e */
[----:B------:R-:W-:Y:S01]  /*49b0*/  FADD.FTZ R142, R142, R151 ;  /* 0x000000978e8e7221 */ /* 0x000fe20000010000 */
[----:B------:R-:W-:Y:S01]  /*49c0*/  FFMA.FTZ R33, R148, R150, R33 ;  /* 0x0000009694217223 */ /* 0x000fe20000010021 */
[----:B------:R-:W-:Y:S01]  /*49d0*/  FADD.FTZ R141, R141, R150 ;  /* 0x000000968d8d7221 */ /* 0x000fe20000010000 */
[----:B------:R-:W-:Y:S01]  /*49e0*/  FFMA.FTZ R44, R155, R157, R158 ;  /* 0x0000009d9b2c7223 */ /* 0x000fe2000001009e */
[----:B------:R-:W-:Y:S01]  /*49f0*/  FADD.FTZ R46, R142, R157 ;  /* 0x0000009d8e2e7221 */ /* 0x000fe20000010000 */
[----:B------:R-:W-:Y:S01]  /*4a00*/  FFMA.FTZ R45, R156, R152, R33 ;  /* 0x000000989c2d7223 */ /* 0x000fe20000010021 */
[----:B------:R-:W-:Y:S01]  /*4a10*/  FADD.FTZ R47, R141, R152 ;  /* 0x000000988d2f7221 */ /* 0x000fe20000010000 */
[----:B------:R-:W-:Y:S01]  /*4a20*/  LEA R138, R106, UR5, 0x4 ;  /* 0x000000056a8a7c11 */ /* 0x000fe2000f8e20ff */
[----:B------:R-:W0:Y:S01]  /*4a30*/  LDC.64 R140, c[0x0][0x268] ;  /* 0x00009a00ff8c7b82 */ /* 0x000e220000000a00 */
[----:B------:R-:W-:-:S02]  /*4a40*/  MOV R92, R153 ;  /* 0x00000099005c7202 */ /* 0x000fc40000000f00 */
[----:B------:R-:W-:Y:S01]  /*4a50*/  MOV R93, R154 ;  /* 0x0000009a005d7202 */ /* 0x000fe20000000f00 */
[----:B------:R1:W-:Y:S04]  /*4a60*/  STS.128 [R138], R44 ;  /* 0x0000002c8a007388 */ /* 0x0003e80000000c00 */
[----:B------:R1:W-:Y:S01]  /*4a70*/  @!P0 STS.64 [R22+0x10], R92 ;  /* 0x0000105c16008388 */ /* 0x0003e20000000a00 */
[----:B------:R-:W-:Y:S01]  /*4a80*/  BAR.SYNC.DEFER_BLOCKING 0x0 ;  /* 0x0000000000007b1d */ /* 0x000fe20000010000 */
[----:B------:R-:W-:-:S13]  /*4a90*/  ISETP.NE.AND P0, PT, R106, RZ, PT ;  /* 0x000000ff6a00720c */ /* 0x000fda0003f05270 */
[----:B-1----:R-:W-:Y:S05]  /*4aa0*/  @P0 BRA `(.L_x_121) ;  /* 0x0000000000740947 */ /* 0x002fea0003800000 */
[----:B------:R-:W-:-:S09]  /*4ab0*/  ULEA UR5, UR11, UR6, 0x18 ;  /* 0x000000060b057291 */ /* 0x000fd2000f8ec03f */
[----:B------:R-:W1:Y:S04]  /*4ac0*/  LDS.64 R56, [UR5+0x18] ;  /* 0x00001805ff387984 */ /* 0x000e680008000a00 */
[----:B------:R-:W2:Y:S04]  /*4ad0*/  LDS.128 R32, [UR5+0x20] ;  /* 0x00002005ff207984 */ /* 0x000ea80008000c00 */
[----:B------:R-:W3:Y:S04]  /*4ae0*/  LDS.128 R36, [UR5+0x30] ;  /* 0x00003005ff247984 */ /* 0x000ee80008000c00 */
[----:B------:R-:W4:Y:S04]  /*4af0*/  LDS.128 R40, [UR5+0x40] ;  /* 0x00004005ff287984 */ /* 0x000f280008000c00 */
[----:B------:R-:W5:Y:S04]  /*4b00*/  LDS.128 R48, [UR5+0x50] ;  /* 0x00005005ff307984 */ /* 0x000f680008000c00 */
[----:B------:R-:W0:Y:S01]  /*4b10*/  LDS.128 R52, [UR5+0x60] ;  /* 0x00006005ff347984 */ /* 0x000e220008000c00 */
[----:B-1----:R-:W-:Y:S01]  /*4b20*/  FADD.FTZ R59, R92, R56 ;  /* 0x000000385c3b7221 */ /* 0x002fe20000010000 */
        /* <DEDUP_REMOVED lines=13> */
[----:B-----5:R-:W-:Y:S01]  /*4c00*/  FADD.FTZ R59, R59, R48 ;  /* 0x000000303b3b7221 */ /* 0x020fe20000010000 */
[----:B------:R-:W-:-:S03]  /*4c10*/  FADD.FTZ R56, R56, R49 ;  /* 0x0000003138387221 */ /* 0x000fc60000010000 */
[----:B------:R-:W-:Y:S01]  /*4c20*/  FADD.FTZ R59, R59, R50 ;  /* 0x000000323b3b7221 */ /* 0x000fe20000010000 */
[----:B------:R-:W-:-:S03]  /*4c30*/  FADD.FTZ R56, R56, R51 ;  /* 0x0000003338387221 */ /* 0x000fc60000010000 */
[----:B0-----:R-:W-:Y:S01]  /*4c40*/  FADD.FTZ R59, R59, R52 ;  /* 0x000000343b3b7221 */ /* 0x001fe20000010000 */
[----:B------:R-:W-:-:S03]  /*4c50*/  FADD.FTZ R56, R56, R53 ;  /* 0x0000003538387221 */ /* 0x000fc60000010000 */
[----:B------:R-:W-:Y:S01]  /*4c60*/  FADD.FTZ R92, R59, R54 ;  /* 0x000000363b5c7221 */ /* 0x000fe20000010000 */
[----:B------:R-:W-:-:S07]  /*4c70*/  FADD.FTZ R93, R56, R55 ;  /* 0x00000037385d7221 */ /* 0x000fce0000010000 */
.L_x_121:
[----:B------:R-:W-:Y:S05]  /*4c80*/  BSYNC B0 ;  /* 0x0000000000007941 */ /* 0x000fea0003800000 */
.L_x_120:
[----:B------:R-:W-:Y:S01]  /*4c90*/  BAR.SYNC.DEFER_BLOCKING 0x0 ;  /* 0x0000000000007b1d */ /* 0x000fe20000010000 */
[----:B------:R-:W-:Y:S02]  /*4ca0*/  ISETP.GT.U32.AND P6, PT, R106, 0x17, PT ;  /* 0x000000176a00780c */ /* 0x000fe40003fc4070 */
[----:B------:R-:W-:-:S03]  /*4cb0*/  LOP3.LUT R9, R9, 0xfffffffe, RZ, 0xc0, !PT ;  /* 0xfffffffe09097812 */ /* 0x000fc600078ec0ff */
[----:B------:R-:W-:Y:S08]  /*4cc0*/  BSSY B0, `(.L_x_122) ;  /* 0x000004e000007945 */ /* 0x000ff00003800000 */
[----:B------:R-:W-:Y:S01]  /*4cd0*/  @P6 LOP3.LUT R9, R9, 0x1, RZ, 0xfc, !PT ;  /* 0x0000000109096812 */ /* 0x000fe200078efcff */
[----:B------:R-:W-:Y:S06]  /*4ce0*/  @P6 BRA `(.L_x_123) ;  /* 0x00000004002c6947 */ /* 0x000fec0003800000 */
[----:B------:R-:W1:Y:S04]  /*4cf0*/  LDS.128 R48, [R138+0x180] ;  /* 0x000180008a307984 */ /* 0x000e680000000c00 */
[----:B------:R-:W2:Y:S04]  /*4d00*/  LDS.128 R40, [R138+0x300] ;  /* 0x000300008a287984 */ /* 0x000ea80000000c00 */
[----:B------:R-:W3:Y:S04]  /*4d10*/  LDS.128 R72, [R138+0x480] ;  /* 0x000480008a487984 */ /* 0x000ee80000000c00 */
[----:B------:R-:W4:Y:S04]  /*4d20*/  LDS.128 R32, [R138+0x600] ;  /* 0x000600008a207984 */ /* 0x000f280000000c00 */
[----:B------:R-:W5:Y:S04]  /*4d30*/  LDS.128 R36, [R138+0x780] ;  /* 0x000780008a247984 */ /* 0x000f680000000c00 */
[----:B------:R-:W0:Y:S04]  /*4d40*/  LDS.128 R68, [R138+0x900] ;  /* 0x000900008a447984 */ /* 0x000e280000000c00 */
[----:B------:R-:W0:Y:S04]  /*4d50*/  LDS.128 R64, [R138+0xa80] ;  /* 0x000a80008a407984 */ /* 0x000e280000000c00 */
[----:B------:R-:W0:Y:S04]  /*4d60*/  LDS.128 R60, [R138+0xc00] ;  /* 0x000c00008a3c7984 */ /* 0x000e280000000c00 */
[----:B------:R-:W0:Y:S04]  /*4d70*/  LDS.128 R56, [R138+0xd80] ;  /* 0x000d80008a387984 */ /* 0x000e280000000c00 */
        /* <DEDUP_REMOVED lines=9> */
[----:B------:R-:W-:Y:S01]  /*4e10*/  FADD.FTZ R142, R46, R43 ;  /* 0x0000002b2e8e7221 */ /* 0x000fe20000010000 */
[----:B---3--:R-:W-:Y:S01]  /*4e20*/  FADD.FTZ R139, R139, R72 ;  /* 0x000000488b8b7221 */ /* 0x008fe20000010000 */
[----:B------:R-:W2:Y:S01]  /*4e30*/  LDS.128 R44, [R138+0x1200] ;  /* 0x001200008a2c7984 */ /* 0x000ea20000000c00 */
[----:B------:R-:W-:Y:S01]  /*4e40*/  FADD.FTZ R72, R40, R73 ;  /* 0x0000004928487221 */ /* 0x000fe20000010000 */
[----:B------:R-:W-:Y:S01]  /*4e50*/  FADD.FTZ R143, R41, R74 ;  /* 0x0000004a298f7221 */ /* 0x000fe20000010000 */
[----:B------:R-:W-:Y:S01]  /*4e60*/  FADD.FTZ R142, R142, R75 ;  /* 0x0000004b8e8e7221 */ /* 0x000fe20000010000 */
[----:B------:R-:W3:Y:S01]  /*4e70*/  LDS.128 R40, [R138+0x1380] ;  /* 0x001380008a287984 */ /* 0x000ee20000000c00 */
[----:B----4-:R-:W-:Y:S01]  /*4e80*/  FADD.FTZ R144, R72, R33 ;  /* 0x0000002148907221 */ /* 0x010fe20000010000 */
[----:B------:R-:W-:Y:S01]  /*4e90*/  FADD.FTZ R139, R139, R32 ;  /* 0x000000208b8b7221 */ /* 0x000fe20000010000 */
[----:B------:R-:W-:Y:S01]  /*4ea0*/  FADD.FTZ R143, R143, R34 ;  /* 0x000000228f8f7221 */ /* 0x000fe20000010000 */
[----:B------:R-:W4:Y:S01]  /*4eb0*/  LDS.128 R72, [R138+0x1500] ;  /* 0x001500008a487984 */ /* 0x000f220000000c00 */
[----:B------:R-:W-:Y:S01]  /*4ec0*/  FADD.FTZ R142, R142, R35 ;  /* 0x000000238e8e7221 */ /* 0x000fe20000010000 */
[----:B-----5:R-:W-:Y:S01]  /*4ed0*/  FADD.FTZ R139, R139, R36 ;  /* 0x000000248b8b7221 */ /* 0x020fe20000010000 */
[----:B------:R-:W-:Y:S01]  /*4ee0*/  FADD.FTZ R144, R144, R37 ;  /* 0x0000002590907221 */ /* 0x000fe20000010000 */
[----:B------:R-:W5:Y:S01]  /*4ef0*/  LDS.128 R32, [R138+0x1680] ;  /* 0x001680008a207984 */ /* 0x000f620000000c00 */
[----:B------:R-:W-:Y:S01]  /*4f00*/  FADD.FTZ R143, R143, R38 ;  /* 0x000000268f8f7221 */ /* 0x000fe20000010000 */
[----:B------:R-:W-:Y:S01]  /*4f10*/  FADD.FTZ R142, R142, R39 ;  /* 0x000000278e8e7221 */ /* 0x000fe20000010000 */
[----:B0-----:R-:W-:Y:S01]  /*4f20*/  FADD.FTZ R139, R139, R68 ;  /* 0x000000448b8b7221 */ /* 0x001fe20000010000 */
[----:B------:R-:W-:Y:S01]  /*4f30*/  FADD.FTZ R144, R144, R69 ;  /* 0x0000004590907221 */ /* 0x000fe20000010000 */
        /* <DEDUP_REMOVED lines=26> */
[----:B---3--:R-:W-:Y:S01]  /*50e0*/  FADD.FTZ R139, R139, R40 ;  /* 0x000000288b8b7221 */ /* 0x008fe20000010000 */
[----:B------:R-:W-:Y:S01]  /*50f0*/  FADD.FTZ R144, R144, R41 ;  /* 0x0000002990907221 */ /* 0x000fe20000010000 */
[----:B------:R-:W-:Y:S01]  /*5100*/  FADD.FTZ R143, R143, R42 ;  /* 0x0000002a8f8f7221 */ /* 0x000fe20000010000 */
[----:B------:R-:W-:Y:S01]  /*5110*/  FADD.FTZ R142, R142, R43 ;  /* 0x0000002b8e8e7221 */ /* 0x000fe20000010000 */
[----:B----4-:R-:W-:Y:S01]  /*5120*/  FADD.FTZ R139, R139, R72 ;  /* 0x000000488b8b7221 */ /* 0x010fe20000010000 */
[----:B------:R-:W-:Y:S01]  /*5130*/  FADD.FTZ R144, R144, R73 ;  /* 0x0000004990907221 */ /* 0x000fe20000010000 */
[----:B------:R-:W-:Y:S01]  /*5140*/  FADD.FTZ R143, R143, R74 ;  /* 0x0000004a8f8f7221 */ /* 0x000fe20000010000 */
[----:B------:R-:W-:Y:S01]  /*5150*/  FADD.FTZ R142, R142, R75 ;  /* 0x0000004b8e8e7221 */ /* 0x000fe20000010000 */
[----:B-----5:R-:W-:Y:S01]  /*5160*/  FADD.FTZ R44, R139, R32 ;  /* 0x000000208b2c7221 */ /* 0x020fe20000010000 */
[----:B------:R-:W-:Y:S01]  /*5170*/  FADD.FTZ R45, R144, R33 ;  /* 0x00000021902d7221 */ /* 0x000fe20000010000 */
[----:B------:R-:W-:Y:S01]  /*5180*/  FADD.FTZ R46, R143, R34 ;  /* 0x000000228f2e7221 */ /* 0x000fe20000010000 */
[----:B------:R-:W-:-:S07]  /*5190*/  FADD.FTZ R47, R142, R35 ;  /* 0x000000238e2f7221 */ /* 0x000fce0000010000 */
.L_x_123:
[----:B------:R-:W-:Y:S05]  /*51a0*/  BSYNC B0 ;  /* 0x0000000000007941 */ /* 0x000fea0003800000 */
.L_x_122:
[----:B------:R-:W-:Y:S01]  /*51b0*/  BSSY B0, `(.L_x_124) ;  /* 0x0000010000007945 */ /* 0x000fe20003800000 */
[----:B------:R-:W-:Y:S01]  /*51c0*/  PRMT R34, R130, 0x7632, R34 ;  /* 0x0000763282227816 */ /* 0x000fe20000000022 */
[----:B0-----:R-:W-:Y:S01]  /*51d0*/  IMAD.WIDE R140, R133, 0x4, R140 ;  /* 0x00000004858c7825 */ /* 0x001fe200078e028c */
[----:B------:R-:W-:Y:S01]  /*51e0*/  PRMT R35, R129, 0x7632, R35 ;  /* 0x0000763281237816 */ /* 0x000fe20000000023 */
[----:B------:R-:W-:Y:S06]  /*51f0*/  @P6 BRA `(.L_x_125) ;  /* 0x00000000002c6947 */ /* 0x000fec0003800000 */
[----:B------:R-:W0:Y:S01]  /*5200*/  LDC.64 R32, c[0x0][0x288] ;  /* 0x0000a200ff207b82 */ /* 0x000e220000000a00 */
[----:B------:R-:W-:Y:S01]  /*5210*/  LEA R40, P6, R21, R140, 0x2 ;  /* 0x0000008c15287211 */ /* 0x000fe200078c10ff */
[----:B------:R1:W-:Y:S03]  /*5220*/  REDG.E.ADD.F32.FTZ.RN.STRONG.GPU desc[UR8][R140.64], R44 ;  /* 0x0000002c8c0079a6 */ /* 0x0003e6000c10f388 */
[----:B------:R-:W-:Y:S02]  /*5230*/  IADD3.X R41, R141, R14, RZ, P6, !PT ;  /* 0x0000000e8d297210 */ /* 0x000fe400037fe4ff */
[----:B------:R-:W-:-:S03]  /*5240*/  LEA R36, P6, R12, R140, 0x2 ;  /* 0x0000008c0c247211 */ /* 0x000fc600078c10ff */
[----:B------:R1:W-:Y:S01]  /*5250*/  REDG.E.ADD.F32.FTZ.RN.STRONG.GPU desc[UR8][R40.64], R45 ;  /* 0x0000002d280079a6 */ /* 0x0003e2000c10f388 */
[----:B------:R-:W-:Y:S02]  /*5260*/  IADD3.X R37, R141, R10, RZ, P6, !PT ;  /* 0x0000000a8d257210 */ /* 0x000fe400037fe4ff */
[----:B0-----:R-:W-:-:S04]  /*5270*/  LEA R38, P6, R32, R140, 0x2 ;  /* 0x0000008c20267211 */ /* 0x001fc800078c10ff */
[----:B------:R-:W-:-:S05]  /*5280*/  LEA.HI.X R39, R32, R141, R33, 0x2, P6 ;  /* 0x0000008d20277211 */ /* 0x000fca00030f1421 */
[----:B------:R1:W-:Y:S04]  /*5290*/  REDG.E.ADD.F32.FTZ.RN.STRONG.GPU desc[UR8][R38.64], R46 ;  /* 0x0000002e260079a6 */ /* 0x0003e8000c10f388 */
[----:B------:R1:W-:Y:S02]  /*52a0*/  REDG.E.ADD.F32.FTZ.RN.STRONG.GPU desc[UR8][R36.64], R47 ;  /* 0x0000002f240079a6 */ /* 0x0003e4000c10f388 */
.L_x_125:
[----:B------:R-:W-:Y:S05]  /*52b0*/  BSYNC B0 ;  /* 0x0000000000007941 */ /* 0x000fea0003800000 */
.L_x_124:
[----:B------:R-:W-:Y:S02]  /*52c0*/  ISETP.GE.U32.AND P6, PT, R29, 0x2, PT ;  /* 0x000000021d00780c */ /* 0x000fe40003fc6070 */
[----:B------:R-:W-:Y:S02]  /*52d0*/  PRMT R65, R131, 0x7632, R65 ;  /* 0x0000763283417816 */ /* 0x000fe40000000041 */
[----:B------:R-:W-:Y:S02]  /*52e0*/  PRMT R64, R128, 0x7632, R64 ;  /* 0x0000763280407816 */ /* 0x000fe40000000040 */
        /* <DEDUP_REMOVED lines=16> */
[----:B-1----:R-:W-:Y:S02]  /*53f0*/  PRMT R47, R120, 0x7632, R47 ;  /* 0x00007632782f7816 */ /* 0x002fe4000000002f */
        /* <DEDUP_REMOVED lines=23> */
[C---:B------:R-:W-:Y:S01]  /*5570*/  LEA R66, P6, R25.reuse, R68, 0x3 ;  /* 0x0000004419427211 */ /* 0x040fe200078c18ff */
[----:B------:R-:W-:Y:S01]  /*5580*/  HFMA2.MMA R70, -RZ, RZ, 0, 5.9604644775390625e-08 ;  /* 0x00000001ff467435 */ /* 0x000fe200000001ff */
[----:B------:R-:W-:Y:S01]  /*5590*/  VOTEU.ANY UR5, UPT, PT ;  /* 0x0000000000057886 */ /* 0x000fe200038e0100 */
[----:B------:R-:W-:Y:S01]  /*55a0*/  P2R R72, PR, RZ, 0x1 ;  /* 0x00000001ff487803 */ /* 0x000fe20000000000 */
[----:B------:R-:W-:Y:S01]  /*55b0*/  UPOPC UR6, UR5 ;  /* 0x00000005000672bf */ /* 0x000fe20008000000 */
[----:B------:R-:W-:Y:S01]  /*55c0*/  LEA.HI.X R67, R25, R69, RZ, 0x3, P6 ;  /* 0x0000004519437211 */ /* 0x000fe200030f1cff */
[----:B------:R-:W-:Y:S01]  /*55d0*/  UFLO.U32 UR5, UR5 ;  /* 0x00000005000572bd */ /* 0x000fe200080e0000 */
[----:B------:R-:W-:-:S03]  /*55e0*/  LOP3.LUT P6, RZ, R27, 0x2, RZ, 0xc0, !PT ;  /* 0x000000021bff7812 */ /* 0x000fc600078cc0ff */
[----:B------:R1:W-:Y:S01]  /*55f0*/  STG.E.64 desc[UR8][R66.64], R92 ;  /* 0x0000005c42007986 */ /* 0x0003e2000c101b08 */
[----:B------:R-:W-:Y:S02]  /*5600*/  SEL R73, R29, RZ, !P6 ;  /* 0x000000ff1d497207 */ /* 0x000fe40007000000 */
[----:B------:R-:W-:Y:S02]  /*5610*/  SEL R70, R70, 0xffffffff, !P6 ;  /* 0xffffffff46467807 */ /* 0x000fe40007000000 */
[----:B------:R-:W-:-:S03]  /*5620*/  ISETP.NE.AND P6, PT, R73, -0x1, PT ;  /* 0xffffffff4900780c */ /* 0x000fc60003fc5270 */
[----:B------:R-:W-:Y:S01]  /*5630*/  IMAD R71, R70, UR6, RZ ;  /* 0x0000000646477c24 */ /* 0x000fe2000f8e02ff */
[----:B0-----:R-:W-:-:S13]  /*5640*/  ISETP.EQ.U32.AND P0, PT, R28, UR5, PT ;  /* 0x000000051c007c0c */ /* 0x001fda000bf02070 */
[----:B------:R-:W-:Y:S06]  /*5650*/  @P0 MEMBAR.ALL.GPU ;  /* 0x0000000000000992 */ /* 0x000fec000000a000 */
[----:B------:R-:W-:-:S00]  /*5660*/  @P0 ERRBAR ;  /* 0x00000000000009ab */ /* 0x000fc00000000000 */
[----:B------:R-:W-:Y:S06]  /*5670*/  @P0 CGAERRBAR ;  /* 0x00000000000005ab */ /* 0x000fec0000000000 */
[----:B------:R1:W-:Y:S01]  /*5680*/  @P0 REDG.E.ADD.S32.STRONG.GPU desc[UR8][R32.64], R71 ;  /* 0x000000472000098e */ /* 0x0003e2000c10e388 */
[----:B------:R-:W-:Y:S01]  /*5690*/  ISETP.NE.AND P0, PT, R72, RZ, PT ;  /* 0x000000ff4800720c */ /* 0x000fe20003f05270 */
[----:B------:R-:W-:-:S12]  /*56a0*/  @!P6 BRA `(.L_x_127) ;  /* 0x000000000014e947 */ /* 0x000fd80003800000 */
.L_x_128:
[----:B-1----:R-:W2:Y:S04]  /*56b0*/  LDG.E.STRONG.GPU R66, desc[UR8][R32.64] ;  /* 0x0000000820427981 */ /* 0x002ea8000c1ef900 */
[----:B--2---:R-:W-:Y:S01]  /*56c0*/  CCTL.IVALL ;  /* 0x00000000ff00798f */ /* 0x004fe20002000000 */
[----:B------:R-:W-:Y:S05]  /*56d0*/  YIELD ;  /* 0x0000000000007946 */ /* 0x000fea0003800000 */
[----:B------:R-:W-:-:S13]  /*56e0*/  ISETP.NE.AND P6, PT, R66, R73, PT ;  /* 0x000000494200720c */ /* 0x000fda0003fc5270 */
[----:B------:R-:W-:Y:S05]  /*56f0*/  @P6 BRA `(.L_x_128) ;  /* 0xfffffffc00ec6947 */ /* 0x000fea000383ffff */
.L_x_127:
[----:B------:R-:W-:Y:S01]  /*5700*/  ISETP.NE.AND P6, PT, R29, RZ, PT ;  /* 0x000000ff1d00720c */ /* 0x000fe20003fc5270 */
[----:B------:R-:W-:Y:S05]  /*5710*/  WARPSYNC.ALL ;  /* 0x0000000000007948 */ /* 0x000fea0003800000 */
[----:B------:R-:W-:Y:S07]  /*5720*/  BAR.SYNC.DEFER_BLOCKING 0x0 ;  /* 0x0000000000007b1d */ /* 0x000fee0000010000 */
[----:B------:R-:W-:Y:S05]  /*5730*/  @!P6 BRA `(.L_x_126) ;  /* 0x000000100008e947 */ /* 0x000fea0003800000 */
[----:B-1----:R-:W-:Y:S02]  /*5740*/  IADD3 R32, R29, -0x1, RZ ;  /* 0xffffffff1d207810 */ /* 0x002fe40007ffe0ff */
[----:B------:R-:W-:Y:S02]  /*5750*/  MOV R67, RZ ;  /* 0x000000ff00437202 */ /* 0x000fe40000000f00 */
[----:B------:R-:W-:-:S13]  /*5760*/  ISETP.GE.U32.AND P6, PT, R32, 0x3, PT ;  /* 0x000000032000780c */ /* 0x000fda0003fc6070 */
[----:B------:R-:W-:Y:S05]  /*5770*/  @!P6 BRA `(.L_x_129) ;  /* 0x0000000c0088e947 */ /* 0x000fea0003800000 */
[----:B------:R-:W-:Y:S01]  /*5780*/  IADD3 R66, -R24, R29, RZ ;  /* 0x0000001d18427210 */ /* 0x000fe20007ffe1ff */
[----:B------:R-:W-:-:S03]  /*5790*/  HFMA2.MMA R67, -RZ, RZ, 0, 0 ;  /* 0x00000000ff437435 */ /* 0x000fc600000001ff */
[----:B------:R-:W-:-:S13]  /*57a0*/  ISETP.GT.AND P6, PT, R66, RZ, PT ;  /* 0x000000ff4200720c */ /* 0x000fda0003fc4270 */
[----:B------:R-:W-:Y:S05]  /*57b0*/  @!P6 BRA `(.L_x_130) ;  /* 0x0000000800fce947 */ /* 0x000fea0003800000 */
[----:B------:R-:W-:Y:S02]  /*57c0*/  P2R R32, PR, RZ, 0x1 ;  /* 0x00000001ff207803 */ /* 0x000fe40000000000 */
[----:B------:R-:W-:Y:S02]  /*57d0*/  ISETP.GT.AND P6, PT, R66, 0xc, PT ;  /* 0x0000000c4200780c */ /* 0x000fe40003fc4270 */
[----:B------:R-:W-:Y:S02]  /*57e0*/  PLOP3.LUT P0, PT, PT, PT, PT, 0x80, 0x0 ;  /* 0x000000000000781c */ /* 0x000fe40003f0f070 */
[----:B------:R-:W-:-:S11]  /*57f0*/  LOP3.LUT R9, R9, 0xfffffffe, RZ, 0xc0, !PT ;  /* 0xfffffffe09097812 */ /* 0x000fd600078ec0ff */
[----:B------:R-:W-:Y:S02]  /*5800*/  @P0 LOP3.LUT R9, R9, 0x1, RZ, 0xfc, !PT ;  /* 0x0000000109090812 */ /* 0x000fe400078efcff */
[----:B------:R-:W-:Y:S01]  /*5810*/  ISETP.NE.AND P0, PT, R32, RZ, PT ;  /* 0x000000ff2000720c */ /* 0x000fe20003f05270 */
[----:B------:R-:W-:-:S12]  /*5820*/  @!P6 BRA `(.L_x_131) ;  /* 0x0000000400d8e947 */ /* 0x000fd80003800000 */
[----:B------:R-:W-:Y:S02]  /*5830*/  PLOP3.LUT P6, PT, PT, PT, PT, 0x8, 0x0 ;  /* 0x000000000000781c */ /* 0x000fe40003fce170 */
[----:B------:R-:W-:-:S11]  /*5840*/  LOP3.LUT R9, R9, 0xfffffffe, RZ, 0xc0, !PT ;  /* 0xfffffffe09097812 */ /* 0x000fd600078ec0ff */
[----:B------:R-:W-:-:S07]  /*5850*/  @P6 LOP3.LUT R9, R9, 0x1, RZ, 0xfc, !PT ;  /* 0x0000000109096812 */ /* 0x000fce00078efcff */
.L_x_132:
        /* <DEDUP_REMOVED lines=109> */
[----:B------:R-:W-:Y:S02]  /*5f30*/  IADD3 R66, R66, -0x10, RZ ;  /* 0xfffffff042427810 */ /* 0x000fe40007ffe0ff */
[----:B------:R-:W-:Y:S01]  /*5f40*/  IADD3 R67, R67, 0x10, RZ ;  /* 0x0000001043437810 */ /* 0x000fe20007ffe0ff */
[----:B--2---:R-:W-:Y:S01]  /*5f50*/  @!P6 FADD.FTZ R92, R92, R32 ;  /* 0x000000205c5ce221 */ /* 0x004fe20000010000 */
[----:B------:R-:W-:Y:S01]  /*5f60*/  @!P6 FADD.FTZ R93, R93, R33 ;  /* 0x000000215d5de221 */ /* 0x000fe20000010000 */
[----:B------:R-:W-:-:S13]  /*5f70*/  ISETP.GT.AND P6, PT, R66, 0xc, PT ;  /* 0x0000000c4200780c */ /* 0x000fda0003fc4270 */
[----:B------:R-:W-:Y:S05]  /*5f80*/  @P6 BRA `(.L_x_132) ;  /* 0xfffffff800346947 */ /* 0x000fea000383ffff */
.L_x_131:
[----:B------:R-:W-:-:S13]  /*5f90*/  ISETP.GT.AND P6, PT, R66, 0x4, PT ;  /* 0x000000044200780c */ /* 0x000fda0003fc4270 */
[----:B------:R-:W-:Y:S05]  /*5fa0*/  @!P6 BRA `(.L_x_133) ;  /* 0x0000000000f4e947 */ /* 0x000fea0003800000 */
        /* <DEDUP_REMOVED lines=54> */
[----:B------:R-:W-:Y:S02]  /*6310*/  LOP3.LUT R9, R9, 0xfffffffe, RZ, 0xc0, !PT ;  /* 0xfffffffe09097812 */ /* 0x000fe400078ec0ff */
[----:B------:R-:W-:Y:S02]  /*6320*/  IADD3 R66, R66, -0x4, RZ ;  /* 0xfffffffc42427810 */ /* 0x000fe40007ffe0ff */
[----:B------:R-:W-:Y:S01]  /*6330*/  IADD3 R67, R67, 0x4, RZ ;  /* 0x0000000443437810 */ /* 0x000fe20007ffe0ff */
[----:B--2---:R-:W-:Y:S01]  /*6340*/  @!P6 FADD.FTZ R92, R92, R32 ;  /* 0x000000205c5ce221 */ /* 0x004fe20000010000 */
[----:B------:R-:W-:Y:S01]  /*6350*/  @!P6 FADD.FTZ R93, R93, R33 ;  /* 0x000000215d5de221 */ /* 0x000fe20000010000 */
[----:B------:R-:W-:-:S13]  /*6360*/  PLOP3.LUT P6, PT, PT, PT, PT, 0x8, 0x0 ;  /* 0x000000000000781c */ /* 0x000fda0003fce170 */
[----:B------:R-:W-:-:S07]  /*6370*/  @P6 LOP3.LUT R9, R9, 0x1, RZ, 0xfc, !PT ;  /* 0x0000000109096812 */ /* 0x000fce00078efcff */
.L_x_133:
[----:B------:R-:W-:-:S04]  /*6380*/  LOP3.LUT P6, RZ, R9, 0x1, RZ, 0xc0, !PT ;  /* 0x0000000109ff7812 */ /* 0x000fc800078cc0ff */
[----:B------:R-:W-:-:S13]  /*6390*/  ISETP.NE.OR P6, PT, R66, RZ, P6 ;  /* 0x000000ff4200720c */ /* 0x000fda00037c5670 */
[----:B------:R-:W-:Y:S05]  /*63a0*/  @!P6 BRA `(.L_x_129) ;  /* 0x00000000007ce947 */ /* 0x000fea0003800000 */
.L_x_130:
        /* <DEDUP_REMOVED lines=29> */
[----:B------:R-:W-:-:S13]  /*6580*/  ISETP.NE.AND P6, PT, R66, RZ, PT ;  /* 0x000000ff4200720c */ /* 0x000fda0003fc5270 */
[----:B------:R-:W-:Y:S05]  /*6590*/  @P6 BRA `(.L_x_130) ;  /* 0xfffffffc00846947 */ /* 0x000fea000383ffff */
.L_x_129:
        /* <DEDUP_REMOVED lines=10> */
.L_x_135:
[----:B------:R-:W-:Y:S05]  /*6640*/  BSYNC B0 ;  /* 0x0000000000007941 */ /* 0x000fea0003800000 */
.L_x_134:
        /* <DEDUP_REMOVED lines=17> */
.L_x_126:
[----:B------:R-:W0:Y:S01]  /*6760*/  S2UR UR6, SR_CgaCtaId ;  /* 0x00000000000679c3 */ /* 0x000e220000008800 */
[----:B------:R-:W-:Y:S01]  /*6770*/  UMOV UR5, 0x400 ;  /* 0x0000040000057882 */ /* 0x000fe20000000000 */
[----:B------:R-:W-:Y:S01]  /*6780*/  ISETP.NE.AND P6, PT, RZ, UR10, PT ;  /* 0x0000000aff007c0c */ /* 0x000fe2000bfc5270 */
[----:B-1----:R-:W-:Y:S01]  /*6790*/  IMAD.WIDE.U32 R66, R106, -0x55555555, RZ ;  /* 0xaaaaaaab6a427825 */ /* 0x002fe200078e00ff */
[----:B------:R-:W-:Y:S02]  /*67a0*/  SHF.L.U32 R73, R130, 0x10, RZ ;  /* 0x0000001082497819 */ /* 0x000fe400000006ff */
[----:B------:R-:W-:Y:S02]  /*67b0*/  SHF.L.U32 R71, R34, 0x10, RZ ;  /* 0x0000001022477819 */ /* 0x000fe400000006ff */
[----:B------:R-:W1:Y:S01]  /*67c0*/  LDC R68, c[0x0][0x2ac] ;  /* 0x0000ab00ff447b82 */ /* 0x000e620000000800 */
[C---:B------:R-:W-:Y:S01]  /*67d0*/  FADD.FTZ R73, -R94.reuse, R73 ;  /* 0x000000495e497221 */ /* 0x040fe20000010100 */
[----:B------:R-:W-:Y:S01]  /*67e0*/  SHF.R.U32.HI R67, RZ, 0x4, R67 ;  /* 0x00000004ff437819 */ /* 0x000fe20000011643 */
[----:B------:R-:W-:Y:S01]  /*67f0*/  FADD.FTZ R71, -R94, R71 ;  /* 0x000000475e477221 */ /* 0x000fe20000010100 */
[----:B------:R-:W-:-:S02]  /*6800*/  SHF.L.U32 R129, R129, 0x10, RZ ;  /* 0x0000001081817819 */ /* 0x000fc400000006ff */
[----:B------:R-:W-:Y:S02]  /*6810*/  SHF.L.U32 R70, R35, 0x10, RZ ;  /* 0x0000001023467819 */ /* 0x000fe400000006ff */
[----:B------:R-:W-:Y:S02]  /*6820*/  SHF.L.U32 R131, R131, 0x10, RZ ;  /* 0x0000001083837819 */ /* 0x000fe400000006ff */
[----:B------:R-:W-:Y:S01]  /*6830*/  SHF.L.U32 R75, R65, 0x10, RZ ;  /* 0x00000010414b7819 */ /* 0x000fe200000006ff */
[----:B0-----:R-:W-:-:S09]  /*6840*/  ULEA UR5, UR6, UR5, 0x18 ;  /* 0x0000000506057291 */ /* 0x001fd2000f8ec03f */
[----:B------:R0:W-:Y:S01]  /*6850*/  @!P0 STS.64 [UR5+0x78], R92 ;  /* 0x0000785cff008988 */ /* 0x0001e20008000a05 */
[----:B------:R-:W-:Y:S01]  /*6860*/  BAR.SYNC.DEFER_BLOCKING 0x0 ;  /* 0x0000000000007b1d */ /* 0x000fe20000010000 */
[-C--:B0-----:R-:W-:Y:S01]  /*6870*/  FMUL.FTZ R93, R73, R132.reuse ;  /* 0x00000084495d7220 */ /* 0x081fe20000410000 */
[----:B------:R-:W-:-:S04]  /*6880*/  FMUL.FTZ R92, R71, R132 ;  /* 0x00000084475c7220 */ /* 0x000fc80000410000 */
        /* <DEDUP_REMOVED lines=23> */
.L_x_136:
        /* <DEDUP_REMOVED lines=16> */
[----:B------:R-:W-:Y:S01]  /*6b00*/  FFMA.FTZ R129, R129, R90, -R32 ;  /* 0x0000005a81817223 */ /* 0x000fe20000010820 */
[----:B------:R-:W-:-:S03]  /*6b10*/  FMUL.FTZ R32, R65, R132 ;  /* 0x0000008441207220 */ /* 0x000fc60000410000 */
[----:B------:R-:W-:-:S05]  /*6b20*/  FMUL.FTZ R33, R129, R132 ;  /* 0x0000008481217220 */ /* 0x000fca0000410000 */
[----:B------:R-:W-:-:S05]  /*6b30*/  F2FP.BF16.F32.PACK_AB R33, R32, R33 ;  /* 0x000000212021723e */ /* 0x000fca00000010ff */
[----:B------:R0:W-:Y:S02]  /*6b40*/  STG.E desc[UR8][R34.64], R33 ;  /* 0x0000002122007986 */ /* 0x0001e4000c101908 */
.L_x_138:
[----:B------:R-:W-:Y:S05]  /*6b50*/  BSYNC B0 ;  /* 0x0000000000007941 */ /* 0x000fea0003800000 */
.L_x_137:
[----:B------:R-:W-:Y:S01]  /*6b60*/  ISETP.NE.AND P0, PT, RZ, UR10, PT ;  /* 0x0000000aff007c0c */ /* 0x000fe2000bf05270 */
[C---:B------:R-:W-:Y:S01]  /*6b70*/  FADD.FTZ R131, -R94.reuse, R131 ;  /* 0x000000835e837221 */ /* 0x040fe20000010100 */
[----:B------:R-:W-:Y:S01]  /*6b80*/  FADD.FTZ R75, -R94, R75 ;  /* 0x0000004b5e4b7221 */ /* 0x000fe20000010100 */
[----:B------:R-:W-:Y:S02]  /*6b90*/  SHF.L.U32 R65, R128, 0x10, RZ ;  /* 0x0000001080417819 */ /* 0x000fe400000006ff */
[----:B------:R-:W-:Y:S01]  /*6ba0*/  SHF.L.U32 R64, R64, 0x10, RZ ;  /* 0x0000001040407819 */ /* 0x000fe200000006ff */
[-C--:B------:R-:W-:Y:S01]  /*6bb0*/  FMUL.FTZ R131, R131, R132.reuse ;  /* 0x0000008483837220 */ /* 0x080fe20000410000 */
[----:B------:R-:W-:Y:S01]  /*6bc0*/  SHF.L.U32 R129, R126, 0x10, RZ ;  /* 0x000000107e817819 */ /* 0x000fe200000006ff */
[----:B------:R-:W-:Y:S01]  /*6bd0*/  FMUL.FTZ R74, R75, R132 ;  /* 0x000000844b4a7220 */ /* 0x000fe20000410000 */
[----:B------:R-:W-:-:S04]  /*6be0*/  SHF.L.U32 R93, R63, 0x10, RZ ;  /* 0x000000103f5d7819 */ /* 0x000fc800000006ff */
        /* <DEDUP_REMOVED lines=19> */
.L_x_139:
[----:B------:R-:W-:Y:S01]  /*6d20*/  LOP3.LUT P0, RZ, R9, 0x40, RZ, 0xc0, !PT ;  /* 0x0000004009ff7812 */ /* 0x000fe2000780c0ff */
[----:B------:R-:W-:-:S12]  /*6d30*/  BSSY B0, `(.L_x_140) ;  /* 0x0000014000007945 */ /* 0x000fd80003800000 */
[----:B------:R-:W-:Y:S05]  /*6d40*/  @!P0 BRA `(.L_x_141) ;  /* 0x0000000000488947 */ /* 0x000fea0003800000 */
[----:B------:R-:W-:Y:S01]  /*6d50*/  ULDC.64 UR12, c[0x0][0x288] ;  /* 0x0000a200000c7ab9 */ /* 0x000fe20000000a00 */
[----:B------:R-:W-:Y:S01]  /*6d60*/  MOV R32, R134 ;  /* 0x0000008600207202 */ /* 0x000fe20000000f00 */
[----:B0-----:R-:W-:Y:S01]  /*6d70*/  IMAD R35, R105, UR12, RZ ;  /* 0x0000000c69237c24 */ /* 0x001fe2000f8e02ff */
        /* <DEDUP_REMOVED lines=15> */
.L_x_141:
[----:B------:R-:W-:Y:S05]  /*6e70*/  BSYNC B0 ;  /* 0x0000000000007941 */ /* 0x000fea0003800000 */
.L_x_140:
        /* <DEDUP_REMOVED lines=28> */
.L_x_142:
[----:B------:R-:W-:Y:S01]  /*7040*/  LOP3.LUT P0, RZ, R9, 0x20, RZ, 0xc0, !PT ;  /* 0x0000002009ff7812 */ /* 0x000fe2000780c0ff */
[----:B------:R-:W-:-:S12]  /*7050*/  BSSY B0, `(.L_x_143) ;  /* 0x0000014000007945 */ /* 0x000fd80003800000 */
[----:B------:R-:W-:Y:S05]  /*7060*/  @!P0 BRA `(.L_x_144) ;  /* 0x0000000000488947 */ /* 0x000fea0003800000 */
[----:B------:R-:W-:Y:S01]  /*7070*/  ULDC.64 UR12, c[0x0][0x288] ;  /* 0x0000a200000c7ab9 */ /* 0x000fe20000000a00 */
[----:B------:R-:W-:Y:S01]  /*7080*/  MOV R32, R134 ;  /* 0x0000008600207202 */ /* 0x000fe20000000f00 */
[----:B01----:R-:W-:Y:S01]  /*7090*/  IMAD R35, R103, UR12, RZ ;  /* 0x0000000c67237c24 */ /* 0x003fe2000f8e02ff */
        /* <DEDUP_REMOVED lines=15> */
.L_x_144:
[----:B------:R-:W-:Y:S05]  /*7190*/  BSYNC B0 ;  /* 0x0000000000007941 */ /* 0x000fea0003800000 */
.L_x_143:
        /* <DEDUP_REMOVED lines=10> */
[----:B012---:R-:W-:Y:S01]  /*7240*/  FFMA.FTZ R33, R70, R91, R89 ;  /* 0x0000005b46217223 */ /* 0x007fe20000010059 */
        /* <DEDUP_REMOVED lines=17> */
.L_x_145:
[----:B------:R-:W-:Y:S01]  /*7360*/  LOP3.LUT P0, RZ, R9, 0x10, RZ, 0xc0, !PT ;  /* 0x0000001009ff7812 */ /* 0x000fe2000780c0ff */
[----:B------:R-:W-:-:S12]  /*7370*/  BSSY B0, `(.L_x_146) ;  /* 0x0000014000007945 */ /* 0x000fd80003800000 */
[----:B------:R-:W-:Y:S05]  /*7380*/  @!P0 BRA `(.L_x_147) ;  /* 0x0000000000488947 */ /* 0x000fea0003800000 */
[----:B------:R-:W-:Y:S01]  /*7390*/  ULDC.64 UR12, c[0x0][0x288] ;  /* 0x0000a200000c7ab9 */ /* 0x000fe20000000a00 */
[----:B------:R-:W-:Y:S01]  /*73a0*/  MOV R32, R134 ;  /* 0x0000008600207202 */ /* 0x000fe20000000f00 */
[----:B012---:R-:W-:Y:S01]  /*73b0*/  IMAD R35, R101, UR12, RZ ;  /* 0x0000000c65237c24 */ /* 0x007fe2000f8e02ff */
        /* <DEDUP_REMOVED lines=15> */
.L_x_147:
[----:B------:R-:W-:Y:S05]  /*74b0*/  BSYNC B0 ;  /* 0x0000000000007941 */ /* 0x000fea0003800000 */
.L_x_146:
        /* <DEDUP_REMOVED lines=28> */
.L_x_148:
[----:B------:R-:W-:Y:S01]  /*7680*/  LOP3.LUT P0, RZ, R9, 0x8, RZ, 0xc0, !PT ;  /* 0x0000000809ff7812 */ /* 0x000fe2000780c0ff */
[----:B------:R-:W-:-:S12]  /*7690*/  BSSY B0, `(.L_x_149) ;  /* 0x0000014000007945 */ /* 0x000fd80003800000 */
[----:B------:R-:W-:Y:S05]  /*76a0*/  @!P0 BRA `(.L_x_150) ;  /* 0x0000000000488947 */ /* 0x000fea0003800000 */
[----:B------:R-:W-:Y:S01]  /*76b0*/  ULDC.64 UR12, c[0x0][0x288] ;  /* 0x0000a200000c7ab9 */ /* 0x000fe20000000a00 */
[----:B------:R-:W-:Y:S01]  /*76c0*/  MOV R32, R134 ;  /* 0x0000008600207202 */ /* 0x000fe20000000f00 */
[----:B0123--:R-:W-:Y:S01]  /*76d0*/  IMAD R35, R99, UR12, RZ ;  /* 0x0000000c63237c24 */ /* 0x00ffe2000f8e02ff */
        /* <DEDUP_REMOVED lines=15> */
.L_x_150:
[----:B------:R-:W-:Y:S05]  /*77d0*/  BSYNC B0 ;  /* 0x0000000000007941 */ /* 0x000fea0003800000 */
.L_x_149:
        /* <DEDUP_REMOVED lines=10> */
[----:B01234-:R-:W-:Y:S01]  /*7880*/  FFMA.FTZ R33, R62, R91, R89 ;  /* 0x0000005b3e217223 */ /* 0x01ffe20000010059 */
        /* <DEDUP_REMOVED lines=17> */
.L_x_151:
[----:B------:R-:W-:Y:S01]  /*79a0*/  LOP3.LUT P0, RZ, R9, 0x4, RZ, 0xc0, !PT ;  /* 0x0000000409ff7812 */ /* 0x000fe2000780c0ff */
[----:B------:R-:W-:-:S12]  /*79b0*/  BSSY B0, `(.L_x_152) ;  /* 0x0000014000007945 */ /* 0x000fd80003800000 */
[----:B------:R-:W-:Y:S05]  /*79c0*/  @!P0 BRA `(.L_x_153) ;  /* 0x0000000000488947 */ /* 0x000fea0003800000 */
[----:B------:R-:W-:Y:S01]  /*79d0*/  ULDC.64 UR12, c[0x0][0x288] ;  /* 0x0000a200000c7ab9 */ /* 0x000fe20000000a00 */
[----:B------:R-:W-:Y:S01]  /*79e0*/  MOV R32, R134 ;  /* 0x0000008600207202 */ /* 0x000fe20000000f00 */
[----:B01234-:R-:W-:Y:S01]  /*79f0*/  IMAD R35, R97, UR12, RZ ;  /* 0x0000000c61237c24 */ /* 0x01ffe2000f8e02ff */
        /* <DEDUP_REMOVED lines=15> */
.L_x_153:
[----:B------:R-:W-:Y:S05]  /*7af0*/  BSYNC B0 ;  /* 0x0000000000007941 */ /* 0x000fea0003800000 */
.L_x_152:
        /* <DEDUP_REMOVED lines=28> */
.L_x_154:
        /* <DEDUP_REMOVED lines=21> */
.L_x_156:
[----:B------:R-:W-:Y:S05]  /*7e10*/  BSYNC B0 ;  /* 0x0000000000007941 */ /* 0x000fea0003800000 */
.L_x_155:
        /* <DEDUP_REMOVED lines=28> */
.L_x_157:
[----:B------:R-:W-:Y:S04]  /*7fe0*/  BSSY B0, `(.L_x_158) ;  /* 0x0000014000007945 */ /* 0x000fe80003800000 */
        /* <DEDUP_REMOVED lines=19> */
.L_x_159:
[----:B------:R-:W-:Y:S05]  /*8120*/  BSYNC B0 ;  /* 0x0000000000007941 */ /* 0x000fea0003800000 */
.L_x_158:
[C---:B------:R-:W-:Y:S01]  /*8130*/  FADD.FTZ R61, -R94.reuse, R61 ;  /* 0x0000003d5e3d7221 */ /* 0x040fe20000010100 */
[----:B------:R-:W-:Y:S01]  /*8140*/  FADD.FTZ R57, -R94, R57 ;  /* 0x000000395e397221 */ /* 0x000fe20000010100 */
[----:B------:R-:W-:Y:S02]  /*8150*/  SHF.L.U32 R117, R117, 0x10, RZ ;  /* 0x0000001075757819 */ /* 0x000fe400000006ff */
[----:B------:R-:W-:Y:S01]  /*8160*/  SHF.L.U32 R50, R50, 0x10, RZ ;  /* 0x0000001032327819 */ /* 0x000fe200000006ff */
[-C--:B------:R-:W-:Y:S01]  /*8170*/  FMUL.FTZ R61, R61, R132.reuse ;  /* 0x000000843d3d7220 */ /* 0x080fe20000410000 */
[----:B------:R-:W-:Y:S01]  /*8180*/  SHF.L.U32 R59, R118, 0x10, RZ ;  /* 0x00000010763b7819 */ /* 0x000fe200000006ff */
[----:B------:R-:W-:Y:S01]  /*8190*/  FMUL.FTZ R56, R57, R132 ;  /* 0x0000008439387220 */ /* 0x000fe20000410000 */
[----:B------:R-:W-:Y:S01]  /*81a0*/  SHF.L.U32 R55, R49, 0x10, RZ ;  /* 0x0000001031377819 */ /* 0x000fe200000006ff */
[----:B------:R-:W-:Y:S06]  /*81b0*/  @!P6 BRA `(.L_x_160) ;  /* 0x000000000048e947 */ /* 0x000fec0003800000 */
        /* <DEDUP_REMOVED lines=18> */
.L_x_160:
        /* <DEDUP_REMOVED lines=20> */
.L_x_162:
[----:B------:R-:W-:Y:S05]  /*8420*/  BSYNC B0 ;  /* 0x0000000000007941 */ /* 0x000fea0003800000 */
.L_x_161:
        /* <DEDUP_REMOVED lines=27> */
.L_x_163:
        /* <DEDUP_REMOVED lines=20> */
.L_x_165:
[----:B------:R-:W-:Y:S05]  /*8720*/  BSYNC B0 ;  /* 0x0000000000007941 */ /* 0x000fea0003800000 */
.L_x_164:
        /* <DEDUP_REMOVED lines=27> */
.L_x_166:
[----:B------:R-:W-:Y:S04]  /*88e0*/  BSSY B0, `(.L_x_167) ;  /* 0x0000014000007945 */ /* 0x000fe80003800000 */
[----:B------:R-:W-:Y:S05]  /*88f0*/  @!P2 BRA `(.L_x_168) ;  /* 0x000000000048a947 */ /* 0x000fea0003800000 */
[----:B------:R-:W-:Y:S01]  /*8900*/  ULDC.64 UR12, c[0x0][0x288] ;  /* 0x0000a200000c7ab9 */ /* 0x000fe20000000a00 */
[----:B01234-:R-:W-:Y:S01]  /*8910*/  MOV R34, R134 ;  /* 0x0000008600227202 */ /* 0x01ffe20000000f00 */
        /* <DEDUP_REMOVED lines=16> */
.L_x_168:
[----:B------:R-:W-:Y:S05]  /*8a20*/  BSYNC B0 ;  /* 0x0000000000007941 */ /* 0x000fea0003800000 */
.L_x_167:
[C---:B------:R-:W-:Y:S01]  /*8a30*/  FADD.FTZ R55, -R94.reuse, R55 ;  /* 0x000000375e377221 */ /* 0x040fe20000010100 */
[----:B------:R-:W-:Y:S01]  /*8a40*/  FADD.FTZ R51, -R94, R51 ;  /* 0x000000335e337221 */ /* 0x000fe20000010100 */
[----:B------:R-:W-:Y:S01]  /*8a50*/  IMAD R67, R68, UR7, R67 ;  /* 0x0000000744437c24 */ /* 0x000fe2000f8e0243 */
[----:B------:R-:W-:Y:S01]  /*8a60*/  SHF.L.U32 R123, R123, 0x10, RZ ;  /* 0x000000107b7b7819 */ /* 0x000fe200000006ff */
[-C--:B------:R-:W-:Y:S01]  /*8a70*/  FMUL.FTZ R55, R55, R132.reuse ;  /* 0x0000008437377220 */ /* 0x080fe20000410000 */
[----:B------:R-:W-:Y:S01]  /*8a80*/  SHF.L.U32 R44, R44, 0x10, RZ ;  /* 0x000000102c2c7819 */ /* 0x000fe200000006ff */
[----:B------:R-:W-:Y:S01]  /*8a90*/  FMUL.FTZ R46, R51, R132 ;  /* 0x00000084332e7220 */ /* 0x000fe20000410000 */
[----:B------:R-:W-:Y:S01]  /*8aa0*/  SHF.L.U32 R53, R8, 0x10, RZ ;  /* 0x0000001008357819 */ /* 0x000fe200000006ff */
[----:B------:R-:W-:Y:S06]  /*8ab0*/  @!P6 BRA `(.L_x_169) ;  /* 0x000000000048e947 */ /* 0x000fec0003800000 */
[----:B------:R-:W-:Y:S01]  /*8ac0*/  FFMA.FTZ R8, R55, R90, R88 ;  /* 0x0000005a37087223 */ /* 0x000fe20000010058 */
[----:B0-----:R-:W-:-:S03]  /*8ad0*/  FFMA.FTZ R32, R46, R91, R89 ;  /* 0x0000005b2e207223 */ /* 0x001fc60000010059 */
[----:B-1234-:R-:W-:Y:S01]  /*8ae0*/  FMUL.FTZ R33, R8, -1.4426950216293334961 ;  /* 0xbfb8aa3b08217820 */ /* 0x01efe20000410000 */
        /* <DEDUP_REMOVED lines=15> */
.L_x_169:
[----:B------:R-:W-:Y:S04]  /*8be0*/  BSSY B0, `(.L_x_170) ;  /* 0x0000014000007945 */ /* 0x000fe80003800000 */
[----:B------:R-:W-:Y:S05]  /*8bf0*/  @!P1 BRA `(.L_x_171) ;  /* 0x0000000000489947 */ /* 0x000fea0003800000 */
[----:B------:R-:W-:Y:S01]  /*8c00*/  ULDC.64 UR12, c[0x0][0x288] ;  /* 0x0000a200000c7ab9 */ /* 0x000fe20000000a00 */
[----:B0-----:R-:W-:Y:S01]  /*8c10*/  MOV R32, R134 ;  /* 0x0000008600207202 */ /* 0x001fe20000000f00 */
[----:B------:R-:W-:Y:S01]  /*8c20*/  IMAD R45, R77, UR12, RZ ;  /* 0x0000000c4d2d7c24 */ /* 0x000fe2000f8e02ff */
[----:B-1234-:R-:W-:Y:S01]  /*8c30*/  MOV R33, R137 ;  /* 0x0000008900217202 */ /* 0x01efe20000000f00 */
[----:B------:R-:W-:Y:S02]  /*8c40*/  FFMA.FTZ R8, R66, R55, R69 ;  /* 0x0000003742087223 */ /* 0x000fe40000010045 */
[C---:B------:R-:W-:Y:S02]  /*8c50*/  IMAD R45, R30.reuse, UR13, R45 ;  /* 0x0000000d1e2d7c24 */ /* 0x040fe4000f8e022d */
[----:B------:R-:W-:Y:S01]  /*8c60*/  IMAD.WIDE.U32 R34, R30, UR12, R32 ;  /* 0x0000000c1e227c25 */ /* 0x000fe2000f8e0020 */
[----:B------:R-:W-:-:S03]  /*8c70*/  ULDC.64 UR12, c[0x0][0x210] ;  /* 0x00008400000c7ab9 */ /* 0x000fc60000000a00 */
[----:B------:R-:W-:Y:S01]  /*8c80*/  FFMA.FTZ R123, R123, R90, -R8 ;  /* 0x0000005a7b7b7223 */ /* 0x000fe20000010808 */
[----:B------:R-:W-:Y:S01]  /*8c90*/  IADD3 R45, R35, R45, RZ ;  /* 0x0000002d232d7210 */ /* 0x000fe20007ffe0ff */
[----:B------:R-:W-:Y:S01]  /*8ca0*/  FFMA.FTZ R35, R66, R46, R69 ;  /* 0x0000002e42237223 */ /* 0x000fe20000010045 */
[----:B------:R-:W-:-:S04]  /*8cb0*/  LEA R32, P0, R34, UR12, 0x1 ;  /* 0x0000000c22207c11 */ /* 0x000fc8000f8008ff */
[----:B------:R-:W-:Y:S01]  /*8cc0*/  LEA.HI.X R33, R34, UR13, R45, 0x1, P0 ;  /* 0x0000000d22217c11 */ /* 0x000fe200080f0c2d */
[----:B------:R-:W-:Y:S01]  /*8cd0*/  FFMA.FTZ R45, R44, R91, -R35 ;  /* 0x0000005b2c2d7223 */ /* 0x000fe20000010823 */
[----:B------:R-:W-:-:S03]  /*8ce0*/  FMUL.FTZ R35, R123, R132 ;  /* 0x000000847b237220 */ /* 0x000fc60000410000 */
[----:B------:R-:W-:-:S05]  /*8cf0*/  FMUL.FTZ R8, R45, R132 ;  /* 0x000000842d087220 */ /* 0x000fca0000410000 */
[----:B------:R-:W-:-:S05]  /*8d00*/  F2FP.BF16.F32.PACK_AB R35, R8, R35 ;  /* 0x000000230823723e */ /* 0x000fca00000010ff */
[----:B------:R0:W-:Y:S02]  /*8d10*/  STG.E desc[UR8][R32.64], R35 ;  /* 0x0000002320007986 */ /* 0x0001e4000c101908 */
.L_x_171:
[----:B------:R-:W-:Y:S05]  /*8d20*/  BSYNC B0 ;  /* 0x0000000000007941 */ /* 0x000fea0003800000 */
.L_x_170:
[----:B------:R-:W-:Y:S01]  /*8d30*/  SHF.L.U32 R43, R43, 0x10, RZ ;  /* 0x000000102b2b7819 */ /* 0x000fe200000006ff */
[C---:B------:R-:W-:Y:S01]  /*8d40*/  FADD.FTZ R53, -R94.reuse, R53 ;  /* 0x000000355e357221 */ /* 0x040fe20000010100 */
[----:B------:R-:W-:Y:S01]  /*8d50*/  IADD3 R49, R67, 0xc0, RZ ;  /* 0x000000c043317810 */ /* 0x000fe20007ffe0ff */
[----:B------:R-:W-:Y:S01]  /*8d60*/  ULDC.64 UR12, c[0x0][0x290] ;  /* 0x0000a400000c7ab9 */ /* 0x000fe20000000a00 */
[----:B01234-:R-:W-:Y:S01]  /*8d70*/  SHF.L.U32 R35, R7, 0x10, RZ ;  /* 0x0000001007237819 */ /* 0x01ffe200000006ff */
[----:B------:R-:W-:Y:S01]  /*8d80*/  FADD.FTZ R43, -R94, R43 ;  /* 0x0000002b5e2b7221 */ /* 0x000fe20000010100 */
[----:B------:R-:W-:Y:S01]  /*8d90*/  SHF.L.U32 R36, R36, 0x10, RZ ;  /* 0x0000001024247819 */ /* 0x000fe200000006ff */
[-C--:B------:R-:W-:Y:S01]  /*8da0*/  FMUL.FTZ R53, R53, R132.reuse ;  /* 0x0000008435357220 */ /* 0x080fe20000410000 */
[----:B------:R-:W-:Y:S01]  /*8db0*/  SHF.R.S32.HI R50, RZ, 0x1f, R49 ;  /* 0x0000001fff327819 */ /* 0x000fe20000011431 */
        /* <DEDUP_REMOVED lines=20> */
.L_x_172:
[----:B------:R-:W-:Y:S01]  /*8f00*/  ISETP.GE.U32.AND P0, PT, R49, UR12, PT ;  /* 0x0000000c31007c0c */ /* 0x000fe2000bf06070 */
[----:B------:R-:W-:Y:S01]  /*8f10*/  BSSY B0, `(.L_x_173) ;  /* 0x0000018000007945 */ /* 0x000fe20003800000 */
[----:B------:R-:W-:Y:S02]  /*8f20*/  SHF.L.U32 R45, R6, 0x10, RZ ;  /* 0x00000010062d7819 */ /* 0x000fe400000006ff */
[----:B------:R-:W-:Y:S02]  /*8f30*/  ISETP.GE.AND.EX P0, PT, R50, UR13, PT, P0 ;  /* 0x0000000d32007c0c */ /* 0x000fe4000bf06300 */
[----:B------:R-:W-:Y:S02]  /*8f40*/  SHF.L.U32 R37, R37, 0x10, RZ ;  /* 0x0000001025257819 */ /* 0x000fe400000006ff */
[----:B------:R-:W-:-:S13]  /*8f50*/  ISETP.LT.U32.AND P0, PT, R106, 0x180, !P0 ;  /* 0x000001806a00780c */ /* 0x000fda0004701070 */
[----:B------:R-:W-:Y:S05]  /*8f60*/  @!P0 BRA `(.L_x_174) ;  /* 0x0000000000488947 */ /* 0x000fea0003800000 */
[----:B------:R-:W-:Y:S01]  /*8f70*/  ULDC.64 UR14, c[0x0][0x288] ;  /* 0x0000a200000e7ab9 */ /* 0x000fe20000000a00 */
[----:B------:R-:W-:Y:S01]  /*8f80*/  MOV R6, R134 ;  /* 0x0000008600067202 */ /* 0x000fe20000000f00 */
[----:B------:R-:W-:Y:S01]  /*8f90*/  IMAD R43, R17, UR14, RZ ;  /* 0x0000000e112b7c24 */ /* 0x000fe2000f8e02ff */
[----:B------:R-:W-:Y:S01]  /*8fa0*/  MOV R7, R137 ;  /* 0x0000008900077202 */ /* 0x000fe20000000f00 */
        /* <DEDUP_REMOVED lines=14> */
.L_x_174:
[----:B------:R-:W-:Y:S05]  /*9090*/  BSYNC B0 ;  /* 0x0000000000007941 */ /* 0x000fea0003800000 */
.L_x_173:
[C---:B------:R-:W-:Y:S01]  /*90a0*/  FADD.FTZ R45, -R94.reuse, R45 ;  /* 0x0000002d5e2d7221 */ /* 0x040fe20000010100 */
[----:B------:R-:W-:Y:S01]  /*90b0*/  IADD3 R43, R67, 0xd0, RZ ;  /* 0x000000d0432b7810 */ /* 0x000fe20007ffe0ff */
[----:B------:R-:W-:Y:S01]  /*90c0*/  FADD.FTZ R37, -R94, R37 ;  /* 0x000000255e257221 */ /* 0x000fe20000010100 */
[----:B0-----:R-:W-:Y:S01]  /*90d0*/  SHF.L.U32 R33, R5, 0x10, RZ ;  /* 0x0000001005217819 */ /* 0x001fe200000006ff */
[-C--:B------:R-:W-:Y:S01]  /*90e0*/  FMUL.FTZ R45, R45, R132.reuse ;  /* 0x000000842d2d7220 */ /* 0x080fe20000410000 */
[----:B------:R-:W-:Y:S01]  /*90f0*/  SHF.L.U32 R38, R38, 0x10, RZ ;  /* 0x0000001026267819 */ /* 0x000fe200000006ff */
[----:B------:R-:W-:Y:S01]  /*9100*/  FMUL.FTZ R44, R37, R132 ;  /* 0x00000084252c7220 */ /* 0x000fe20000410000 */
[----:B------:R-:W-:Y:S01]  /*9110*/  SHF.R.S32.HI R46, RZ, 0x1f, R43 ;  /* 0x0000001fff2e7819 */ /* 0x000fe2000001142b */
        /* <DEDUP_REMOVED lines=19> */
.L_x_175:
        /* <DEDUP_REMOVED lines=10> */
[----:B------:R-:W-:-:S03]  /*92f0*/  MOV R5, R137 ;  /* 0x0000008900057202 */ /* 0x000fc60000000f00 */
        /* <DEDUP_REMOVED lines=10> */
[----:B------:R-:W-:-:S03]  /*93a0*/  FMUL.FTZ R6, R35, R132 ;  /* 0x0000008423067220 */ /* 0x000fc60000410000 */
[----:B------:R-:W-:-:S05]  /*93b0*/  FMUL.FTZ R7, R33, R132 ;  /* 0x0000008421077220 */ /* 0x000fca0000410000 */
[----:B------:R-:W-:-:S05]  /*93c0*/  F2FP.BF16.F32.PACK_AB R7, R6, R7 ;  /* 0x000000070607723e */ /* 0x000fca00000010ff */
[----:B------:R0:W-:Y:S02]  /*93d0*/  STG.E desc[UR8][R4.64], R7 ;  /* 0x0000000704007986 */ /* 0x0001e4000c101908 */
.L_x_177:
[----:B------:R-:W-:Y:S05]  /*93e0*/  BSYNC B0 ;  /* 0x0000000000007941 */ /* 0x000fea0003800000 */
.L_x_176:
        /* <DEDUP_REMOVED lines=27> */
.L_x_178:
[----:B------:R-:W-:Y:S01]  /*95a0*/  ISETP.GE.U32.AND P0, PT, R38, UR12, PT ;  /* 0x0000000c26007c0c */ /* 0x000fe2000bf06070 */
[----:B------:R-:W-:Y:S01]  /*95b0*/  BSSY B0, `(.L_x_179) ;  /* 0x000001a000007945 */ /* 0x000fe20003800000 */
[----:B------:R-:W-:Y:S02]  /*95c0*/  SHF.L.U32 R3, R2, 0x10, RZ ;  /* 0x0000001002037819 */ /* 0x000fe400000006ff */
[----:B------:R-:W-:Y:S02]  /*95d0*/  ISETP.GE.AND.EX P0, PT, R43, UR13, PT, P0 ;  /* 0x0000000d2b007c0c */ /* 0x000fe4000bf06300 */
[----:B------:R-:W-:Y:S01]  /*95e0*/  SHF.L.U32 R41, R41, 0x10, RZ ;  /* 0x0000001029297819 */ /* 0x000fe200000006ff */
[----:B------:R-:W-:Y:S01]  /*95f0*/  FADD.FTZ R35, -R94, R3 ;  /* 0x000000035e237221 */ /* 0x000fe20000010100 */
[----:B------:R-:W-:-:S03]  /*9600*/  ISETP.LT.U32.AND P0, PT, R106, 0x180, !P0 ;  /* 0x000001806a00780c */ /* 0x000fc60004701070 */
[----:B------:R-:W-:-:S10]  /*9610*/  FADD.FTZ R41, -R94, R41 ;  /* 0x000000295e297221 */ /* 0x000fd40000010100 */
        /* <DEDUP_REMOVED lines=10> */
[----:B------:R-:W-:-:S04]  /*96c0*/  LEA R2, P0, R4, UR14, 0x1 ;  /* 0x0000000e04027c11 */ /* 0x000fc8000f8008ff */
        /* <DEDUP_REMOVED lines=8> */
.L_x_180:
[----:B------:R-:W-:Y:S05]  /*9750*/  BSYNC B0 ;  /* 0x0000000000007941 */ /* 0x000fea0003800000 */
.L_x_179:
[----:B------:R-:W-:Y:S01]  /*9760*/  IADD3 R67, R67, 0xf0, RZ ;  /* 0x000000f043437810 */ /* 0x000fe20007ffe0ff */
[-C--:B------:R-:W-:Y:S01]  /*9770*/  FMUL.FTZ R35, R35, R132.reuse ;  /* 0x0000008423237220 */ /* 0x080fe20000410000 */
[----:B0-----:R-:W-:Y:S01]  /*9780*/  SHF.L.U32 R5, R0, 0x10, RZ ;  /* 0x0000001000057819 */ /* 0x001fe200000006ff */
[----:B------:R-:W-:Y:S01]  /*9790*/  FMUL.FTZ R8, R41, R132 ;  /* 0x0000008429087220 */ /* 0x000fe20000410000 */
[----:B------:R-:W-:Y:S02]  /*97a0*/  SHF.L.U32 R42, R42, 0x10, RZ ;  /* 0x000000102a2a7819 */ /* 0x000fe400000006ff */
        /* <DEDUP_REMOVED lines=20> */
.L_x_181:
[----:B------:R-:W-:Y:S01]  /*98f0*/  ISETP.GE.U32.AND P0, PT, R67, UR12, PT ;  /* 0x0000000c43007c0c */ /* 0x000fe2000bf06070 */
[----:B------:R-:W-:Y:S03]  /*9900*/  BSSY B0, `(.L_x_182) ;  /* 0x0000015000007945 */ /* 0x000fe60003800000 */
[----:B------:R-:W-:-:S04]  /*9910*/  ISETP.GE.AND.EX P0, PT, R32, UR13, PT, P0 ;  /* 0x0000000d20007c0c */ /* 0x000fc8000bf06300 */
[----:B------:R-:W-:-:S13]  /*9920*/  ISETP.LT.U32.AND P0, PT, R106, 0x180, !P0 ;  /* 0x000001806a00780c */ /* 0x000fda0004701070 */
[----:B------:R-:W-:Y:S05]  /*9930*/  @!P0 BRA `(.L_x_183) ;  /* 0x0000000000448947 */ /* 0x000fea0003800000 */
[----:B------:R-:W-:Y:S01]  /*9940*/  ULDC.64 UR12, c[0x0][0x288] ;  /* 0x0000a200000c7ab9 */ /* 0x000fe20000000a00 */
[----:B------:R-:W-:Y:S01]  /*9950*/  MOV R135, R137 ;  /* 0x0000008900877202 */ /* 0x000fe20000000f00 */
[C-C-:B------:R-:W-:Y:S01]  /*9960*/  FFMA.FTZ R0, R66.reuse, R35, R69.reuse ;  /* 0x0000002342007223 */ /* 0x140fe20000010045 */
[----:B------:R-:W-:Y:S02]  /*9970*/  IMAD R3, R11, UR12, RZ ;  /* 0x0000000c0b037c24 */ /* 0x000fe4000f8e02ff */
[----:B------:R-:W-:Y:S01]  /*9980*/  FFMA.FTZ R69, R66, R8, R69 ;  /* 0x0000000842457223 */ /* 0x000fe20000010045 */
[----:B------:R-:W-:Y:S01]  /*9990*/  FFMA.FTZ R5, R5, R90, -R0 ;  /* 0x0000005a05057223 */ /* 0x000fe20000010800 */
[----:B------:R-:W-:-:S04]  /*99a0*/  IMAD.WIDE.U32 R134, R16, UR12, R134 ;  /* 0x0000000c10867c25 */ /* 0x000fc8000f8e0086 */
[----:B------:R-:W-:Y:S01]  /*99b0*/  FFMA.FTZ R69, R42, R91, -R69 ;  /* 0x0000005b2a457223 */ /* 0x000fe20000010845 */
[-C--:B------:R-:W-:Y:S01]  /*99c0*/  FMUL.FTZ R5, R5, R132.reuse ;  /* 0x0000008405057220 */ /* 0x080fe20000410000 */
[----:B------:R-:W-:Y:S01]  /*99d0*/  IMAD R3, R16, UR13, R3 ;  /* 0x0000000d10037c24 */ /* 0x000fe2000f8e0203 */
[----:B------:R-:W-:Y:S01]  /*99e0*/  ULDC.64 UR12, c[0x0][0x210] ;  /* 0x00008400000c7ab9 */ /* 0x000fe20000000a00 */
[----:B------:R-:W-:Y:S01]  /*99f0*/  FMUL.FTZ R132, R69, R132 ;  /* 0x0000008445847220 */ /* 0x000fe20000410000 */
[----:B------:R-:W-:Y:S02]  /*9a00*/  LEA R2, P0, R134, UR12, 0x1 ;  /* 0x0000000c86027c11 */ /* 0x000fe4000f8008ff */
[----:B------:R-:W-:Y:S02]  /*9a10*/  IADD3 R3, R135, R3, RZ ;  /* 0x0000000387037210 */ /* 0x000fe40007ffe0ff */
[----:B------:R-:W-:Y:S02]  /*9a20*/  F2FP.BF16.F32.PACK_AB R5, R132, R5 ;  /* 0x000000058405723e */ /* 0x000fe400000010ff */
[----:B------:R-:W-:-:S05]  /*9a30*/  LEA.HI.X R3, R134, UR13, R3, 0x1, P0 ;  /* 0x0000000d86037c11 */ /* 0x000fca00080f0c03 */
[----:B------:R0:W-:Y:S02]  /*9a40*/  STG.E desc[UR8][R2.64], R5 ;  /* 0x0000000502007986 */ /* 0x0001e4000c101908 */
.L_x_183:
[----:B------:R-:W-:Y:S05]  /*9a50*/  BSYNC B0 ;  /* 0x0000000000007941 */ /* 0x000fea0003800000 */
.L_x_182:
[----:B------:R-:W-:Y:S02]  /*9a60*/  IADD3 R26, R31, R26, RZ ;  /* 0x0000001a1f1a7210 */ /* 0x000fe40007ffe0ff */
[----:B------:R-:W-:Y:S02]  /*9a70*/  IADD3 R27, R27, 0x1, RZ ;  /* 0x000000011b1b7810 */ /* 0x000fe40007ffe0ff */
[----:B------:R-:W-:-:S13]  /*9a80*/  ISETP.GE.AND P0, PT, R26, UR4, PT ;  /* 0x000000041a007c0c */ /* 0x000fda000bf06270 */
[----:B------:R-:W-:Y:S05]  /*9a90*/  @!P0 BRA `(.L_x_184) ;  /* 0xffffff6c00288947 */ /* 0x000fea000383ffff */
.L_x_101:
[----:B------:R-:W1:Y:S01]  /*9aa0*/  LDC R4, c[0x0][0xc] ;  /* 0x00000300ff047b82 */ /* 0x000e620000000800 */
[----:B------:R-:W-:Y:S01]  /*9ab0*/  ISETP.NE.AND P2, PT, R106, RZ, PT ;  /* 0x000000ff6a00720c */ /* 0x000fe20003f45270 */
[----:B------:R-:W-:Y:S06]  /*9ac0*/  BSSY B0, `(.L_x_185) ;  /* 0x0000015000007945 */ /* 0x000fec0003800000 */
[----:B------:R-:W2:Y:S08]  /*9ad0*/  LDC R7, c[0x0][0x10] ;  /* 0x00000400ff077b82 */ /* 0x000eb00000000800 */
[----:B0-----:R-:W0:Y:S01]  /*9ae0*/  LDC.64 R2, c[0x0][0x258] ;  /* 0x00009600ff027b82 */ /* 0x001e220000000a00 */
[----:B-1----:R-:W-:-:S02]  /*9af0*/  IADD3 R0, R4, -0x1, RZ ;  /* 0xffffffff04007810 */ /* 0x002fc40007ffe0ff */
[----:B------:R-:W-:Y:S02]  /*9b00*/  ISETP.NE.AND P1, PT, R4, 0x1, PT ;  /* 0x000000010400780c */ /* 0x000fe40003f25270 */
[----:B------:R-:W-:Y:S02]  /*9b10*/  ISETP.NE.AND P0, PT, R0, UR7, PT ;  /* 0x0000000700007c0c */ /* 0x000fe4000bf05270 */
[C---:B--2---:R-:W-:Y:S02]  /*9b20*/  IADD3 R5, R7.reuse, -0x1, RZ ;  /* 0xffffffff07057810 */ /* 0x044fe40007ffe0ff */
[----:B------:R-:W-:Y:S02]  /*9b30*/  SHF.L.U32 R0, R7, 0x1, RZ ;  /* 0x0000000107007819 */ /* 0x000fe400000006ff */
[----:B------:R-:W-:Y:S02]  /*9b40*/  ISETP.NE.OR P0, PT, R108, R5, P0 ;  /* 0x000000056c00720c */ /* 0x000fe40000705670 */
        /* <DEDUP_REMOVED lines=12> */
.L_x_186:
[----:B------:R-:W-:Y:S05]  /*9c10*/  BSYNC B0 ;  /* 0x0000000000007941 */ /* 0x000fea0003800000 */
.L_x_185:
[----:B------:R-:W-:Y:S05]  /*9c20*/  @P0 EXIT ;  /* 0x000000000000094d */ /* 0x000fea0003800000 */
[----:B------:R-:W-:Y:S05]  /*9c30*/  @P2 BRA `(.L_x_187) ;  /* 0x0000000000202947 */ /* 0x000fea0003800000 */
[----:B------:R-:W-:-:S05]  /*9c40*/  IMAD R0, R4, R7, RZ ;  /* 0x0000000704007224 */ /* 0x000fca00078e02ff */
[----:B------:R-:W-:-:S13]  /*9c50*/  ISETP.NE.AND P0, PT, R0, -0x1, PT ;  /* 0xffffffff0000780c */ /* 0x000fda0003f05270 */
[----:B------:R-:W-:Y:S05]  /*9c60*/  @!P0 BRA `(.L_x_187) ;  /* 0x0000000000148947 */ /* 0x000fea0003800000 */
.L_x_188:
[----:B0-----:R-:W2:Y:S04]  /*9c70*/  LDG.E.STRONG.GPU R5, desc[UR8][R2.64] ;  /* 0x0000000802057981 */ /* 0x001ea8000c1ef900 */
[----:B--2---:R-:W-:Y:S01]  /*9c80*/  CCTL.IVALL ;  /* 0x00000000ff00798f */ /* 0x004fe20002000000 */
[----:B------:R-:W-:Y:S05]  /*9c90*/  YIELD ;  /* 0x0000000000007946 */ /* 0x000fea0003800000 */
[----:B------:R-:W-:-:S13]  /*9ca0*/  ISETP.NE.AND P0, PT, R5, R0, PT ;  /* 0x000000000500720c */ /* 0x000fda0003f05270 */
[----:B------:R-:W-:Y:S05]  /*9cb0*/  @P0 BRA `(.L_x_188) ;  /* 0xfffffffc00ec0947 */ /* 0x000fea000383ffff */
.L_x_187:
        /* <DEDUP_REMOVED lines=24> */
.L_x_189:
        /* <DEDUP_REMOVED lines=23> */
.L_x_190:
        /* <DEDUP_REMOVED lines=13> */
.L_x_5134:


//--------------------- .text._Z35group_norm_nhwc_bwd_one_pass_kernelI11Bf16IOFp32WLi512ELi48ELi384EEv26Group_norm_nhwc_bwd_params --------------------------
	.section	.text._Z35group_norm_nhwc_bwd_one_pass_kernelI11Bf16IOFp32WLi512ELi48ELi384EEv26Group_norm_nhwc_bwd_params,"ax",@progbits
	.align	128
        .global         _Z35group_norm_nhwc_bwd_one_pass_kernelI11Bf16IOFp32WLi512ELi48ELi384EEv26Group_norm_nhwc_bwd_params
        .type           _Z35group_norm_nhwc_bwd_one_pass_kernelI11Bf16IOFp32WLi512ELi48ELi384EEv26Group_norm_nhwc_bwd_params,@function
        .size           _Z35group_norm_nhwc_bwd_one_pass_kernelI11Bf16IOFp32WLi512ELi48ELi384EEv26Group_norm_nhwc_bwd_params,(.L_x_5135 - _Z35group_norm_nhwc_bwd_one_pass_kernelI11Bf16IOFp32WLi512ELi48ELi384EEv26Group_norm_nhwc_bwd_params)
        .other          _Z35group_norm_nhwc_bwd_one_pass_kernelI11Bf16IOFp32WLi512ELi48ELi384EEv26Group_norm_nhwc_bwd_params,@"STO_CUDA_ENTRY STV_DEFAULT"
_Z35group_norm_nhwc_bwd_one_pass_kernelI11Bf16IOFp32WLi512ELi48ELi384EEv26Group_norm_nhwc_bwd_params:
.text._Z35group_norm_nhwc_bwd_one_pass_kernelI11Bf16IOFp32WLi512ELi48ELi384EEv26Group_norm_nhwc_bwd_params:
[----:B------:R-:W0:Y:S08]  /*0000*/  LDC R1, c[0x0][0x28] ;  /* 0x00000a00ff017b82 */ /* 0x000e300000000800 */
[----:B------:R-:W1:Y:S01]  /*0010*/  S2UR UR12, SR_CTAID.Y ;  /* 0x00000000000c79c3 */ /* 0x000e620000002600 */
[----:B------:R-:W-:Y:S01]  /*0020*/  ULDC UR4, c[0x0][0x2a0] ;  /* 0x0000a80000047ab9 */ /* 0x000fe20000000800 */
[----:B------:R-:W-:Y:S01]  /*0030*/  ULDC UR5, c[0x0][0x270] ;  /* 0x00009c0000057ab9 */ /* 0x000fe20000000800 */
[----:B------:R-:W2:Y:S01]  /*0040*/  S2R R0, SR_TID.X ;  /* 0x0000000000007919 */ /* 0x000ea20000002100 */
[----:B------:R-:W-:Y:S01]  /*0050*/  UIMAD UR4, UR4, UR5, URZ ;  /* 0x00000005040472a4 */ /* 0x000fe2000f8e023f */
[----:B0-----:R-:W-:Y:S01]  /*0060*/  IADD3 R1, R1, -0x8, RZ ;  /* 0xfffffff801017810 */ /* 0x001fe20007ffe0ff */
[----:B------:R-:W-:-:S02]  /*0070*/  ULDC.64 UR20, c[0x0][0x208] ;  /* 0x0000820000147ab9 */ /* 0x000fc40000000a00 */
[----:B-1----:R-:W-:-:S06]  /*0080*/  UISETP.GE.AND UP0, UPT, UR12, UR4, UPT ;  /* 0x000000040c00728c */ /* 0x002fcc000bf06270 */
[----:B------:R-:W-:-:S13]  /*0090*/  PLOP3.LUT P0, PT, PT, PT, UP0, 0x80, 0x0 ;  /* 0x000000000000781c */ /* 0x000fda0003f0f008 */
[----:B--2---:R-:W-:Y:S05]  /*00a0*/  @P0 BRA `(.L_x_191) ;  /* 0x0000012000c00947 */ /* 0x004fea0003800000 */
[----:B------:R-:W0:Y:S01]  /*00b0*/  S2UR UR22, SR_CTAID.X ;  /* 0x00000000001679c3 */ /* 0x000e220000002500 */
[C---:B------:R-:W-:Y:S01]  /*00c0*/  IMAD.WIDE.U32 R2, R0.reuse, -0x55555555, RZ ;  /* 0xaaaaaaab00027825 */ /* 0x040fe200078e00ff */
[----:B------:R-:W-:Y:S01]  /*00d0*/  ULDC.64 UR4, c[0x0][0x290] ;  /* 0x0000a40000047ab9 */ /* 0x000fe20000000a00 */
[----:B------:R-:W-:Y:S01]  /*00e0*/  ISETP.GE.U32.AND P2, PT, R0, 0x180, PT ;  /* 0x000001800000780c */ /* 0x000fe20003f46070 */
[----:B------:R-:W-:Y:S01]  /*00f0*/  ULDC.64 UR8, c[0x0][0x288] ;  /* 0x0000a20000087ab9 */ /* 0x000fe20000000a00 */
[----:B------:R-:W-:Y:S01]  /*0100*/  LOP3.LUT R119, R119, 0xffefffff, RZ, 0xc0, !PT ;  /* 0xffefffff77777812 */ /* 0x000fe200078ec0ff */
[----:B------:R-:W-:Y:S01]  /*0110*/  UIMAD UR11, UR9, 0x3, URZ ;  /* 0x00000003090b78a4 */ /* 0x000fe2000f8e023f */
[----:B------:R-:W-:Y:S01]  /*0120*/  SHF.R.U32.HI R2, RZ, 0x4, R3 ;  /* 0x00000004ff027819 */ /* 0x000fe20000011603 */
[----:B------:R-:W0:Y:S08]  /*0130*/  LDC R5, c[0x0][0x2ac] ;  /* 0x0000ab00ff057b82 */ /* 0x000e300000000800 */
[----:B------:R-:W1:Y:S01]  /*0140*/  S2UR UR6, SR_CgaCtaId ;  /* 0x00000000000679c3 */ /* 0x000e620000008800 */
[----:B0-----:R-:W-:-:S05]  /*0150*/  IMAD R2, R5, UR22, R2 ;  /* 0x0000001605027c24 */ /* 0x001fca000f8e0202 */
[C---:B------:R-:W-:Y:S02]  /*0160*/  IADD3 R3, R2.reuse, 0xf0, RZ ;  /* 0x000000f002037810 */ /* 0x040fe40007ffe0ff */
[----:B------:R-:W-:Y:S02]  /*0170*/  IADD3 R4, R2, 0x100, RZ ;  /* 0x0000010002047810 */ /* 0x000fe40007ffe0ff */
[----:B------:R-:W-:Y:S02]  /*0180*/  ISETP.LT.U32.AND P0, PT, R3, UR4, PT ;  /* 0x0000000403007c0c */ /* 0x000fe4000bf01070 */
[----:B------:R-:W-:Y:S02]  /*0190*/  SHF.R.S32.HI R3, RZ, 0x1f, R3 ;  /* 0x0000001fff037819 */ /* 0x000fe40000011403 */
[----:B------:R-:W-:Y:S02]  /*01a0*/  ISETP.LT.U32.AND P1, PT, R4, UR4, PT ;  /* 0x0000000404007c0c */ /* 0x000fe4000bf21070 */
[----:B------:R-:W-:-:S02]  /*01b0*/  ISETP.LT.AND.EX P0, PT, R3, UR5, !P2, P0 ;  /* 0x0000000503007c0c */ /* 0x000fc4000d701300 */
[----:B------:R-:W-:Y:S02]  /*01c0*/  SHF.R.S32.HI R4, RZ, 0x1f, R4 ;  /* 0x0000001fff047819 */ /* 0x000fe40000011404 */
[----:B------:R-:W-:Y:S02]  /*01d0*/  IADD3 R5, R2, 0x110, RZ ;  /* 0x0000011002057810 */ /* 0x000fe40007ffe0ff */
[----:B------:R-:W-:Y:S02]  /*01e0*/  ISETP.LT.AND.EX P1, PT, R4, UR5, !P2, P1 ;  /* 0x0000000504007c0c */ /* 0x000fe4000d721310 */
[----:B------:R-:W-:Y:S02]  /*01f0*/  ISETP.LT.U32.AND P3, PT, R5, UR4, PT ;  /* 0x0000000405007c0c */ /* 0x000fe4000bf61070 */
[----:B------:R-:W-:Y:S02]  /*0200*/  SHF.R.S32.HI R5, RZ, 0x1f, R5 ;  /* 0x0000001fff057819 */ /* 0x000fe40000011405 */
[----:B------:R-:W-:-:S02]  /*0210*/  IADD3 R3, R2, 0x120, RZ ;  /* 0x0000012002037810 */ /* 0x000fc40007ffe0ff */
[----:B------:R-:W-:Y:S02]  /*0220*/  @P0 LOP3.LUT R119, R119, 0x100000, RZ, 0xfc, !PT ;  /* 0x0010000077770812 */ /* 0x000fe400078efcff */
[----:B------:R-:W-:Y:S02]  /*0230*/  ISETP.LT.AND.EX P0, PT, R5, UR5, !P2, P3 ;  /* 0x0000000505007c0c */ /* 0x000fe4000d701330 */
[----:B------:R-:W-:Y:S02]  /*0240*/  LOP3.LUT R119, R119, 0xfff7ffff, RZ, 0xc0, !PT ;  /* 0xfff7ffff77777812 */ /* 0x000fe400078ec0ff */
[----:B------:R-:W-:Y:S02]  /*0250*/  ISETP.LT.U32.AND P3, PT, R3, UR4, PT ;  /* 0x0000000403007c0c */ /* 0x000fe4000bf61070 */
[----:B------:R-:W-:Y:S02]  /*0260*/  SHF.R.S32.HI R3, RZ, 0x1f, R3 ;  /* 0x0000001fff037819 */ /* 0x000fe40000011403 */
[----:B------:R-:W-:-:S02]  /*0270*/  @P1 LOP3.LUT R119, R119, 0x80000, RZ, 0xfc, !PT ;  /* 0x0008000077771812 */ /* 0x000fc400078efcff */
[----:B------:R-:W-:Y:S02]  /*0280*/  IADD3 R4, R2, 0x130, RZ ;  /* 0x0000013002047810 */ /* 0x000fe40007ffe0ff */
        /* <DEDUP_REMOVED lines=11> */
[----:B------:R-:W-:Y:S02]  /*0340*/  ISETP.LT.AND.EX P0, PT, R5, UR5, !P2, P0 ;  /* 0x0000000505007c0c */ /* 0x000fe4000d701300 */
[----:B------:R-:W-:Y:S02]  /*0350*/  LOP3.LUT R119, R119, 0xfffeffff, RZ, 0xc0, !PT ;  /* 0xfffeffff77777812 */ /* 0x000fe400078ec0ff */
[----:B------:R-:W-:Y:S02]  /*0360*/  IADD3 R3, R2, 0x150, RZ ;  /* 0x0000015002037810 */ /* 0x000fe40007ffe0ff */
[----:B------:R-:W-:Y:S02]  /*0370*/  @P1 LOP3.LUT R119, R119, 0x10000, RZ, 0xfc, !PT ;  /* 0x0001000077771812 */ /* 0x000fe400078efcff */
[----:B------:R-:W-:Y:S02]  /*0380*/  SHF.R.S32.HI R5, RZ, 0x1f, R3 ;  /* 0x0000001fff057819 */ /* 0x000fe40000011403 */
[----:B------:R-:W-:-:S02]  /*0390*/  LOP3.LUT R119, R119, 0xffff7fff, RZ, 0xc0, !PT ;  /* 0xffff7fff77777812 */ /* 0x000fc400078ec0ff */
[----:B------:R-:W-:Y:S02]  /*03a0*/  IADD3 R4, R2, 0x160, RZ ;  /* 0x0000016002047810 */ /* 0x000fe40007ffe0ff */
[----:B------:R-:W-:Y:S02]  /*03b0*/  @P0 LOP3.LUT R119, R119, 0x8000, RZ, 0xfc, !PT ;  /* 0x0000800077770812 */ /* 0x000fe400078efcff */
[----:B------:R-:W-:Y:S02]  /*03c0*/  ISETP.LT.U32.AND P0, PT, R3, UR4, PT ;  /* 0x0000000403007c0c */ /* 0x000fe4000bf01070 */
[----:B------:R-:W-:Y:S02]  /*03d0*/  LOP3.LUT R119, R119, 0xffffbfff, RZ, 0xc0, !PT ;  /* 0xffffbfff77777812 */ /* 0x000fe400078ec0ff */
[----:B------:R-:W-:Y:S02]  /*03e0*/  ISETP.LT.AND.EX P0, PT, R5, UR5, !P2, P0 ;  /* 0x0000000505007c0c */ /* 0x000fe4000d701300 */
[----:B------:R-:W-:-:S02]  /*03f0*/  SHF.R.S32.HI R5, RZ, 0x1f, R4 ;  /* 0x0000001fff057819 */ /* 0x000fc40000011404 */
[C---:B------:R-:W-:Y:S02]  /*0400*/  IADD3 R3, R2.reuse, 0x170, RZ ;  /* 0x0000017002037810 */ /* 0x040fe40007ffe0ff */
[----:B------:R-:W-:Y:S02]  /*0410*/  SHF.R.S32.HI R6, RZ, 0x1f, R2 ;  /* 0x0000001fff067819 */ /* 0x000fe40000011402 */
[C---:B------:R-:W-:Y:S02]  /*0420*/  IADD3 R23, R2.reuse, 0x10, RZ ;  /* 0x0000001002177810 */ /* 0x040fe40007ffe0ff */
[----:B------:R-:W-:Y:S02]  /*0430*/  IADD3 R21, R2, 0x20, RZ ;  /* 0x0000002002157810 */ /* 0x000fe40007ffe0ff */
[----:B------:R-:W-:Y:S02]  /*0440*/  SHF.R.S32.HI R22, RZ, 0x1f, R23 ;  /* 0x0000001fff167819 */ /* 0x000fe40000011417 */
[----:B------:R-:W-:-:S02]  /*0450*/  @P0 LOP3.LUT R119, R119, 0x4000, RZ, 0xfc, !PT ;  /* 0x0000400077770812 */ /* 0x000fc400078efcff */
[----:B------:R-:W-:Y:S02]  /*0460*/  ISETP.LT.U32.AND P0, PT, R4, UR4, PT ;  /* 0x0000000404007c0c */ /* 0x000fe4000bf01070 */
[----:B------:R-:W-:Y:S02]  /*0470*/  LOP3.LUT R119, R119, 0xffffdfff, RZ, 0xc0, !PT ;  /* 0xffffdfff77777812 */ /* 0x000fe400078ec0ff */
[----:B------:R-:W-:Y:S02]  /*0480*/  ISETP.LT.AND.EX P0, PT, R5, UR5, !P2, P0 ;  /* 0x0000000505007c0c */ /* 0x000fe4000d701300 */
[----:B------:R-:W-:Y:S02]  /*0490*/  SHF.R.S32.HI R5, RZ, 0x1f, R3 ;  /* 0x0000001fff057819 */ /* 0x000fe40000011403 */
[----:B------:R-:W-:Y:S02]  /*04a0*/  IADD3 R4, R2, 0x180, RZ ;  /* 0x0000018002047810 */ /* 0x000fe40007ffe0ff */
[----:B------:R-:W-:-:S02]  /*04b0*/  SHF.R.S32.HI R20, RZ, 0x1f, R21 ;  /* 0x0000001fff147819 */ /* 0x000fc40000011415 */
[C---:B------:R-:W-:Y:S02]  /*04c0*/  IADD3 R19, R2.reuse, 0x30, RZ ;  /* 0x0000003002137810 */ /* 0x040fe40007ffe0ff */
[----:B------:R-:W-:Y:S02]  /*04d0*/  IADD3 R17, R2, 0x40, RZ ;  /* 0x0000004002117810 */ /* 0x000fe40007ffe0ff */
[----:B------:R-:W-:Y:S02]  /*04e0*/  SHF.R.S32.HI R18, RZ, 0x1f, R19 ;  /* 0x0000001fff127819 */ /* 0x000fe40000011413 */
[----:B------:R-:W-:Y:S02]  /*04f0*/  @P0 LOP3.LUT R119, R119, 0x2000, RZ, 0xfc, !PT ;  /* 0x0000200077770812 */ /* 0x000fe400078efcff */
[----:B------:R-:W-:Y:S02]  /*0500*/  ISETP.LT.U32.AND P0, PT, R3, UR4, PT ;  /* 0x0000000403007c0c */ /* 0x000fe4000bf01070 */
[----:B------:R-:W-:-:S02]  /*0510*/  SHF.R.S32.HI R3, RZ, 0x1f, R4 ;  /* 0x0000001fff037819 */ /* 0x000fc40000011404 */
[----:B------:R-:W-:Y:S02]  /*0520*/  ISETP.LT.AND.EX P1, PT, R5, UR5, !P2, P0 ;  /* 0x0000000505007c0c */ /* 0x000fe4000d721300 */
[----:B------:R-:W-:Y:S02]  /*0530*/  ISETP.LT.U32.AND P0, PT, R4, UR4, PT ;  /* 0x0000000404007c0c */ /* 0x000fe4000bf01070 */
[----:B------:R-:W-:Y:S02]  /*0540*/  LOP3.LUT R119, R119, 0xffffefff, RZ, 0xc0, !PT ;  /* 0xffffefff77777812 */ /* 0x000fe400078ec0ff */
[----:B------:R-:W-:Y:S02]  /*0550*/  ISETP.LT.AND.EX P0, PT, R3, UR5, !P2, P0 ;  /* 0x0000000503007c0c */ /* 0x000fe4000d701300 */
[----:B------:R-:W-:Y:S02]  /*0560*/  SHF.R.S32.HI R16, RZ, 0x1f, R17 ;  /* 0x0000001fff107819 */ /* 0x000fe40000011411 */
[----:B------:R-:W-:-:S02]  /*0570*/  IADD3 R15, R2, 0x50, RZ ;  /* 0x00000050020f7810 */ /* 0x000fc40007ffe0ff */
[----:B------:R-:W-:Y:S02]  /*0580*/  IADD3 R13, R2, 0x60, RZ ;  /* 0x00000060020d7810 */ /* 0x000fe40007ffe0ff */
[----:B------:R-:W-:Y:S02]  /*0590*/  @P1 LOP3.LUT R119, R119, 0x1000, RZ, 0xfc, !PT ;  /* 0x0000100077771812 */ /* 0x000fe400078efcff */
[----:B------:R-:W-:Y:S02]  /*05a0*/  SHF.R.S32.HI R14, RZ, 0x1f, R15 ;  /* 0x0000001fff0e7819 */ /* 0x000fe4000001140f */
[----:B------:R-:W-:Y:S02]  /*05b0*/  LOP3.LUT R119, R119, 0xfffff7ff, RZ, 0xc0, !PT ;  /* 0xfffff7ff77777812 */ /* 0x000fe400078ec0ff */
[----:B------:R-:W-:Y:S02]  /*05c0*/  SHF.R.S32.HI R12, RZ, 0x1f, R13 ;  /* 0x0000001fff0c7819 */ /* 0x000fe4000001140d */
[----:B------:R-:W-:-:S02]  /*05d0*/  @P0 LOP3.LUT R119, R119, 0x800, RZ, 0xfc, !PT ;  /* 0x0000080077770812 */ /* 0x000fc400078efcff */
[----:B------:R-:W-:Y:S02]  /*05e0*/  ISETP.LT.U32.AND P0, PT, R2, UR4, PT ;  /* 0x0000000402007c0c */ /* 0x000fe4000bf01070 */
[----:B------:R-:W-:Y:S02]  /*05f0*/  LOP3.LUT R119, R119, 0xffdfffff, RZ, 0xc0, !PT ;  /* 0xffdfffff77777812 */ /* 0x000fe400078ec0ff */
[----:B------:R-:W-:Y:S02]  /*0600*/  ISETP.LT.AND.EX P0, PT, R6, UR5, !P2, P0 ;  /* 0x0000000506007c0c */ /* 0x000fe4000d701300 */
[C---:B------:R-:W-:Y:S02]  /*0610*/  IADD3 R11, R2.reuse, 0x70, RZ ;  /* 0x00000070020b7810 */ /* 0x040fe40007ffe0ff */
[----:B------:R-:W-:Y:S02]  /*0620*/  IADD3 R153, R2, 0x80, RZ ;  /* 0x0000008002997810 */ /* 0x000fe40007ffe0ff */
[----:B------:R-:W-:-:S02]  /*0630*/  SHF.R.S32.HI R10, RZ, 0x1f, R11 ;  /* 0x0000001fff0a7819 */ /* 0x000fc4000001140b */
[----:B------:R-:W-:Y:S02]  /*0640*/  SHF.R.S32.HI R9, RZ, 0x1f, R153 ;  /* 0x0000001fff097819 */ /* 0x000fe40000011499 */
[C---:B------:R-:W-:Y:S02]  /*0650*/  IADD3 R152, R2.reuse, 0x90, RZ ;  /* 0x0000009002987810 */ /* 0x040fe40007ffe0ff */
[----:B------:R-:W-:Y:S02]  /*0660*/  IADD3 R151, R2, 0xa0, RZ ;  /* 0x000000a002977810 */ /* 0x000fe40007ffe0ff */
[----:B------:R-:W-:Y:S02]  /*0670*/  @P0 LOP3.LUT R119, R119, 0x200000, RZ, 0xfc, !PT ;  /* 0x0020000077770812 */ /* 0x000fe400078efcff */
[----:B------:R-:W-:Y:S02]  /*0680*/  ISETP.LT.U32.AND P0, PT, R23, UR4, PT ;  /* 0x0000000417007c0c */ /* 0x000fe4000bf01070 */
[----:B------:R-:W-:-:S02]  /*0690*/  LOP3.LUT R119, R119, 0xfffffbff, RZ, 0xc0, !PT ;  /* 0xfffffbff77777812 */ /* 0x000fc400078ec0ff */
[----:B------:R-:W-:Y:S02]  /*06a0*/  ISETP.LT.AND.EX P1, PT, R22, UR5, !P2, P0 ;  /* 0x0000000516007c0c */ /* 0x000fe4000d721300 */
[----:B------:R-:W-:Y:S02]  /*06b0*/  ISETP.LT.U32.AND P0, PT, R21, UR4, PT ;  /* 0x0000000415007c0c */ /* 0x000fe4000bf01070 */
[----:B------:R-:W-:Y:S02]  /*06c0*/  SHF.R.S32.HI R8, RZ, 0x1f, R152 ;  /* 0x0000001fff087819 */ /* 0x000fe40000011498 */
[----:B------:R-:W-:Y:S02]  /*06d0*/  ISETP.LT.AND.EX P3, PT, R20, UR5, !P2, P0 ;  /* 0x0000000514007c0c */ /* 0x000fe4000d761300 */
[----:B------:R-:W-:Y:S02]  /*06e0*/  ISETP.LT.U32.AND P0, PT, R19, UR4, PT ;  /* 0x0000000413007c0c */ /* 0x000fe4000bf01070 */
[----:B------:R-:W-:-:S02]  /*06f0*/  SHF.R.S32.HI R7, RZ, 0x1f, R151 ;  /* 0x0000001fff077819 */ /* 0x000fc40000011497 */
[----:B------:R-:W-:Y:S02]  /*0700*/  IADD3 R150, R2, 0xb0, RZ ;  /* 0x000000b002967810 */ /* 0x000fe40007ffe0ff */
[----:B------:R-:W-:Y:S02]  /*0710*/  @P1 LOP3.LUT R119, R119, 0x400, RZ, 0xfc, !PT ;  /* 0x0000040077771812 */ /* 0x000fe400078efcff */
[----:B------:R-:W-:Y:S02]  /*0720*/  ISETP.LT.AND.EX P1, PT, R18, UR5, !P2, P0 ;  /* 0x0000000512007c0c */ /* 0x000fe4000d721300 */
[----:B------:R-:W-:Y:S02]  /*0730*/  LOP3.LUT R119, R119, 0xfffffdff, RZ, 0xc0, !PT ;  /* 0xfffffdff77777812 */ /* 0x000fe400078ec0ff */
[----:B------:R-:W-:Y:S02]  /*0740*/  ISETP.LT.U32.AND P0, PT, R17, UR4, PT ;  /* 0x0000000411007c0c */ /* 0x000fe4000bf01070 */
[----:B------:R-:W-:-:S02]  /*0750*/  @P3 LOP3.LUT R119, R119, 0x200, RZ, 0xfc, !PT ;  /* 0x0000020077773812 */ /* 0x000fc400078efcff */
[----:B------:R-:W-:Y:S02]  /*0760*/  ISETP.LT.AND.EX P3, PT, R16, UR5, !P2, P0 ;  /* 0x0000000510007c0c */ /* 0x000fe4000d761300 */
[----:B------:R-:W-:Y:S02]  /*0770*/  LOP3.LUT R119, R119, 0xfffffeff, RZ, 0xc0, !PT ;  /* 0xfffffeff77777812 */ /* 0x000fe400078ec0ff */
[----:B------:R-:W-:Y:S02]  /*0780*/  ISETP.LT.U32.AND P0, PT, R15, UR4, PT ;  /* 0x000000040f007c0c */ /* 0x000fe4000bf01070 */
[----:B------:R-:W-:Y:S02]  /*0790*/  @P1 LOP3.LUT R119, R119, 0x100, RZ, 0xfc, !PT ;  /* 0x0000010077771812 */ /* 0x000fe400078efcff */
[----:B------:R-:W-:Y:S02]  /*07a0*/  ISETP.LT.AND.EX P1, PT, R14, UR5, !P2, P0 ;  /* 0x000000050e007c0c */ /* 0x000fe4000d721300 */
[----:B------:R-:W-:-:S02]  /*07b0*/  LOP3.LUT R119, R119, 0xffffff7f, RZ, 0xc0, !PT ;  /* 0xffffff7f77777812 */ /* 0x000fc400078ec0ff */
[----:B------:R-:W-:Y:S02]  /*07c0*/  ISETP.LT.U32.AND P0, PT, R13, UR4, PT ;  /* 0x000000040d007c0c */ /* 0x000fe4000bf01070 */
        /* <DEDUP_REMOVED lines=19> */
[C---:B------:R-:W-:Y:S02]  /*0900*/  IADD3 R149, R2.reuse, 0xc0, RZ ;  /* 0x000000c002957810 */ /* 0x040fe40007ffe0ff */
[----:B------:R-:W-:Y:S02]  /*0910*/  @P1 LOP3.LUT R119, R119, 0x4, RZ, 0xfc, !PT ;  /* 0x0000000477771812 */ /* 0x000fe400078efcff */
[----:B------:R-:W-:Y:S02]  /*0920*/  IADD3 R148, R2, 0xd0, RZ ;  /* 0x000000d002947810 */ /* 0x000fe40007ffe0ff */
[----:B------:R-:W-:-:S02]  /*0930*/  LOP3.LUT R119, R119, 0xfffffffd, RZ, 0xc0, !PT ;  /* 0xfffffffd77777812 */ /* 0x000fc400078ec0ff */
[----:B------:R-:W-:Y:S02]  /*0940*/  IADD3 R147, R2, 0xe0, RZ ;  /* 0x000000e002937810 */ /* 0x000fe40007ffe0ff */
[----:B------:R-:W-:Y:S02]  /*0950*/  SHF.R.S32.HI R6, RZ, 0x1f, R150 ;  /* 0x0000001fff067819 */ /* 0x000fe40000011496 */
[----:B------:R-:W-:Y:S02]  /*0960*/  SHF.R.S32.HI R5, RZ, 0x1f, R149 ;  /* 0x0000001fff057819 */ /* 0x000fe40000011495 */
[----:B------:R-:W-:Y:S02]  /*0970*/  SHF.R.S32.HI R4, RZ, 0x1f, R148 ;  /* 0x0000001fff047819 */ /* 0x000fe40000011494 */
[----:B------:R-:W-:Y:S02]  /*0980*/  ISETP.LT.U32.AND P5, PT, R150, UR4, PT ;  /* 0x0000000496007c0c */ /* 0x000fe4000bfa1070 */
[----:B------:R-:W-:-:S02]  /*0990*/  @P0 LOP3.LUT R119, R119, 0x2, RZ, 0xfc, !PT ;  /* 0x0000000277770812 */ /* 0x000fc400078efcff */
[----:B------:R-:W-:Y:S02]  /*09a0*/  ISETP.LT.U32.AND P4, PT, R149, UR4, PT ;  /* 0x0000000495007c0c */ /* 0x000fe4000bf81070 */
[----:B------:R-:W-:Y:S02]  /*09b0*/  ISETP.LT.U32.AND P3, PT, R148, UR4, PT ;  /* 0x0000000494007c0c */ /* 0x000fe4000bf61070 */
[----:B------:R-:W-:Y:S02]  /*09c0*/  SHF.R.S32.HI R3, RZ, 0x1f, R147 ;  /* 0x0000001fff037819 */ /* 0x000fe40000011493 */
[----:B------:R-:W-:Y:S02]  /*09d0*/  ISETP.LT.U32.AND P0, PT, R147, UR4, PT ;  /* 0x0000000493007c0c */ /* 0x000fe4000bf01070 */
[----:B------:R-:W-:Y:S02]  /*09e0*/  ISETP.LT.AND.EX P5, PT, R6, UR5, !P2, P5 ;  /* 0x0000000506007c0c */ /* 0x000fe4000d7a1350 */
[----:B------:R-:W-:-:S02]  /*09f0*/  ISETP.LT.AND.EX P4, PT, R5, UR5, !P2, P4 ;  /* 0x0000000505007c0c */ /* 0x000fc4000d781340 */
[----:B------:R-:W-:Y:S02]  /*0a00*/  ISETP.LT.AND.EX P3, PT, R4, UR5, !P2, P3 ;  /* 0x0000000504007c0c */ /* 0x000fe4000d761330 */
[----:B------:R-:W-:Y:S01]  /*0a10*/  ISETP.LT.AND.EX P2, PT, R3, UR5, !P2, P0 ;  /* 0x0000000503007c0c */ /* 0x000fe2000d741300 */
[----:B------:R-:W-:Y:S01]  /*0a20*/  UIMAD.WIDE.U32 UR4, UR8, 0x3, URZ ;  /* 0x00000003080478a5 */ /* 0x000fe2000f8e003f */
[----:B------:R-:W-:Y:S01]  /*0a30*/  SHF.R.S32.HI R3, RZ, 0x1f, R0 ;  /* 0x0000001fff037819 */ /* 0x000fe20000011400 */
[----:B------:R-:W-:Y:S02]  /*0a40*/  ULEA.HI UR8, UP0, UR9, UR8, URZ, 0x1 ;  /* 0x0000000809087291 */ /* 0x000fe4000f81083f */
[----:B------:R-:W-:Y:S01]  /*0a50*/  UIADD3 UR11, UR5, UR11, URZ ;  /* 0x0000000b050b7290 */ /* 0x000fe2000fffe03f */
[----:B------:R-:W-:Y:S01]  /*0a60*/  LEA.HI R3, R3, R0, RZ, 0x5 ;  /* 0x0000000003037211 */ /* 0x000fe200078f28ff */
[----:B------:R-:W-:Y:S02]  /*0a70*/  UIADD3.X UR10, URZ, UR9, URZ, UP0, !UPT ;  /* 0x000000093f0a7290 */ /* 0x000fe400087fe43f */
[----:B------:R-:W-:Y:S01]  /*0a80*/  ULEA.HI UR9, UP0, UR11, UR4, URZ, 0x1 ;  /* 0x000000040b097291 */ /* 0x000fe2000f81083f */
[----:B------:R-:W-:Y:S01]  /*0a90*/  SHF.R.S32.HI R3, RZ, 0x5, R3 ;  /* 0x00000005ff037819 */ /* 0x000fe20000011403 */
[----:B------:R-:W-:Y:S01]  /*0aa0*/  USHF.R.S64 UR8, UR8, 0x1, UR10 ;  /* 0x0000000108087899 */ /* 0x000fe2000800100a */
[----:B------:R-:W-:Y:S01]  /*0ab0*/  UMOV UR4, 0x400 ;  /* 0x0000040000047882 */ /* 0x000fe20000000000 */
[----:B------:R-:W-:-:S02]  /*0ac0*/  UIADD3.X UR11, URZ, UR11, URZ, UP0, !UPT ;  /* 0x0000000b3f0b7290 */ /* 0x000fc400087fe43f */
[----:B-1----:R-:W-:Y:S02]  /*0ad0*/  ULEA UR4, UR6, UR4, 0x18 ;  /* 0x0000000406047291 */ /* 0x002fe4000f8ec03f */
[----:B------:R-:W-:Y:S02]  /*0ae0*/  USHF.R.S64 UR9, UR9, 0x1, UR11 ;  /* 0x0000000109097899 */ /* 0x000fe4000800100b */
[----:B------:R-:W-:Y:S02]  /*0af0*/  USHF.R.S32.HI UR10, URZ, 0x1, UR10 ;  /* 0x000000013f0a7899 */ /* 0x000fe4000801140a */
[----:B------:R-:W-:Y:S01]  /*0b00*/  USHF.R.S32.HI UR11, URZ, 0x1, UR11 ;  /* 0x000000013f0b7899 */ /* 0x000fe2000801140b */
[----:B------:R-:W-:Y:S01]  /*0b10*/  LEA R146, R3, UR4, 0x3 ;  /* 0x0000000403927c11 */ /* 0x000fe2000f8e18ff */
[----:B------:R-:W-:Y:S02]  /*0b20*/  USHF.L.U64.HI UR10, UR8, 0x2, UR10 ;  /* 0x00000002080a7899 */ /* 0x000fe4000801020a */
[----:B------:R-:W-:Y:S01]  /*0b30*/  USHF.L.U64.HI UR11, UR9, 0x2, UR11 ;  /* 0x00000002090b7899 */ /* 0x000fe2000801020b */
[----:B------:R-:W-:-:S11]  /*0b40*/  UMOV UR4, URZ ;  /* 0x0000003f00047c82 */ /* 0x000fd60008000000 */
.L_x_338:
[----:B------:R-:W-:Y:S01]  /*0b50*/  ULDC UR15, c[0x0][0x2a0] ;  /* 0x0000a800000f7ab9 */ /* 0x000fe20000000800 */
[----:B0-----:R-:W-:Y:S01]  /*0b60*/  IABS R5, UR12 ;  /* 0x0000000c00057c13 */ /* 0x001fe20008000000 */
[----:B------:R-:W-:Y:S01]  /*0b70*/  UMOV UR6, URZ ;  /* 0x0000003f00067c82 */ /* 0x000fe20008000000 */
[----:B------:R-:W-:Y:S01]  /*0b80*/  MOV R3, UR15 ;  /* 0x0000000f00037c02 */ /* 0x000fe20008000f00 */
[----:B------:R-:W-:Y:S01]  /*0b90*/  UISETP.GE.AND UP2, UPT, UR12, URZ, UPT ;  /* 0x0000003f0c00728c */ /* 0x000fe2000bf46270 */
[----:B------:R-:W-:Y:S01]  /*0ba0*/  R2UR UR13, R5 ;  /* 0x00000000050d72ca */ /* 0x000fe200000e0000 */
[----:B------:R-:W0:Y:S01]  /*0bb0*/  @P5 LDC.64 R104, c[0x0][0x230] ;  /* 0x00008c00ff685b82 */ /* 0x000e220000000a00 */
[----:B------:R-:W-:Y:S02]  /*0bc0*/  IABS R3, R3 ;  /* 0x0000000300037213 */ /* 0x000fe40000000000 */
[----:B------:R-:W-:Y:S02]  /*0bd0*/  P2R R7, PR, RZ, 0x8 ;  /* 0x00000008ff077803 */ /* 0x000fe40000000000 */
[----:B------:R-:W-:-:S02]  /*0be0*/  R2UR UR16, R3 ;  /* 0x00000000031072ca */ /* 0x000fc400000e0000 */
[C---:B------:R-:W-:Y:S01]  /*0bf0*/  LOP3.LUT P3, RZ, R119.reuse, 0x200000, RZ, 0xc0, !PT ;  /* 0x0020000077ff7812 */ /* 0x040fe2000786c0ff */
[----:B------:R-:W1:Y:S01]  /*0c00*/  @P4 LDC.64 R102, c[0x0][0x230] ;  /* 0x00008c00ff664b82 */ /* 0x000e620000000a00 */
[----:B------:R-:W-:Y:S02]  /*0c10*/  SHF.R.S32.HI R8, RZ, 0x1f, R2 ;  /* 0x0000001fff087819 */ /* 0x000fe40000011402 */
[C---:B------:R-:W-:Y:S02]  /*0c20*/  LOP3.LUT P1, RZ, R119.reuse, 0x400, RZ, 0xc0, !PT ;  /* 0x0000040077ff7812 */ /* 0x040fe4000782c0ff */
[C---:B------:R-:W-:Y:S02]  /*0c30*/  IADD3 R11, R2.reuse, 0x10, RZ ;  /* 0x00000010020b7810 */ /* 0x040fe40007ffe0ff */
[----:B------:R-:W-:Y:S02]  /*0c40*/  IADD3 R10, R2, 0x10, RZ ;  /* 0x00000010020a7810 */ /* 0x000fe40007ffe0ff */
[----:B------:R-:W-:Y:S01]  /*0c50*/  SHF.R.S32.HI R11, RZ, 0x1f, R11 ;  /* 0x0000001fff0b7819 */ /* 0x000fe2000001140b */
[----:B------:R-:W2:Y:S01]  /*0c60*/  I2F.RP R3, UR16 ;  /* 0x0000001000037d06 */ /* 0x000ea20008209400 */
[----:B------:R-:W-:Y:S01]  /*0c70*/  P2R R6, PR, RZ, 0x4 ;  /* 0x00000004ff067803 */ /* 0x000fe20000000000 */
[----:B------:R-:W3:Y:S01]  /*0c80*/  @P3 LDC.64 R128, c[0x0][0x230] ;  /* 0x00008c00ff803b82 */ /* 0x000ee20000000a00 */
[----:B------:R-:W-:-:S02]  /*0c90*/  LOP3.LUT P2, RZ, R119, 0x200, RZ, 0xc0, !PT ;  /* 0x0000020077ff7812 */ /* 0x000fc4000784c0ff */
[----:B------:R-:W-:Y:S02]  /*0ca0*/  P2R R67, PR, RZ, 0x10 ;  /* 0x00000010ff437803 */ /* 0x000fe40000000000 */
[----:B------:R-:W-:Y:S02]  /*0cb0*/  P2R R66, PR, RZ, 0x20 ;  /* 0x00000020ff427803 */ /* 0x000fe40000000000 */
[----:B------:R-:W-:Y:S01]  /*0cc0*/  LOP3.LUT P6, RZ, R119, 0x800, RZ, 0xc0, !PT ;  /* 0x0000080077ff7812 */ /* 0x000fe200078cc0ff */
[----:B------:R-:W4:Y:S01]  /*0cd0*/  @P1 LDC.64 R126, c[0x0][0x230] ;  /* 0x00008c00ff7e1b82 */ /* 0x000f220000000a00 */
[----:B--2---:R-:W2:Y:S07]  /*0ce0*/  MUFU.RCP R3, R3 ;  /* 0x0000000300037308 */ /* 0x004eae0000001000 */
[----:B------:R-:W0:Y:S01]  /*0cf0*/  @P2 LDC.64 R124, c[0x0][0x230] ;  /* 0x00008c00ff7c2b82 */ /* 0x000e220000000a00 */
[----:B--2---:R-:W-:-:S02]  /*0d00*/  IADD3 R4, R3, 0xffffffe, RZ ;  /* 0x0ffffffe03047810 */ /* 0x004fc40007ffe0ff */
[----:B------:R-:W2:Y:S04]  /*0d10*/  S2R R3, SR_TID.X ;  /* 0x0000000000037919 */ /* 0x000ea80000002100 */
[----:B------:R-:W1:Y:S02]  /*0d20*/  F2I.FTZ.U32.TRUNC.NTZ R4, R4 ;  /* 0x0000000400047305 */ /* 0x000e64000021f000 */
[----:B-1----:R-:W-:-:S13]  /*0d30*/  R2UR UR7, R4 ;  /* 0x00000000040772ca */ /* 0x002fda00000e0000 */
[----:B------:R-:W-:Y:S01]  /*0d40*/  UIADD3 UR5, URZ, -UR7, URZ ;  /* 0x800000073f057290 */ /* 0x000fe2000fffe03f */
[----:B--2---:R-:W-:-:S03]  /*0d50*/  IMAD.WIDE.U32 R4, R3, -0x55555555, RZ ;  /* 0xaaaaaaab03047825 */ /* 0x004fc600078e00ff */
[----:B------:R-:W-:Y:S02]  /*0d60*/  UIMAD UR5, UR5, UR16, URZ ;  /* 0x00000010050572a4 */ /* 0x000fe4000f8e023f */
[----:B------:R-:W-:Y:S02]  /*0d70*/  SHF.R.U32.HI R4, RZ, 0x4, R5 ;  /* 0x00000004ff047819 */ /* 0x000fe40000011605 */
[----:B------:R-:W-:-:S03]  /*0d80*/  UIMAD.WIDE.U32 UR6, UR7, UR5, UR6 ;  /* 0x00000005070672a5 */ /* 0x000fc6000f8e0006 */
[----:B------:R-:W-:Y:S01]  /*0d90*/  IMAD R4, R4, -0x18, R3 ;  /* 0xffffffe804047824 */ /* 0x000fe200078e0203 */
[----:B------:R-:W-:-:S04]  /*0da0*/  UIMAD.WIDE.U32 UR6, UR7, UR13, URZ ;  /* 0x0000000d070672a5 */ /* 0x000fc8000f8e003f */
[----:B------:R-:W-:Y:S01]  /*0db0*/  UIADD3 UR5, -UR7, URZ, URZ ;  /* 0x0000003f07057290 */ /* 0x000fe2000fffe13f */
[----:B------:R-:W-:-:S03]  /*0dc0*/  SHF.L.U32 R32, R4, 0x1, RZ ;  /* 0x0000000104207819 */ /* 0x000fc600000006ff */
[----:B------:R-:W-:Y:S01]  /*0dd0*/  UIMAD UR5, UR16, UR5, UR13 ;  /* 0x00000005100572a4 */ /* 0x000fe2000f8e020d */
[----:B------:R-:W-:Y:S01]  /*0de0*/  SHF.R.S32.HI R3, RZ, 0x1f, R32 ;  /* 0x0000001fff037819 */ /* 0x000fe20000011420 */
[----:B------:R-:W-:Y:S02]  /*0df0*/  ULOP3.LUT UR13, URZ, UR15, URZ, 0x33, !UPT ;  /* 0x0000000f3f0d7292 */ /* 0x000fe4000f8e333f */
[----:B------:R-:W-:-:S11]  /*0e00*/  UISETP.GT.U32.AND UP1, UPT, UR16, UR5, UPT ;  /* 0x000000051000728c */ /* 0x000fd6000bf24070 */
[----:B------:R-:W-:Y:S02]  /*0e10*/  @!UP1 UIADD3 UR5, UR5, -UR16, URZ ;  /* 0x8000001005059290 */ /* 0x000fe4000fffe03f */
[----:B------:R-:W-:Y:S02]  /*0e20*/  @!UP1 UIADD3 UR7, UR7, 0x1, URZ ;  /* 0x0000000107079890 */ /* 0x000fe4000fffe03f */
[----:B------:R-:W-:Y:S02]  /*0e30*/  UIADD3 UR6, UR5, -UR16, URZ ;  /* 0x8000001005067290 */ /* 0x000fe4000fffe03f */
[----:B------:R-:W-:-:S04]  /*0e40*/  UISETP.GT.U32.AND UP0, UPT, UR16, UR5, UPT ;  /* 0x000000051000728c */ /* 0x000fc8000bf04070 */
[----:B------:R-:W-:Y:S02]  /*0e50*/  USEL UR6, UR6, UR5, !UP0 ;  /* 0x0000000506067287 */ /* 0x000fe4000c000000 */
[----:B------:R-:W-:Y:S02]  /*0e60*/  UISETP.NE.AND UP0, UPT, UR15, URZ, UPT ;  /* 0x0000003f0f00728c */ /* 0x000fe4000bf05270 */
[----:B------:R-:W-:Y:S02]  /*0e70*/  @!UP2 UIADD3 UR6, -UR6, URZ, URZ ;  /* 0x0000003f0606a290 */ /* 0x000fe4000fffe13f */
[----:B------:R-:W-:Y:S02]  /*0e80*/  UISETP.GE.U32.AND UP2, UPT, UR5, UR16, UPT ;  /* 0x000000100500728c */ /* 0x000fe4000bf46070 */
[----:B------:R-:W-:Y:S02]  /*0e90*/  USEL UR14, UR13, UR6, !UP0 ;  /* 0x000000060d0e7287 */ /* 0x000fe4000c000000 */
[----:B------:R-:W-:-:S02]  /*0ea0*/  ULOP3.LUT UR5, UR12, UR15, URZ, 0x3c, !UPT ;  /* 0x0000000f0c057292 */ /* 0x000fc4000f8e3c3f */
[----:B------:R-:W-:Y:S02]  /*0eb0*/  UIMAD UR18, UR14, 0x30, URZ ;  /* 0x000000300e1278a4 */ /* 0x000fe4000f8e023f */
[----:B------:R-:W-:Y:S01]  /*0ec0*/  UISETP.GE.AND UP1, UPT, UR5, URZ, UPT ;  /* 0x0000003f0500728c */ /* 0x000fe2000bf26270 */
[----:B------:R-:W-:Y:S02]  /*0ed0*/  ULDC.64 UR16, c[0x0][0x298] ;  /* 0x0000a60000107ab9 */ /* 0x000fe40000000a00 */
[----:B------:R-:W-:Y:S01]  /*0ee0*/  @UP2 UIADD3 UR7, UR7, 0x1, URZ ;  /* 0x0000000107072890 */ /* 0x000fe2000fffe03f */
[----:B------:R-:W-:Y:S02]  /*0ef0*/  MOV R4, UR18 ;  /* 0x0000001200047c02 */ /* 0x000fe40008000f00 */
[----:B------:R-:W-:-:S04]  /*0f00*/  IADD3 R78, P0, R32, UR18, RZ ;  /* 0x00000012204e7c10 */ /* 0x000fc8000ff1e0ff */
[----:B------:R-:W-:Y:S01]  /*0f10*/  LEA.HI.X.SX32 R79, R4, R3, 0x1, P0 ;  /* 0x00000003044f7211 */ /* 0x000fe200000f0eff */
[----:B------:R-:W-:Y:S01]  /*0f20*/  @!UP1 UIADD3 UR7, -UR7, URZ, URZ ;  /* 0x0000003f07079290 */ /* 0x000fe2000fffe13f */
[----:B------:R-:W1:Y:S01]  /*0f30*/  @P3 LDC.64 R4, c[0x0][0x288] ;  /* 0x0000a200ff043b82 */ /* 0x000e620000000a00 */
[----:B------:R-:W-:Y:S02]  /*0f40*/  MOV R3, UR16 ;  /* 0x0000001000037c02 */ /* 0x000fe40008000f00 */
[----:B------:R-:W-:-:S04]  /*0f50*/  USEL UR7, UR13, UR7, !UP0 ;  /* 0x000000070d077287 */ /* 0x000fc8000c000000 */
[----:B------:R-:W-:Y:S02]  /*0f60*/  USHF.R.S32.HI UR5, URZ, 0x1f, UR7 ;  /* 0x0000001f3f057899 */ /* 0x000fe40008011407 */
[----:B------:R-:W-:Y:S02]  /*0f70*/  IMAD.WIDE.U32 R78, R3, UR7, R78 ;  /* 0x00000007034e7c25 */ /* 0x000fe4000f8e004e */
[----:B------:R-:W-:Y:S01]  /*0f80*/  UIMAD UR5, UR5, UR16, URZ ;  /* 0x00000010050572a4 */ /* 0x000fe2000f8e023f */
[----:B------:R-:W-:-:S03]  /*0f90*/  @P3 MOV R76, R78 ;  /* 0x0000004e004c3202 */ /* 0x000fc60000000f00 */
[----:B------:R-:W-:-:S03]  /*0fa0*/  UIMAD UR5, UR7, UR17, UR5 ;  /* 0x00000011070572a4 */ /* 0x000fc6000f8e0205 */
[----:B------:R-:W-:-:S03]  /*0fb0*/  ULDC.64 UR6, c[0x0][0x290] ;  /* 0x0000a40000067ab9 */ /* 0x000fc60000000a00 */
[----:B------:R-:W-:Y:S01]  /*0fc0*/  IADD3 R77, R79, UR5, RZ ;  /* 0x000000054f4d7c10 */ /* 0x000fe2000fffe0ff */
[-C--:B-1----:R-:W-:Y:S02]  /*0fd0*/  @P3 IMAD R3, R8, R4.reuse, RZ ;  /* 0x0000000408033224 */ /* 0x082fe400078e02ff */
[----:B------:R-:W1:Y:S02]  /*0fe0*/  @P3 LDC.64 R8, c[0x0][0x228] ;  /* 0x00008a00ff083b82 */ /* 0x000e640000000a00 */
[C---:B------:R-:W-:Y:S02]  /*0ff0*/  @P3 IMAD R3, R2.reuse, R5, R3 ;  /* 0x0000000502033224 */ /* 0x040fe400078e0203 */
[----:B------:R-:W-:-:S05]  /*1000*/  @P3 IMAD.WIDE.U32 R4, R2, R4, R76 ;  /* 0x0000000402043225 */ /* 0x000fca00078e004c */
[----:B------:R-:W-:Y:S02]  /*1010*/  @P3 IADD3 R3, R5, R3, RZ ;  /* 0x0000000305033210 */ /* 0x000fe40007ffe0ff */
[C---:B------:R-:W-:Y:S02]  /*1020*/  @P3 SHF.L.U32 R21, R4.reuse, 0x1, RZ ;  /* 0x0000000104153819 */ /* 0x040fe400000006ff */
[----:B------:R-:W-:Y:S02]  /*1030*/  @P3 SHF.L.U64.HI R4, R4, 0x1, R3 ;  /* 0x0000000104043819 */ /* 0x000fe40000010203 */
[----:B---3--:R-:W-:Y:S02]  /*1040*/  @P3 IADD3 R128, P0, R21, R128, RZ ;  /* 0x0000008015803210 */ /* 0x008fe40007f1e0ff */
[----:B------:R-:W-:Y:S02]  /*1050*/  @P1 MOV R5, R77 ;  /* 0x0000004d00051202 */ /* 0x000fe40000000f00 */
[----:B------:R-:W-:-:S02]  /*1060*/  @P3 IADD3.X R129, R4, R129, RZ, P0, !PT ;  /* 0x0000008104813210 */ /* 0x000fc400007fe4ff */
[----:B-1----:R-:W-:-:S04]  /*1070*/  @P3 IADD3 R20, P0, R21, R8, RZ ;  /* 0x0000000815143210 */ /* 0x002fc80007f1e0ff */
[----:B------:R-:W-:Y:S02]  /*1080*/  @P3 IADD3.X R21, R4, R9, RZ, P0, !PT ;  /* 0x0000000904153210 */ /* 0x000fe400007fe4ff */
[----:B------:R-:W1:Y:S01]  /*1090*/  @P1 LDC.64 R8, c[0x0][0x288] ;  /* 0x0000a200ff081b82 */ /* 0x000e620000000a00 */
[----:B------:R-:W-:-:S13]  /*10a0*/  LOP3.LUT P3, RZ, R119, 0x8, RZ, 0xc0, !PT ;  /* 0x0000000877ff7812 */ /* 0x000fda000786c0ff */
[----:B------:R-:W2:Y:S01]  /*10b0*/  @P3 LDC.64 R110, c[0x0][0x230] ;  /* 0x00008c00ff6e3b82 */ /* 0x000ea20000000a00 */
[----:B-1----:R-:W-:Y:S01]  /*10c0*/  @P1 IMAD R4, R11, R8, RZ ;  /* 0x000000080b041224 */ /* 0x002fe200078e02ff */
[----:B------:R-:W-:-:S03]  /*10d0*/  IADD3 R11, R2, 0x20, RZ ;  /* 0x00000020020b7810 */ /* 0x000fc60007ffe0ff */
[----:B------:R-:W-:Y:S01]  /*10e0*/  @P1 IMAD R3, R10, R9, R4 ;  /* 0x000000090a031224 */ /* 0x000fe200078e0204 */
[----:B------:R-:W-:Y:S02]  /*10f0*/  @P1 MOV R4, R78 ;  /* 0x0000004e00041202 */ /* 0x000fe40000000f00 */
[----:B------:R-:W-:-:S03]  /*1100*/  SHF.R.S32.HI R11, RZ, 0x1f, R11 ;  /* 0x0000001fff0b7819 */ /* 0x000fc6000001140b */
[----:B------:R-:W-:Y:S01]  /*1110*/  @P1 IMAD.WIDE.U32 R4, R10, R8, R4 ;  /* 0x000000080a041225 */ /* 0x000fe200078e0004 */
[----:B------:R-:W-:Y:S01]  /*1120*/  IADD3 R10, R2, 0x20, RZ ;  /* 0x00000020020a7810 */ /* 0x000fe20007ffe0ff */
[----:B------:R-:W1:Y:S03]  /*1130*/  @P1 LDC.64 R8, c[0x0][0x228] ;  /* 0x00008a00ff081b82 */ /* 0x000e660000000a00 */
[----:B------:R-:W-:Y:S02]  /*1140*/  @P1 IADD3 R3, R5, R3, RZ ;  /* 0x0000000305031210 */ /* 0x000fe40007ffe0ff */
[C---:B------:R-:W-:Y:S02]  /*1150*/  @P1 SHF.L.U32 R23, R4.reuse, 0x1, RZ ;  /* 0x0000000104171819 */ /* 0x040fe400000006ff */
[----:B------:R-:W-:Y:S02]  /*1160*/  @P1 SHF.L.U64.HI R4, R4, 0x1, R3 ;  /* 0x0000000104041819 */ /* 0x000fe40000010203 */
[----:B----4-:R-:W-:-:S02]  /*1170*/  @P1 IADD3 R126, P0, R23, R126, RZ ;  /* 0x0000007e177e1210 */ /* 0x010fc40007f1e0ff */
[----:B------:R-:W-:Y:S02]  /*1180*/  @P2 MOV R5, R77 ;  /* 0x0000004d00052202 */ /* 0x000fe40000000f00 */
[----:B------:R-:W-:Y:S02]  /*1190*/  @P1 IADD3.X R127, R4, R127, RZ, P0, !PT ;  /* 0x0000007f047f1210 */ /* 0x000fe400007fe4ff */
[----:B-1----:R-:W-:-:S04]  /*11a0*/  @P1 IADD3 R22, P0, R23, R8, RZ ;  /* 0x0000000817161210 */ /* 0x002fc80007f1e0ff */
[----:B------:R-:W-:Y:S02]  /*11b0*/  @P1 IADD3.X R23, R4, R9, RZ, P0, !PT ;  /* 0x0000000904171210 */ /* 0x000fe400007fe4ff */
[----:B------:R-:W1:Y:S01]  /*11c0*/  @P2 LDC.64 R8, c[0x0][0x288] ;  /* 0x0000a200ff082b82 */ /* 0x000e620000000a00 */
[----:B------:R-:W-:-:S13]  /*11d0*/  LOP3.LUT P1, RZ, R119, 0x100, RZ, 0xc0, !PT ;  /* 0x0000010077ff7812 */ /* 0x000fda000782c0ff */
[----:B------:R-:W3:Y:S01]  /*11e0*/  @P1 LDC.64 R122, c[0x0][0x230] ;  /* 0x00008c00ff7a1b82 */ /* 0x000ee20000000a00 */
        /* <DEDUP_REMOVED lines=11> */
[----:B0-----:R-:W-:-:S02]  /*12a0*/  @P2 IADD3 R124, P0, R25, R124, RZ ;  /* 0x0000007c197c2210 */ /* 0x001fc40007f1e0ff */
[----:B------:R-:W-:Y:S02]  /*12b0*/  @P1 MOV R5, R77 ;  /* 0x0000004d00051202 */ /* 0x000fe40000000f00 */
[----:B------:R-:W-:Y:S02]  /*12c0*/  @P2 IADD3.X R125, R4, R125, RZ, P0, !PT ;  /* 0x0000007d047d2210 */ /* 0x000fe400007fe4ff */
[----:B-1----:R-:W-:-:S04]  /*12d0*/  @P2 IADD3 R24, P0, R25, R8, RZ ;  /* 0x0000000819182210 */ /* 0x002fc80007f1e0ff */
[----:B------:R-:W-:Y:S02]  /*12e0*/  @P2 IADD3.X R25, R4, R9, RZ, P0, !PT ;  /* 0x0000000904192210 */ /* 0x000fe400007fe4ff */
[----:B------:R-:W0:Y:S01]  /*12f0*/  @P1 LDC.64 R8, c[0x0][0x288] ;  /* 0x0000a200ff081b82 */ /* 0x000e220000000a00 */
[----:B------:R-:W-:-:S13]  /*1300*/  LOP3.LUT P2, RZ, R119, 0x80, RZ, 0xc0, !PT ;  /* 0x0000008077ff7812 */ /* 0x000fda000784c0ff */
[----:B------:R-:W1:Y:S01]  /*1310*/  @P2 LDC.64 R120, c[0x0][0x230] ;  /* 0x00008c00ff782b82 */ /* 0x000e620000000a00 */
[----:B0-----:R-:W-:Y:S01]  /*1320*/  @P1 IMAD R4, R11, R8, RZ ;  /* 0x000000080b041224 */ /* 0x001fe200078e02ff */
[----:B------:R-:W-:-:S03]  /*1330*/  IADD3 R11, R2, 0x40, RZ ;  /* 0x00000040020b7810 */ /* 0x000fc60007ffe0ff */
[----:B------:R-:W-:Y:S01]  /*1340*/  @P1 IMAD R3, R10, R9, R4 ;  /* 0x000000090a031224 */ /* 0x000fe200078e0204 */
[----:B------:R-:W-:Y:S02]  /*1350*/  @P1 MOV R4, R78 ;  /* 0x0000004e00041202 */ /* 0x000fe40000000f00 */
[----:B------:R-:W-:-:S03]  /*1360*/  SHF.R.S32.HI R11, RZ, 0x1f, R11 ;  /* 0x0000001fff0b7819 */ /* 0x000fc6000001140b */
[----:B------:R-:W-:Y:S01]  /*1370*/  @P1 IMAD.WIDE.U32 R4, R10, R8, R4 ;  /* 0x000000080a041225 */ /* 0x000fe200078e0004 */
[----:B------:R-:W-:Y:S01]  /*1380*/  IADD3 R10, R2, 0x40, RZ ;  /* 0x00000040020a7810 */ /* 0x000fe20007ffe0ff */
[----:B------:R-:W0:Y:S03]  /*1390*/  @P1 LDC.64 R8, c[0x0][0x228] ;  /* 0x00008a00ff081b82 */ /* 0x000e260000000a00 */
[----:B------:R-:W-:Y:S02]  /*13a0*/  @P1 IADD3 R3, R5, R3, RZ ;  /* 0x0000000305031210 */ /* 0x000fe40007ffe0ff */
[C---:B------:R-:W-:Y:S02]  /*13b0*/  @P1 SHF.L.U32 R27, R4.reuse, 0x1, RZ ;  /* 0x00000001041b1819 */ /* 0x040fe400000006ff */
[----:B------:R-:W-:Y:S02]  /*13c0*/  @P1 SHF.L.U64.HI R4, R4, 0x1, R3 ;  /* 0x0000000104041819 */ /* 0x000fe40000010203 */
[----:B---3--:R-:W-:-:S02]  /*13d0*/  @P1 IADD3 R122, P0, R27, R122, RZ ;  /* 0x0000007a1b7a1210 */ /* 0x008fc40007f1e0ff */
[----:B------:R-:W-:Y:S02]  /*13e0*/  @P2 MOV R5, R77 ;  /* 0x0000004d00052202 */ /* 0x000fe40000000f00 */
[----:B------:R-:W-:Y:S02]  /*13f0*/  @P1 IADD3.X R123, R4, R123, RZ, P0, !PT ;  /* 0x0000007b047b1210 */ /* 0x000fe400007fe4ff */
[----:B0-----:R-:W-:-:S04]  /*1400*/  @P1 IADD3 R26, P0, R27, R8, RZ ;  /* 0x000000081b1a1210 */ /* 0x001fc80007f1e0ff */
[----:B------:R-:W-:Y:S02]  /*1410*/  @P1 IADD3.X R27, R4, R9, RZ, P0, !PT ;  /* 0x00000009041b1210 */ /* 0x000fe400007fe4ff */
[----:B------:R-:W0:Y:S01]  /*1420*/  @P2 LDC.64 R8, c[0x0][0x288] ;  /* 0x0000a200ff082b82 */ /* 0x000e220000000a00 */
[----:B------:R-:W-:-:S13]  /*1430*/  LOP3.LUT P1, RZ, R119, 0x40, RZ, 0xc0, !PT ;  /* 0x0000004077ff7812 */ /* 0x000fda000782c0ff */
[----:B------:R-:W3:Y:S01]  /*1440*/  @P1 LDC.64 R116, c[0x0][0x230] ;  /* 0x00008c00ff741b82 */ /* 0x000ee20000000a00 */
        /* <DEDUP_REMOVED lines=11> */
[----:B-1----:R-:W-:-:S02]  /*1500*/  @P2 IADD3 R120, P0, R29, R120, RZ ;  /* 0x000000781d782210 */ /* 0x002fc40007f1e0ff */
[----:B------:R-:W-:Y:S02]  /*1510*/  @P1 MOV R5, R77 ;  /* 0x0000004d00051202 */ /* 0x000fe40000000f00 */
[----:B------:R-:W-:Y:S02]  /*1520*/  @P2 IADD3.X R121, R4, R121, RZ, P0, !PT ;  /* 0x0000007904792210 */ /* 0x000fe400007fe4ff */
[----:B0-----:R-:W-:-:S04]  /*1530*/  @P2 IADD3 R28, P0, R29, R8, RZ ;  /* 0x000000081d1c2210 */ /* 0x001fc80007f1e0ff */
        /* <DEDUP_REMOVED lines=42> */
[----:B0-----:R-:W-:-:S04]  /*17e0*/  @P1 IMAD R4, R11, R8, RZ ;  /* 0x000000080b041224 */ /* 0x001fc800078e02ff */
[----:B------:R-:W-:Y:S01]  /*17f0*/  @P1 IMAD R3, R10, R9, R4 ;  /* 0x000000090a031224 */ /* 0x000fe200078e0204 */
[----:B------:R-:W-:-:S05]  /*1800*/  @P1 MOV R4, R78 ;  /* 0x0000004e00041202 */ /* 0x000fca0000000f00 */
[----:B------:R-:W-:Y:S01]  /*1810*/  @P1 IMAD.WIDE.U32 R4, R10, R8, R4 ;  /* 0x000000080a041225 */ /* 0x000fe200078e0004 */
[----:B------:R-:W-:Y:S01]  /*1820*/  SHF.R.S32.HI R10, RZ, 0x1f, R153 ;  /* 0x0000001fff0a7819 */ /* 0x000fe20000011499 */
        /* <DEDUP_REMOVED lines=13> */
[----:B------:R-:W-:-:S03]  /*1900*/  SHF.R.S32.HI R10, RZ, 0x1f, R152 ;  /* 0x0000001fff0a7819 */ /* 0x000fc60000011498 */
[----:B------:R-:W-:Y:S01]  /*1910*/  @P3 IMAD R3, R153, R9, R4 ;  /* 0x0000000999033224 */ /* 0x000fe200078e0204 */
[----:B------:R-:W-:-:S05]  /*1920*/  @P3 MOV R4, R78 ;  /* 0x0000004e00043202 */ /* 0x000fca0000000f00 */
[----:B------:R-:W-:Y:S02]  /*1930*/  @P3 IMAD.WIDE.U32 R4, R153, R8, R4 ;  /* 0x0000000899043225 */ /* 0x000fe400078e0004 */
[----:B------:R-:W0:Y:S03]  /*1940*/  @P3 LDC.64 R8, c[0x0][0x228] ;  /* 0x00008a00ff083b82 */ /* 0x000e260000000a00 */
[----:B------:R-:W-:Y:S02]  /*1950*/  @P3 IADD3 R3, R5, R3, RZ ;  /* 0x0000000305033210 */ /* 0x000fe40007ffe0ff */
[C---:B------:R-:W-:Y:S02]  /*1960*/  @P3 SHF.L.U32 R89, R4.reuse, 0x1, RZ ;  /* 0x0000000104593819 */ /* 0x040fe400000006ff */
[----:B------:R-:W-:Y:S02]  /*1970*/  @P3 SHF.L.U64.HI R4, R4, 0x1, R3 ;  /* 0x0000000104043819 */ /* 0x000fe40000010203 */
[----:B--2---:R-:W-:-:S02]  /*1980*/  @P3 IADD3 R110, P0, R89, R110, RZ ;  /* 0x0000006e596e3210 */ /* 0x004fc40007f1e0ff */
[----:B------:R-:W-:Y:S02]  /*1990*/  @P2 MOV R5, R77 ;  /* 0x0000004d00052202 */ /* 0x000fe40000000f00 */
[----:B------:R-:W-:Y:S02]  /*19a0*/  @P3 IADD3.X R111, R4, R111, RZ, P0, !PT ;  /* 0x0000006f046f3210 */ /* 0x000fe400007fe4ff */
[----:B0-----:R-:W-:-:S04]  /*19b0*/  @P3 IADD3 R88, P0, R89, R8, RZ ;  /* 0x0000000859583210 */ /* 0x001fc80007f1e0ff */
[----:B------:R-:W-:Y:S02]  /*19c0*/  @P3 IADD3.X R89, R4, R9, RZ, P0, !PT ;  /* 0x0000000904593210 */ /* 0x000fe400007fe4ff */
[----:B------:R-:W0:Y:S01]  /*19d0*/  @P2 LDC.64 R8, c[0x0][0x288] ;  /* 0x0000a200ff082b82 */ /* 0x000e220000000a00 */
[----:B------:R-:W-:Y:S02]  /*19e0*/  @P2 MOV R4, R78 ;  /* 0x0000004e00042202 */ /* 0x000fe40000000f00 */
[----:B------:R-:W-:-:S04]  /*19f0*/  ISETP.NE.AND P3, PT, R7, RZ, PT ;  /* 0x000000ff0700720c */ /* 0x000fc80003f65270 */
[----:B------:R-:W-:-:S09]  /*1a00*/  P2R R118, PR, RZ, 0x8 ;  /* 0x00000008ff767803 */ /* 0x000fd20000000000 */
[----:B------:R-:W2:Y:S01]  /*1a10*/  @P3 LDC.64 R100, c[0x0][0x230] ;  /* 0x00008c00ff643b82 */ /* 0x000ea20000000a00 */
[-C--:B0-----:R-:W-:Y:S01]  /*1a20*/  @P2 IMAD R3, R10, R8.reuse, RZ ;  /* 0x000000080a032224 */ /* 0x081fe200078e02ff */
[----:B------:R-:W-:Y:S01]  /*1a30*/  SHF.R.S32.HI R10, RZ, 0x1f, R151 ;  /* 0x0000001fff0a7819 */ /* 0x000fe20000011497 */
[----:B------:R-:W-:-:S04]  /*1a40*/  @P2 IMAD.WIDE.U32 R4, R152, R8, R4 ;  /* 0x0000000898042225 */ /* 0x000fc800078e0004 */
[----:B------:R-:W-:Y:S01]  /*1a50*/  @P2 IMAD R3, R152, R9, R3 ;  /* 0x0000000998032224 */ /* 0x000fe200078e0203 */
[C---:B------:R-:W-:Y:S01]  /*1a60*/  @P2 SHF.L.U32 R91, R4.reuse, 0x1, RZ ;  /* 0x00000001045b2819 */ /* 0x040fe200000006ff */
[----:B------:R-:W0:Y:S03]  /*1a70*/  @P2 LDC.64 R8, c[0x0][0x228] ;  /* 0x00008a00ff082b82 */ /* 0x000e260000000a00 */
[----:B------:R-:W-:Y:S02]  /*1a80*/  @P2 IADD3 R3, R5, R3, RZ ;  /* 0x0000000305032210 */ /* 0x000fe40007ffe0ff */
[----:B-1----:R-:W-:Y:S02]  /*1a90*/  @P2 IADD3 R108, P0, R91, R108, RZ ;  /* 0x0000006c5b6c2210 */ /* 0x002fe40007f1e0ff */
[----:B------:R-:W-:Y:S02]  /*1aa0*/  @P2 SHF.L.U64.HI R4, R4, 0x1, R3 ;  /* 0x0000000104042819 */ /* 0x000fe40000010203 */
[----:B------:R-:W-:-:S02]  /*1ab0*/  @P1 MOV R5, R77 ;  /* 0x0000004d00051202 */ /* 0x000fc40000000f00 */
[C---:B------:R-:W-:Y:S02]  /*1ac0*/  @P2 IADD3.X R109, R4.reuse, R109, RZ, P0, !PT ;  /* 0x0000006d046d2210 */ /* 0x040fe400007fe4ff */
[----:B0-----:R-:W-:Y:S02]  /*1ad0*/  @P2 IADD3 R90, P0, R91, R8, RZ ;  /* 0x000000085b5a2210 */ /* 0x001fe40007f1e0ff */
[----:B------:R-:W-:Y:S02]  /*1ae0*/  SHF.R.S32.HI R8, RZ, 0x1f, R149 ;  /* 0x0000001fff087819 */ /* 0x000fe40000011495 */
[----:B------:R-:W-:Y:S02]  /*1af0*/  @P2 IADD3.X R91, R4, R9, RZ, P0, !PT ;  /* 0x00000009045b2210 */ /* 0x000fe400007fe4ff */
[----:B------:R-:W-:Y:S02]  /*1b00*/  ISETP.NE.AND P2, PT, R6, RZ, PT ;  /* 0x000000ff0600720c */ /* 0x000fe40003f45270 */
[----:B------:R-:W0:Y:S01]  /*1b10*/  @P1 LDC.64 R6, c[0x0][0x288] ;  /* 0x0000a200ff061b82 */ /* 0x000e220000000a00 */
[----:B------:R-:W-:-:S02]  /*1b20*/  IADD3 R9, R2, 0xf0, RZ ;  /* 0x000000f002097810 */ /* 0x000fc40007ffe0ff */
[----:B------:R-:W-:-:S08]  /*1b30*/  P2R R130, PR, RZ, 0x4 ;  /* 0x00000004ff827803 */ /* 0x000fd00000000000 */
[----:B------:R-:W1:Y:S01]  /*1b40*/  @P2 LDC.64 R86, c[0x0][0x230] ;  /* 0x00008c00ff562b82 */ /* 0x000e620000000a00 */
        /* <DEDUP_REMOVED lines=21> */
[C---:B------:R-:W-:Y:S01]  /*1ca0*/  @P5 SHF.L.U32 R95, R4.reuse, 0x1, RZ ;  /* 0x00000001045f5819 */ /* 0x040fe200000006ff */
[----:B------:R-:W0:Y:S03]  /*1cb0*/  @P5 LDC.64 R6, c[0x0][0x228] ;  /* 0x00008a00ff065b82 */ /* 0x000e260000000a00 */
[----:B------:R-:W-:Y:S02]  /*1cc0*/  @P5 IADD3 R3, R5, R3, RZ ;  /* 0x0000000305035210 */ /* 0x000fe40007ffe0ff */
[----:B------:R-:W-:Y:S02]  /*1cd0*/  @P5 IADD3 R104, P0, R95, R104, RZ ;  /* 0x000000685f685210 */ /* 0x000fe40007f1e0ff */
[----:B------:R-:W-:Y:S02]  /*1ce0*/  @P5 SHF.L.U64.HI R4, R4, 0x1, R3 ;  /* 0x0000000104045819 */ /* 0x000fe40000010203 */
[----:B------:R-:W-:-:S02]  /*1cf0*/  @P4 MOV R5, R77 ;  /* 0x0000004d00054202 */ /* 0x000fc40000000f00 */
[----:B------:R-:W-:Y:S02]  /*1d00*/  @P5 IADD3.X R105, R4, R105, RZ, P0, !PT ;  /* 0x0000006904695210 */ /* 0x000fe400007fe4ff */
[----:B0-----:R-:W-:-:S04]  /*1d10*/  @P5 IADD3 R94, P0, R95, R6, RZ ;  /* 0x000000065f5e5210 */ /* 0x001fc80007f1e0ff */
[----:B------:R-:W-:Y:S02]  /*1d20*/  @P5 IADD3.X R95, R4, R7, RZ, P0, !PT ;  /* 0x00000007045f5210 */ /* 0x000fe400007fe4ff */
[----:B------:R-:W0:Y:S01]  /*1d30*/  @P4 LDC.64 R6, c[0x0][0x288] ;  /* 0x0000a200ff064b82 */ /* 0x000e220000000a00 */
[----:B------:R-:W-:-:S13]  /*1d40*/  LOP3.LUT P5, RZ, R119, 0x80000, RZ, 0xc0, !PT ;  /* 0x0008000077ff7812 */ /* 0x000fda00078ac0ff */
[----:B------:R-:W4:Y:S01]  /*1d50*/  @P5 LDC.64 R70, c[0x0][0x230] ;  /* 0x00008c00ff465b82 */ /* 0x000f220000000a00 */
        /* <DEDUP_REMOVED lines=9> */
[----:B------:R-:W-:-:S02]  /*1df0*/  @P4 IADD3 R102, P0, R97, R102, RZ ;  /* 0x0000006661664210 */ /* 0x000fc40007f1e0ff */
        /* <DEDUP_REMOVED lines=8> */
[-C--:B0-----:R-:W-:Y:S01]  /*1e80*/  @P3 IMAD R3, R8, R6.reuse, RZ ;  /* 0x0000000608033224 */ /* 0x081fe200078e02ff */
[----:B------:R-:W-:Y:S01]  /*1e90*/  SHF.R.S32.HI R8, RZ, 0x1f, R147 ;  /* 0x0000001fff087819 */ /* 0x000fe20000011493 */
[----:B------:R-:W-:-:S04]  /*1ea0*/  @P3 IMAD.WIDE.U32 R4, R148, R6, R4 ;  /* 0x0000000694043225 */ /* 0x000fc800078e0004 */
[----:B------:R-:W-:Y:S01]  /*1eb0*/  @P3 IMAD R3, R148, R7, R3 ;  /* 0x0000000794033224 */ /* 0x000fe200078e0203 */
[C---:B------:R-:W-:Y:S01]  /*1ec0*/  @P3 SHF.L.U32 R99, R4.reuse, 0x1, RZ ;  /* 0x0000000104633819 */ /* 0x040fe200000006ff */
[----:B------:R-:W0:Y:S03]  /*1ed0*/  @P3 LDC.64 R6, c[0x0][0x228] ;  /* 0x00008a00ff063b82 */ /* 0x000e260000000a00 */
[----:B------:R-:W-:Y:S02]  /*1ee0*/  @P3 IADD3 R3, R5, R3, RZ ;  /* 0x0000000305033210 */ /* 0x000fe40007ffe0ff */
[----:B--2---:R-:W-:Y:S02]  /*1ef0*/  @P3 IADD3 R100, P0, R99, R100, RZ ;  /* 0x0000006463643210 */ /* 0x004fe40007f1e0ff */
[----:B------:R-:W-:Y:S02]  /*1f00*/  @P3 SHF.L.U64.HI R4, R4, 0x1, R3 ;  /* 0x0000000104043819 */ /* 0x000fe40000010203 */
[----:B------:R-:W-:-:S02]  /*1f10*/  @P2 MOV R5, R77 ;  /* 0x0000004d00052202 */ /* 0x000fc40000000f00 */
[----:B------:R-:W-:Y:S02]  /*1f20*/  @P3 IADD3.X R101, R4, R101, RZ, P0, !PT ;  /* 0x0000006504653210 */ /* 0x000fe400007fe4ff */
[----:B0-----:R-:W-:-:S04]  /*1f30*/  @P3 IADD3 R98, P0, R99, R6, RZ ;  /* 0x0000000663623210 */ /* 0x001fc80007f1e0ff */
[----:B------:R-:W-:Y:S02]  /*1f40*/  @P3 IADD3.X R99, R4, R7, RZ, P0, !PT ;  /* 0x0000000704633210 */ /* 0x000fe400007fe4ff */
[----:B------:R-:W0:Y:S01]  /*1f50*/  @P2 LDC.64 R6, c[0x0][0x288] ;  /* 0x0000a200ff062b82 */ /* 0x000e220000000a00 */
[----:B------:R-:W-:-:S13]  /*1f60*/  LOP3.LUT P3, RZ, R119, 0x20000, RZ, 0xc0, !PT ;  /* 0x0002000077ff7812 */ /* 0x000fda000786c0ff */
[----:B------:R-:W2:Y:S01]  /*1f70*/  @P3 LDC.64 R60, c[0x0][0x230] ;  /* 0x00008c00ff3c3b82 */ /* 0x000ea20000000a00 */
[----:B0-----:R-:W-:-:S04]  /*1f80*/  @P2 IMAD R4, R8, R6, RZ ;  /* 0x0000000608042224 */ /* 0x001fc800078e02ff */
[----:B------:R-:W-:Y:S01]  /*1f90*/  @P2 IMAD R3, R147, R7, R4 ;  /* 0x0000000793032224 */ /* 0x000fe200078e0204 */
[----:B------:R-:W-:-:S05]  /*1fa0*/  @P2 MOV R4, R78 ;  /* 0x0000004e00042202 */ /* 0x000fca0000000f00 */
[----:B------:R-:W-:Y:S02]  /*1fb0*/  @P2 IMAD.WIDE.U32 R4, R147, R6, R4 ;  /* 0x0000000693042225 */ /* 0x000fe400078e0004 */
[----:B------:R-:W0:Y:S03]  /*1fc0*/  @P2 LDC.64 R6, c[0x0][0x228] ;  /* 0x00008a00ff062b82 */ /* 0x000e260000000a00 */
[----:B------:R-:W-:Y:S02]  /*1fd0*/  @P2 IADD3 R3, R5, R3, RZ ;  /* 0x0000000305032210 */ /* 0x000fe40007ffe0ff */
[C---:B------:R-:W-:Y:S02]  /*1fe0*/  @P2 SHF.L.U32 R85, R4.reuse, 0x1, RZ ;  /* 0x0000000104552819 */ /* 0x040fe400000006ff */
[----:B------:R-:W-:Y:S02]  /*1ff0*/  @P2 SHF.L.U64.HI R4, R4, 0x1, R3 ;  /* 0x0000000104042819 */ /* 0x000fe40000010203 */
[----:B-1----:R-:W-:-:S02]  /*2000*/  @P2 IADD3 R86, P0, R85, R86, RZ ;  /* 0x0000005655562210 */ /* 0x002fc40007f1e0ff */
[----:B------:R-:W-:Y:S02]  /*2010*/  SHF.R.S32.HI R3, RZ, 0x1f, R9 ;  /* 0x0000001fff037819 */ /* 0x000fe40000011409 */
[----:B------:R-:W-:Y:S02]  /*2020*/  @P2 IADD3.X R87, R4, R87, RZ, P0, !PT ;  /* 0x0000005704572210 */ /* 0x000fe400007fe4ff */
[----:B------:R-:W-:Y:S02]  /*2030*/  @P4 MOV R5, R77 ;  /* 0x0000004d00054202 */ /* 0x000fe40000000f00 */
[----:B0-----:R-:W-:-:S04]  /*2040*/  @P2 IADD3 R84, P0, R85, R6, RZ ;  /* 0x0000000655542210 */ /* 0x001fc80007f1e0ff */
[----:B------:R-:W-:Y:S02]  /*2050*/  @P2 IADD3.X R85, R4, R7, RZ, P0, !PT ;  /* 0x0000000704552210 */ /* 0x000fe400007fe4ff */
[----:B------:R-:W0:Y:S01]  /*2060*/  @P4 LDC.64 R6, c[0x0][0x288] ;  /* 0x0000a200ff064b82 */ /* 0x000e220000000a00 */
[----:B------:R-:W-:-:S13]  /*2070*/  LOP3.LUT P2, RZ, R119, 0x10000, RZ, 0xc0, !PT ;  /* 0x0001000077ff7812 */ /* 0x000fda000784c0ff */
[----:B------:R-:W1:Y:S08]  /*2080*/  @P2 LDC.64 R56, c[0x0][0x230] ;  /* 0x00008c00ff382b82 */ /* 0x000e700000000a00 */
[----:B------:R-:W1:Y:S01]  /*2090*/  @P2 LDC.64 R54, c[0x0][0x228] ;  /* 0x00008a00ff362b82 */ /* 0x000e620000000a00 */
[----:B0-----:R-:W-:-:S04]  /*20a0*/  @P4 IMAD R4, R3, R6, RZ ;  /* 0x0000000603044224 */ /* 0x001fc800078e02ff */
[----:B------:R-:W-:Y:S01]  /*20b0*/  @P4 IMAD R3, R9, R7, R4 ;  /* 0x0000000709034224 */ /* 0x000fe200078e0204 */
[----:B------:R-:W-:-:S05]  /*20c0*/  @P4 MOV R4, R78 ;  /* 0x0000004e00044202 */ /* 0x000fca0000000f00 */
[----:B------:R-:W-:Y:S01]  /*20d0*/  @P4 IMAD.WIDE.U32 R4, R9, R6, R4 ;  /* 0x0000000609044225 */ /* 0x000fe200078e0004 */
[----:B------:R-:W-:Y:S01]  /*20e0*/  IADD3 R9, R2, 0x100, RZ ;  /* 0x0000010002097810 */ /* 0x000fe20007ffe0ff */
[----:B------:R-:W0:Y:S03]  /*20f0*/  @P4 LDC.64 R6, c[0x0][0x228] ;  /* 0x00008a00ff064b82 */ /* 0x000e260000000a00 */
[----:B------:R-:W-:Y:S02]  /*2100*/  @P4 IADD3 R3, R5, R3, RZ ;  /* 0x0000000305034210 */ /* 0x000fe40007ffe0ff */
[C---:B------:R-:W-:Y:S02]  /*2110*/  @P4 SHF.L.U32 R81, R4.reuse, 0x1, RZ ;  /* 0x0000000104514819 */ /* 0x040fe400000006ff */
[----:B------:R-:W-:Y:S02]  /*2120*/  @P4 SHF.L.U64.HI R4, R4, 0x1, R3 ;  /* 0x0000000104044819 */ /* 0x000fe40000010203 */
[----:B---3--:R-:W-:-:S02]  /*2130*/  @P4 IADD3 R82, P0, R81, R82, RZ ;  /* 0x0000005251524210 */ /* 0x008fc40007f1e0ff */
[----:B------:R-:W-:Y:S02]  /*2140*/  SHF.R.S32.HI R3, RZ, 0x1f, R9 ;  /* 0x0000001fff037819 */ /* 0x000fe40000011409 */
[----:B------:R-:W-:Y:S02]  /*2150*/  @P4 IADD3.X R83, R4, R83, RZ, P0, !PT ;  /* 0x0000005304534210 */ /* 0x000fe400007fe4ff */
[----:B------:R-:W-:Y:S02]  /*2160*/  @P5 MOV R5, R77 ;  /* 0x0000004d00055202 */ /* 0x000fe40000000f00 */
[----:B0-----:R-:W-:-:S04]  /*2170*/  @P4 IADD3 R80, P0, R81, R6, RZ ;  /* 0x0000000651504210 */ /* 0x001fc80007f1e0ff */
[----:B------:R-:W-:Y:S02]  /*2180*/  @P4 IADD3.X R81, R4, R7, RZ, P0, !PT ;  /* 0x0000000704514210 */ /* 0x000fe400007fe4ff */
[----:B------:R-:W0:Y:S01]  /*2190*/  @P5 LDC.64 R6, c[0x0][0x288] ;  /* 0x0000a200ff065b82 */ /* 0x000e220000000a00 */
[----:B------:R-:W-:Y:S02]  /*21a0*/  IADD3 R33, R2, 0x1f0, RZ ;  /* 0x000001f002217810 */ /* 0x000fe40007ffe0ff */
[----:B------:R-:W-:Y:S01]  /*21b0*/  LOP3.LUT P4, RZ, R119, 0x20, RZ, 0xc0, !PT ;  /* 0x0000002077ff7812 */ /* 0x000fe2000788c0ff */
        /* <DEDUP_REMOVED lines=9> */
[----:B----4-:R-:W-:-:S02]  /*2250*/  @P5 IADD3 R70, P0, R69, R70, RZ ;  /* 0x0000004645465210 */ /* 0x010fc40007f1e0ff */
[----:B------:R-:W-:Y:S02]  /*2260*/  SHF.R.S32.HI R3, RZ, 0x1f, R9 ;  /* 0x0000001fff037819 */ /* 0x000fe40000011409 */
[----:B------:R-:W-:Y:S02]  /*2270*/  @P5 IADD3.X R71, R4, R71, RZ, P0, !PT ;  /* 0x0000004704475210 */ /* 0x000fe400007fe4ff */
[----:B------:R-:W-:Y:S02]  /*2280*/  @P1 MOV R5, R77 ;  /* 0x0000004d00051202 */ /* 0x000fe40000000f00 */
[----:B0-----:R-:W-:-:S04]  /*2290*/  @P5 IADD3 R68, P0, R69, R6, RZ ;  /* 0x0000000645445210 */ /* 0x001fc80007f1e0ff */
[----:B------:R-:W-:Y:S02]  /*22a0*/  @P5 IADD3.X R69, R4, R7, RZ, P0, !PT ;  /* 0x0000000704455210 */ /* 0x000fe400007fe4ff */
[----:B------:R-:W0:Y:S01]  /*22b0*/  @P1 LDC.64 R6, c[0x0][0x288] ;  /* 0x0000a200ff061b82 */ /* 0x000e220000000a00 */
        /* <DEDUP_REMOVED lines=10> */
[----:B------:R-:W-:-:S02]  /*2360*/  @P1 IADD3 R64, P0, R63, R64, RZ ;  /* 0x000000403f401210 */ /* 0x000fc40007f1e0ff */
[----:B------:R-:W-:Y:S02]  /*2370*/  SHF.R.S32.HI R3, RZ, 0x1f, R9 ;  /* 0x0000001fff037819 */ /* 0x000fe40000011409 */
[----:B------:R-:W-:Y:S02]  /*2380*/  @P1 IADD3.X R65, R4, R65, RZ, P0, !PT ;  /* 0x0000004104411210 */ /* 0x000fe400007fe4ff */
[----:B0-----:R-:W-:-:S04]  /*2390*/  @P1 IADD3 R62, P0, R63, R6, RZ ;  /* 0x000000063f3e1210 */ /* 0x001fc80007f1e0ff */
[----:B------:R-:W-:Y:S02]  /*23a0*/  @P1 IADD3.X R63, R4, R7, RZ, P0, !PT ;  /* 0x00000007043f1210 */ /* 0x000fe400007fe4ff */
[----:B------:R-:W0:Y:S01]  /*23b0*/  @P3 LDC.64 R4, c[0x0][0x288] ;  /* 0x0000a200ff043b82 */ /* 0x000e220000000a00 */
[----:B------:R-:W-:Y:S02]  /*23c0*/  @P3 MOV R7, R77 ;  /* 0x0000004d00073202 */ /* 0x000fe40000000f00 */
[----:B------:R-:W-:-:S13]  /*23d0*/  LOP3.LUT P1, RZ, R119, 0x8000, RZ, 0xc0, !PT ;  /* 0x0000800077ff7812 */ /* 0x000fda000782c0ff */
[----:B------:R-:W3:Y:S01]  /*23e0*/  @P1 LDC.64 R52, c[0x0][0x230] ;  /* 0x00008c00ff341b82 */ /* 0x000ee20000000a00 */
[----:B0-----:R-:W-:-:S07]  /*23f0*/  @P3 IMAD R6, R3, R4, RZ ;  /* 0x0000000403063224 */ /* 0x001fce00078e02ff */
[----:B------:R-:W0:Y:S01]  /*2400*/  @P1 LDC.64 R50, c[0x0][0x228] ;  /* 0x00008a00ff321b82 */ /* 0x000e220000000a00 */
[----:B------:R-:W-:Y:S01]  /*2410*/  @P3 IMAD R3, R9, R5, R6 ;  /* 0x0000000509033224 */ /* 0x000fe200078e0206 */
[----:B------:R-:W-:-:S05]  /*2420*/  @P3 MOV R6, R78 ;  /* 0x0000004e00063202 */ /* 0x000fca0000000f00 */
[----:B------:R-:W-:Y:S01]  /*2430*/  @P3 IMAD.WIDE.U32 R4, R9, R4, R6 ;  /* 0x0000000409043225 */ /* 0x000fe200078e0006 */
[----:B------:R-:W-:Y:S01]  /*2440*/  IADD3 R9, R2, 0x130, RZ ;  /* 0x0000013002097810 */ /* 0x000fe20007ffe0ff */
[----:B------:R-:W4:Y:S03]  /*2450*/  @P3 LDC.64 R6, c[0x0][0x228] ;  /* 0x00008a00ff063b82 */ /* 0x000f260000000a00 */
[----:B------:R-:W-:Y:S02]  /*2460*/  @P3 IADD3 R3, R5, R3, RZ ;  /* 0x0000000305033210 */ /* 0x000fe40007ffe0ff */
[C---:B------:R-:W-:Y:S02]  /*2470*/  @P3 SHF.L.U32 R59, R4.reuse, 0x1, RZ ;  /* 0x00000001043b3819 */ /* 0x040fe400000006ff */
[----:B------:R-:W-:Y:S02]  /*2480*/  @P3 SHF.L.U64.HI R4, R4, 0x1, R3 ;  /* 0x0000000104043819 */ /* 0x000fe40000010203 */
[----:B--2---:R-:W-:-:S02]  /*2490*/  @P3 IADD3 R60, P0, R59, R60, RZ ;  /* 0x0000003c3b3c3210 */ /* 0x004fc40007f1e0ff */
[----:B------:R-:W-:Y:S02]  /*24a0*/  SHF.R.S32.HI R3, RZ, 0x1f, R9 ;  /* 0x0000001fff037819 */ /* 0x000fe40000011409 */
[----:B------:R-:W-:Y:S02]  /*24b0*/  @P3 IADD3.X R61, R4, R61, RZ, P0, !PT ;  /* 0x0000003d043d3210 */ /* 0x000fe400007fe4ff */
[----:B----4-:R-:W-:-:S04]  /*24c0*/  @P3 IADD3 R58, P0, R59, R6, RZ ;  /* 0x000000063b3a3210 */ /* 0x010fc80007f1e0ff */
[----:B------:R-:W-:Y:S02]  /*24d0*/  @P3 IADD3.X R59, R4, R7, RZ, P0, !PT ;  /* 0x00000007043b3210 */ /* 0x000fe400007fe4ff */
[----:B------:R-:W2:Y:S01]  /*24e0*/  @P2 LDC.64 R4, c[0x0][0x288] ;  /* 0x0000a200ff042b82 */ /* 0x000ea20000000a00 */
[----:B------:R-:W-:Y:S02]  /*24f0*/  @P2 MOV R7, R77 ;  /* 0x0000004d00072202 */ /* 0x000fe40000000f00 */
[----:B------:R-:W-:-:S13]  /*2500*/  LOP3.LUT P3, RZ, R119, 0x4000, RZ, 0xc0, !PT ;  /* 0x0000400077ff7812 */ /* 0x000fda000786c0ff */
[----:B------:R-:W4:Y:S01]  /*2510*/  @P3 LDC.64 R48, c[0x0][0x230] ;  /* 0x00008c00ff303b82 */ /* 0x000f220000000a00 */
[----:B--2---:R-:W-:-:S07]  /*2520*/  @P2 IMAD R6, R3, R4, RZ ;  /* 0x0000000403062224 */ /* 0x004fce00078e02ff */
[----:B------:R-:W2:Y:S01]  /*2530*/  @P3 LDC.64 R46, c[0x0][0x228] ;  /* 0x00008a00ff2e3b82 */ /* 0x000ea20000000a00 */
[----:B------:R-:W-:Y:S01]  /*2540*/  @P2 IMAD R3, R9, R5, R6 ;  /* 0x0000000509032224 */ /* 0x000fe200078e0206 */
[----:B------:R-:W-:-:S05]  /*2550*/  @P2 MOV R6, R78 ;  /* 0x0000004e00062202 */ /* 0x000fca0000000f00 */
[----:B------:R-:W-:-:S05]  /*2560*/  @P2 IMAD.WIDE.U32 R4, R9, R4, R6 ;  /* 0x0000000409042225 */ /* 0x000fca00078e0006 */
[----:B------:R-:W-:Y:S02]  /*2570*/  @P2 IADD3 R5, R5, R3, RZ ;  /* 0x0000000305052210 */ /* 0x000fe40007ffe0ff */
[C---:B------:R-:W-:Y:S02]  /*2580*/  @P2 SHF.L.U32 R3, R4.reuse, 0x1, RZ ;  /* 0x0000000104032819 */ /* 0x040fe400000006ff */
[----:B------:R-:W-:Y:S02]  /*2590*/  @P2 SHF.L.U64.HI R4, R4, 0x1, R5 ;  /* 0x0000000104042819 */ /* 0x000fe40000010205 */
[----:B-1----:R-:W-:-:S04]  /*25a0*/  @P2 IADD3 R56, P0, R3, R56, RZ ;  /* 0x0000003803382210 */ /* 0x002fc80007f1e0ff */
[----:B------:R-:W-:Y:S02]  /*25b0*/  @P2 IADD3.X R57, R4, R57, RZ, P0, !PT ;  /* 0x0000003904392210 */ /* 0x000fe400007fe4ff */
[----:B------:R-:W-:Y:S02]  /*25c0*/  @P2 IADD3 R54, P0, R3, R54, RZ ;  /* 0x0000003603362210 */ /* 0x000fe40007f1e0ff */
[----:B------:R-:W-:Y:S02]  /*25d0*/  IADD3 R3, R2, 0x140, RZ ;  /* 0x0000014002037810 */ /* 0x000fe40007ffe0ff */
[----:B------:R-:W-:Y:S02]  /*25e0*/  @P2 IADD3.X R55, R4, R55, RZ, P0, !PT ;  /* 0x0000003704372210 */ /* 0x000fe400007fe4ff */
[----:B------:R-:W1:Y:S01]  /*25f0*/  @P1 LDC.64 R4, c[0x0][0x288] ;  /* 0x0000a200ff041b82 */ /* 0x000e620000000a00 */
[----:B------:R-:W-:Y:S02]  /*2600*/  SHF.R.S32.HI R7, RZ, 0x1f, R3 ;  /* 0x0000001fff077819 */ /* 0x000fe40000011403 */
[----:B------:R-:W-:-:S13]  /*2610*/  LOP3.LUT P2, RZ, R119, 0x2000, RZ, 0xc0, !PT ;  /* 0x0000200077ff7812 */ /* 0x000fda000784c0ff */
[----:B------:R-:W2:Y:S01]  /*2620*/  @P2 LDC.64 R44, c[0x0][0x230] ;  /* 0x00008c00ff2c2b82 */ /* 0x000ea20000000a00 */
[----:B-1----:R-:W-:Y:S01]  /*2630*/  @P1 IMAD R6, R7, R4, RZ ;  /* 0x0000000407061224 */ /* 0x002fe200078e02ff */
[----:B------:R-:W-:-:S06]  /*2640*/  @P1 MOV R7, R77 ;  /* 0x0000004d00071202 */ /* 0x000fcc0000000f00 */
[----:B------:R-:W1:Y:S01]  /*2650*/  @P2 LDC.64 R42, c[0x0][0x228] ;  /* 0x00008a00ff2a2b82 */ /* 0x000e620000000a00 */
[----:B------:R-:W-:Y:S01]  /*2660*/  @P1 IMAD R5, R3, R5, R6 ;  /* 0x0000000503051224 */ /* 0x000fe200078e0206 */
[----:B------:R-:W-:-:S05]  /*2670*/  @P1 MOV R6, R78 ;  /* 0x0000004e00061202 */ /* 0x000fca0000000f00 */
[----:B------:R-:W-:-:S05]  /*2680*/  @P1 IMAD.WIDE.U32 R6, R3, R4, R6 ;  /* 0x0000000403061225 */ /* 0x000fca00078e0006 */
[----:B------:R-:W-:Y:S02]  /*2690*/  @P1 IADD3 R5, R7, R5, RZ ;  /* 0x0000000507051210 */ /* 0x000fe40007ffe0ff */
[C---:B------:R-:W-:Y:S02]  /*26a0*/  @P1 SHF.L.U32 R3, R6.reuse, 0x1, RZ ;  /* 0x0000000106031819 */ /* 0x040fe400000006ff */
[----:B------:R-:W-:Y:S02]  /*26b0*/  @P1 SHF.L.U64.HI R6, R6, 0x1, R5 ;  /* 0x0000000106061819 */ /* 0x000fe40000010205 */
[----:B------:R-:W4:Y:S01]  /*26c0*/  @P3 LDC.64 R4, c[0x0][0x288] ;  /* 0x0000a200ff043b82 */ /* 0x000f220000000a00 */
[----:B---3--:R-:W-:-:S04]  /*26d0*/  @P1 IADD3 R52, P0, R3, R52, RZ ;  /* 0x0000003403341210 */ /* 0x008fc80007f1e0ff */
[----:B------:R-:W-:Y:S02]  /*26e0*/  @P1 IADD3.X R53, R6, R53, RZ, P0, !PT ;  /* 0x0000003506351210 */ /* 0x000fe400007fe4ff */
[----:B0-----:R-:W-:Y:S02]  /*26f0*/  @P1 IADD3 R50, P0, R3, R50, RZ ;  /* 0x0000003203321210 */ /* 0x001fe40007f1e0ff */
[----:B------:R-:W-:Y:S02]  /*2700*/  IADD3 R3, R2, 0x150, RZ ;  /* 0x0000015002037810 */ /* 0x000fe40007ffe0ff */
[----:B------:R-:W-:Y:S02]  /*2710*/  @P1 IADD3.X R51, R6, R51, RZ, P0, !PT ;  /* 0x0000003306331210 */ /* 0x000fe400007fe4ff */
[----:B------:R-:W-:Y:S02]  /*2720*/  SHF.R.S32.HI R7, RZ, 0x1f, R3 ;  /* 0x0000001fff077819 */ /* 0x000fe40000011403 */
[----:B------:R-:W-:-:S03]  /*2730*/  LOP3.LUT P1, RZ, R119, 0x1000, RZ, 0xc0, !PT ;  /* 0x0000100077ff7812 */ /* 0x000fc6000782c0ff */
[----:B----4-:R-:W-:Y:S01]  /*2740*/  @P3 IMAD R6, R7, R4, RZ ;  /* 0x0000000407063224 */ /* 0x010fe200078e02ff */
[----:B------:R-:W-:-:S03]  /*2750*/  @P3 MOV R7, R77 ;  /* 0x0000004d00073202 */ /* 0x000fc60000000f00 */
[----:B------:R-:W-:Y:S01]  /*2760*/  @P3 IMAD R5, R3, R5, R6 ;  /* 0x0000000503053224 */ /* 0x000fe200078e0206 */
[----:B------:R-:W-:-:S05]  /*2770*/  @P3 MOV R6, R78 ;  /* 0x0000004e00063202 */ /* 0x000fca0000000f00 */
[----:B------:R-:W0:Y:S01]  /*2780*/  @P1 LDC.64 R40, c[0x0][0x230] ;  /* 0x00008c00ff281b82 */ /* 0x000e220000000a00 */
[----:B------:R-:W-:-:S07]  /*2790*/  @P3 IMAD.WIDE.U32 R6, R3, R4, R6 ;  /* 0x0000000403063225 */ /* 0x000fce00078e0006 */
[----:B------:R-:W3:Y:S01]  /*27a0*/  @P1 LDC.64 R34, c[0x0][0x228] ;  /* 0x00008a00ff221b82 */ /* 0x000ee20000000a00 */
[----:B------:R-:W-:Y:S02]  /*27b0*/  @P3 IADD3 R5, R7, R5, RZ ;  /* 0x0000000507053210 */ /* 0x000fe40007ffe0ff */
[C---:B------:R-:W-:Y:S02]  /*27c0*/  @P3 SHF.L.U32 R3, R6.reuse, 0x1, RZ ;  /* 0x0000000106033819 */ /* 0x040fe400000006ff */
[----:B------:R-:W-:Y:S02]  /*27d0*/  @P3 SHF.L.U64.HI R6, R6, 0x1, R5 ;  /* 0x0000000106063819 */ /* 0x000fe40000010205 */
[----:B------:R-:W-:Y:S01]  /*27e0*/  @P3 IADD3 R48, P0, R3, R48, RZ ;  /* 0x0000003003303210 */ /* 0x000fe20007f1e0ff */
[----:B------:R-:W4:Y:S03]  /*27f0*/  @P2 LDC.64 R4, c[0x0][0x288] ;  /* 0x0000a200ff042b82 */ /* 0x000f260000000a00 */
[----:B------:R-:W-:-:S02]  /*2800*/  @P3 IADD3.X R49, R6, R49, RZ, P0, !PT ;  /* 0x0000003106313210 */ /* 0x000fc400007fe4ff */
[----:B--2---:R-:W-:Y:S02]  /*2810*/  @P3 IADD3 R46, P0, R3, R46, RZ ;  /* 0x0000002e032e3210 */ /* 0x004fe40007f1e0ff */
        /* <DEDUP_REMOVED lines=8> */
[----:B------:R-:W-:-:S05]  /*28a0*/  @P2 IMAD.WIDE.U32 R6, R3, R4, R6 ;  /* 0x0000000403062225 */ /* 0x000fca00078e0006 */
[----:B------:R-:W-:Y:S02]  /*28b0*/  @P2 IADD3 R5, R7, R5, RZ ;  /* 0x0000000507052210 */ /* 0x000fe40007ffe0ff */
[C---:B------:R-:W-:Y:S02]  /*28c0*/  @P2 SHF.L.U32 R3, R6.reuse, 0x1, RZ ;  /* 0x0000000106032819 */ /* 0x040fe400000006ff */
[----:B------:R-:W-:Y:S02]  /*28d0*/  @P2 SHF.L.U64.HI R6, R6, 0x1, R5 ;  /* 0x0000000106062819 */ /* 0x000fe40000010205 */
[----:B------:R-:W2:Y:S01]  /*28e0*/  @P1 LDC.64 R4, c[0x0][0x288] ;  /* 0x0000a200ff041b82 */ /* 0x000ea20000000a00 */
[----:B------:R-:W-:-:S04]  /*28f0*/  @P2 IADD3 R44, P0, R3, R44, RZ ;  /* 0x0000002c032c2210 */ /* 0x000fc80007f1e0ff */
[----:B------:R-:W-:Y:S02]  /*2900*/  @P2 IADD3.X R45, R6, R45, RZ, P0, !PT ;  /* 0x0000002d062d2210 */ /* 0x000fe400007fe4ff */
[----:B-1----:R-:W-:Y:S02]  /*2910*/  @P2 IADD3 R42, P0, R3, R42, RZ ;  /* 0x0000002a032a2210 */ /* 0x002fe40007f1e0ff */
[----:B------:R-:W-:Y:S02]  /*2920*/  IADD3 R3, R2, 0x170, RZ ;  /* 0x0000017002037810 */ /* 0x000fe40007ffe0ff */
[----:B------:R-:W-:Y:S02]  /*2930*/  @P2 IADD3.X R43, R6, R43, RZ, P0, !PT ;  /* 0x0000002b062b2210 */ /* 0x000fe400007fe4ff */
[----:B------:R-:W-:Y:S02]  /*2940*/  SHF.R.S32.HI R7, RZ, 0x1f, R3 ;  /* 0x0000001fff077819 */ /* 0x000fe40000011403 */
[----:B------:R-:W-:-:S04]  /*2950*/  LOP3.LUT P2, RZ, R119, 0x80, RZ, 0xc0, !PT ;  /* 0x0000008077ff7812 */ /* 0x000fc8000784c0ff */
[----:B------:R-:W-:Y:S02]  /*2960*/  P2R R131, PR, RZ, 0x4 ;  /* 0x00000004ff837803 */ /* 0x000fe40000000000 */
[----:B------:R-:W-:Y:S01]  /*2970*/  LOP3.LUT P2, RZ, R119, 0x100, RZ, 0xc0, !PT ;  /* 0x0000010077ff7812 */ /* 0x000fe2000784c0ff */
[----:B--2---:R-:W-:Y:S01]  /*2980*/  @P1 IMAD R6, R7, R4, RZ ;  /* 0x0000000407061224 */ /* 0x004fe200078e02ff */
[----:B------:R-:W-:Y:S02]  /*2990*/  @P1 MOV R7, R77 ;  /* 0x0000004d00071202 */ /* 0x000fe40000000f00 */
[----:B------:R-:W-:Y:S01]  /*29a0*/  P2R R132, PR, RZ, 0x4 ;  /* 0x00000004ff847803 */ /* 0x000fe20000000000 */
[----:B------:R-:W-:Y:S01]  /*29b0*/  @P1 IMAD R5, R3, R5, R6 ;  /* 0x0000000503051224 */ /* 0x000fe200078e0206 */
[----:B------:R-:W-:Y:S02]  /*29c0*/  @P1 MOV R6, R78 ;  /* 0x0000004e00061202 */ /* 0x000fe40000000f00 */
[----:B------:R-:W-:-:S03]  /*29d0*/  LOP3.LUT P2, RZ, R119, 0x200, RZ, 0xc0, !PT ;  /* 0x0000020077ff7812 */ /* 0x000fc6000784c0ff */
[----:B------:R-:W-:-:S05]  /*29e0*/  @P1 IMAD.WIDE.U32 R6, R3, R4, R6 ;  /* 0x0000000403061225 */ /* 0x000fca00078e0006 */
[----:B------:R-:W-:Y:S02]  /*29f0*/  @P1 IADD3 R5, R7, R5, RZ ;  /* 0x0000000507051210 */ /* 0x000fe40007ffe0ff */
[C---:B------:R-:W-:Y:S02]  /*2a00*/  @P1 SHF.L.U32 R3, R6.reuse, 0x1, RZ ;  /* 0x0000000106031819 */ /* 0x040fe400000006ff */
[----:B------:R-:W-:Y:S01]  /*2a10*/  @P1 SHF.L.U64.HI R6, R6, 0x1, R5 ;  /* 0x0000000106061819 */ /* 0x000fe20000010205 */
[----:B------:R-:W-:Y:S01]  /*2a20*/  IMAD.WIDE.U32 R4, R0, -0x55555555, RZ ;  /* 0xaaaaaaab00047825 */ /* 0x000fe200078e00ff */
[----:B0-----:R-:W-:-:S04]  /*2a30*/  @P1 IADD3 R40, P0, R3, R40, RZ ;  /* 0x0000002803281210 */ /* 0x001fc80007f1e0ff */
[C---:B------:R-:W-:Y:S02]  /*2a40*/  @P1 IADD3.X R41, R6.reuse, R41, RZ, P0, !PT ;  /* 0x0000002906291210 */ /* 0x040fe400007fe4ff */
[----:B---3--:R-:W-:Y:S02]  /*2a50*/  @P1 IADD3 R34, P0, R3, R34, RZ ;  /* 0x0000002203221210 */ /* 0x008fe40007f1e0ff */
[----:B------:R-:W0:Y:S01]  /*2a60*/  LDC R3, c[0x0][0x2ac] ;  /* 0x0000ab00ff037b82 */ /* 0x000e220000000800 */
[----:B------:R-:W-:Y:S02]  /*2a70*/  SHF.R.U32.HI R4, RZ, 0x4, R5 ;  /* 0x00000004ff047819 */ /* 0x000fe40000011605 */
[----:B------:R-:W-:-:S03]  /*2a80*/  @P1 IADD3.X R35, R6, R35, RZ, P0, !PT ;  /* 0x0000002306231210 */ /* 0x000fc600007fe4ff */
[----:B0-----:R-:W-:-:S05]  /*2a90*/  IMAD R18, R3, UR22, R4 ;  /* 0x0000001603127c24 */ /* 0x001fca000f8e0204 */
[----:B------:R-:W-:-:S04]  /*2aa0*/  IADD3 R3, R18, 0x190, RZ ;  /* 0x0000019012037810 */ /* 0x000fc80007ffe0ff */
[----:B------:R-:W-:Y:S02]  /*2ab0*/  SHF.R.S32.HI R4, RZ, 0x1f, R3 ;  /* 0x0000001fff047819 */ /* 0x000fe40000011403 */
[----:B------:R-:W-:Y:S02]  /*2ac0*/  ISETP.GE.U32.AND P0, PT, R3, UR6, PT ;  /* 0x0000000603007c0c */ /* 0x000fe4000bf06070 */
[----:B------:R-:W-:Y:S02]  /*2ad0*/  IADD3 R3, R2, 0x190, RZ ;  /* 0x0000019002037810 */ /* 0x000fe40007ffe0ff */
[----:B------:R-:W-:Y:S02]  /*2ae0*/  ISETP.GE.AND.EX P0, PT, R4, UR7, PT, P0 ;  /* 0x0000000704007c0c */ /* 0x000fe4000bf06300 */
[----:B------:R-:W-:Y:S02]  /*2af0*/  SHF.R.S32.HI R9, RZ, 0x1f, R3 ;  /* 0x0000001fff097819 */ /* 0x000fe40000011403 */
[----:B------:R-:W-:-:S13]  /*2b00*/  ISETP.LT.U32.AND P0, PT, R0, 0x180, !P0 ;  /* 0x000001800000780c */ /* 0x000fda0004701070 */
        /* <DEDUP_REMOVED lines=10> */
[----:B------:R-:W0:Y:S01]  /*2bb0*/  @P0 LDC.64 R8, c[0x0][0x228] ;  /* 0x00008a00ff080b82 */ /* 0x000e220000000a00 */
[----:B-1----:R-:W-:-:S04]  /*2bc0*/  @P0 IADD3 R6, P1, R3, R6, RZ ;  /* 0x0000000603060210 */ /* 0x002fc80007f3e0ff */
[----:B------:R-:W-:Y:S02]  /*2bd0*/  @P0 IADD3.X R7, R4, R7, RZ, P1, !PT ;  /* 0x0000000704070210 */ /* 0x000fe40000ffe4ff */
[----:B------:R-:W-:-:S04]  /*2be0*/  IADD3 R5, R18, 0x1a0, RZ ;  /* 0x000001a012057810 */ /* 0x000fc80007ffe0ff */
[----:B------:R-:W-:Y:S02]  /*2bf0*/  SHF.R.S32.HI R10, RZ, 0x1f, R5 ;  /* 0x0000001fff0a7819 */ /* 0x000fe40000011405 */
[----:B0-----:R-:W-:Y:S01]  /*2c00*/  @P0 IADD3 R8, P1, R3, R8, RZ ;  /* 0x0000000803080210 */ /* 0x001fe20007f3e0ff */
[----:B------:R-:W-:-:S03]  /*2c10*/  HFMA2.MMA R3, -RZ, RZ, 0, 0 ;  /* 0x00000000ff037435 */ /* 0x000fc600000001ff */
[----:B------:R-:W-:Y:S02]  /*2c20*/  @P0 IADD3.X R9, R4, R9, RZ, P1, !PT ;  /* 0x0000000904090210 */ /* 0x000fe40000ffe4ff */
[----:B------:R-:W-:-:S05]  /*2c30*/  MOV R4, RZ ;  /* 0x000000ff00047202 */ /* 0x000fca0000000f00 */
[----:B------:R0:W5:Y:S04]  /*2c40*/  @P0 LDG.E R3, desc[UR20][R6.64] ;  /* 0x0000001406030981 */ /* 0x000168000c1e1900 */
[----:B------:R1:W5:Y:S01]  /*2c50*/  @P0 LDG.E R4, desc[UR20][R8.64] ;  /* 0x0000001408040981 */ /* 0x000362000c1e1900 */
[----:B------:R-:W-:Y:S02]  /*2c60*/  ISETP.GE.U32.AND P0, PT, R5, UR6, PT ;  /* 0x0000000605007c0c */ /* 0x000fe4000bf06070 */
[----:B------:R-:W-:Y:S02]  /*2c70*/  IADD3 R5, R2, 0x1a0, RZ ;  /* 0x000001a002057810 */ /* 0x000fe40007ffe0ff */
[----:B------:R-:W-:Y:S02]  /*2c80*/  ISETP.GE.AND.EX P0, PT, R10, UR7, PT, P0 ;  /* 0x000000070a007c0c */ /* 0x000fe4000bf06300 */
[----:B------:R-:W-:-:S02]  /*2c90*/  SHF.R.S32.HI R11, RZ, 0x1f, R5 ;  /* 0x0000001fff0b7819 */ /* 0x000fc40000011405 */
[----:B------:R-:W-:-:S13]  /*2ca0*/  ISETP.LT.U32.AND P0, PT, R0, 0x180, !P0 ;  /* 0x000001800000780c */ /* 0x000fda0004701070 */
[----:B0-----:R-:W0:Y:S08]  /*2cb0*/  @P0 LDC.64 R6, c[0x0][0x288] ;  /* 0x0000a200ff060b82 */ /* 0x001e300000000a00 */
[----:B-1----:R-:W1:Y:S01]  /*2cc0*/  @P0 LDC.64 R8, c[0x0][0x230] ;  /* 0x00008c00ff080b82 */ /* 0x002e620000000a00 */
        /* <DEDUP_REMOVED lines=97> */
[----:B------:R-:W-:-:S04]  /*32e0*/  ISETP.GE.U32.AND P0, PT, R18, UR6, PT ;  /* 0x0000000612007c0c */ /* 0x000fc8000bf06070 */
[----:B------:R-:W-:Y:S02]  /*32f0*/  ISETP.GE.AND.EX P0, PT, R13, UR7, PT, P0 ;  /* 0x000000070d007c0c */ /* 0x000fe4000bf06300 */
[----:B------:R-:W-:Y:S02]  /*3300*/  IADD3 R13, R2, 0x1e0, RZ ;  /* 0x000001e0020d7810 */ /* 0x000fe40007ffe0ff */
[----:B------:R-:W-:Y:S02]  /*3310*/  ISETP.LT.U32.AND P0, PT, R0, 0x180, !P0 ;  /* 0x000001800000780c */ /* 0x000fe40004701070 */
[----:B------:R-:W-:-:S11]  /*3320*/  SHF.R.S32.HI R19, RZ, 0x1f, R13 ;  /* 0x0000001fff137819 */ /* 0x000fd6000001140d */
        /* <DEDUP_REMOVED lines=21> */
[----:B------:R-:W-:Y:S01]  /*3480*/  ISETP.GE.AND.EX P0, PT, R15, UR7, PT, P0 ;  /* 0x000000070f007c0c */ /* 0x000fe2000bf06300 */
[----:B------:R-:W-:-:S03]  /*3490*/  ULDC.64 UR6, c[0x0][0x248] ;  /* 0x0000920000067ab9 */ /* 0x000fc60000000a00 */
[----:B------:R-:W-:-:S13]  /*34a0*/  ISETP.GT.U32.OR P0, PT, R0, 0x17f, P0 ;  /* 0x0000017f0000780c */ /* 0x000fda0000704470 */
[----:B0-----:R-:W0:Y:S01]  /*34b0*/  @!P0 LDC.64 R16, c[0x0][0x288] ;  /* 0x0000a200ff108b82 */ /* 0x001e220000000a00 */
[----:B------:R-:W-:-:S07]  /*34c0*/  @!P0 MOV R37, R77 ;  /* 0x0000004d00258202 */ /* 0x000fce0000000f00 */
[----:B-1----:R-:W1:Y:S01]  /*34d0*/  @!P0 LDC.64 R18, c[0x0][0x230] ;  /* 0x00008c00ff128b82 */ /* 0x002e620000000a00 */
[----:B0-----:R-:W-:-:S04]  /*34e0*/  @!P0 IMAD R36, R15, R16, RZ ;  /* 0x000000100f248224 */ /* 0x001fc800078e02ff */
[----:B------:R-:W-:Y:S01]  /*34f0*/  @!P0 IMAD R15, R33, R17, R36 ;  /* 0x00000011210f8224 */ /* 0x000fe200078e0224 */
[----:B------:R-:W-:-:S05]  /*3500*/  @!P0 MOV R36, R78 ;  /* 0x0000004e00248202 */ /* 0x000fca0000000f00 */
[----:B------:R-:W-:-:S05]  /*3510*/  @!P0 IMAD.WIDE.U32 R36, R33, R16, R36 ;  /* 0x0000001021248225 */ /* 0x000fca00078e0024 */
[----:B------:R-:W-:Y:S02]  /*3520*/  @!P0 IADD3 R17, R37, R15, RZ ;  /* 0x0000000f25118210 */ /* 0x000fe40007ffe0ff */
[C---:B------:R-:W-:Y:S02]  /*3530*/  @!P0 SHF.L.U32 R15, R36.reuse, 0x1, RZ ;  /* 0x00000001240f8819 */ /* 0x040fe400000006ff */
[----:B------:R-:W-:Y:S02]  /*3540*/  @!P0 SHF.L.U64.HI R16, R36, 0x1, R17 ;  /* 0x0000000124108819 */ /* 0x000fe40000010211 */
[----:B------:R-:W0:Y:S01]  /*3550*/  @!P0 LDC.64 R36, c[0x0][0x228] ;  /* 0x00008a00ff248b82 */ /* 0x000e220000000a00 */
[----:B-1----:R-:W-:-:S04]  /*3560*/  @!P0 IADD3 R18, P1, R15, R18, RZ ;  /* 0x000000120f128210 */ /* 0x002fc80007f3e0ff */
[----:B------:R-:W-:Y:S01]  /*3570*/  @!P0 IADD3.X R19, R16, R19, RZ, P1, !PT ;  /* 0x0000001310138210 */ /* 0x000fe20000ffe4ff */
[----:B------:R-:W-:Y:S01]  /*3580*/  UIMAD.WIDE UR6, UR12, 0x8, UR6 ;  /* 0x000000080c0678a5 */ /* 0x000fe2000f8e0206 */
[----:B0-----:R-:W-:Y:S01]  /*3590*/  @!P0 IADD3 R36, P1, R15, R36, RZ ;  /* 0x000000240f248210 */ /* 0x001fe20007f3e0ff */
[----:B------:R-:W-:-:S03]  /*35a0*/  HFMA2.MMA R15, -RZ, RZ, 0, 0 ;  /* 0x00000000ff0f7435 */ /* 0x000fc600000001ff */
[----:B------:R-:W-:Y:S02]  /*35b0*/  @!P0 IADD3.X R37, R16, R37, RZ, P1, !PT ;  /* 0x0000002510258210 */ /* 0x000fe40000ffe4ff */
[----:B------:R-:W-:Y:S02]  /*35c0*/  MOV R16, RZ ;  /* 0x000000ff00107202 */ /* 0x000fe40000000f00 */
[----:B------:R-:W-:Y:S02]  /*35d0*/  IADD3 R33, R2, 0x180, RZ ;  /* 0x0000018002217810 */ /* 0x000fe40007ffe0ff */
[----:B------:R-:W-:Y:S01]  /*35e0*/  LOP3.LUT P1, RZ, R119, 0x400, RZ, 0xc0, !PT ;  /* 0x0000040077ff7812 */ /* 0x000fe2000782c0ff */
[----:B------:R0:W5:Y:S04]  /*35f0*/  @!P0 LDG.E R15, desc[UR20][R18.64] ;  /* 0x00000014120f8981 */ /* 0x000168000c1e1900 */
[----:B------:R1:W5:Y:S01]  /*3600*/  @!P0 LDG.E R16, desc[UR20][R36.64] ;  /* 0x0000001424108981 */ /* 0x000362000c1e1900 */
[----:B0-----:R-:W-:-:S02]  /*3610*/  MOV R18, UR6 ;  /* 0x0000000600127c02 */ /* 0x001fc40008000f00 */
[----:B------:R-:W-:Y:S01]  /*3620*/  MOV R19, UR7 ;  /* 0x0000000700137c02 */ /* 0x000fe20008000f00 */
[----:B-1----:R-:W0:Y:S05]  /*3630*/  @P6 LDC.64 R36, c[0x0][0x230] ;  /* 0x00008c00ff246b82 */ /* 0x002e2a0000000a00 */
[----:B------:R-:W2:Y:S01]  /*3640*/  LDG.E.64 R18, desc[UR20][R18.64] ;  /* 0x0000001412127981 */ /* 0x000ea2000c1e1b00 */
[----:B------:R-:W-:Y:S01]  /*3650*/  SHF.R.S32.HI R39, RZ, 0x1f, R33 ;  /* 0x0000001fff277819 */ /* 0x000fe20000011421 */
[----:B------:R-:W-:Y:S01]  /*3660*/  UMOV UR24, 0x3f800000 ;  /* 0x3f80000000187882 */ /* 0x000fe20000000000 */
[----:B--2---:R-:W-:-:S13]  /*3670*/  R2UR UR23, R18 ;  /* 0x00000000121772ca */ /* 0x004fda00000e0000 */
[----:B------:R-:W-:-:S05]  /*3680*/  MOV R38, UR23 ;  /* 0x0000001700267c02 */ /* 0x000fca0008000f00 */
[----:B------:R-:W-:Y:S02]  /*3690*/  FFMA.FTZ R17, -R38, UR23, R19 ;  /* 0x0000001726117c23 */ /* 0x000fe40008010113 */
[----:B------:R-:W1:Y:S03]  /*36a0*/  @P6 LDC.64 R18, c[0x0][0x288] ;  /* 0x0000a200ff126b82 */ /* 0x000e660000000a00 */
[----:B------:R-:W-:-:S13]  /*36b0*/  FSETP.GTU.FTZ.AND P0, PT, R17, RZ, PT ;  /* 0x000000ff1100720b */ /* 0x000fda0003f1c000 */
[----:B------:R-:W-:-:S05]  /*36c0*/  VOTEU.ANY UP0, P0 ;  /* 0x00000000003f7886 */ /* 0x000fca0000000100 */
[----:B------:R-:W-:Y:S01]  /*36d0*/  @UP0 ULDC UR5, c[0x0][0x250] ;  /* 0x0000940000050ab9 */ /* 0x000fe20000000800 */
[----:B-1----:R-:W-:Y:S01]  /*36e0*/  @P6 IMAD R38, R39, R18, RZ ;  /* 0x0000001227266224 */ /* 0x002fe200078e02ff */
[----:B------:R-:W-:-:S03]  /*36f0*/  @P6 MOV R39, R77 ;  /* 0x0000004d00276202 */ /* 0x000fc60000000f00 */
[----:B------:R-:W-:Y:S01]  /*3700*/  @P6 IMAD R19, R33, R19, R38 ;  /* 0x0000001321136224 */ /* 0x000fe200078e0226 */
[----:B------:R-:W-:-:S05]  /*3710*/  @P6 MOV R38, R78 ;  /* 0x0000004e00266202 */ /* 0x000fca0000000f00 */
[----:B------:R-:W-:-:S05]  /*3720*/  @P6 IMAD.WIDE.U32 R38, R33, R18, R38 ;  /* 0x0000001221266225 */ /* 0x000fca00078e0026 */
[----:B------:R-:W-:Y:S02]  /*3730*/  @P6 IADD3 R19, R39, R19, RZ ;  /* 0x0000001327136210 */ /* 0x000fe40007ffe0ff */
[C---:B------:R-:W-:Y:S02]  /*3740*/  @P6 SHF.L.U32 R18, R38.reuse, 0x1, RZ ;  /* 0x0000000126126819 */ /* 0x040fe400000006ff */
[----:B------:R-:W-:Y:S02]  /*3750*/  @P6 SHF.L.U64.HI R19, R38, 0x1, R19 ;  /* 0x0000000126136819 */ /* 0x000fe40000010213 */
[----:B0-----:R-:W-:Y:S01]  /*3760*/  @P6 IADD3 R36, P0, R18, R36, RZ ;  /* 0x0000002412246210 */ /* 0x001fe20007f1e0ff */
[----:B------:R-:W0:Y:S03]  /*3770*/  @P6 LDC.64 R38, c[0x0][0x228] ;  /* 0x00008a00ff266b82 */ /* 0x000e260000000a00 */
[----:B------:R-:W-:-:S02]  /*3780*/  @P6 IADD3.X R37, R19, R37, RZ, P0, !PT ;  /* 0x0000002513256210 */ /* 0x000fc400007fe4ff */
[----:B------:R-:W-:-:S13]  /*3790*/  PLOP3.LUT P0, PT, PT, PT, UP0, 0x80, 0x0 ;  /* 0x000000000000781c */ /* 0x000fda0003f0f008 */
[----:B------:R-:W-:Y:S01]  /*37a0*/  @P0 FADD.FTZ R33, R17, UR5 ;  /* 0x0000000511210e21 */ /* 0x000fe20008010000 */
[----:B------:R-:W-:-:S13]  /*37b0*/  PLOP3.LUT P0, PT, PT, PT, UP0, 0x80, 0x0 ;  /* 0x000000000000781c */ /* 0x000fda0003f0f008 */
[----:B------:R1:W2:Y:S01]  /*37c0*/  @P0 MUFU.RSQ R17, R33 ;  /* 0x0000002100110308 */ /* 0x0002a20000001400 */
[----:B0-----:R-:W-:-:S04]  /*37d0*/  @P6 IADD3 R38, P0, R18, R38, RZ ;  /* 0x0000002612266210 */ /* 0x001fc80007f1e0ff */
[----:B------:R-:W-:Y:S02]  /*37e0*/  @P6 IADD3.X R39, R19, R39, RZ, P0, !PT ;  /* 0x0000002713276210 */ /* 0x000fe400007fe4ff */
[----:B------:R-:W-:Y:S02]  /*37f0*/  CS2R R18, SRZ ;  /* 0x0000000000127805 */ /* 0x000fe4000001ff00 */
[----:B------:R-:W-:Y:S02]  /*3800*/  PLOP3.LUT P0, PT, PT, PT, UP0, 0x80, 0x0 ;  /* 0x000000000000781c */ /* 0x000fe40003f0f008 */
[----:B-1----:R-:W-:Y:S02]  /*3810*/  P2R R33, PR, RZ, 0x40 ;  /* 0x00000040ff217803 */ /* 0x002fe40000000000 */
[----:B------:R-:W-:Y:S01]  /*3820*/  LOP3.LUT P6, RZ, R119, 0x200000, RZ, 0xc0, !PT ;  /* 0x0020000077ff7812 */ /* 0x000fe200078cc0ff */
[----:B------:R-:W5:Y:S08]  /*3830*/  @P1 LDG.E R19, desc[UR20][R126.64] ;  /* 0x000000147e131981 */ /* 0x000f70000c1e1900 */
[----:B--2---:R-:W-:Y:S01]  /*3840*/  @P0 R2UR UR24, R17 ;  /* 0x00000000111802ca */ /* 0x004fe200000e0000 */
[----:B------:R-:W-:-:S03]  /*3850*/  HFMA2.MMA R17, -RZ, RZ, 0, 0 ;  /* 0x00000000ff117435 */ /* 0x000fc600000001ff */
[----:B------:R0:W5:Y:S01]  /*3860*/  @P6 LDG.E R18, desc[UR20][R20.64] ;  /* 0x0000001414126981 */ /* 0x000162000c1e1900 */
[----:B------:R-:W-:-:S06]  /*3870*/  LOP3.LUT P0, RZ, R119, 0x8, RZ, 0xc0, !PT ;  /* 0x0000000877ff7812 */ /* 0x000fcc000780c0ff */
[----:B------:R-:W5:Y:S01]  /*3880*/  @P6 LDG.E R17, desc[UR20][R128.64] ;  /* 0x0000001480116981 */ /* 0x000f62000c1e1900 */
[----:B0-----:R-:W-:-:S06]  /*3890*/  CS2R R20, SRZ ;  /* 0x0000000000147805 */ /* 0x001fcc000001ff00 */
[----:B------:R0:W5:Y:S04]  /*38a0*/  @P1 LDG.E R20, desc[UR20][R22.64] ;  /* 0x0000001416141981 */ /* 0x000168000c1e1900 */
[----:B------:R-:W5:Y:S01]  /*38b0*/  @P2 LDG.E R21, desc[UR20][R124.64] ;  /* 0x000000147c152981 */ /* 0x000f62000c1e1900 */
[----:B0-----:R-:W-:-:S06]  /*38c0*/  CS2R R22, SRZ ;  /* 0x0000000000167805 */ /* 0x001fcc000001ff00 */
[----:B------:R0:W5:Y:S01]  /*38d0*/  @P2 LDG.E R22, desc[UR20][R24.64] ;  /* 0x0000001418162981 */ /* 0x000162000c1e1900 */
[----:B------:R-:W-:Y:S02]  /*38e0*/  ISETP.NE.AND P2, PT, R132, RZ, PT ;  /* 0x000000ff8400720c */ /* 0x000fe40003f45270 */
[----:B0-----:R-:W-:-:S11]  /*38f0*/  CS2R R24, SRZ ;  /* 0x0000000000187805 */ /* 0x001fd6000001ff00 */
[----:B------:R-:W5:Y:S04]  /*3900*/  @P2 LDG.E R23, desc[UR20][R122.64] ;  /* 0x000000147a172981 */ /* 0x000f68000c1e1900 */
[----:B------:R0:W5:Y:S01]  /*3910*/  @P2 LDG.E R24, desc[UR20][R26.64] ;  /* 0x000000141a182981 */ /* 0x000162000c1e1900 */
[----:B------:R-:W-:Y:S02]  /*3920*/  ISETP.NE.AND P2, PT, R131, RZ, PT ;  /* 0x000000ff8300720c */ /* 0x000fe40003f45270 */
[----:B0-----:R-:W-:Y:S02]  /*3930*/  CS2R R26, SRZ ;  /* 0x00000000001a7805 */ /* 0x001fe4000001ff00 */
[C---:B------:R-:W-:Y:S02]  /*3940*/  LOP3.LUT P6, RZ, R119.reuse, 0x4, RZ, 0xc0, !PT ;  /* 0x0000000477ff7812 */ /* 0x040fe400078cc0ff */
[----:B------:R-:W-:-:S07]  /*3950*/  LOP3.LUT P1, RZ, R119, 0x2, RZ, 0xc0, !PT ;  /* 0x0000000277ff7812 */ /* 0x000fce000782c0ff */
[----:B------:R-:W5:Y:S04]  /*3960*/  @P2 LDG.E R25, desc[UR20][R120.64] ;  /* 0x0000001478192981 */ /* 0x000f68000c1e1900 */
[----:B------:R0:W5:Y:S04]  /*3970*/  @P2 LDG.E R26, desc[UR20][R28.64] ;  /* 0x000000141c1a2981 */ /* 0x000168000c1e1900 */
[----:B------:R-:W5:Y:S01]  /*3980*/  @P3 LDG.E R27, desc[UR20][R116.64] ;  /* 0x00000014741b3981 */ /* 0x000f62000c1e1900 */
[----:B0-----:R-:W-:-:S06]  /*3990*/  CS2R R28, SRZ ;  /* 0x00000000001c7805 */ /* 0x001fcc000001ff00 */
        /* <DEDUP_REMOVED lines=12> */
[----:B------:R0:W5:Y:S01]  /*3a60*/  @P6 LDG.E R88, desc[UR20][R90.64] ;  /* 0x000000145a586981 */ /* 0x000162000c1e1900 */
[C---:B------:R-:W-:Y:S02]  /*3a70*/  LOP3.LUT P6, RZ, R119.reuse, 0x4000, RZ, 0xc0, !PT ;  /* 0x0000400077ff7812 */ /* 0x040fe400078cc0ff */
[----:B------:R-:W-:Y:S01]  /*3a80*/  ISETP.NE.AND P5, PT, R66, RZ, PT ;  /* 0x000000ff4200720c */ /* 0x000fe20003fa5270 */
[----:B------:R1:W5:Y:S01]  /*3a90*/  @P1 LDG.E R89, desc[UR20][R106.64] ;  /* 0x000000146a591981 */ /* 0x000362000c1e1900 */
[----:B------:R-:W-:Y:S02]  /*3aa0*/  P2R R112, PR, RZ, 0x40 ;  /* 0x00000040ff707803 */ /* 0x000fe40000000000 */
[----:B------:R-:W-:Y:S02]  /*3ab0*/  LOP3.LUT P6, RZ, R119, 0x8000, RZ, 0xc0, !PT ;  /* 0x0000800077ff7812 */ /* 0x000fe400078cc0ff */
[----:B0-----:R-:W-:Y:S02]  /*3ac0*/  CS2R R90, SRZ ;  /* 0x00000000005a7805 */ /* 0x001fe4000001ff00 */
[----:B------:R-:W-:-:S02]  /*3ad0*/  P2R R110, PR, RZ, 0x40 ;  /* 0x00000040ff6e7803 */ /* 0x000fc40000000000 */
[----:B------:R-:W-:Y:S02]  /*3ae0*/  LOP3.LUT P6, RZ, R119, 0x10000, RZ, 0xc0, !PT ;  /* 0x0001000077ff7812 */ /* 0x000fe400078cc0ff */
[----:B------:R-:W-:Y:S01]  /*3af0*/  ISETP.NE.AND P4, PT, R67, RZ, PT ;  /* 0x000000ff4300720c */ /* 0x000fe20003f85270 */
[----:B------:R0:W5:Y:S01]  /*3b00*/  @P1 LDG.E R90, desc[UR20][R92.64] ;  /* 0x000000145c5a1981 */ /* 0x000162000c1e1900 */
[----:B------:R-:W-:Y:S02]  /*3b10*/  P2R R108, PR, RZ, 0x40 ;  /* 0x00000040ff6c7803 */ /* 0x000fe40000000000 */
[----:B------:R-:W-:Y:S01]  /*3b20*/  LOP3.LUT P6, RZ, R119, 0x20000, RZ, 0xc0, !PT ;  /* 0x0002000077ff7812 */ /* 0x000fe200078cc0ff */
[----:B------:R-:W5:Y:S03]  /*3b30*/  @P5 LDG.E R91, desc[UR20][R104.64] ;  /* 0x00000014685b5981 */ /* 0x000f66000c1e1900 */
[----:B-1----:R-:W-:-:S02]  /*3b40*/  P2R R106, PR, RZ, 0x40 ;  /* 0x00000040ff6a7803 */ /* 0x002fc40000000000 */
[----:B0-----:R-:W-:Y:S02]  /*3b50*/  CS2R R92, SRZ ;  /* 0x00000000005c7805 */ /* 0x001fe4000001ff00 */
[C---:B------:R-:W-:Y:S02]  /*3b60*/  LOP3.LUT P6, RZ, R119.reuse, 0x40000, RZ, 0xc0, !PT ;  /* 0x0004000077ff7812 */ /* 0x040fe400078cc0ff */
[----:B------:R-:W-:Y:S02]  /*3b70*/  ISETP.NE.AND P3, PT, R118, RZ, PT ;  /* 0x000000ff7600720c */ /* 0x000fe40003f65270 */
[----:B------:R0:W5:Y:S01]  /*3b80*/  @P5 LDG.E R92, desc[UR20][R94.64] ;  /* 0x000000145e5c5981 */ /* 0x000162000c1e1900 */
[----:B------:R-:W-:Y:S02]  /*3b90*/  P2R R67, PR, RZ, 0x40 ;  /* 0x00000040ff437803 */ /* 0x000fe40000000000 */
[----:B------:R-:W-:Y:S01]  /*3ba0*/  LOP3.LUT P6, RZ, R119, 0x80000, RZ, 0xc0, !PT ;  /* 0x0008000077ff7812 */ /* 0x000fe200078cc0ff */
[----:B------:R-:W5:Y:S01]  /*3bb0*/  @P4 LDG.E R93, desc[UR20][R102.64] ;  /* 0x00000014665d4981 */ /* 0x000f62000c1e1900 */
[----:B0-----:R-:W-:-:S02]  /*3bc0*/  CS2R R94, SRZ ;  /* 0x00000000005e7805 */ /* 0x001fc4000001ff00 */
[----:B------:R-:W-:Y:S02]  /*3bd0*/  P2R R66, PR, RZ, 0x40 ;  /* 0x00000040ff427803 */ /* 0x000fe40000000000 */
[----:B------:R-:W-:Y:S02]  /*3be0*/  LOP3.LUT P6, RZ, R119, 0x100000, RZ, 0xc0, !PT ;  /* 0x0010000077ff7812 */ /* 0x000fe400078cc0ff */
[----:B------:R0:W5:Y:S04]  /*3bf0*/  @P4 LDG.E R94, desc[UR20][R96.64] ;  /* 0x00000014605e4981 */ /* 0x000168000c1e1900 */
[----:B------:R1:W5:Y:S01]  /*3c00*/  @P3 LDG.E R95, desc[UR20][R100.64] ;  /* 0x00000014645f3981 */ /* 0x000362000c1e1900 */
[----:B0-----:R-:W-:Y:S02]  /*3c10*/  CS2R R96, SRZ ;  /* 0x0000000000607805 */ /* 0x001fe4000001ff00 */
[----:B-1----:R-:W-:-:S04]  /*3c20*/  CS2R R100, SRZ ;  /* 0x0000000000647805 */ /* 0x002fc8000001ff00 */
[----:B------:R0:W5:Y:S04]  /*3c30*/  @P3 LDG.E R96, desc[UR20][R98.64] ;  /* 0x0000001462603981 */ /* 0x000168000c1e1900 */
[----:B------:R-:W5:Y:S01]  /*3c40*/  @P6 LDG.E R100, desc[UR20][R80.64] ;  /* 0x0000001450646981 */ /* 0x000f62000c1e1900 */
[----:B0-----:R-:W-:-:S06]  /*3c50*/  CS2R R98, SRZ ;  /* 0x0000000000627805 */ /* 0x001fcc000001ff00 */
[----:B------:R0:W5:Y:S01]  /*3c60*/  @P6 LDG.E R99, desc[UR20][R82.64] ;  /* 0x0000001452636981 */ /* 0x000162000c1e1900 */
[----:B------:R-:W-:Y:S02]  /*3c70*/  ISETP.NE.AND P6, PT, R66, RZ, PT ;  /* 0x000000ff4200720c */ /* 0x000fe40003fc5270 */
[----:B------:R-:W-:Y:S02]  /*3c80*/  CS2R R102, SRZ ;  /* 0x0000000000667805 */ /* 0x000fe4000001ff00 */
[----:B------:R-:W-:-:S09]  /*3c90*/  CS2R R104, SRZ ;  /* 0x0000000000687805 */ /* 0x000fd2000001ff00 */
[----:B------:R1:W5:Y:S04]  /*3ca0*/  @P6 LDG.E R101, desc[UR20][R70.64] ;  /* 0x0000001446656981 */ /* 0x000368000c1e1900 */
[----:B------:R1:W5:Y:S01]  /*3cb0*/  @P6 LDG.E R102, desc[UR20][R68.64] ;  /* 0x0000001444666981 */ /* 0x000362000c1e1900 */
[----:B------:R-:W-:-:S13]  /*3cc0*/  ISETP.NE.AND P6, PT, R67, RZ, PT ;  /* 0x000000ff4300720c */ /* 0x000fda0003fc5270 */
[----:B------:R1:W5:Y:S04]  /*3cd0*/  @P6 LDG.E R103, desc[UR20][R64.64] ;  /* 0x0000001440676981 */ /* 0x000368000c1e1900 */
[----:B------:R1:W5:Y:S01]  /*3ce0*/  @P6 LDG.E R104, desc[UR20][R62.64] ;  /* 0x000000143e686981 */ /* 0x000362000c1e1900 */
[----:B------:R-:W-:Y:S02]  /*3cf0*/  ISETP.NE.AND P6, PT, R106, RZ, PT ;  /* 0x000000ff6a00720c */ /* 0x000fe40003fc5270 */
[----:B------:R-:W-:-:S11]  /*3d00*/  CS2R R106, SRZ ;  /* 0x00000000006a7805 */ /* 0x000fd6000001ff00 */
        /* <DEDUP_REMOVED lines=11> */
[----:B------:R-:W-:Y:S02]  /*3dc0*/  CS2R R112, SRZ ;  /* 0x0000000000707805 */ /* 0x000fe4000001ff00 */
[----:B------:R-:W-:Y:S02]  /*3dd0*/  ISETP.NE.AND P2, PT, R130, RZ, PT ;  /* 0x000000ff8200720c */ /* 0x000fe40003f45270 */
[----:B------:R-:W-:-:S02]  /*3de0*/  LOP3.LUT P1, RZ, R119, 0x1000, RZ, 0xc0, !PT ;  /* 0x0000100077ff7812 */ /* 0x000fc4000782c0ff */
[----:B------:R-:W-:-:S05]  /*3df0*/  CS2R R114, SRZ ;  /* 0x0000000000727805 */ /* 0x000fca000001ff00 */
[----:B------:R1:W5:Y:S04]  /*3e00*/  @P6 LDG.E R111, desc[UR20][R48.64] ;  /* 0x00000014306f6981 */ /* 0x000368000c1e1900 */
[----:B------:R1:W5:Y:S01]  /*3e10*/  @P6 LDG.E R112, desc[UR20][R46.64] ;  /* 0x000000142e706981 */ /* 0x000362000c1e1900 */
[----:B------:R-:W-:Y:S02]  /*3e20*/  ISETP.NE.AND P6, PT, R33, RZ, PT ;  /* 0x000000ff2100720c */ /* 0x000fe40003fc5270 */
[----:B------:R-:W-:Y:S02]  /*3e30*/  CS2R R116, SRZ ;  /* 0x0000000000747805 */ /* 0x000fe4000001ff00 */
[----:B------:R-:W-:Y:S01]  /*3e40*/  MOV R118, RZ ;  /* 0x000000ff00767202 */ /* 0x000fe20000000f00 */
[----:B------:R1:W5:Y:S04]  /*3e50*/  @P2 LDG.E R97, desc[UR20][R86.64] ;  /* 0x0000001456612981 */ /* 0x000368000c1e1900 */
[----:B------:R1:W5:Y:S04]  /*3e60*/  @P2 LDG.E R98, desc[UR20][R84.64] ;  /* 0x0000001454622981 */ /* 0x000368000c1e1900 */
[----:B------:R1:W5:Y:S04]  /*3e70*/  @P1 LDG.E R115, desc[UR20][R40.64] ;  /* 0x0000001428731981 */ /* 0x000368000c1e1900 */
[----:B------:R1:W5:Y:S04]  /*3e80*/  @P1 LDG.E R116, desc[UR20][R34.64] ;  /* 0x0000001422741981 */ /* 0x000368000c1e1900 */
[----:B------:R1:W5:Y:S04]  /*3e90*/  @P6 LDG.E R117, desc[UR20][R36.64] ;  /* 0x0000001424756981 */ /* 0x000368000c1e1900 */
[----:B------:R1:W5:Y:S01]  /*3ea0*/  @P6 LDG.E R118, desc[UR20][R38.64] ;  /* 0x0000001426766981 */ /* 0x000362000c1e1900 */
[----:B------:R-:W-:-:S13]  /*3eb0*/  LOP3.LUT P0, RZ, R119, 0x2000, RZ, 0xc0, !PT ;  /* 0x0000200077ff7812 */ /* 0x000fda000780c0ff */
[----:B------:R1:W5:Y:S04]  /*3ec0*/  @P0 LDG.E R113, desc[UR20][R44.64] ;  /* 0x000000142c710981 */ /* 0x000368000c1e1900 */
[----:B------:R1:W5:Y:S01]  /*3ed0*/  @P0 LDG.E R114, desc[UR20][R42.64] ;  /* 0x000000142a720981 */ /* 0x000362000c1e1900 */
[----:B------:R-:W-:Y:S01]  /*3ee0*/  ISETP.GT.U32.AND P0, PT, R0, 0x17f, PT ;  /* 0x0000017f0000780c */ /* 0x000fe20003f04070 */
[----:B------:R-:W-:Y:S01]  /*3ef0*/  BSSY B0, `(.L_x_192) ;  /* 0x000000f000007945 */ /* 0x000fe20003800000 */
[----:B0-----:R-:W-:Y:S02]  /*3f00*/  CS2R R82, SRZ ;  /* 0x0000000000527805 */ /* 0x001fe4000001ff00 */
[----:B------:R-:W-:-:S09]  /*3f10*/  CS2R R80, SRZ ;  /* 0x0000000000507805 */ /* 0x000fd2000001ff00 */
[----:B-1----:R-:W-:Y:S05]  /*3f20*/  @P0 BRA `(.L_x_193) ;  /* 0x00000000002c0947 */ /* 0x002fea0003800000 */
[----:B------:R-:W-:Y:S01]  /*3f30*/  ULDC.U8 UR5, c[0x0][0x2a4] ;  /* 0x0000a90000057ab9 */ /* 0x000fe20000000000 */
[----:B------:R-:W0:Y:S01]  /*3f40*/  LDC.64 R82, c[0x0][0x238] ;  /* 0x00008e00ff527b82 */ /* 0x000e220000000a00 */
[----:B------:R-:W-:Y:S02]  /*3f50*/  ISETP.NE.AND P0, PT, RZ, UR5, PT ;  /* 0x00000005ff007c0c */ /* 0x000fe4000bf05270 */
[----:B------:R-:W-:-:S04]  /*3f60*/  IADD3 R33, R32, UR18, RZ ;  /* 0x0000001220217c10 */ /* 0x000fc8000fffe0ff */
[----:B------:R-:W-:-:S07]  /*3f70*/  SHF.R.S32.HI R32, RZ, 0x1f, R33 ;  /* 0x0000001fff207819 */ /* 0x000fce0000011421 */
[----:B------:R-:W1:Y:S01]  /*3f80*/  @P0 LDC.64 R34, c[0x0][0x240] ;  /* 0x00009000ff220b82 */ /* 0x000e620000000a00 */
[----:B0-----:R-:W-:-:S06]  /*3f90*/  IMAD.WIDE R82, R33, 0x4, R82 ;  /* 0x0000000421527825 */ /* 0x001fcc00078e0252 */
[----:B------:R-:W5:Y:S01]  /*3fa0*/  LDG.E.64 R82, desc[UR20][R82.64] ;  /* 0x0000001452527981 */ /* 0x000f62000c1e1b00 */
[----:B-1----:R-:W-:-:S04]  /*3fb0*/  @P0 LEA R34, P1, R33, R34, 0x2 ;  /* 0x0000002221220211 */ /* 0x002fc800078210ff */
[----:B------:R-:W-:-:S05]  /*3fc0*/  @P0 LEA.HI.X R35, R33, R35, R32, 0x2, P1 ;  /* 0x0000002321230211 */ /* 0x000fca00008f1420 */
[----:B------:R0:W5:Y:S04]  /*3fd0*/  @P0 LDG.E.64 R80, desc[UR20][R34.64] ;  /* 0x0000001422500981 */ /* 0x000168000c1e1b00 */
.L_x_193:
[----:B------:R-:W-:Y:S05]  /*3fe0*/  BSYNC B0 ;  /* 0x0000000000007941 */ /* 0x000fea0003800000 */
.L_x_192:
[----:B------:R-:W-:Y:S01]  /*3ff0*/  ULDC.U8 UR5, c[0x0][0x2a4] ;  /* 0x0000a90000057ab9 */ /* 0x000fe20000000000 */
[C---:B-----5:R-:W-:Y:S02]  /*4000*/  PRMT R32, R17.reuse, 0x7632, R32 ;  /* 0x0000763211207816 */ /* 0x060fe40000000020 */
[----:B------:R-:W-:Y:S02]  /*4010*/  ISETP.NE.AND P1, PT, RZ, UR5, PT ;  /* 0x00000005ff007c0c */ /* 0x000fe4000bf25270 */
[----:B------:R-:W-:Y:S02]  /*4020*/  SHF.L.U32 R33, R17, 0x10, RZ ;  /* 0x0000001011217819 */ /* 0x000fe400000006ff */
[----:B------:R-:W-:Y:S02]  /*4030*/  SHF.L.U32 R39, R19, 0x10, RZ ;  /* 0x0000001013277819 */ /* 0x000fe400000006ff */
[----:B------:R-:W-:Y:S01]  /*4040*/  SHF.L.U32 R32, R32, 0x10, RZ ;  /* 0x0000001020207819 */ /* 0x000fe200000006ff */
[----:B------:R-:W-:Y:S01]  /*4050*/  FADD.FTZ R33, R33, -UR23 ;  /* 0x8000001721217e21 */ /* 0x000fe20008010000 */
[----:B0-----:R-:W-:Y:S01]  /*4060*/  PRMT R34, R18, 0x7632, R34 ;  /* 0x0000763212227816 */ /* 0x001fe20000000022 */
[----:B------:R-:W-:Y:S01]  /*4070*/  FADD.FTZ R39, R39, -UR23 ;  /* 0x8000001727277e21 */ /* 0x000fe20008010000 */
[----:B------:R-:W-:Y:S01]  /*4080*/  PRMT R38, R19, 0x7632, R38 ;  /* 0x0000763213267816 */ /* 0x000fe20000000026 */
[----:B------:R-:W-:Y:S01]  /*4090*/  FADD.FTZ R32, R32, -UR23 ;  /* 0x8000001720207e21 */ /* 0x000fe20008010000 */
[----:B------:R-:W-:Y:S01]  /*40a0*/  PRMT R40, R20, 0x7632, R40 ;  /* 0x0000763214287816 */ /* 0x000fe20000000028 */
[----:B------:R-:W-:Y:S01]  /*40b0*/  FMUL.FTZ R33, R33, UR24 ;  /* 0x0000001821217c20 */ /* 0x000fe20008410000 */
[----:B------:R-:W-:Y:S01]  /*40c0*/  SHF.L.U32 R37, R34, 0x10, RZ ;  /* 0x0000001022257819 */ /* 0x000fe200000006ff */
[----:B------:R-:W-:Y:S01]  /*40d0*/  FMUL.FTZ R51, R39, UR24 ;  /* 0x0000001827337c20 */ /* 0x000fe20008410000 */
[----:B------:R-:W-:Y:S01]  /*40e0*/  SHF.L.U32 R36, R18, 0x10, RZ ;  /* 0x0000001012247819 */ /* 0x000fe200000006ff */
[----:B------:R-:W-:Y:S01]  /*40f0*/  FMUL.FTZ R34, R32, UR24 ;  /* 0x0000001820227c20 */ /* 0x000fe20008410000 */
[----:B------:R-:W-:-:S02]  /*4100*/  SHF.L.U32 R35, R20, 0x10, RZ ;  /* 0x0000001014237819 */ /* 0x000fc400000006ff */
[----:B------:R-:W-:Y:S02]  /*4110*/  SHF.L.U32 R46, R38, 0x10, RZ ;  /* 0x00000010262e7819 */ /* 0x000fe400000006ff */
        /* <DEDUP_REMOVED lines=20> */
.L_x_194:
[----:B------:R-:W-:Y:S01]  /*4260*/  FMUL.FTZ R32, R36, R82 ;  /* 0x0000005224207220 */ /* 0x000fe20000410000 */
[----:B------:R-:W-:Y:S01]  /*4270*/  FADD.FTZ R46, R46, -UR23 ;  /* 0x800000172e2e7e21 */ /* 0x000fe20008010000 */
[----:B------:R-:W-:Y:S01]  /*4280*/  FFMA.FTZ R50, R33, R36, RZ ;  /* 0x0000002421327223 */ /* 0x000fe200000100ff */
[----:B------:R-:W-:Y:S01]  /*4290*/  FMUL.FTZ R38, R37, R83 ;  /* 0x0000005325267220 */ /* 0x000fe20000410000 */
[----:B------:R-:W-:Y:S01]  /*42a0*/  FFMA.FTZ R33, R33, R32, RZ ;  /* 0x0000002021217223 */ /* 0x000fe200000100ff */
[----:B------:R-:W-:Y:S01]  /*42b0*/  FADD.FTZ R39, RZ, R32 ;  /* 0x00000020ff277221 */ /* 0x000fe20000010000 */
        /* <DEDUP_REMOVED lines=20> */
.L_x_195:
[----:B------:R-:W-:Y:S01]  /*4400*/  FADD.FTZ R36, RZ, R36 ;  /* 0x00000024ff247221 */ /* 0x000fe20000010000 */
[----:B------:R-:W-:Y:S01]  /*4410*/  FFMA.FTZ R50, R51, R35, R50 ;  /* 0x0000002333327223 */ /* 0x000fe20000010032 */
[----:B------:R-:W-:Y:S01]  /*4420*/  FMUL.FTZ R32, R35, R82 ;  /* 0x0000005223207220 */ /* 0x000fe20000410000 */
[----:B------:R-:W-:Y:S01]  /*4430*/  FFMA.FTZ R33, R34, R38, R33 ;  /* 0x0000002622217223 */ /* 0x000fe20000010021 */
[----:B------:R-:W-:Y:S01]  /*4440*/  FADD.FTZ R42, R36, R35 ;  /* 0x00000023242a7221 */ /* 0x000fe20000010000 */
[----:B------:R-:W-:Y:S01]  /*4450*/  FFMA.FTZ R35, R34, R37, RZ ;  /* 0x0000002522237223 */ /* 0x000fe200000100ff */
[C---:B------:R-:W-:Y:S01]  /*4460*/  PRMT R34, R21.reuse, 0x7632, R34 ;  /* 0x0000763215227816 */ /* 0x040fe20000000022 */
[----:B------:R-:W-:Y:S01]  /*4470*/  FADD.FTZ R37, RZ, R37 ;  /* 0x00000025ff257221 */ /* 0x000fe20000010000 */
[----:B------:R-:W-:Y:S01]  /*4480*/  FADD.FTZ R39, R38, R39 ;  /* 0x0000002726277221 */ /* 0x000fe20000010000 */
[----:B------:R-:W-:Y:S01]  /*4490*/  SHF.L.U32 R36, R21, 0x10, RZ ;  /* 0x0000001015247819 */ /* 0x000fe200000006ff */
[----:B------:R-:W-:Y:S01]  /*44a0*/  FFMA.FTZ R49, R46, R48, R35 ;  /* 0x000000302e317223 */ /* 0x000fe20000010023 */
[----:B------:R-:W-:Y:S01]  /*44b0*/  SHF.L.U32 R34, R34, 0x10, RZ ;  /* 0x0000001022227819 */ /* 0x000fe200000006ff */
[----:B------:R-:W-:Y:S01]  /*44c0*/  FADD.FTZ R47, R37, R48 ;  /* 0x00000030252f7221 */ /* 0x000fe20000010000 */
[----:B------:R-:W-:Y:S01]  /*44d0*/  FFMA.FTZ R33, R51, R32, R33 ;  /* 0x0000002033217223 */ /* 0x000fe20000010021 */
[----:B------:R-:W-:Y:S01]  /*44e0*/  FMUL.FTZ R48, R48, R83 ;  /* 0x0000005330307220 */ /* 0x000fe20000410000 */
[--C-:B------:R-:W-:Y:S01]  /*44f0*/  FADD.FTZ R35, R39, R32.reuse ;  /* 0x0000002027237221 */ /* 0x100fe20000010000 */
[----:B------:R-:W-:Y:S01]  /*4500*/  PRMT R32, R22, 0x7632, R32 ;  /* 0x0000763216207816 */ /* 0x000fe20000000020 */
[----:B------:R-:W-:Y:S01]  /*4510*/  FADD.FTZ R36, R36, -UR23 ;  /* 0x8000001724247e21 */ /* 0x000fe20008010000 */
[----:B------:R-:W-:Y:S01]  /*4520*/  FADD.FTZ R34, R34, -UR23 ;  /* 0x8000001722227e21 */ /* 0x000fe20008010000 */
[----:B------:R-:W-:Y:S01]  /*4530*/  FFMA.FTZ R51, R46, R48, R33 ;  /* 0x000000302e337223 */ /* 0x000fe20000010021 */
        /* <DEDUP_REMOVED lines=23> */
.L_x_196:
[--C-:B------:R-:W-:Y:S01]  /*46b0*/  FADD.FTZ R39, R48, R35.reuse ;  /* 0x0000002330277221 */ /* 0x100fe20000010000 */
[----:B------:R-:W-:Y:S01]  /*46c0*/  FMUL.FTZ R34, R33, R82 ;  /* 0x0000005221227220 */ /* 0x000fe20000410000 */
[----:B------:R-:W-:Y:S01]  /*46d0*/  PRMT R35, R23, 0x7632, R35 ;  /* 0x0000763217237816 */ /* 0x000fe20000000023 */
[----:B------:R-:W-:Y:S01]  /*46e0*/  FADD.FTZ R46, R42, R33 ;  /* 0x000000212a2e7221 */ /* 0x000fe20000010000 */
[----:B------:R-:W-:Y:S01]  /*46f0*/  FFMA.FTZ R50, R53, R33, R50 ;  /* 0x0000002135327223 */ /* 0x000fe20000010032 */
[----:B------:R-:W-:Y:S01]  /*4700*/  FADD.FTZ R47, R47, R32 ;  /* 0x000000202f2f7221 */ /* 0x000fe20000010000 */
[----:B------:R-:W-:Y:S01]  /*4710*/  FFMA.FTZ R49, R44, R32, R49 ;  /* 0x000000202c317223 */ /* 0x000fe20000010031 */
[----:B------:R-:W-:Y:S01]  /*4720*/  FFMA.FTZ R33, R53, R34, R51 ;  /* 0x0000002235217223 */ /* 0x000fe20000010033 */
[----:B------:R-:W-:Y:S01]  /*4730*/  FMUL.FTZ R32, R32, R83 ;  /* 0x0000005320207220 */ /* 0x000fe20000410000 */
[----:B------:R-:W-:Y:S02]  /*4740*/  SHF.L.U32 R36, R23, 0x10, RZ ;  /* 0x0000001017247819 */ /* 0x000fe400000006ff */
[----:B------:R-:W-:Y:S01]  /*4750*/  SHF.L.U32 R37, R35, 0x10, RZ ;  /* 0x0000001023257819 */ /* 0x000fe200000006ff */
[--C-:B------:R-:W-:Y:S01]  /*4760*/  FFMA.FTZ R44, R44, R32, R33.reuse ;  /* 0x000000202c2c7223 */ /* 0x100fe20000010021 */
        /* <DEDUP_REMOVED lines=27> */
.L_x_197:
[----:B------:R-:W-:Y:S01]  /*4920*/  FMUL.FTZ R33, R39, R82 ;  /* 0x0000005227217220 */ /* 0x000fe20000410000 */
[----:B------:R-:W-:Y:S01]  /*4930*/  PRMT R36, R25, 0x7632, R36 ;  /* 0x0000763219247816 */ /* 0x000fe20000000024 */
[----:B------:R-:W-:Y:S01]  /*4940*/  FADD.FTZ R38, R32, R35 ;  /* 0x0000002320267221 */ /* 0x000fe20000010000 */
[----:B------:R-:W-:Y:S01]  /*4950*/  FMUL.FTZ R35, R34, R83 ;  /* 0x0000005322237220 */ /* 0x000fe20000410000 */
[----:B------:R-:W-:Y:S01]  /*4960*/  FFMA.FTZ R32, R45, R33, R44 ;  /* 0x000000212d207223 */ /* 0x000fe2000001002c */
[----:B------:R-:W-:Y:S01]  /*4970*/  SHF.L.U32 R37, R25, 0x10, RZ ;  /* 0x0000001019257819 */ /* 0x000fe200000006ff */
[----:B------:R-:W-:Y:S01]  /*4980*/  FADD.FTZ R47, R47, R34 ;  /* 0x000000222f2f7221 */ /* 0x000fe20000010000 */
[----:B------:R-:W-:Y:S01]  /*4990*/  SHF.L.U32 R36, R36, 0x10, RZ ;  /* 0x0000001024247819 */ /* 0x000fe200000006ff */
[--C-:B------:R-:W-:Y:S01]  /*49a0*/  FFMA.FTZ R51, R48, R35, R32.reuse ;  /* 0x0000002330337223 */ /* 0x100fe20000010020 */
[----:B------:R-:W-:Y:S01]  /*49b0*/  PRMT R32, R26, 0x7632, R32 ;  /* 0x000076321a207816 */ /* 0x000fe20000000020 */
[----:B------:R-:W-:Y:S01]  /*49c0*/  FADD.FTZ R37, R37, -UR23 ;  /* 0x8000001725257e21 */ /* 0x000fe20008010000 */
[----:B------:R-:W-:Y:S01]  /*49d0*/  FFMA.FTZ R49, R48, R34, R49 ;  /* 0x0000002230317223 */ /* 0x000fe20000010031 */
[----:B------:R-:W-:Y:S01]  /*49e0*/  FADD.FTZ R36, R36, -UR23 ;  /* 0x8000001724247e21 */ /* 0x000fe20008010000 */
[----:B------:R-:W-:Y:S01]  /*49f0*/  FADD.FTZ R34, R38, R33 ;  /* 0x0000002126227221 */ /* 0x000fe20000010000 */
[----:B------:R-:W-:Y:S01]  /*4a00*/  FADD.FTZ R46, R46, R39 ;  /* 0x000000272e2e7221 */ /* 0x000fe20000010000 */
        /* <DEDUP_REMOVED lines=24> */
.L_x_198:
        /* <DEDUP_REMOVED lines=9> */
[----:B------:R-:W-:Y:S01]  /*4c20*/  SHF.L.U32 R37, R27, 0x10, RZ ;  /* 0x000000101b257819 */ /* 0x000fe200000006ff */
[----:B------:R-:W-:Y:S01]  /*4c30*/  FADD.FTZ R35, R35, R36 ;  /* 0x0000002423237221 */ /* 0x000fe20000010000 */
[----:B------:R-:W-:Y:S01]  /*4c40*/  SHF.L.U32 R34, R34, 0x10, RZ ;  /* 0x0000001022227819 */ /* 0x000fe200000006ff */
[--C-:B------:R-:W-:Y:S01]  /*4c50*/  FFMA.FTZ R48, R48, R32, R33.reuse ;  /* 0x0000002030307223 */ /* 0x100fe20000010021 */
[C---:B------:R-:W-:Y:S01]  /*4c60*/  PRMT R33, R28.reuse, 0x7632, R33 ;  /* 0x000076321c217816 */ /* 0x040fe20000000021 */
[----:B------:R-:W-:Y:S01]  /*4c70*/  FADD.FTZ R37, R37, -UR23 ;  /* 0x8000001725257e21 */ /* 0x000fe20008010000 */
[----:B------:R-:W-:Y:S01]  /*4c80*/  SHF.L.U32 R39, R28, 0x10, RZ ;  /* 0x000000101c277819 */ /* 0x000fe200000006ff */
[----:B------:R-:W-:Y:S01]  /*4c90*/  FADD.FTZ R34, R34, -UR23 ;  /* 0x8000001722227e21 */ /* 0x000fe20008010000 */
[----:B------:R-:W-:Y:S01]  /*4ca0*/  SHF.L.U32 R36, R33, 0x10, RZ ;  /* 0x0000001021247819 */ /* 0x000fe200000006ff */
[----:B------:R-:W-:-:S02]  /*4cb0*/  FMUL.FTZ R45, R37, UR24 ;  /* 0x00000018252d7c20 */ /* 0x000fc40008410000 */
        /* <DEDUP_REMOVED lines=20> */
.L_x_199:
[----:B------:R-:W-:Y:S01]  /*4e00*/  FMUL.FTZ R33, R39, R82 ;  /* 0x0000005227217220 */ /* 0x000fe20000410000 */
[----:B------:R-:W-:Y:S01]  /*4e10*/  PRMT R34, R29, 0x7632, R34 ;  /* 0x000076321d227816 */ /* 0x000fe20000000022 */
[----:B------:R-:W-:Y:S01]  /*4e20*/  FADD.FTZ R38, R32, R35 ;  /* 0x0000002320267221 */ /* 0x000fe20000010000 */
[----:B------:R-:W-:Y:S01]  /*4e30*/  FADD.FTZ R47, R47, R36 ;  /* 0x000000242f2f7221 */ /* 0x000fe20000010000 */
[----:B------:R-:W-:Y:S01]  /*4e40*/  FFMA.FTZ R49, R44, R36, R49 ;  /* 0x000000242c317223 */ /* 0x000fe20000010031 */
        /* <DEDUP_REMOVED lines=8> */
[----:B------:R-:W-:Y:S01]  /*4ed0*/  FADD.FTZ R34, R38, R33 ;  /* 0x0000002126227221 */ /* 0x000fe20000010000 */
        /* <DEDUP_REMOVED lines=25> */
.L_x_200:
        /* <DEDUP_REMOVED lines=39> */
.L_x_201:
        /* <DEDUP_REMOVED lines=39> */
.L_x_202:
        /* <DEDUP_REMOVED lines=39> */
.L_x_203:
        /* <DEDUP_REMOVED lines=39> */
.L_x_204:
        /* <DEDUP_REMOVED lines=39> */
.L_x_205:
        /* <DEDUP_REMOVED lines=8> */
[----:B------:R-:W-:Y:S01]  /*5d20*/  FFMA.FTZ R50, R45, R39, R50 ;  /* 0x000000272d327223 */ /* 0x000fe20000010032 */
[----:B------:R-:W-:Y:S01]  /*5d30*/  SHF.L.U32 R37, R34, 0x10, RZ ;  /* 0x0000001022257819 */ /* 0x000fe200000006ff */
[--C-:B------:R-:W-:Y:S01]  /*5d40*/  FFMA.FTZ R45, R44, R35, R32.reuse ;  /* 0x000000232c2d7223 */ /* 0x100fe20000010020 */
[----:B------:R-:W-:Y:S01]  /*5d50*/  PRMT R32, R94, 0x7632, R32 ;  /* 0x000076325e207816 */ /* 0x000fe20000000020 */
[----:B------:R-:W-:Y:S01]  /*5d60*/  FADD.FTZ R36, R36, -UR23 ;  /* 0x8000001724247e21 */ /* 0x000fe20008010000 */
[----:B------:R-:W-:Y:S01]  /*5d70*/  FADD.FTZ R34, R38, R33 ;  /* 0x0000002126227221 */ /* 0x000fe20000010000 */
        /* <DEDUP_REMOVED lines=25> */
.L_x_206:
[----:B------:R-:W-:Y:S01]  /*5f10*/  FADD.FTZ R39, R35, R34 ;  /* 0x0000002223277221 */ /* 0x000fe20000010000 */
[----:B------:R-:W-:Y:S01]  /*5f20*/  FMUL.FTZ R36, R145, R82 ;  /* 0x0000005291247220 */ /* 0x000fe20000410000 */
[----:B------:R-:W-:Y:S01]  /*5f30*/  PRMT R35, R95, 0x7632, R35 ;  /* 0x000076325f237816 */ /* 0x000fe20000000023 */
        /* <DEDUP_REMOVED lines=36> */
.L_x_207:
[----:B------:R-:W-:Y:S01]  /*6180*/  FMUL.FTZ R38, R84, R82 ;  /* 0x0000005254267220 */ /* 0x000fe20000410000 */
[--C-:B------:R-:W-:Y:S01]  /*6190*/  FADD.FTZ R39, R37, R36.reuse ;  /* 0x0000002425277221 */ /* 0x100fe20000010000 */
[C---:B------:R-:W-:Y:S02]  /*61a0*/  PRMT R36, R97.reuse, 0x7632, R36 ;  /* 0x0000763261247816 */ /* 0x040fe40000000024 */
[----:B------:R-:W-:Y:S01]  /*61b0*/  SHF.L.U32 R37, R97, 0x10, RZ ;  /* 0x0000001061257819 */ /* 0x000fe200000006ff */
[----:B------:R-:W-:Y:S01]  /*61c0*/  FFMA.FTZ R40, R85, R38, R46 ;  /* 0x0000002655287223 */ /* 0x000fe2000001002e */
[----:B------:R-:W-:Y:S01]  /*61d0*/  FADD.FTZ R42, R39, R38 ;  /* 0x00000026272a7221 */ /* 0x000fe20000010000 */
[----:B------:R-:W-:Y:S02]  /*61e0*/  SHF.L.U32 R38, R36, 0x10, RZ ;  /* 0x0000001024267819 */ /* 0x000fe400000006ff */
[C---:B------:R-:W-:Y:S01]  /*61f0*/  PRMT R39, R98.reuse, 0x7632, R39 ;  /* 0x0000763262277816 */ /* 0x040fe20000000027 */
[----:B------:R-:W-:Y:S01]  /*6200*/  FADD.FTZ R41, R37, -UR23 ;  /* 0x8000001725297e21 */ /* 0x000fe20008010000 */
[----:B------:R-:W-:Y:S01]  /*6210*/  SHF.L.U32 R36, R98, 0x10, RZ ;  /* 0x0000001062247819 */ /* 0x000fe200000006ff */
[----:B------:R-:W-:Y:S01]  /*6220*/  FADD.FTZ R43, R38, -UR23 ;  /* 0x80000017262b7e21 */ /* 0x000fe20008010000 */
[----:B------:R-:W-:Y:S01]  /*6230*/  SHF.L.U32 R37, R39, 0x10, RZ ;  /* 0x0000001027257819 */ /* 0x000fe200000006ff */
[----:B------:R-:W-:Y:S01]  /*6240*/  FMUL.FTZ R38, R41, UR24 ;  /* 0x0000001829267c20 */ /* 0x000fe20008410000 */
[----:B------:R-:W-:Y:S01]  /*6250*/  PRMT R53, R99, 0x7632, R53 ;  /* 0x0000763263357816 */ /* 0x000fe20000000035 */
        /* <DEDUP_REMOVED lines=21> */
.L_x_208:
[----:B------:R-:W-:Y:S01]  /*63b0*/  FFMA.FTZ R45, R35, R41, R40 ;  /* 0x00000029232d7223 */ /* 0x000fe20000010028 */
[----:B------:R-:W-:Y:S01]  /*63c0*/  FMUL.FTZ R43, R36, R82 ;  /* 0x00000052242b7220 */ /* 0x000fe20000410000 */
[----:B------:R-:W-:Y:S01]  /*63d0*/  FADD.FTZ R42, R41, R42 ;  /* 0x0000002a292a7221 */ /* 0x000fe20000010000 */
[----:B------:R-:W-:Y:S02]  /*63e0*/  SHF.L.U32 R40, R99, 0x10, RZ ;  /* 0x0000001063287819 */ /* 0x000fe400000006ff */
        /* <DEDUP_REMOVED lines=30> */
.L_x_209:
[----:B------:R-:W-:Y:S01]  /*65d0*/  FFMA.FTZ R49, R39, R45, R44 ;  /* 0x0000002d27317223 */ /* 0x000fe2000001002c */
[----:B------:R-:W-:Y:S01]  /*65e0*/  FMUL.FTZ R47, R40, R82 ;  /* 0x00000052282f7220 */ /* 0x000fe20000410000 */
[----:B------:R-:W-:Y:S01]  /*65f0*/  FADD.FTZ R46, R45, R46 ;  /* 0x0000002e2d2e7221 */ /* 0x000fe20000010000 */
[C---:B------:R-:W-:Y:S02]  /*6600*/  PRMT R44, R101.reuse, 0x7632, R44 ;  /* 0x00007632652c7816 */ /* 0x040fe4000000002c */
[----:B------:R-:W-:Y:S01]  /*6610*/  SHF.L.U32 R45, R101, 0x10, RZ ;  /* 0x00000010652d7819 */ /* 0x000fe200000006ff */
[----:B------:R-:W-:Y:S01]  /*6620*/  FADD.FTZ R50, R46, R47 ;  /* 0x0000002f2e327221 */ /* 0x000fe20000010000 */
[----:B------:R-:W-:Y:S01]  /*6630*/  SHF.L.U32 R46, R44, 0x10, RZ ;  /* 0x000000102c2e7819 */ /* 0x000fe200000006ff */
[----:B------:R-:W-:Y:S01]  /*6640*/  FFMA.FTZ R48, R42, R47, R49 ;  /* 0x0000002f2a307223 */ /* 0x000fe20000010031 */
        /* <DEDUP_REMOVED lines=28> */
.L_x_210:
[----:B------:R-:W-:Y:S01]  /*6810*/  FFMA.FTZ R53, R43, R49, R48 ;  /* 0x000000312b357223 */ /* 0x000fe20000010030 */
[----:B------:R-:W-:Y:S01]  /*6820*/  FMUL.FTZ R51, R44, R82 ;  /* 0x000000522c337220 */ /* 0x000fe20000410000 */
[----:B------:R-:W-:Y:S01]  /*6830*/  SHF.L.U32 R48, R103, 0x10, RZ ;  /* 0x0000001067307819 */ /* 0x000fe200000006ff */
[----:B------:R-:W-:Y:S01]  /*6840*/  FADD.FTZ R56, R49, R50 ;  /* 0x0000003231387221 */ /* 0x000fe20000010000 */
        /* <DEDUP_REMOVED lines=30> */
.L_x_211:
[----:B------:R-:W-:Y:S01]  /*6a30*/  FFMA.FTZ R58, R47, R49, R50 ;  /* 0x000000312f3a7223 */ /* 0x000fe20000010032 */
[----:B------:R-:W-:Y:S01]  /*6a40*/  FMUL.FTZ R50, R48, R82 ;  /* 0x0000005230327220 */ /* 0x000fe20000410000 */
[----:B------:R-:W-:Y:S01]  /*6a50*/  FADD.FTZ R51, R49, R56 ;  /* 0x0000003831337221 */ /* 0x000fe20000010000 */
[C---:B------:R-:W-:Y:S02]  /*6a60*/  PRMT R55, R105.reuse, 0x7632, R55 ;  /* 0x0000763269377816 */ /* 0x040fe40000000037 */
[----:B------:R-:W-:Y:S01]  /*6a70*/  SHF.L.U32 R56, R105, 0x10, RZ ;  /* 0x0000001069387819 */ /* 0x000fe200000006ff */
[----:B------:R-:W-:Y:S01]  /*6a80*/  FFMA.FTZ R49, R53, R50, R58 ;  /* 0x0000003235317223 */ /* 0x000fe2000001003a */
[----:B------:R-:W-:Y:S01]  /*6a90*/  FADD.FTZ R51, R51, R50 ;  /* 0x0000003233337221 */ /* 0x000fe20000010000 */
[----:B------:R-:W-:Y:S02]  /*6aa0*/  SHF.L.U32 R50, R55, 0x10, RZ ;  /* 0x0000001037327819 */ /* 0x000fe400000006ff */
[----:B------:R-:W-:Y:S01]  /*6ab0*/  PRMT R57, R106, 0x7632, R57 ;  /* 0x000076326a397816 */ /* 0x000fe20000000039 */
        /* <DEDUP_REMOVED lines=27> */
.L_x_212:
[----:B------:R-:W-:Y:S01]  /*6c70*/  FFMA.FTZ R62, R54, R50, R49 ;  /* 0x00000032363e7223 */ /* 0x000fe20000010031 */
[----:B------:R-:W-:Y:S01]  /*6c80*/  FADD.FTZ R51, R50, R51 ;  /* 0x0000003332337221 */ /* 0x000fe20000010000 */
[----:B------:R-:W-:Y:S01]  /*6c90*/  SHF.L.U32 R50, R107, 0x10, RZ ;  /* 0x000000106b327819 */ /* 0x000fe200000006ff */
[----:B------:R-:W-:Y:S01]  /*6ca0*/  FMUL.FTZ R60, R55, R82 ;  /* 0x00000052373c7220 */ /* 0x000fe20000410000 */
[----:B------:R-:W-:Y:S02]  /*6cb0*/  SHF.L.U32 R68, R68, 0x10, RZ ;  /* 0x0000001044447819 */ /* 0x000fe400000006ff */
[----:B------:R-:W-:Y:S01]  /*6cc0*/  SHF.L.U32 R59, R108, 0x10, RZ ;  /* 0x000000106c3b7819 */ /* 0x000fe200000006ff */
[----:B------:R-:W-:Y:S01]  /*6cd0*/  FFMA.FTZ R49, R57, R60, R62 ;  /* 0x0000003c39317223 */ /* 0x000fe2000001003e */
[--C-:B------:R-:W-:Y:S01]  /*6ce0*/  FADD.FTZ R51, R51, R60.reuse ;  /* 0x0000003c33337221 */ /* 0x100fe20000010000 */
[----:B------:R-:W-:Y:S01]  /*6cf0*/  FADD.FTZ R50, R50, -UR23 ;  /* 0x8000001732327e21 */ /* 0x000fe20008010000 */
[----:B------:R-:W-:Y:S01]  /*6d00*/  PRMT R60, R108, 0x7632, R60 ;  /* 0x000076326c3c7816 */ /* 0x000fe2000000003c */
[----:B------:R-:W-:-:S02]  /*6d10*/  FADD.FTZ R62, R68, -UR23 ;  /* 0x80000017443e7e21 */ /* 0x000fc40008010000 */
        /* <DEDUP_REMOVED lines=23> */
.L_x_213:
        /* <DEDUP_REMOVED lines=36> */
.L_x_214:
[----:B------:R-:W-:Y:S01]  /*70d0*/  FFMA.FTZ R70, R62, R67, R49 ;  /* 0x000000433e467223 */ /* 0x000fe20000010031 */
[----:B------:R-:W-:Y:S01]  /*70e0*/  FADD.FTZ R69, R67, R50 ;  /* 0x0000003243457221 */ /* 0x000fe20000010000 */
[----:B------:R-:W-:Y:S01]  /*70f0*/  FMUL.FTZ R68, R63, R82 ;  /* 0x000000523f447220 */ /* 0x000fe20000410000 */
[----:B------:R-:W-:Y:S02]  /*7100*/  SHF.L.U32 R67, R111, 0x10, RZ ;  /* 0x000000106f437819 */ /* 0x000fe400000006ff */
[----:B------:R-:W-:Y:S01]  /*7110*/  SHF.L.U32 R51, R51, 0x10, RZ ;  /* 0x0000001033337819 */ /* 0x000fe200000006ff */
[----:B------:R-:W-:Y:S01]  /*7120*/  FFMA.FTZ R49, R65, R68, R70 ;  /* 0x0000004441317223 */ /* 0x000fe20000010046 */
[--C-:B------:R-:W-:Y:S01]  /*7130*/  FADD.FTZ R50, R69, R68.reuse ;  /* 0x0000004445327221 */ /* 0x100fe20000010000 */
[C---:B------:R-:W-:Y:S01]  /*7140*/  PRMT R68, R112.reuse, 0x7632, R68 ;  /* 0x0000763270447816 */ /* 0x040fe20000000044 */
        /* <DEDUP_REMOVED lines=26> */
.L_x_215:
        /* <DEDUP_REMOVED lines=36> */
.L_x_216:
        /* <DEDUP_REMOVED lines=34> */
.L_x_217:
[----:B------:R-:W-:Y:S01]  /*7750*/  FFMA.FTZ R128, R120, R51, R49 ;  /* 0x0000003378807223 */ /* 0x000fe20000010031 */
[--C-:B------:R-:W-:Y:S01]  /*7760*/  FADD.FTZ R49, R51, R50.reuse ;  /* 0x0000003233317221 */ /* 0x100fe20000010000 */
[----:B------:R-:W-:Y:S01]  /*7770*/  PRMT R50, R117, 0x7632, R50 ;  /* 0x0000763275327816 */ /* 0x000fe20000000032 */
[----:B------:R-:W-:Y:S01]  /*7780*/  FMUL.FTZ R126, R121, R82 ;  /* 0x00000052797e7220 */ /* 0x000fe20000410000 */
[----:B------:R-:W-:Y:S02]  /*7790*/  SHF.L.U32 R125, R117, 0x10, RZ ;  /* 0x00000010757d7819 */ /* 0x000fe400000006ff */
[----:B------:R-:W-:Y:S01]  /*77a0*/  SHF.L.U32 R50, R50, 0x10, RZ ;  /* 0x0000001032327819 */ /* 0x000fe200000006ff */
[----:B------:R-:W-:Y:S01]  /*77b0*/  FFMA.FTZ R51, R123, R126, R128 ;  /* 0x0000007e7b337223 */ /* 0x000fe20000010080 */
[--C-:B------:R-:W-:Y:S01]  /*77c0*/  FADD.FTZ R49, R49, R126.reuse ;  /* 0x0000007e31317221 */ /* 0x100fe20000010000 */
[----:B------:R-:W-:Y:S01]  /*77d0*/  PRMT R126, R118, 0x7632, R126 ;  /* 0x00007632767e7816 */ /* 0x000fe2000000007e */
[----:B------:R-:W-:Y:S01]  /*77e0*/  FADD.FTZ R127, R125, -UR23 ;  /* 0x800000177d7f7e21 */ /* 0x000fe20008010000 */
[----:B------:R-:W-:Y:S01]  /*77f0*/  FADD.FTZ R128, R50, -UR23 ;  /* 0x8000001732807e21 */ /* 0x000fe20008010000 */
[----:B------:R-:W-:Y:S01]  /*7800*/  PRMT R132, R3, 0x7632, R132 ;  /* 0x0000763203847816 */ /* 0x000fe20000000084 */
[----:B------:R-:W-:Y:S01]  /*7810*/  FMUL.FTZ R50, R122, R83 ;  /* 0x000000537a327220 */ /* 0x000fe20000410000 */
[----:B------:R-:W-:Y:S01]  /*7820*/  SHF.L.U32 R125, R118, 0x10, RZ ;  /* 0x00000010767d7819 */ /* 0x000fe200000006ff */
[----:B------:R-:W-:Y:S01]  /*7830*/  FMUL.FTZ R127, R127, UR24 ;  /* 0x000000187f7f7c20 */ /* 0x000fe20008410000 */
[----:B------:R-:W-:Y:S01]  /*7840*/  SHF.L.U32 R126, R126, 0x10, RZ ;  /* 0x000000107e7e7819 */ /* 0x000fe200000006ff */
[----:B------:R-:W-:Y:S01]  /*7850*/  FMUL.FTZ R128, R128, UR24 ;  /* 0x0000001880807c20 */ /* 0x000fe20008410000 */
[----:B------:R-:W-:Y:S06]  /*7860*/  @!P1 BRA `(.L_x_218) ;  /* 0x0000000000489947 */ /* 0x000fec0003800000 */
[----:B------:R-:W-:-:S04]  /*7870*/  FFMA.FTZ R129, R127, R82, R80 ;  /* 0x000000527f817223 */ /* 0x000fc80000010050 */
[----:B------:R-:W-:-:S06]  /*7880*/  FMUL.FTZ R130, R129, -1.4426950216293334961 ;  /* 0xbfb8aa3b81827820 */ /* 0x000fcc0000410000 */
[----:B------:R-:W0:Y:S02]  /*7890*/  MUFU.EX2 R130, R130 ;  /* 0x0000008200827308 */ /* 0x000e240000000800 */
[----:B0-----:R-:W-:-:S06]  /*78a0*/  FADD.FTZ R131, R130, 1 ;  /* 0x3f80000082837421 */ /* 0x001fcc0000010000 */
[----:B------:R-:W0:Y:S02]  /*78b0*/  MUFU.RCP R134, R131 ;  /* 0x0000008300867308 */ /* 0x000e240000001000 */
[----:B0-----:R-:W-:Y:S01]  /*78c0*/  FMUL.FTZ R125, R125, R134 ;  /* 0x000000867d7d7220 */ /* 0x001fe20000410000 */
[----:B------:R-:W-:-:S04]  /*78d0*/  FADD.FTZ R134, -R134, 1 ;  /* 0x3f80000086867421 */ /* 0x000fc80000010100 */
        /* <DEDUP_REMOVED lines=11> */
.L_x_218:
[----:B------:R-:W-:Y:S01]  /*7990*/  FFMA.FTZ R134, R124, R50, R51 ;  /* 0x000000327c867223 */ /* 0x000fe20000010033 */
[----:B------:R-:W-:Y:S01]  /*79a0*/  FMUL.FTZ R130, R125, R82 ;  /* 0x000000527d827220 */ /* 0x000fe20000410000 */
[----:B------:R-:W-:Y:S01]  /*79b0*/  FADD.FTZ R51, R50, R49 ;  /* 0x0000003132337221 */ /* 0x000fe20000010000 */
[----:B------:R-:W-:Y:S01]  /*79c0*/  SHF.L.U32 R131, R3, 0x10, RZ ;  /* 0x0000001003837819 */ /* 0x000fe200000006ff */
[----:B------:R-:W-:Y:S01]  /*79d0*/  FMUL.FTZ R133, R126, R83 ;  /* 0x000000537e857220 */ /* 0x000fe20000410000 */
        /* <DEDUP_REMOVED lines=25> */
[----:B0-----:R-:W-:Y:S01]  /*7b70*/  FMUL.FTZ R130, R130, R134 ;  /* 0x0000008682827220 */ /* 0x001fe20000410000 */
[----:B------:R-:W-:-:S04]  /*7b80*/  FADD.FTZ R134, -R134, 1 ;  /* 0x3f80000086867421 */ /* 0x000fc80000010100 */
[----:B------:R-:W-:-:S04]  /*7b90*/  FFMA.FTZ R134, R50, R134, 1 ;  /* 0x3f80000032867423 */ /* 0x000fc80000010086 */
[----:B------:R-:W-:-:S07]  /*7ba0*/  FMUL.FTZ R130, R130, R134 ;  /* 0x0000008682827220 */ /* 0x000fce0000410000 */
.L_x_219:
[C---:B------:R-:W-:Y:S01]  /*7bb0*/  PRMT R136, R5.reuse, 0x7632, R136 ;  /* 0x0000763205887816 */ /* 0x040fe20000000088 */
[----:B------:R-:W-:Y:S01]  /*7bc0*/  FFMA.FTZ R49, R128, R133, R49 ;  /* 0x0000008580317223 */ /* 0x000fe20000010031 */
[----:B------:R-:W-:Y:S01]  /*7bd0*/  SHF.L.U32 R135, R5, 0x10, RZ ;  /* 0x0000001005877819 */ /* 0x000fe200000006ff */
[----:B------:R-:W-:Y:S01]  /*7be0*/  FMUL.FTZ R50, R129, R82 ;  /* 0x0000005281327220 */ /* 0x000fe20000410000 */
[----:B------:R-:W-:Y:S01]  /*7bf0*/  SHF.L.U32 R136, R136, 0x10, RZ ;  /* 0x0000001088887819 */ /* 0x000fe200000006ff */
[----:B------:R-:W-:Y:S01]  /*7c00*/  FADD.FTZ R51, R133, R51 ;  /* 0x0000003385337221 */ /* 0x000fe20000010000 */
[----:B------:R-:W-:Y:S01]  /*7c10*/  PRMT R134, R6, 0x7632, R134 ;  /* 0x0000763206867816 */ /* 0x000fe20000000086 */
[----:B------:R-:W-:Y:S01]  /*7c20*/  FADD.FTZ R135, R135, -UR23 ;  /* 0x8000001787877e21 */ /* 0x000fe20008010000 */
[----:B------:R-:W-:Y:S01]  /*7c30*/  FFMA.FTZ R49, R131, R50, R49 ;  /* 0x0000003283317223 */ /* 0x000fe20000010031 */
[----:B------:R-:W-:Y:S01]  /*7c40*/  FADD.FTZ R136, R136, -UR23 ;  /* 0x8000001788887e21 */ /* 0x000fe20008010000 */
[----:B------:R-:W-:Y:S01]  /*7c50*/  FADD.FTZ R50, R51, R50 ;  /* 0x0000003233327221 */ /* 0x000fe20000010000 */
[----:B------:R-:W-:Y:S01]  /*7c60*/  SHF.L.U32 R133, R6, 0x10, RZ ;  /* 0x0000001006857819 */ /* 0x000fe200000006ff */
[----:B------:R-:W-:Y:S01]  /*7c70*/  FMUL.FTZ R135, R135, UR24 ;  /* 0x0000001887877c20 */ /* 0x000fe20008410000 */
[----:B------:R-:W-:Y:S01]  /*7c80*/  PRMT R140, R7, 0x7632, R140 ;  /* 0x00007632078c7816 */ /* 0x000fe2000000008c */
[----:B------:R-:W-:Y:S01]  /*7c90*/  FMUL.FTZ R51, R130, R83 ;  /* 0x0000005382337220 */ /* 0x000fe20000410000 */
        /* <DEDUP_REMOVED lines=21> */
.L_x_220:
[----:B------:R-:W-:Y:S01]  /*7df0*/  SHF.L.U32 R139, R7, 0x10, RZ ;  /* 0x00000010078b7819 */ /* 0x000fe200000006ff */
[----:B------:R-:W-:Y:S01]  /*7e00*/  FFMA.FTZ R49, R132, R51, R49 ;  /* 0x0000003384317223 */ /* 0x000fe20000010031 */
[----:B------:R-:W-:Y:S01]  /*7e10*/  SHF.L.U32 R140, R140, 0x10, RZ ;  /* 0x000000108c8c7819 */ /* 0x000fe200000006ff */
[----:B------:R-:W-:Y:S01]  /*7e20*/  FMUL.FTZ R141, R133, R82 ;  /* 0x00000052858d7220 */ /* 0x000fe20000410000 */
[----:B------:R-:W-:Y:S01]  /*7e30*/  FADD.FTZ R50, R51, R50 ;  /* 0x0000003233327221 */ /* 0x000fe20000010000 */
[----:B------:R-:W-:Y:S01]  /*7e40*/  PRMT R138, R8, 0x7632, R138 ;  /* 0x00007632088a7816 */ /* 0x000fe2000000008a */
[----:B------:R-:W-:Y:S01]  /*7e50*/  FADD.FTZ R139, R139, -UR23 ;  /* 0x800000178b8b7e21 */ /* 0x000fe20008010000 */
[----:B------:R-:W-:Y:S01]  /*7e60*/  FADD.FTZ R140, R140, -UR23 ;  /* 0x800000178c8c7e21 */ /* 0x000fe20008010000 */
[----:B------:R-:W-:Y:S01]  /*7e70*/  FFMA.FTZ R49, R135, R141, R49 ;  /* 0x0000008d87317223 */ /* 0x000fe20000010031 */
[----:B------:R-:W-:Y:S01]  /*7e80*/  FADD.FTZ R141, R50, R141 ;  /* 0x0000008d328d7221 */ /* 0x000fe20000010000 */
[----:B------:R-:W-:Y:S01]  /*7e90*/  SHF.L.U32 R137, R8, 0x10, RZ ;  /* 0x0000001008897819 */ /* 0x000fe200000006ff */
[----:B------:R-:W-:Y:S01]  /*7ea0*/  FMUL.FTZ R139, R139, UR24 ;  /* 0x000000188b8b7c20 */ /* 0x000fe20008410000 */
[----:B------:R-:W-:Y:S01]  /*7eb0*/  SHF.L.U32 R138, R138, 0x10, RZ ;  /* 0x000000108a8a7819 */ /* 0x000fe200000006ff */
[----:B------:R-:W-:Y:S01]  /*7ec0*/  FMUL.FTZ R50, R134, R83 ;  /* 0x0000005386327220 */ /* 0x000fe20000410000 */
        /* <DEDUP_REMOVED lines=20> */
.L_x_221:
[----:B------:R-:W-:Y:S01]  /*8010*/  PRMT R144, R9, 0x7632, R144 ;  /* 0x0000763209907816 */ /* 0x000fe20000000090 */
[----:B------:R-:W-:Y:S01]  /*8020*/  FFMA.FTZ R49, R136, R50, R49 ;  /* 0x0000003288317223 */ /* 0x000fe20000010031 */
[----:B------:R-:W-:Y:S01]  /*8030*/  FMUL.FTZ R51, R137, R82 ;  /* 0x0000005289337220 */ /* 0x000fe20000410000 */
[----:B------:R-:W-:Y:S01]  /*8040*/  SHF.L.U32 R143, R9, 0x10, RZ ;  /* 0x00000010098f7819 */ /* 0x000fe200000006ff */
[----:B------:R-:W-:Y:S01]  /*8050*/  FADD.FTZ R141, R50, R141 ;  /* 0x0000008d328d7221 */ /* 0x000fe20000010000 */
[----:B------:R-:W-:Y:S01]  /*8060*/  SHF.L.U32 R144, R144, 0x10, RZ ;  /* 0x0000001090907819 */ /* 0x000fe200000006ff */
[----:B------:R-:W-:Y:S01]  /*8070*/  FMUL.FTZ R50, R138, R83 ;  /* 0x000000538a327220 */ /* 0x000fe20000410000 */
[----:B------:R-:W-:Y:S01]  /*8080*/  FFMA.FTZ R49, R139, R51, R49 ;  /* 0x000000338b317223 */ /* 0x000fe20000010031 */
        /* <DEDUP_REMOVED lines=29> */
.L_x_222:
[----:B------:R-:W-:Y:S01]  /*8260*/  PRMT R157, R11, 0x7632, R157 ;  /* 0x000076320b9d7816 */ /* 0x000fe2000000009d */
[----:B------:R-:W-:Y:S01]  /*8270*/  FMUL.FTZ R51, R141, R82 ;  /* 0x000000528d337220 */ /* 0x000fe20000410000 */
[----:B------:R-:W-:Y:S01]  /*8280*/  SHF.L.U32 R156, R11, 0x10, RZ ;  /* 0x000000100b9c7819 */ /* 0x000fe200000006ff */
[----:B------:R-:W-:Y:S01]  /*8290*/  FFMA.FTZ R145, R85, R84, R145 ;  /* 0x0000005455917223 */ /* 0x000fe20000010091 */
[----:B------:R-:W-:Y:S01]  /*82a0*/  SHF.L.U32 R157, R157, 0x10, RZ ;  /* 0x000000109d9d7819 */ /* 0x000fe200000006ff */
[----:B------:R-:W-:Y:S01]  /*82b0*/  FFMA.FTZ R49, R143, R51, R49 ;  /* 0x000000338f317223 */ /* 0x000fe20000010031 */
[----:B------:R-:W-:Y:S01]  /*82c0*/  FADD.FTZ R50, R50, R51 ;  /* 0x0000003332327221 */ /* 0x000fe20000010000 */
[----:B------:R-:W-:Y:S01]  /*82d0*/  FMUL.FTZ R51, R142, R83 ;  /* 0x000000538e337220 */ /* 0x000fe20000410000 */
[----:B------:R-:W-:Y:S01]  /*82e0*/  PRMT R155, R12, 0x7632, R155 ;  /* 0x000076320c9b7816 */ /* 0x000fe2000000009b */
[----:B------:R-:W-:Y:S01]  /*82f0*/  FADD.FTZ R156, R156, -UR23 ;  /* 0x800000179c9c7e21 */ /* 0x000fe20008010000 */
[----:B------:R-:W-:Y:S01]  /*8300*/  FADD.FTZ R157, R157, -UR23 ;  /* 0x800000179d9d7e21 */ /* 0x000fe20008010000 */
[----:B------:R-:W-:Y:S01]  /*8310*/  FADD.FTZ R154, R154, R84 ;  /* 0x000000549a9a7221 */ /* 0x000fe20000010000 */
[----:B------:R-:W-:Y:S01]  /*8320*/  FFMA.FTZ R49, R144, R51, R49 ;  /* 0x0000003390317223 */ /* 0x000fe20000010031 */
[----:B------:R-:W-:Y:S01]  /*8330*/  FADD.FTZ R50, R51, R50 ;  /* 0x0000003233327221 */ /* 0x000fe20000010000 */
        /* <DEDUP_REMOVED lines=23> */
.L_x_223:
[C---:B------:R-:W-:Y:S01]  /*84b0*/  PRMT R161, R13.reuse, 0x7632, R161 ;  /* 0x000076320da17816 */ /* 0x040fe200000000a1 */
[----:B------:R-:W-:Y:S01]  /*84c0*/  FMUL.FTZ R51, R158, R82 ;  /* 0x000000529e337220 */ /* 0x000fe20000410000 */
[----:B------:R-:W-:Y:S02]  /*84d0*/  SHF.L.U32 R160, R13, 0x10, RZ ;  /* 0x000000100da07819 */ /* 0x000fe400000006ff */
[----:B------:R-:W-:Y:S01]  /*84e0*/  SHF.L.U32 R161, R161, 0x10, RZ ;  /* 0x00000010a1a17819 */ /* 0x000fe200000006ff */
[----:B------:R-:W-:Y:S01]  /*84f0*/  FFMA.FTZ R49, R156, R51, R49 ;  /* 0x000000339c317223 */ /* 0x000fe20000010031 */
[----:B------:R-:W-:Y:S01]  /*8500*/  FADD.FTZ R50, R50, R51 ;  /* 0x0000003332327221 */ /* 0x000fe20000010000 */
[----:B------:R-:W-:Y:S01]  /*8510*/  FMUL.FTZ R51, R155, R83 ;  /* 0x000000539b337220 */ /* 0x000fe20000410000 */
[----:B------:R-:W-:Y:S01]  /*8520*/  FADD.FTZ R160, R160, -UR23 ;  /* 0x80000017a0a07e21 */ /* 0x000fe20008010000 */
[----:B------:R-:W-:Y:S01]  /*8530*/  PRMT R159, R14, 0x7632, R159 ;  /* 0x000076320e9f7816 */ /* 0x000fe2000000009f */
[----:B------:R-:W-:Y:S01]  /*8540*/  FADD.FTZ R161, R161, -UR23 ;  /* 0x80000017a1a17e21 */ /* 0x000fe20008010000 */
        /* <DEDUP_REMOVED lines=25> */
.L_x_224:
[----:B------:R-:W-:Y:S01]  /*86e0*/  FMUL.FTZ R51, R162, R82 ;  /* 0x00000052a2337220 */ /* 0x000fe20000410000 */
[----:B------:R-:W-:Y:S01]  /*86f0*/  FMUL.FTZ R85, R159, R83 ;  /* 0x000000539f557220 */ /* 0x000fe20000410000 */
[----:B------:R-:W-:Y:S02]  /*8700*/  SHF.L.U32 R163, R15, 0x10, RZ ;  /* 0x000000100fa37819 */ /* 0x000fe400000006ff */
[----:B------:R-:W-:Y:S01]  /*8710*/  FFMA.FTZ R49, R160, R51, R49 ;  /* 0x00000033a0317223 */ /* 0x000fe20000010031 */
[--C-:B------:R-:W-:Y:S01]  /*8720*/  FADD.FTZ R50, R50, R51.reuse ;  /* 0x0000003332327221 */ /* 0x100fe20000010000 */
[----:B------:R-:W-:Y:S01]  /*8730*/  PRMT R51, R16, 0x7632, R51 ;  /* 0x0000763210337816 */ /* 0x000fe20000000033 */
[----:B------:R-:W-:Y:S01]  /*8740*/  FADD.FTZ R163, R163, -UR23 ;  /* 0x80000017a3a37e21 */ /* 0x000fe20008010000 */
[--C-:B------:R-:W-:Y:S01]  /*8750*/  FFMA.FTZ R84, R161, R85, R49.reuse ;  /* 0x00000055a1547223 */ /* 0x100fe20000010031 */
[----:B------:R-:W-:Y:S01]  /*8760*/  PRMT R49, R15, 0x7632, R49 ;  /* 0x000076320f317816 */ /* 0x000fe20000000031 */
[----:B------:R-:W-:Y:S01]  /*8770*/  FADD.FTZ R85, R85, R50 ;  /* 0x0000003255557221 */ /* 0x000fe20000010000 */
[----:B------:R-:W-:Y:S01]  /*8780*/  SHF.L.U32 R51, R51, 0x10, RZ ;  /* 0x0000001033337819 */ /* 0x000fe200000006ff */
[----:B------:R-:W-:Y:S01]  /*8790*/  FMUL.FTZ R163, R163, UR24 ;  /* 0x00000018a3a37c20 */ /* 0x000fe20008410000 */
[----:B------:R-:W-:-:S02]  /*87a0*/  SHF.L.U32 R49, R49, 0x10, RZ ;  /* 0x0000001031317819 */ /* 0x000fc400000006ff */
[----:B------:R-:W-:-:S03]  /*87b0*/  SHF.L.U32 R50, R16, 0x10, RZ ;  /* 0x0000001010327819 */ /* 0x000fc600000006ff */
[----:B------:R-:W-:-:S04]  /*87c0*/  FADD.FTZ R49, R49, -UR23 ;  /* 0x8000001731317e21 */ /* 0x000fc80008010000 */
        /* <DEDUP_REMOVED lines=20> */
.L_x_225:
[----:B------:R0:W-:Y:S01]  /*8910*/  STL [R1], R2 ;  /* 0x0000000201007387 */ /* 0x0001e20000100800 */
[----:B------:R-:W-:-:S04]  /*8920*/  FMUL.FTZ R164, R50, R82 ;  /* 0x0000005232a47220 */ /* 0x000fc80000410000 */
[----:B------:R-:W-:Y:S01]  /*8930*/  FFMA.FTZ R84, R163, R164, R84 ;  /* 0x000000a4a3547223 */ /* 0x000fe20000010054 */
[----:B------:R-:W-:Y:S01]  /*8940*/  FADD.FTZ R85, R85, R164 ;  /* 0x000000a455557221 */ /* 0x000fe20000010000 */
[----:B------:R-:W-:Y:S01]  /*8950*/  FMUL.FTZ R164, R51, R83 ;  /* 0x0000005333a47220 */ /* 0x000fe20000410000 */
[----:B0-----:R-:W0:Y:S03]  /*8960*/  S2R R2, SR_LANEID ;  /* 0x0000000000027919 */ /* 0x001e260000000000 */
[----:B------:R-:W-:Y:S01]  /*8970*/  FFMA.FTZ R84, R49, R164, R84 ;  /* 0x000000a431547223 */ /* 0x000fe20000010054 */
[----:B------:R-:W-:-:S04]  /*8980*/  FADD.FTZ R85, R164, R85 ;  /* 0x00000055a4557221 */ /* 0x000fc80000010000 */
[----:B------:R-:W1:Y:S04]  /*8990*/  SHFL.DOWN PT, R164, R84, 0x1, 0x1f ;  /* 0x08201f0054a47f89 */ /* 0x000e6800000e0000 */
[----:B------:R-:W2:Y:S01]  /*89a0*/  SHFL.DOWN PT, R165, R85, 0x1, 0x1f ;  /* 0x08201f0055a57f89 */ /* 0x000ea200000e0000 */
[----:B0-----:R-:W-:-:S13]  /*89b0*/  ISETP.GT.AND P0, PT, R2, 0x1e, PT ;  /* 0x0000001e0200780c */ /* 0x001fda0003f04270 */
[----:B-1----:R-:W-:Y:S01]  /*89c0*/  @!P0 FADD.FTZ R84, R84, R164 ;  /* 0x000000a454548221 */ /* 0x002fe20000010000 */
[----:B--2---:R-:W-:Y:S01]  /*89d0*/  @!P0 FADD.FTZ R85, R85, R165 ;  /* 0x000000a555558221 */ /* 0x004fe20000010000 */
[----:B------:R-:W-:-:S03]  /*89e0*/  ISETP.GT.AND P0, PT, R2, 0x1d, PT ;  /* 0x0000001d0200780c */ /* 0x000fc60003f04270 */
[----:B------:R-:W0:Y:S04]  /*89f0*/  SHFL.DOWN PT, R164, R84, 0x2, 0x1f ;  /* 0x08401f0054a47f89 */ /* 0x000e2800000e0000 */
[----:B------:R-:W1:Y:S06]  /*8a00*/  SHFL.DOWN PT, R165, R85, 0x2, 0x1f ;  /* 0x08401f0055a57f89 */ /* 0x000e6c00000e0000 */
        /* <DEDUP_REMOVED lines=11> */
[----:B-1----:R-:W-:Y:S01]  /*8ac0*/  @!P0 FADD.FTZ R85, R85, R165 ;  /* 0x000000a555558221 */ /* 0x002fe20000010000 */
[----:B------:R-:W-:Y:S01]  /*8ad0*/  ISETP.GT.AND P0, PT, R2, 0xf, PT ;  /* 0x0000000f0200780c */ /* 0x000fe20003f04270 */
[----:B------:R-:W-:Y:S01]  /*8ae0*/  FFMA.FTZ R33, R35, R34, R33 ;  /* 0x0000002223217223 */ /* 0x000fe20000010021 */
[----:B------:R0:W5:Y:S01]  /*8af0*/  LDL.LU R2, [R1] ;  /* 0x0000000001027983 */ /* 0x0001620000300800 */
[----:B------:R-:W-:Y:S01]  /*8b00*/  FADD.FTZ R32, R32, R34 ;  /* 0x0000002220207221 */ /* 0x000fe20000010000 */
[----:B------:R-:W-:Y:S01]  /*8b10*/  FFMA.FTZ R145, R38, R36, R145 ;  /* 0x0000002426917223 */ /* 0x000fe20000010091 */
[----:B------:R-:W-:Y:S01]  /*8b20*/  FFMA.FTZ R33, R39, R37, R33 ;  /* 0x0000002527217223 */ /* 0x000fe20000010021 */
[----:B------:R-:W-:Y:S01]  /*8b30*/  FADD.FTZ R154, R154, R36 ;  /* 0x000000249a9a7221 */ /* 0x000fe20000010000 */
[----:B------:R-:W-:Y:S01]  /*8b40*/  FADD.FTZ R32, R32, R37 ;  /* 0x0000002520207221 */ /* 0x000fe20000010000 */
[----:B------:R-:W-:Y:S01]  /*8b50*/  FFMA.FTZ R145, R42, R40, R145 ;  /* 0x000000282a917223 */ /* 0x000fe20000010091 */
[----:B------:R-:W-:Y:S01]  /*8b60*/  FFMA.FTZ R33, R43, R41, R33 ;  /* 0x000000292b217223 */ /* 0x000fe20000010021 */
[----:B------:R-:W1:Y:S01]  /*8b70*/  SHFL.DOWN PT, R164, R84, 0x10, 0x1f ;  /* 0x0a001f0054a47f89 */ /* 0x000e6200000e0000 */
        /* <DEDUP_REMOVED lines=24> */
[----:B-1----:R-:W-:Y:S01]  /*8d00*/  @!P0 FADD.FTZ R84, R84, R164 ;  /* 0x000000a454548221 */ /* 0x002fe20000010000 */
[----:B------:R-:W-:Y:S01]  /*8d10*/  FADD.FTZ R154, R154, R67 ;  /* 0x000000439a9a7221 */ /* 0x000fe20000010000 */
[----:B------:R-:W-:Y:S01]  /*8d20*/  FADD.FTZ R35, R35, R68 ;  /* 0x0000004423237221 */ /* 0x000fe20000010000 */
[----:B------:R-:W1:Y:S01]  /*8d30*/  S2R R164, SR_LANEID ;  /* 0x0000000000a47919 */ /* 0x000e620000000000 */
[----:B------:R-:W-:Y:S01]  /*8d40*/  FFMA.FTZ R32, R87, R71, R32 ;  /* 0x0000004757207223 */ /* 0x000fe20000010020 */
[----:B------:R-:W-:Y:S01]  /*8d50*/  FFMA.FTZ R33, R120, R86, R33 ;  /* 0x0000005678217223 */ /* 0x000fe20000010021 */
[----:B------:R-:W-:Y:S01]  /*8d60*/  FADD.FTZ R154, R154, R71 ;  /* 0x000000479a9a7221 */ /* 0x000fe20000010000 */
[----:B------:R-:W-:Y:S01]  /*8d70*/  FADD.FTZ R35, R35, R86 ;  /* 0x0000005623237221 */ /* 0x000fe20000010000 */
[----:B------:R-:W-:Y:S01]  /*8d80*/  FFMA.FTZ R32, R123, R121, R32 ;  /* 0x000000797b207223 */ /* 0x000fe20000010020 */
[----:B------:R-:W-:Y:S01]  /*8d90*/  FFMA.FTZ R33, R124, R122, R33 ;  /* 0x0000007a7c217223 */ /* 0x000fe20000010021 */
[----:B------:R-:W2:Y:S01]  /*8da0*/  SHFL.DOWN PT, R165, R85, 0x10, 0x1f ;  /* 0x0a001f0055a57f89 */ /* 0x000ea200000e0000 */
[----:B------:R-:W-:Y:S01]  /*8db0*/  FADD.FTZ R154, R154, R121 ;  /* 0x000000799a9a7221 */ /* 0x000fe20000010000 */
[----:B------:R-:W-:Y:S01]  /*8dc0*/  FADD.FTZ R35, R35, R122 ;  /* 0x0000007a23237221 */ /* 0x000fe20000010000 */
[----:B------:R-:W3:Y:S01]  /*8dd0*/  S2UR UR7, SR_CgaCtaId ;  /* 0x00000000000779c3 */ /* 0x000ee20000008800 */
        /* <DEDUP_REMOVED lines=20> */
[----:B------:R-:W-:Y:S01]  /*8f20*/  UMOV UR6, 0x400 ;  /* 0x0000040000067882 */ /* 0x000fe20000000000 */
[----:B------:R-:W-:Y:S01]  /*8f30*/  FFMA.FTZ R143, R156, R158, R143 ;  /* 0x0000009e9c8f7223 */ /* 0x000fe2000001008f */
[----:B------:R-:W-:Y:S01]  /*8f40*/  UIADD3 UR5, UR6, 0x80, URZ ;  /* 0x0000008006057890 */ /* 0x000fe2000fffe03f */
[----:B------:R-:W-:Y:S01]  /*8f50*/  FFMA.FTZ R144, R157, R155, R144 ;  /* 0x0000009b9d907223 */ /* 0x000fe20000010090 */
[----:B--2---:R-:W-:Y:S01]  /*8f60*/  @!P0 FADD.FTZ R85, R85, R165 ;  /* 0x000000a555558221 */ /* 0x004fe20000010000 */
[----:B------:R-:W-:Y:S01]  /*8f70*/  FADD.FTZ R141, R141, R158 ;  /* 0x0000009e8d8d7221 */ /* 0x000fe20000010000 */
[----:B------:R-:W-:Y:S01]  /*8f80*/  FADD.FTZ R142, R142, R155 ;  /* 0x0000009b8e8e7221 */ /* 0x000fe20000010000 */
[----:B-1----:R-:W-:Y:S01]  /*8f90*/  ISETP.NE.AND P0, PT, R164, RZ, PT ;  /* 0x000000ffa400720c */ /* 0x002fe20003f05270 */
[----:B---3--:R-:W-:Y:S01]  /*8fa0*/  ULEA UR5, UR7, UR5, 0x18 ;  /* 0x0000000507057291 */ /* 0x008fe2000f8ec03f */
[----:B------:R-:W-:Y:S01]  /*8fb0*/  FFMA.FTZ R48, R160, R162, R143 ;  /* 0x000000a2a0307223 */ /* 0x000fe2000001008f */
[----:B------:R-:W-:Y:S01]  /*8fc0*/  FFMA.FTZ R144, R161, R159, R144 ;  /* 0x0000009fa1907223 */ /* 0x000fe20000010090 */
[----:B------:R-:W-:Y:S01]  /*8fd0*/  FADD.FTZ R141, R141, R162 ;  /* 0x000000a28d8d7221 */ /* 0x000fe20000010000 */
[----:B------:R-:W-:Y:S01]  /*8fe0*/  FADD.FTZ R142, R142, R159 ;  /* 0x0000009f8e8e7221 */ /* 0x000fe20000010000 */
[----:B------:R-:W1:Y:S01]  /*8ff0*/  LDC.64 R86, c[0x0][0x268] ;  /* 0x00009a00ff567b82 */ /* 0x000e620000000a00 */
[----:B------:R-:W-:Y:S01]  /*9000*/  FFMA.FTZ R48, R163, R50, R48 ;  /* 0x00000032a3307223 */ /* 0x000fe20000010030 */
[----:B------:R-:W-:Y:S01]  /*9010*/  FFMA.FTZ R49, R49, R51, R144 ;  /* 0x0000003331317223 */ /* 0x000fe20000010090 */
[----:B------:R-:W-:Y:S01]  /*9020*/  FADD.FTZ R50, R141, R50 ;  /* 0x000000328d327221 */ /* 0x000fe20000010000 */
[----:B------:R-:W-:Y:S01]  /*9030*/  FADD.FTZ R51, R142, R51 ;  /* 0x000000338e337221 */ /* 0x000fe20000010000 */
[----:B------:R-:W-:-:S05]  /*9040*/  LEA R120, R0, UR5, 0x4 ;  /* 0x0000000500787c11 */ /* 0x000fca000f8e20ff */
[----:B------:R0:W-:Y:S04]  /*9050*/  STS.128 [R120], R48 ;  /* 0x0000003078007388 */ /* 0x0001e80000000c00 */
[----:B------:R0:W-:Y:S01]  /*9060*/  @!P0 STS.64 [R146+0x10], R84 ;  /* 0x0000105492008388 */ /* 0x0001e20000000a00 */
[----:B------:R-:W-:Y:S01]  /*9070*/  BAR.SYNC.DEFER_BLOCKING 0x0 ;  /* 0x0000000000007b1d */ /* 0x000fe20000010000 */
[----:B------:R-:W-:Y:S02]  /*9080*/  ISETP.NE.AND P0, PT, R0, RZ, PT ;  /* 0x000000ff0000720c */ /* 0x000fe40003f05270 */
[----:B------:R-:W-:-:S03]  /*9090*/  MOV R33, UR14 ;  /* 0x0000000e00217c02 */ /* 0x000fc60008000f00 */
[----:B------:R-:W-:Y:S02]  /*90a0*/  BSSY B0, `(.L_x_226) ;  /* 0x0000022000007945 */ /* 0x000fe40003800000 */
[----:B------:R-:W-:Y:S01]  /*90b0*/  IMAD R33, R33, 0x18, R0 ;  /* 0x0000001821217824 */ /* 0x000fe200078e0200 */
[----:B------:R-:W-:-:S03]  /*90c0*/  PRMT R145, R17, 0x7632, R145 ;  /* 0x0000763211917816 */ /* 0x000fc60000000091 */
[----:B-1----:R-:W-:Y:S02]  /*90d0*/  IMAD.WIDE R86, R33, 0x4, R86 ;  /* 0x0000000421567825 */ /* 0x002fe400078e0256 */
[----:B0-----:R-:W-:Y:S05]  /*90e0*/  @P0 BRA `(.L_x_227) ;  /* 0x0000000000740947 */ /* 0x001fea0003800000 */
[----:B------:R-:W-:-:S09]  /*90f0*/  ULEA UR5, UR7, UR6, 0x18 ;  /* 0x0000000607057291 */ /* 0x000fd2000f8ec03f */
[----:B------:R-:W0:Y:S04]  /*9100*/  LDS.64 R56, [UR5+0x18] ;  /* 0x00001805ff387984 */ /* 0x000e280008000a00 */
[----:B------:R-:W1:Y:S04]  /*9110*/  LDS.128 R32, [UR5+0x20] ;  /* 0x00002005ff207984 */ /* 0x000e680008000c00 */
[----:B------:R-:W2:Y:S04]  /*9120*/  LDS.128 R36, [UR5+0x30] ;  /* 0x00003005ff247984 */ /* 0x000ea80008000c00 */
[----:B------:R-:W3:Y:S04]  /*9130*/  LDS.128 R40, [UR5+0x40] ;  /* 0x00004005ff287984 */ /* 0x000ee80008000c00 */
[----:B------:R-:W4:Y:S04]  /*9140*/  LDS.128 R44, [UR5+0x50] ;  /* 0x00005005ff2c7984 */ /* 0x000f280008000c00 */
[----:B------:R-:W4:Y:S01]  /*9150*/  LDS.128 R52, [UR5+0x60] ;  /* 0x00006005ff347984 */ /* 0x000f220008000c00 */
[----:B0-----:R-:W-:Y:S01]  /*9160*/  FADD.FTZ R59, R84, R56 ;  /* 0x00000038543b7221 */ /* 0x001fe20000010000 */
        /* <DEDUP_REMOVED lines=17> */
[----:B------:R-:W-:Y:S01]  /*9280*/  FADD.FTZ R59, R59, R52 ;  /* 0x000000343b3b7221 */ /* 0x000fe20000010000 */
[----:B------:R-:W-:-:S03]  /*9290*/  FADD.FTZ R56, R56, R53 ;  /* 0x0000003538387221 */ /* 0x000fc60000010000 */
[----:B------:R-:W-:Y:S01]  /*92a0*/  FADD.FTZ R84, R59, R54 ;  /* 0x000000363b547221 */ /* 0x000fe20000010000 */
[----:B------:R-:W-:-:S07]  /*92b0*/  FADD.FTZ R85, R56, R55 ;  /* 0x0000003738557221 */ /* 0x000fce0000010000 */
.L_x_227:
[----:B------:R-:W-:Y:S05]  /*92c0*/  BSYNC B0 ;  /* 0x0000000000007941 */ /* 0x000fea0003800000 */
.L_x_226:
        /* <DEDUP_REMOVED lines=10> */
[----:B------:R-:W4:Y:S04]  /*9370*/  LDS.128 R32, [R120+0x780] ;  /* 0x0007800078207984 */ /* 0x000f280000000c00 */
[----:B------:R-:W4:Y:S04]  /*9380*/  LDS.128 R36, [R120+0x900] ;  /* 0x0009000078247984 */ /* 0x000f280000000c00 */
[----:B------:R-:W4:Y:S04]  /*9390*/  LDS.128 R64, [R120+0xa80] ;  /* 0x000a800078407984 */ /* 0x000f280000000c00 */
[----:B------:R-:W4:Y:S04]  /*93a0*/  LDS.128 R60, [R120+0xc00] ;  /* 0x000c0000783c7984 */ /* 0x000f280000000c00 */
[----:B------:R-:W4:Y:S01]  /*93b0*/  LDS.128 R56, [R120+0xd80] ;  /* 0x000d800078387984 */ /* 0x000f220000000c00 */
[----:B0-----:R-:W-:Y:S01]  /*93c0*/  FADD.FTZ R121, R48, R52 ;  /* 0x0000003430797221 */ /* 0x001fe20000010000 */
[----:B------:R-:W-:Y:S01]  /*93d0*/  FADD.FTZ R48, R49, R53 ;  /* 0x0000003531307221 */ /* 0x000fe20000010000 */
[----:B------:R-:W-:Y:S01]  /*93e0*/  FADD.FTZ R49, R50, R54 ;  /* 0x0000003632317221 */ /* 0x000fe20000010000 */
[----:B------:R-:W-:Y:S01]  /*93f0*/  FADD.FTZ R50, R51, R55 ;  /* 0x0000003733327221 */ /* 0x000fe20000010000 */
[----:B-1----:R-:W-:Y:S01]  /*9400*/  FADD.FTZ R121, R121, R44 ;  /* 0x0000002c79797221 */ /* 0x002fe20000010000 */
[----:B------:R-:W-:Y:S01]  /*9410*/  FADD.FTZ R44, R48, R45 ;  /* 0x0000002d302c7221 */ /* 0x000fe20000010000 */
[----:B------:R-:W0:Y:S01]  /*9420*/  LDS.128 R52, [R120+0xf00] ;  /* 0x000f000078347984 */ /* 0x000e220000000c00 */
        /* <DEDUP_REMOVED lines=18> */
[----:B------:R-:W-:Y:S01]  /*9550*/  FADD.FTZ R121, R121, R36 ;  /* 0x0000002479797221 */ /* 0x000fe20000010000 */
[----:B------:R-:W-:Y:S01]  /*9560*/  FADD.FTZ R124, R124, R37 ;  /* 0x000000257c7c7221 */ /* 0x000fe20000010000 */
[----:B------:R-:W4:Y:S01]  /*9570*/  LDS.128 R32, [R120+0x1680] ;  /* 0x0016800078207984 */ /* 0x000f220000000c00 */
        /* <DEDUP_REMOVED lines=34> */
[----:B------:R-:W-:Y:S01]  /*97a0*/  FADD.FTZ R48, R121, R32 ;  /* 0x0000002079307221 */ /* 0x000fe20000010000 */
[----:B------:R-:W-:Y:S01]  /*97b0*/  FADD.FTZ R49, R124, R33 ;  /* 0x000000217c317221 */ /* 0x000fe20000010000 */
[----:B------:R-:W-:Y:S01]  /*97c0*/  FADD.FTZ R50, R123, R34 ;  /* 0x000000227b327221 */ /* 0x000fe20000010000 */
[----:B------:R-:W-:-:S07]  /*97d0*/  FADD.FTZ R51, R122, R35 ;  /* 0x000000237a337221 */ /* 0x000fce0000010000 */
.L_x_229:
[----:B------:R-:W-:Y:S05]  /*97e0*/  BSYNC B0 ;  /* 0x0000000000007941 */ /* 0x000fea0003800000 */
.L_x_228:
[----:B------:R-:W-:Y:S01]  /*97f0*/  ULDC UR15, c[0x0][0xc] ;  /* 0x00000300000f7ab9 */ /* 0x000fe20000000800 */
[----:B------:R-:W-:Y:S04]  /*9800*/  BSSY B0, `(.L_x_230) ;  /* 0x000000f000007945 */ /* 0x000fe80003800000 */
[----:B------:R-:W-:Y:S05]  /*9810*/  @P6 BRA `(.L_x_231) ;  /* 0x0000000000346947 */ /* 0x000fea0003800000 */
        /* <DEDUP_REMOVED lines=13> */
.L_x_231:
[----:B------:R-:W-:Y:S05]  /*98f0*/  BSYNC B0 ;  /* 0x0000000000007941 */ /* 0x000fea0003800000 */
.L_x_230:
[----:B------:R-:W-:Y:S01]  /*9900*/  UISETP.GE.U32.AND UP0, UPT, UR15, 0x2, UPT ;  /* 0x000000020f00788c */ /* 0x000fe2000bf06070 */
[----:B------:R-:W-:Y:S02]  /*9910*/  PRMT R45, R18, 0x7632, R45 ;  /* 0x00007632122d7816 */ /* 0x000fe4000000002d */
[----:B-1----:R-:W-:Y:S02]  /*9920*/  PRMT R51, R19, 0x7632, R51 ;  /* 0x0000763213337816 */ /* 0x002fe40000000033 */
[----:B------:R-:W-:Y:S02]  /*9930*/  PRMT R50, R20, 0x7632, R50 ;  /* 0x0000763214327816 */ /* 0x000fe40000000032 */
[----:B------:R-:W-:Y:S02]  /*9940*/  PLOP3.LUT P6, PT, PT, PT, UP0, 0x40, 0x0 ;  /* 0x000000000000781c */ /* 0x000fe40003fce808 */
        /* <DEDUP_REMOVED lines=59> */
[----:B------:R-:W-:Y:S01]  /*9d00*/  PRMT R53, R118, 0x7632, R53 ;  /* 0x0000763276357816 */ /* 0x000fe20000000035 */
[----:B------:R-:W-:Y:S06]  /*9d10*/  @P6 BRA `(.L_x_232) ;  /* 0x0000001800706947 */ /* 0x000fec0003800000 */
[----:B------:R-:W0:Y:S01]  /*9d20*/  S2UR UR13, SR_CTAID.Y ;  /* 0x00000000000d79c3 */ /* 0x000e220000002600 */
[----:B------:R-:W-:Y:S01]  /*9d30*/  ULOP3.LUT UR5, UR4, 0x1, URZ, 0xc0, !UPT ;  /* 0x0000000104057892 */ /* 0x000fe2000f8ec03f */
[----:B------:R-:W-:Y:S01]  /*9d40*/  ULDC UR14, c[0x0][0x10] ;  /* 0x00000400000e7ab9 */ /* 0x000fe20000000800 */
[----:B------:R-:W-:Y:S02]  /*9d50*/  ULDC.64 UR16, c[0x0][0x260] ;  /* 0x0000980000107ab9 */ /* 0x000fe40000000a00 */
[----:B------:R-:W-:-:S04]  /*9d60*/  UIMAD UR5, UR5, UR14, URZ ;  /* 0x0000000e050572a4 */ /* 0x000fc8000f8e023f */
[----:B------:R-:W-:Y:S02]  /*9d70*/  UIMAD UR6, UR5, UR15, URZ ;  /* 0x0000000f050672a4 */ /* 0x000fe4000f8e023f */
[----:B0-----:R-:W-:Y:S02]  /*9d80*/  UIADD3 UR18, UR5, UR13, URZ ;  /* 0x0000000d05127290 */ /* 0x001fe4000fffe03f */
[----:B------:R-:W-:-:S03]  /*9d90*/  USHF.L.U32 UR5, UR6, 0x1, URZ ;  /* 0x0000000106057899 */ /* 0x000fc6000800063f */
[----:B------:R-:W-:Y:S02]  /*9da0*/  ULDC.64 UR6, c[0x0][0x258] ;  /* 0x0000960000067ab9 */ /* 0x000fe40000000a00 */
[----:B------:R-:W-:Y:S02]  /*9db0*/  UIMAD.WIDE.U32 UR18, UR18, 0x4, UR6 ;  /* 0x00000004121278a5 */ /* 0x000fe4000f8e0006 */
[----:B------:R-:W-:Y:S01]  /*9dc0*/  UIMAD.WIDE UR6, UR5, 0x4, UR16 ;  /* 0x00000004050678a5 */ /* 0x000fe2000f8e0210 */
[----:B------:R-:W-:Y:S11]  /*9dd0*/  @P0 BRA `(.L_x_233) ;  /* 0x0000000000800947 */ /* 0x000ff60003800000 */
[----:B------:R-:W0:Y:S01]  /*9de0*/  S2R R47, SR_LANEID ;  /* 0x00000000002f7919 */ /* 0x000e220000000000 */
[----:B------:R-:W-:Y:S02]  /*9df0*/  UIMAD UR16, UR22, UR14, UR13 ;  /* 0x0000000e161072a4 */ /* 0x000fe4000f8e020d */
[----:B------:R-:W-:Y:S02]  /*9e00*/  ULOP3.LUT UP0, URZ, UR4, 0x2, URZ, 0xc0, !UPT ;  /* 0x00000002043f7892 */ /* 0x000fe4000f80c03f */
[----:B------:R-:W-:Y:S01]  /*9e10*/  UIMAD.WIDE.U32 UR16, UR16, 0x8, UR6 ;  /* 0x00000008101078a5 */ /* 0x000fe2000f8e0006 */
[----:B------:R-:W-:Y:S02]  /*9e20*/  UMOV UR5, 0x1 ;  /* 0x0000000100057882 */ /* 0x000fe40000000000 */
[----:B------:R-:W-:-:S03]  /*9e30*/  USEL UR5, UR5, 0xffffffff, !UP0 ;  /* 0xffffffff05057887 */ /* 0x000fc6000c000000 */
[----:B------:R-:W-:Y:S01]  /*9e40*/  MOV R42, UR16 ;  /* 0x00000010002a7c02 */ /* 0x000fe20008000f00 */
[----:B------:R-:W-:Y:S01]  /*9e50*/  VOTEU.ANY UR16, UPT, PT ;  /* 0x0000000000107886 */ /* 0x000fe200038e0100 */
[----:B------:R-:W-:Y:S01]  /*9e60*/  MOV R43, UR17 ;  /* 0x00000011002b7c02 */ /* 0x000fe20008000f00 */
[----:B------:R-:W-:Y:S02]  /*9e70*/  UPOPC UR17, UR16 ;  /* 0x00000010001172bf */ /* 0x000fe40008000000 */
[----:B------:R-:W-:Y:S02]  /*9e80*/  UFLO.U32 UR16, UR16 ;  /* 0x00000010001072bd */ /* 0x000fe400080e0000 */
[----:B------:R-:W-:Y:S01]  /*9e90*/  UIMAD UR5, UR5, UR17, URZ ;  /* 0x00000011050572a4 */ /* 0x000fe2000f8e023f */
[----:B------:R1:W-:Y:S05]  /*9ea0*/  STG.E.64 desc[UR20][R42.64], R84 ;  /* 0x000000542a007986 */ /* 0x0003ea000c101b14 */
[----:B------:R-:W-:-:S02]  /*9eb0*/  MOV R46, UR5 ;  /* 0x00000005002e7c02 */ /* 0x000fc40008000f00 */
[----:B0-----:R-:W-:Y:S02]  /*9ec0*/  ISETP.EQ.U32.AND P6, PT, R47, UR16, PT ;  /* 0x000000102f007c0c */ /* 0x001fe4000bfc2070 */
[----:B-1----:R-:W-:Y:S02]  /*9ed0*/  MOV R42, UR18 ;  /* 0x00000012002a7c02 */ /* 0x002fe40008000f00 */
[----:B------:R-:W-:-:S09]  /*9ee0*/  MOV R43, UR19 ;  /* 0x00000013002b7c02 */ /* 0x000fd20008000f00 */
[----:B------:R-:W-:Y:S06]  /*9ef0*/  @P6 MEMBAR.ALL.GPU ;  /* 0x0000000000006992 */ /* 0x000fec000000a000 */
[----:B------:R-:W-:-:S00]  /*9f00*/  @P6 ERRBAR ;  /* 0x00000000000069ab */ /* 0x000fc00000000000 */
[----:B------:R-:W-:Y:S06]  /*9f10*/  @P6 CGAERRBAR ;  /* 0x00000000000065ab */ /* 0x000fec0000000000 */
[----:B------:R0:W-:Y:S01]  /*9f20*/  @P6 REDG.E.ADD.S32.STRONG.GPU desc[UR20][R42.64], R46 ;  /* 0x0000002e2a00698e */ /* 0x0001e2000c10e394 */
[----:B------:R-:W-:-:S04]  /*9f30*/  PLOP3.LUT P6, PT, PT, PT, UP0, 0x40, 0x0 ;  /* 0x000000000000781c */ /* 0x000fc80003fce808 */
[----:B0-----:R-:W-:-:S04]  /*9f40*/  SEL R46, RZ, UR15, !P6 ;  /* 0x0000000fff2e7c07 */ /* 0x001fc8000f000000 */
[----:B------:R-:W-:-:S13]  /*9f50*/  ISETP.NE.AND P6, PT, R46, -0x1, PT ;  /* 0xffffffff2e00780c */ /* 0x000fda0003fc5270 */
[----:B------:R-:W-:Y:S05]  /*9f60*/  @!P6 BRA `(.L_x_233) ;  /* 0x00000000001ce947 */ /* 0x000fea0003800000 */
.L_x_234:
[----:B------:R-:W-:Y:S02]  /*9f70*/  MOV R42, UR18 ;  /* 0x00000012002a7c02 */ /* 0x000fe40008000f00 */
[----:B------:R-:W-:-:S05]  /*9f80*/  MOV R43, UR19 ;  /* 0x00000013002b7c02 */ /* 0x000fca0008000f00 */
[----:B------:R-:W2:Y:S04]  /*9f90*/  LDG.E.STRONG.GPU R42, desc[UR20][R42.64] ;  /* 0x000000142a2a7981 */ /* 0x000ea8000c1ef900 */
[----:B--2---:R-:W-:Y:S01]  /*9fa0*/  CCTL.IVALL ;  /* 0x00000000ff00798f */ /* 0x004fe20002000000 */
[----:B------:R-:W-:Y:S05]  /*9fb0*/  YIELD ;  /* 0x0000000000007946 */ /* 0x000fea0003800000 */
[----:B------:R-:W-:-:S13]  /*9fc0*/  ISETP.NE.AND P6, PT, R42, R46, PT ;  /* 0x0000002e2a00720c */ /* 0x000fda0003fc5270 */
[----:B------:R-:W-:Y:S05]  /*9fd0*/  @P6 BRA `(.L_x_234) ;  /* 0xfffffffc00e46947 */ /* 0x000fea000383ffff */
.L_x_233:
[----:B------:R-:W-:Y:S01]  /*9fe0*/  ISETP.NE.AND P6, PT, RZ, UR15, PT ;  /* 0x0000000fff007c0c */ /* 0x000fe2000bfc5270 */
[----:B------:R-:W-:Y:S05]  /*9ff0*/  WARPSYNC.ALL ;  /* 0x0000000000007948 */ /* 0x000fea0003800000 */
[----:B------:R-:W-:Y:S07]  /*a000*/  BAR.SYNC.DEFER_BLOCKING 0x0 ;  /* 0x0000000000007b1d */ /* 0x000fee0000010000 */
[----:B------:R-:W-:Y:S05]  /*a010*/  @!P6 BRA `(.L_x_232) ;  /* 0x0000001400b0e947 */ /* 0x000fea0003800000 */
[----:B------:R-:W-:-:S04]  /*a020*/  UIADD3 UR5, UR15, -0x1, URZ ;  /* 0xffffffff0f057890 */ /* 0x000fc8000fffe03f */
[----:B------:R-:W-:-:S03]  /*a030*/  UISETP.GE.U32.AND UP0, UPT, UR5, 0x3, UPT ;  /* 0x000000030500788c */ /* 0x000fc6000bf06070 */
[----:B------:R-:W-:-:S03]  /*a040*/  UMOV UR5, URZ ;  /* 0x0000003f00057c82 */ /* 0x000fc60008000000 */
[----:B------:R-:W-:-:S13]  /*a050*/  PLOP3.LUT P6, PT, PT, PT, UP0, 0x40, 0x0 ;  /* 0x000000000000781c */ /* 0x000fda0003fce808 */
[----:B------:R-:W-:Y:S05]  /*a060*/  @P6 BRA `(.L_x_235) ;  /* 0x0000001000fc6947 */ /* 0x000fea0003800000 */
[----:B------:R-:W-:Y:S01]  /*a070*/  ULOP3.LUT UR16, UR15, 0x3, URZ, 0xc0, !UPT ;  /* 0x000000030f107892 */ /* 0x000fe2000f8ec03f */
[----:B------:R-:W-:-:S03]  /*a080*/  UMOV UR5, URZ ;  /* 0x0000003f00057c82 */ /* 0x000fc60008000000 */
[----:B------:R-:W-:-:S06]  /*a090*/  UIADD3 UR16, -UR16, UR15, URZ ;  /* 0x0000000f10107290 */ /* 0x000fcc000fffe13f */
[----:B------:R-:W-:-:S13]  /*a0a0*/  ISETP.LT.AND P6, PT, RZ, UR16, PT ;  /* 0x00000010ff007c0c */ /* 0x000fda000bfc1270 */
[----:B------:R-:W-:Y:S05]  /*a0b0*/  @!P6 BRA `(.L_x_236) ;  /* 0x000000100034e947 */ /* 0x000fea0003800000 */
[----:B------:R-:W-:Y:S01]  /*a0c0*/  LOP3.LUT R119, R119, 0xffbfffff, RZ, 0xc0, !PT ;  /* 0xffbfffff77777812 */ /* 0x000fe200078ec0ff */
[----:B------:R-:W-:-:S03]  /*a0d0*/  UISETP.GT.AND UP0, UPT, UR16, 0xc, UPT ;  /* 0x0000000c1000788c */ /* 0x000fc6000bf04270 */
[----:B------:R-:W-:Y:S02]  /*a0e0*/  @P0 LOP3.LUT R119, R119, 0x400000, RZ, 0xfc, !PT ;  /* 0x0040000077770812 */ /* 0x000fe400078efcff */
[----:B------:R-:W-:Y:S02]  /*a0f0*/  PLOP3.LUT P0, PT, PT, PT, PT, 0x80, 0x0 ;  /* 0x000000000000781c */ /* 0x000fe40003f0f070 */
[----:B------:R-:W-:Y:S02]  /*a100*/  PLOP3.LUT P6, PT, PT, PT, UP0, 0x40, 0x0 ;  /* 0x000000000000781c */ /* 0x000fe40003fce808 */
[----:B------:R-:W-:-:S09]  /*a110*/  LOP3.LUT R119, R119, 0xfffffffe, RZ, 0xc0, !PT ;  /* 0xfffffffe77777812 */ /* 0x000fd200078ec0ff */
[----:B------:R-:W-:-:S04]  /*a120*/  @P0 LOP3.LUT R119, R119, 0x1, RZ, 0xfc, !PT ;  /* 0x0000000177770812 */ /* 0x000fc800078efcff */
[----:B------:R-:W-:Y:S01]  /*a130*/  LOP3.LUT P0, RZ, R119, 0x400000, RZ, 0xc0, !PT ;  /* 0x0040000077ff7812 */ /* 0x000fe2000780c0ff */
[----:B------:R-:W-:-:S12]  /*a140*/  @P6 BRA `(.L_x_237) ;  /* 0x0000000800a06947 */ /* 0x000fd80003800000 */
[----:B------:R-:W-:Y:S02]  /*a150*/  PLOP3.LUT P6, PT, PT, PT, PT, 0x8, 0x0 ;  /* 0x000000000000781c */ /* 0x000fe40003fce170 */
[----:B------:R-:W-:-:S11]  /*a160*/  LOP3.LUT R119, R119, 0xfffffffe, RZ, 0xc0, !PT ;  /* 0xfffffffe77777812 */ /* 0x000fd600078ec0ff */
[----:B------:R-:W-:-:S07]  /*a170*/  @P6 LOP3.LUT R119, R119, 0x1, RZ, 0xfc, !PT ;  /* 0x0000000177776812 */ /* 0x000fce00078efcff */
.L_x_238:
[----:B------:R-:W0:Y:S02]  /*a180*/  S2R R46, SR_CTAID.X ;  /* 0x00000000002e7919 */ /* 0x000e240000002500 */
[----:B0-----:R-:W-:-:S13]  /*a190*/  ISETP.EQ.OR P6, PT, R46, UR5, P0 ;  /* 0x000000052e007c0c */ /* 0x001fda00087c2670 */
[----:B------:R-:W-:-:S05]  /*a1a0*/  VOTEU.ALL UP0, P6 ;  /* 0x00000000003f7886 */ /* 0x000fca0003000000 */
[----:B------:R-:W-:-:S04]  /*a1b0*/  @!UP0 UIMAD UR18, UR14, UR5, UR13 ;  /* 0x000000050e1282a4 */ /* 0x000fc8000f8e020d */
[----:B------:R-:W-:-:S06]  /*a1c0*/  @!UP0 UIMAD.WIDE.U32 UR18, UR18, 0x8, UR6 ;  /* 0x00000008121288a5 */ /* 0x000fcc000f8e0006 */
[----:B------:R-:W-:Y:S02]  /*a1d0*/  MOV R42, UR18 ;  /* 0x00000012002a7c02 */ /* 0x000fe40008000f00 */
[----:B------:R-:W-:-:S06]  /*a1e0*/  MOV R43, UR19 ;  /* 0x00000013002b7c02 */ /* 0x000fcc0008000f00 */
[----:B------:R-:W2:Y:S01]  /*a1f0*/  @!P6 LDG.E.64 R42, desc[UR20][R42.64] ;  /* 0x000000142a2ae981 */ /* 0x000ea2000c1e1b00 */
[----:B------:R-:W-:Y:S01]  /*a200*/  UIADD3 UR18, UR5, 0x1, URZ ;  /* 0x0000000105127890 */ /* 0x000fe2000fffe03f */
[----:B--2---:R-:W-:Y:S01]  /*a210*/  @!P6 FADD.FTZ R84, R84, R42 ;  /* 0x0000002a5454e221 */ /* 0x004fe20000010000 */
[----:B------:R-:W-:-:S04]  /*a220*/  @!P6 FADD.FTZ R85, R85, R43 ;  /* 0x0000002b5555e221 */ /* 0x000fc80000010000 */
[----:B------:R-:W-:-:S13]  /*a230*/  ISETP.EQ.OR P6, PT, R46, UR18, P0 ;  /* 0x000000122e007c0c */ /* 0x000fda00087c2670 */
        /* <DEDUP_REMOVED lines=146> */
[----:B------:R-:W-:Y:S02]  /*ab60*/  UIADD3 UR16, UR16, -0x10, URZ ;  /* 0xfffffff010107890 */ /* 0x000fe4000fffe03f */
[----:B------:R-:W-:Y:S02]  /*ab70*/  UIADD3 UR5, UR5, 0x10, URZ ;  /* 0x0000001005057890 */ /* 0x000fe4000fffe03f */
[----:B------:R-:W-:Y:S01]  /*ab80*/  UISETP.GT.AND UP0, UPT, UR16, 0xc, UPT ;  /* 0x0000000c1000788c */ /* 0x000fe2000bf04270 */
[----:B--2---:R-:W-:Y:S01]  /*ab90*/  @!P6 FADD.FTZ R84, R84, R42 ;  /* 0x0000002a5454e221 */ /* 0x004fe20000010000 */
[----:B------:R-:W-:-:S04]  /*aba0*/  @!P6 FADD.FTZ R85, R85, R43 ;  /* 0x0000002b5555e221 */ /* 0x000fc80000010000 */
[----:B------:R-:W-:-:S13]  /*abb0*/  PLOP3.LUT P6, PT, PT, PT, UP0, 0x80, 0x0 ;  /* 0x000000000000781c */ /* 0x000fda0003fcf008 */
[----:B------:R-:W-:Y:S05]  /*abc0*/  @P6 BRA `(.L_x_238) ;  /* 0xfffffff4006c6947 */ /* 0x000fea000383ffff */
.L_x_237:
[----:B------:R-:W-:-:S06]  /*abd0*/  UISETP.GT.AND UP0, UPT, UR16, 0x4, UPT ;  /* 0x000000041000788c */ /* 0x000fcc000bf04270 */
[----:B------:R-:W-:-:S13]  /*abe0*/  PLOP3.LUT P6, PT, PT, PT, UP0, 0x40, 0x0 ;  /* 0x000000000000781c */ /* 0x000fda0003fce808 */
[----:B------:R-:W-:Y:S05]  /*abf0*/  @P6 BRA `(.L_x_239) ;  /* 0x0000000400586947 */ /* 0x000fea0003800000 */
        /* <DEDUP_REMOVED lines=78> */
[----:B------:R-:W-:Y:S01]  /*b0e0*/  LOP3.LUT R119, R119, 0xfffffffe, RZ, 0xc0, !PT ;  /* 0xfffffffe77777812 */ /* 0x000fe200078ec0ff */
[----:B------:R-:W-:Y:S02]  /*b0f0*/  UIADD3 UR16, UR16, -0x4, URZ ;  /* 0xfffffffc10107890 */ /* 0x000fe4000fffe03f */
[----:B------:R-:W-:Y:S02]  /*b100*/  UIADD3 UR5, UR5, 0x4, URZ ;  /* 0x0000000405057890 */ /* 0x000fe4000fffe03f */
[----:B------:R-:W-:Y:S01]  /*b110*/  UIADD3 UR16, UR16, -0x4, URZ ;  /* 0xfffffffc10107890 */ /* 0x000fe2000fffe03f */
[----:B--2---:R-:W-:Y:S01]  /*b120*/  @!P6 FADD.FTZ R84, R84, R42 ;  /* 0x0000002a5454e221 */ /* 0x004fe20000010000 */
[----:B------:R-:W-:Y:S01]  /*b130*/  @!P6 FADD.FTZ R85, R85, R43 ;  /* 0x0000002b5555e221 */ /* 0x000fe20000010000 */
[----:B------:R-:W-:-:S13]  /*b140*/  PLOP3.LUT P6, PT, PT, PT, PT, 0x8, 0x0 ;  /* 0x000000000000781c */ /* 0x000fda0003fce170 */
[----:B------:R-:W-:-:S07]  /*b150*/  @P6 LOP3.LUT R119, R119, 0x1, RZ, 0xfc, !PT ;  /* 0x0000000177776812 */ /* 0x000fce00078efcff */
.L_x_239:
[----:B------:R-:W-:-:S04]  /*b160*/  LOP3.LUT P6, RZ, R119, 0x1, RZ, 0xc0, !PT ;  /* 0x0000000177ff7812 */ /* 0x000fc800078cc0ff */
[----:B------:R-:W-:-:S13]  /*b170*/  ISETP.NE.OR P6, PT, RZ, UR16, P6 ;  /* 0x00000010ff007c0c */ /* 0x000fda000b7c5670 */
[----:B------:R-:W-:Y:S05]  /*b180*/  @!P6 BRA `(.L_x_235) ;  /* 0x0000000000b4e947 */ /* 0x000fea0003800000 */
.L_x_236:
        /* <DEDUP_REMOVED lines=40> */
[----:B------:R-:W-:Y:S01]  /*b410*/  UISETP.NE.AND UP0, UPT, UR16, URZ, UPT ;  /* 0x0000003f1000728c */ /* 0x000fe2000bf05270 */
[----:B--2---:R-:W-:Y:S01]  /*b420*/  @!P6 FADD.FTZ R84, R84, R42 ;  /* 0x0000002a5454e221 */ /* 0x004fe20000010000 */
[----:B------:R-:W-:-:S04]  /*b430*/  @!P6 FADD.FTZ R85, R85, R43 ;  /* 0x0000002b5555e221 */ /* 0x000fc80000010000 */
[----:B------:R-:W-:-:S13]  /*b440*/  PLOP3.LUT P6, PT, PT, PT, UP0, 0x80, 0x0 ;  /* 0x000000000000781c */ /* 0x000fda0003fcf008 */
[----:B------:R-:W-:Y:S05]  /*b450*/  @P6 BRA `(.L_x_236) ;  /* 0xfffffffc004c6947 */ /* 0x000fea000383ffff */
.L_x_235:
[----:B------:R-:W-:-:S06]  /*b460*/  ULOP3.LUT UP0, UR15, UR15, 0x3, URZ, 0xc0, !UPT ;  /* 0x000000030f0f7892 */ /* 0x000fcc000f80c03f */
[----:B------:R-:W-:-:S13]  /*b470*/  PLOP3.LUT P6, PT, PT, PT, UP0, 0x40, 0x0 ;  /* 0x000000000000781c */ /* 0x000fda0003fce808 */
[----:B------:R-:W-:Y:S05]  /*b480*/  @P6 BRA `(.L_x_232) ;  /* 0x0000000000946947 */ /* 0x000fea0003800000 */
[----:B------:R-:W0:Y:S01]  /*b490*/  S2R R46, SR_CTAID.X ;  /* 0x00000000002e7919 */ /* 0x000e220000002500 */
[----:B------:R-:W-:Y:S01]  /*b4a0*/  BSSY B0, `(.L_x_240) ;  /* 0x000000a000007945 */ /* 0x000fe20003800000 */
[----:B0-----:R-:W-:-:S13]  /*b4b0*/  ISETP.EQ.OR P6, PT, R46, UR5, P0 ;  /* 0x000000052e007c0c */ /* 0x001fda00087c2670 */
[----:B------:R-:W-:Y:S05]  /*b4c0*/  @P6 BRA `(.L_x_241) ;  /* 0x00000000001c6947 */ /* 0x000fea0003800000 */
[----:B------:R-:W-:-:S04]  /*b4d0*/  UIMAD UR16, UR14, UR5, UR13 ;  /* 0x000000050e1072a4 */ /* 0x000fc8000f8e020d */
[----:B------:R-:W-:-:S06]  /*b4e0*/  UIMAD.WIDE.U32 UR16, UR16, 0x8, UR6 ;  /* 0x00000008101078a5 */ /* 0x000fcc000f8e0006 */
[----:B------:R-:W-:Y:S02]  /*b4f0*/  MOV R42, UR16 ;  /* 0x00000010002a7c02 */ /* 0x000fe40008000f00 */
[----:B------:R-:W-:-:S06]  /*b500*/  MOV R43, UR17 ;  /* 0x00000011002b7c02 */ /* 0x000fcc0008000f00 */
[----:B------:R-:W2:Y:S02]  /*b510*/  LDG.E.64 R42, desc[UR20][R42.64] ;  /* 0x000000142a2a7981 */ /* 0x000ea4000c1e1b00 */
[----:B--2---:R-:W-:Y:S01]  /*b520*/  FADD.FTZ R84, R84, R42 ;  /* 0x0000002a54547221 */ /* 0x004fe20000010000 */
[----:B------:R-:W-:-:S07]  /*b530*/  FADD.FTZ R85, R85, R43 ;  /* 0x0000002b55557221 */ /* 0x000fce0000010000 */
.L_x_241:
[----:B------:R-:W-:Y:S05]  /*b540*/  BSYNC B0 ;  /* 0x0000000000007941 */ /* 0x000fea0003800000 */
.L_x_240:
[----:B------:R-:W-:-:S06]  /*b550*/  UISETP.NE.AND UP0, UPT, UR15, 0x1, UPT ;  /* 0x000000010f00788c */ /* 0x000fcc000bf05270 */
[----:B------:R-:W-:-:S13]  /*b560*/  PLOP3.LUT P6, PT, PT, PT, UP0, 0x40, 0x0 ;  /* 0x000000000000781c */ /* 0x000fda0003fce808 */
[----:B------:R-:W-:Y:S05]  /*b570*/  @P6 BRA `(.L_x_232) ;  /* 0x0000000000586947 */ /* 0x000fea0003800000 */
[----:B------:R-:W-:-:S06]  /*b580*/  UIADD3 UR16, UR5, 0x1, URZ ;  /* 0x0000000105107890 */ /* 0x000fcc000fffe03f */
        /* <DEDUP_REMOVED lines=10> */
[----:B------:R-:W-:Y:S02]  /*b630*/  ISETP.EQ.OR P6, PT, R46, UR5, P0 ;  /* 0x000000052e007c0c */ /* 0x000fe400087c2670 */
[----:B------:R-:W-:-:S04]  /*b640*/  MOV R42, UR15 ;  /* 0x0000000f002a7c02 */ /* 0x000fc80008000f00 */
[----:B------:R-:W-:-:S13]  /*b650*/  ISETP.EQ.OR P6, PT, R42, 0x2, P6 ;  /* 0x000000022a00780c */ /* 0x000fda00037c2670 */
[----:B------:R-:W-:-:S05]  /*b660*/  VOTEU.ALL UP0, P6 ;  /* 0x00000000003f7886 */ /* 0x000fca0003000000 */
[----:B------:R-:W-:-:S04]  /*b670*/  @!UP0 UIMAD UR13, UR5, UR14, UR13 ;  /* 0x0000000e050d82a4 */ /* 0x000fc8000f8e020d */
[----:B------:R-:W-:-:S06]  /*b680*/  @!UP0 UIMAD.WIDE.U32 UR6, UR13, 0x8, UR6 ;  /* 0x000000080d0688a5 */ /* 0x000fcc000f8e0006 */
[----:B------:R-:W-:Y:S02]  /*b690*/  MOV R42, UR6 ;  /* 0x00000006002a7c02 */ /* 0x000fe40008000f00 */
[----:B------:R-:W-:-:S06]  /*b6a0*/  MOV R43, UR7 ;  /* 0x00000007002b7c02 */ /* 0x000fcc0008000f00 */
[----:B------:R-:W2:Y:S02]  /*b6b0*/  @!P6 LDG.E.64 R42, desc[UR20][R42.64] ;  /* 0x000000142a2ae981 */ /* 0x000ea4000c1e1b00 */
[----:B--2---:R-:W-:Y:S01]  /*b6c0*/  @!P6 FADD.FTZ R84, R84, R42 ;  /* 0x0000002a5454e221 */ /* 0x004fe20000010000 */
[----:B------:R-:W-:-:S07]  /*b6d0*/  @!P6 FADD.FTZ R85, R85, R43 ;  /* 0x0000002b5555e221 */ /* 0x000fce0000010000 */
.L_x_232:
[----:B------:R-:W0:Y:S01]  /*b6e0*/  S2UR UR6, SR_CgaCtaId ;  /* 0x00000000000679c3 */ /* 0x000e220000008800 */
[----:B------:R-:W-:Y:S01]  /*b6f0*/  UMOV UR5, 0x400 ;  /* 0x0000040000057882 */ /* 0x000fe20000000000 */
[----:B------:R-:W-:Y:S02]  /*b700*/  SHF.L.U32 R18, R18, 0x10, RZ ;  /* 0x0000001012127819 */ /* 0x000fe400000006ff */
[----:B------:R-:W-:Y:S01]  /*b710*/  SHF.L.U32 R45, R45, 0x10, RZ ;  /* 0x000000102d2d7819 */ /* 0x000fe200000006ff */
[----:B0-----:R-:W-:-:S03]  /*b720*/  ULEA UR5, UR6, UR5, 0x18 ;  /* 0x0000000506057291 */ /* 0x001fc6000f8ec03f */
[----:B------:R-:W-:-:S06]  /*b730*/  ULDC UR6, c[0x0][0x2bc] ;  /* 0x0000af0000067ab9 */ /* 0x000fcc0000000800 */
[----:B------:R-:W-:Y:S01]  /*b740*/  @!P0 STS.64 [UR5+0x78], R84 ;  /* 0x00007854ff008988 */ /* 0x000fe20008000a05 */
[----:B------:R-:W-:Y:S06]  /*b750*/  BAR.SYNC.DEFER_BLOCKING 0x0 ;  /* 0x0000000000007b1d */ /* 0x000fec0000010000 */
[----:B------:R-:W0:Y:S02]  /*b760*/  LDS.64 R42, [UR5+0x78] ;  /* 0x00007805ff2a7984 */ /* 0x000e240008000a00 */
[----:B0-----:R-:W-:Y:S01]  /*b770*/  FMUL.FTZ R42, R42, UR6 ;  /* 0x000000062a2a7c20 */ /* 0x001fe20008410000 */
[----:B------:R-:W-:-:S04]  /*b780*/  FMUL.FTZ R43, R43, UR6 ;  /* 0x000000062b2b7c20 */ /* 0x000fc80008410000 */
[----:B------:R-:W-:Y:S02]  /*b790*/  R2UR UR5, R42 ;  /* 0x000000002a0572ca */ /* 0x000fe400000e0000 */
[----:B------:R-:W-:Y:S02]  /*b7a0*/  SHF.L.U32 R42, R17, 0x10, RZ ;  /* 0x00000010112a7819 */ /* 0x000fe400000006ff */
[----:B------:R-:W-:Y:S02]  /*b7b0*/  SHF.L.U32 R17, R145, 0x10, RZ ;  /* 0x0000001091117819 */ /* 0x000fe400000006ff */
[----:B------:R-:W-:Y:S01]  /*b7c0*/  R2UR UR6, R43 ;  /* 0x000000002b0672ca */ /* 0x000fe200000e0000 */
[----:B------:R-:W-:Y:S02]  /*b7d0*/  FADD.FTZ R42, R42, -UR23 ;  /* 0x800000172a2a7e21 */ /* 0x000fe40008010000 */
[----:B------:R-:W-:Y:S02]  /*b7e0*/  FADD.FTZ R17, R17, -UR23 ;  /* 0x8000001711117e21 */ /* 0x000fe40008010000 */
[----:B------:R-:W-:-:S02]  /*b7f0*/  FMUL.FTZ R42, R42, UR24 ;  /* 0x000000182a2a7c20 */ /* 0x000fc40008410000 */
[----:B------:R-:W-:Y:S01]  /*b800*/  FMUL.FTZ R17, R17, UR24 ;  /* 0x0000001811117c20 */ /* 0x000fe20008410000 */
[----:B------:R-:W-:Y:S07]  /*b810*/  @!P1 BRA `(.L_x_242) ;  /* 0x0000000000489947 */ /* 0x000fee0003800000 */
        /* <DEDUP_REMOVED lines=18> */
.L_x_242:
[----:B------:R-:W-:Y:S01]  /*b940*/  LOP3.LUT P0, RZ, R119, 0x200000, RZ, 0xc0, !PT ;  /* 0x0020000077ff7812 */ /* 0x000fe2000780c0ff */
[----:B------:R-:W-:-:S12]  /*b950*/  BSSY B0, `(.L_x_243) ;  /* 0x0000017000007945 */ /* 0x000fd80003800000 */
[----:B------:R-:W-:Y:S05]  /*b960*/  @!P0 BRA `(.L_x_244) ;  /* 0x0000000000548947 */ /* 0x000fea0003800000 */
[----:B------:R-:W-:Y:S01]  /*b970*/  MOV R43, UR5 ;  /* 0x00000005002b7c02 */ /* 0x000fe20008000f00 */
[----:B------:R-:W-:Y:S01]  /*b980*/  ULDC.64 UR14, c[0x0][0x288] ;  /* 0x0000a200000e7ab9 */ /* 0x000fe20000000a00 */
[----:B-----5:R-:W-:-:S03]  /*b990*/  SHF.R.S32.HI R46, RZ, 0x1f, R2 ;  /* 0x0000001fff2e7819 */ /* 0x020fc60000011402 */
[----:B------:R-:W-:Y:S01]  /*b9a0*/  FFMA.FTZ R43, R42, R43, UR6 ;  /* 0x000000062a2b7e23 */ /* 0x000fe2000801002b */
[----:B------:R-:W-:-:S03]  /*b9b0*/  MOV R42, R78 ;  /* 0x0000004e002a7202 */ /* 0x000fc60000000f00 */
[----:B------:R-:W-:Y:S01]  /*b9c0*/  FFMA.FTZ R43, R18, R82, -R43 ;  /* 0x00000052122b7223 */ /* 0x000fe2000001082b */
[----:B------:R-:W-:-:S05]  /*b9d0*/  MOV R18, UR5 ;  /* 0x0000000500127c02 */ /* 0x000fca0008000f00 */
[----:B------:R-:W-:Y:S01]  /*b9e0*/  FFMA.FTZ R18, R17, R18, UR6 ;  /* 0x0000000611127e23 */ /* 0x000fe20008010012 */
[----:B------:R-:W-:Y:S01]  /*b9f0*/  FMUL.FTZ R17, R43, UR24 ;  /* 0x000000182b117c20 */ /* 0x000fe20008410000 */
[----:B------:R-:W-:Y:S02]  /*ba00*/  MOV R43, R77 ;  /* 0x0000004d002b7202 */ /* 0x000fe40000000f00 */
[----:B------:R-:W-:Y:S01]  /*ba10*/  FFMA.FTZ R18, R45, R83, -R18 ;  /* 0x000000532d127223 */ /* 0x000fe20000010812 */
[----:B------:R-:W-:-:S04]  /*ba20*/  IMAD.WIDE.U32 R42, R2, UR14, R42 ;  /* 0x0000000e022a7c25 */ /* 0x000fc8000f8e002a */
[----:B------:R-:W-:-:S05]  /*ba30*/  FMUL.FTZ R18, R18, UR24 ;  /* 0x0000001812127c20 */ /* 0x000fca0008410000 */
[----:B------:R-:W-:Y:S01]  /*ba40*/  F2FP.BF16.F32.PACK_AB R17, R18, R17 ;  /* 0x000000111211723e */ /* 0x000fe200000010ff */
[----:B------:R-:W-:-:S04]  /*ba50*/  IMAD R18, R46, UR14, RZ ;  /* 0x0000000e2e127c24 */ /* 0x000fc8000f8e02ff */
[----:B------:R-:W-:Y:S01]  /*ba60*/  IMAD R18, R2, UR15, R18 ;  /* 0x0000000f02127c24 */ /* 0x000fe2000f8e0212 */
[----:B------:R-:W-:Y:S02]  /*ba70*/  ULDC.64 UR14, c[0x0][0x210] ;  /* 0x00008400000e7ab9 */ /* 0x000fe40000000a00 */
[----:B------:R-:W-:Y:S02]  /*ba80*/  LEA R46, P0, R42, UR14, 0x1 ;  /* 0x0000000e2a2e7c11 */ /* 0x000fe4000f8008ff */
[----:B------:R-:W-:-:S04]  /*ba90*/  IADD3 R18, R43, R18, RZ ;  /* 0x000000122b127210 */ /* 0x000fc80007ffe0ff */
[----:B------:R-:W-:-:S05]  /*baa0*/  LEA.HI.X R47, R42, UR15, R18, 0x1, P0 ;  /* 0x0000000f2a2f7c11 */ /* 0x000fca00080f0c12 */
[----:B------:R0:W-:Y:S02]  /*bab0*/  STG.E desc[UR20][R46.64], R17 ;  /* 0x000000112e007986 */ /* 0x0001e4000c101914 */
.L_x_244:
[----:B------:R-:W-:Y:S05]  /*bac0*/  BSYNC B0 ;  /* 0x0000000000007941 */ /* 0x000fea0003800000 */
.L_x_243:
[----:B------:R-:W-:Y:S02]  /*bad0*/  SHF.L.U32 R18, R19, 0x10, RZ ;  /* 0x0000001013127819 */ /* 0x000fe400000006ff */
[----:B0-----:R-:W-:Y:S02]  /*bae0*/  SHF.L.U32 R17, R51, 0x10, RZ ;  /* 0x0000001033117819 */ /* 0x001fe400000006ff */
[----:B------:R-:W-:Y:S01]  /*baf0*/  SHF.L.U32 R20, R20, 0x10, RZ ;  /* 0x0000001014147819 */ /* 0x000fe200000006ff */
[----:B------:R-:W-:Y:S01]  /*bb00*/  FADD.FTZ R18, R18, -UR23 ;  /* 0x8000001712127e21 */ /* 0x000fe20008010000 */
[----:B------:R-:W-:Y:S01]  /*bb10*/  SHF.L.U32 R50, R50, 0x10, RZ ;  /* 0x0000001032327819 */ /* 0x000fe200000006ff */
[----:B------:R-:W-:Y:S02]  /*bb20*/  FADD.FTZ R17, R17, -UR23 ;  /* 0x8000001711117e21 */ /* 0x000fe40008010000 */
[----:B------:R-:W-:Y:S02]  /*bb30*/  FMUL.FTZ R18, R18, UR24 ;  /* 0x0000001812127c20 */ /* 0x000fe40008410000 */
        /* <DEDUP_REMOVED lines=20> */
.L_x_245:
[----:B------:R-:W-:Y:S01]  /*bc80*/  LOP3.LUT P0, RZ, R119, 0x400, RZ, 0xc0, !PT ;  /* 0x0000040077ff7812 */ /* 0x000fe2000780c0ff */
[----:B------:R-:W-:-:S12]  /*bc90*/  BSSY B0, `(.L_x_246) ;  /* 0x0000019000007945 */ /* 0x000fd80003800000 */
[----:B------:R-:W-:Y:S05]  /*bca0*/  @!P0 BRA `(.L_x_247) ;  /* 0x00000000005c8947 */ /* 0x000fea0003800000 */
[----:B------:R-:W-:Y:S01]  /*bcb0*/  MOV R19, UR5 ;  /* 0x0000000500137c02 */ /* 0x000fe20008000f00 */
[----:B------:R-:W-:Y:S01]  /*bcc0*/  ULDC.64 UR14, c[0x0][0x288] ;  /* 0x0000a200000e7ab9 */ /* 0x000fe20000000a00 */
[C---:B-----5:R-:W-:Y:S02]  /*bcd0*/  IADD3 R43, R2.reuse, 0x10, RZ ;  /* 0x00000010022b7810 */ /* 0x060fe40007ffe0ff */
[----:B------:R-:W-:Y:S01]  /*bce0*/  IADD3 R42, R2, 0x10, RZ ;  /* 0x00000010022a7810 */ /* 0x000fe20007ffe0ff */
[----:B------:R-:W-:Y:S01]  /*bcf0*/  FFMA.FTZ R19, R18, R19, UR6 ;  /* 0x0000000612137e23 */ /* 0x000fe20008010013 */
[----:B------:R-:W-:Y:S02]  /*bd00*/  MOV R18, UR5 ;  /* 0x0000000500127c02 */ /* 0x000fe40008000f00 */
[----:B------:R-:W-:Y:S01]  /*bd10*/  SHF.R.S32.HI R43, RZ, 0x1f, R43 ;  /* 0x0000001fff2b7819 */ /* 0x000fe2000001142b */
[----:B------:R-:W-:Y:S02]  /*bd20*/  FFMA.FTZ R19, R20, R82, -R19 ;  /* 0x0000005214137223 */ /* 0x000fe40000010813 */
[----:B------:R-:W-:-:S02]  /*bd30*/  FFMA.FTZ R17, R17, R18, UR6 ;  /* 0x0000000611117e23 */ /* 0x000fc40008010012 */
[----:B------:R-:W-:Y:S01]  /*bd40*/  FMUL.FTZ R18, R19, UR24 ;  /* 0x0000001813127c20 */ /* 0x000fe20008410000 */
[----:B------:R-:W-:Y:S01]  /*bd50*/  MOV R19, R77 ;  /* 0x0000004d00137202 */ /* 0x000fe20000000f00 */
[----:B------:R-:W-:Y:S01]  /*bd60*/  FFMA.FTZ R17, R50, R83, -R17 ;  /* 0x0000005332117223 */ /* 0x000fe20000010811 */
[----:B------:R-:W-:-:S03]  /*bd70*/  IMAD R20, R43, UR14, RZ ;  /* 0x0000000e2b147c24 */ /* 0x000fc6000f8e02ff */
[----:B------:R-:W-:Y:S01]  /*bd80*/  FMUL.FTZ R17, R17, UR24 ;  /* 0x0000001811117c20 */ /* 0x000fe20008410000 */
[----:B------:R-:W-:-:S04]  /*bd90*/  IMAD R20, R42, UR15, R20 ;  /* 0x0000000f2a147c24 */ /* 0x000fc8000f8e0214 */
[----:B------:R-:W-:Y:S02]  /*bda0*/  F2FP.BF16.F32.PACK_AB R17, R17, R18 ;  /* 0x000000121111723e */ /* 0x000fe400000010ff */
[----:B------:R-:W-:-:S05]  /*bdb0*/  MOV R18, R78 ;  /* 0x0000004e00127202 */ /* 0x000fca0000000f00 */
[----:B------:R-:W-:Y:S01]  /*bdc0*/  IMAD.WIDE.U32 R18, R42, UR14, R18 ;  /* 0x0000000e2a127c25 */ /* 0x000fe2000f8e0012 */
[----:B------:R-:W-:-:S04]  /*bdd0*/  ULDC.64 UR14, c[0x0][0x210] ;  /* 0x00008400000e7ab9 */ /* 0x000fc80000000a00 */
[----:B------:R-:W-:Y:S02]  /*bde0*/  IADD3 R19, R19, R20, RZ ;  /* 0x0000001413137210 */ /* 0x000fe40007ffe0ff */
[----:B------:R-:W-:-:S04]  /*bdf0*/  LEA R42, P0, R18, UR14, 0x1 ;  /* 0x0000000e122a7c11 */ /* 0x000fc8000f8008ff */
[----:B------:R-:W-:-:S05]  /*be00*/  LEA.HI.X R43, R18, UR15, R19, 0x1, P0 ;  /* 0x0000000f122b7c11 */ /* 0x000fca00080f0c13 */
[----:B------:R0:W-:Y:S04]  /*be10*/  STG.E desc[UR20][R42.64], R17 ;  /* 0x000000112a007986 */ /* 0x0001e8000c101914 */
.L_x_247:
[----:B------:R-:W-:Y:S05]  /*be20*/  BSYNC B0 ;  /* 0x0000000000007941 */ /* 0x000fea0003800000 */
.L_x_246:
[----:B------:R-:W-:Y:S02]  /*be30*/  SHF.L.U32 R21, R21, 0x10, RZ ;  /* 0x0000001015157819 */ /* 0x000fe400000006ff */
[----:B------:R-:W-:Y:S02]  /*be40*/  SHF.L.U32 R55, R55, 0x10, RZ ;  /* 0x0000001037377819 */ /* 0x000fe400000006ff */
[----:B------:R-:W-:Y:S01]  /*be50*/  SHF.L.U32 R22, R22, 0x10, RZ ;  /* 0x0000001016167819 */ /* 0x000fe200000006ff */
[----:B------:R-:W-:Y:S01]  /*be60*/  FADD.FTZ R19, R21, -UR23 ;  /* 0x8000001715137e21 */ /* 0x000fe20008010000 */
[----:B------:R-:W-:Y:S01]  /*be70*/  SHF.L.U32 R54, R54, 0x10, RZ ;  /* 0x0000001036367819 */ /* 0x000fe200000006ff */
[----:B0-----:R-:W-:Y:S02]  /*be80*/  FADD.FTZ R17, R55, -UR23 ;  /* 0x8000001737117e21 */ /* 0x001fe40008010000 */
        /* <DEDUP_REMOVED lines=21> */
.L_x_248:
[----:B------:R-:W-:Y:S01]  /*bfe0*/  LOP3.LUT P0, RZ, R119, 0x200, RZ, 0xc0, !PT ;  /* 0x0000020077ff7812 */ /* 0x000fe2000780c0ff */
[----:B------:R-:W-:-:S12]  /*bff0*/  BSSY B0, `(.L_x_249) ;  /* 0x0000019000007945 */ /* 0x000fd80003800000 */
[----:B------:R-:W-:Y:S05]  /*c000*/  @!P0 BRA `(.L_x_250) ;  /* 0x00000000005c8947 */ /* 0x000fea0003800000 */
[C---:B-----5:R-:W-:Y:S01]  /*c010*/  IADD3 R18, R2.reuse, 0x20, RZ ;  /* 0x0000002002127810 */ /* 0x060fe20007ffe0ff */
[----:B------:R-:W-:Y:S01]  /*c020*/  ULDC.64 UR14, c[0x0][0x288] ;  /* 0x0000a200000e7ab9 */ /* 0x000fe20000000a00 */
[----:B------:R-:W-:Y:S02]  /*c030*/  MOV R42, UR5 ;  /* 0x00000005002a7c02 */ /* 0x000fe40008000f00 */
[----:B------:R-:W-:Y:S02]  /*c040*/  SHF.R.S32.HI R18, RZ, 0x1f, R18 ;  /* 0x0000001fff127819 */ /* 0x000fe40000011412 */
[----:B------:R-:W-:Y:S01]  /*c050*/  IADD3 R21, R2, 0x20, RZ ;  /* 0x0000002002157810 */ /* 0x000fe20007ffe0ff */
[----:B------:R-:W-:Y:S01]  /*c060*/  FFMA.FTZ R42, R19, R42, UR6 ;  /* 0x00000006132a7e23 */ /* 0x000fe2000801002a */
[----:B------:R-:W-:Y:S01]  /*c070*/  MOV R19, R77 ;  /* 0x0000004d00137202 */ /* 0x000fe20000000f00 */
[----:B------:R-:W-:Y:S01]  /*c080*/  IMAD R20, R18, UR14, RZ ;  /* 0x0000000e12147c24 */ /* 0x000fe2000f8e02ff */
[----:B------:R-:W-:Y:S01]  /*c090*/  MOV R18, R78 ;  /* 0x0000004e00127202 */ /* 0x000fe20000000f00 */
[----:B------:R-:W-:-:S04]  /*c0a0*/  FFMA.FTZ R42, R22, R82, -R42 ;  /* 0x00000052162a7223 */ /* 0x000fc8000001082a */
[----:B------:R-:W-:-:S04]  /*c0b0*/  IMAD.WIDE.U32 R18, R21, UR14, R18 ;  /* 0x0000000e15127c25 */ /* 0x000fc8000f8e0012 */
[----:B------:R-:W-:Y:S01]  /*c0c0*/  FMUL.FTZ R42, R42, UR24 ;  /* 0x000000182a2a7c20 */ /* 0x000fe20008410000 */
[----:B------:R-:W-:Y:S01]  /*c0d0*/  IMAD R21, R21, UR15, R20 ;  /* 0x0000000f15157c24 */ /* 0x000fe2000f8e0214 */
[----:B------:R-:W-:Y:S02]  /*c0e0*/  ULDC.64 UR14, c[0x0][0x210] ;  /* 0x00008400000e7ab9 */ /* 0x000fe40000000a00 */
[----:B------:R-:W-:Y:S02]  /*c0f0*/  LEA R20, P0, R18, UR14, 0x1 ;  /* 0x0000000e12147c11 */ /* 0x000fe4000f8008ff */
[----:B------:R-:W-:-:S04]  /*c100*/  IADD3 R19, R19, R21, RZ ;  /* 0x0000001513137210 */ /* 0x000fc80007ffe0ff */
[----:B------:R-:W-:Y:S02]  /*c110*/  LEA.HI.X R21, R18, UR15, R19, 0x1, P0 ;  /* 0x0000000f12157c11 */ /* 0x000fe400080f0c13 */
[----:B------:R-:W-:-:S05]  /*c120*/  MOV R18, UR5 ;  /* 0x0000000500127c02 */ /* 0x000fca0008000f00 */
[----:B------:R-:W-:-:S04]  /*c130*/  FFMA.FTZ R17, R17, R18, UR6 ;  /* 0x0000000611117e23 */ /* 0x000fc80008010012 */
[----:B------:R-:W-:-:S04]  /*c140*/  FFMA.FTZ R17, R54, R83, -R17 ;  /* 0x0000005336117223 */ /* 0x000fc80000010811 */
[----:B------:R-:W-:-:S05]  /*c150*/  FMUL.FTZ R17, R17, UR24 ;  /* 0x0000001811117c20 */ /* 0x000fca0008410000 */
[----:B------:R-:W-:-:S05]  /*c160*/  F2FP.BF16.F32.PACK_AB R17, R17, R42 ;  /* 0x0000002a1111723e */ /* 0x000fca00000010ff */
[----:B------:R0:W-:Y:S02]  /*c170*/  STG.E desc[UR20][R20.64], R17 ;  /* 0x0000001114007986 */ /* 0x0001e4000c101914 */
.L_x_250:
[----:B------:R-:W-:Y:S05]  /*c180*/  BSYNC B0 ;  /* 0x0000000000007941 */ /* 0x000fea0003800000 */
.L_x_249:
[----:B------:R-:W1:Y:S01]  /*c190*/  LDC R22, c[0x0][0x2ac] ;  /* 0x0000ab00ff167b82 */ /* 0x000e620000000800 */
[----:B------:R-:W-:Y:S02]  /*c1a0*/  SHF.L.U32 R23, R23, 0x10, RZ ;  /* 0x0000001017177819 */ /* 0x000fe400000006ff */
[----:B------:R-:W-:Y:S02]  /*c1b0*/  SHF.L.U32 R59, R59, 0x10, RZ ;  /* 0x000000103b3b7819 */ /* 0x000fe400000006ff */
[----:B0-----:R-:W-:Y:S01]  /*c1c0*/  SHF.L.U32 R17, R24, 0x10, RZ ;  /* 0x0000001018117819 */ /* 0x001fe200000006ff */
[----:B------:R-:W-:Y:S01]  /*c1d0*/  FADD.FTZ R23, R23, -UR23 ;  /* 0x8000001717177e21 */ /* 0x000fe20008010000 */
[----:B------:R-:W-:Y:S01]  /*c1e0*/  SHF.L.U32 R58, R58, 0x10, RZ ;  /* 0x000000103a3a7819 */ /* 0x000fe200000006ff */
[----:B------:R-:W-:Y:S02]  /*c1f0*/  FADD.FTZ R59, R59, -UR23 ;  /* 0x800000173b3b7e21 */ /* 0x000fe40008010000 */
        /* <DEDUP_REMOVED lines=8> */
[----:B------:R-:W2:Y:S01]  /*c280*/  MUFU.EX2 R43, R43 ;  /* 0x0000002b002b7308 */ /* 0x000ea20000000800 */
[----:B0-----:R-:W-:-:S07]  /*c290*/  FADD.FTZ R20, R42, 1 ;  /* 0x3f8000002a147421 */ /* 0x001fce0000010000 */
[----:B------:R-:W0:Y:S01]  /*c2a0*/  MUFU.RCP R20, R20 ;  /* 0x0000001400147308 */ /* 0x000e220000001000 */
[----:B--2---:R-:W-:-:S07]  /*c2b0*/  FADD.FTZ R21, R43, 1 ;  /* 0x3f8000002b157421 */ /* 0x004fce0000010000 */
[----:B------:R-:W2:Y:S01]  /*c2c0*/  MUFU.RCP R21, R21 ;  /* 0x0000001500157308 */ /* 0x000ea20000001000 */
[----:B0-----:R-:W-:Y:S01]  /*c2d0*/  FADD.FTZ R45, -R20, 1 ;  /* 0x3f800000142d7421 */ /* 0x001fe20000010100 */
[----:B------:R-:W-:-:S03]  /*c2e0*/  FMUL.FTZ R17, R17, R20 ;  /* 0x0000001411117220 */ /* 0x000fc60000410000 */
[----:B------:R-:W-:Y:S01]  /*c2f0*/  FFMA.FTZ R18, R18, R45, 1 ;  /* 0x3f80000012127423 */ /* 0x000fe2000001002d */
[----:B--2---:R-:W-:Y:S01]  /*c300*/  FADD.FTZ R42, -R21, 1 ;  /* 0x3f800000152a7421 */ /* 0x004fe20000010100 */
[----:B------:R-:W-:Y:S02]  /*c310*/  FMUL.FTZ R58, R58, R21 ;  /* 0x000000153a3a7220 */ /* 0x000fe40000410000 */
[----:B------:R-:W-:Y:S01]  /*c320*/  FMUL.FTZ R17, R17, R18 ;  /* 0x0000001211117220 */ /* 0x000fe20000410000 */
[----:B------:R-:W-:-:S04]  /*c330*/  FFMA.FTZ R19, R19, R42, 1 ;  /* 0x3f80000013137423 */ /* 0x000fc8000001002a */
[----:B------:R-:W-:-:S07]  /*c340*/  FMUL.FTZ R58, R58, R19 ;  /* 0x000000133a3a7220 */ /* 0x000fce0000410000 */
.L_x_251:
[----:B------:R-:W-:Y:S01]  /*c350*/  LOP3.LUT P0, RZ, R119, 0x100, RZ, 0xc0, !PT ;  /* 0x0000010077ff7812 */ /* 0x000fe2000780c0ff */
[----:B------:R-:W-:-:S12]  /*c360*/  BSSY B0, `(.L_x_252) ;  /* 0x0000019000007945 */ /* 0x000fd80003800000 */
[----:B------:R-:W-:Y:S05]  /*c370*/  @!P0 BRA `(.L_x_253) ;  /* 0x00000000005c8947 */ /* 0x000fea0003800000 */
[C---:B-----5:R-:W-:Y:S01]  /*c380*/  IADD3 R18, R2.reuse, 0x30, RZ ;  /* 0x0000003002127810 */ /* 0x060fe20007ffe0ff */
[----:B------:R-:W-:Y:S01]  /*c390*/  ULDC.64 UR14, c[0x0][0x288] ;  /* 0x0000a200000e7ab9 */ /* 0x000fe20000000a00 */
[----:B------:R-:W-:Y:S02]  /*c3a0*/  IADD3 R21, R2, 0x30, RZ ;  /* 0x0000003002157810 */ /* 0x000fe40007ffe0ff */
[----:B------:R-:W-:Y:S02]  /*c3b0*/  SHF.R.S32.HI R18, RZ, 0x1f, R18 ;  /* 0x0000001fff127819 */ /* 0x000fe40000011412 */
[----:B------:R-:W-:-:S03]  /*c3c0*/  MOV R19, R77 ;  /* 0x0000004d00137202 */ /* 0x000fc60000000f00 */
[----:B------:R-:W-:Y:S01]  /*c3d0*/  IMAD R20, R18, UR14, RZ ;  /* 0x0000000e12147c24 */ /* 0x000fe2000f8e02ff */
[----:B------:R-:W-:-:S05]  /*c3e0*/  MOV R18, R78 ;  /* 0x0000004e00127202 */ /* 0x000fca0000000f00 */
[----:B------:R-:W-:-:S04]  /*c3f0*/  IMAD.WIDE.U32 R18, R21, UR14, R18 ;  /* 0x0000000e15127c25 */ /* 0x000fc8000f8e0012 */
[----:B------:R-:W-:Y:S01]  /*c400*/  IMAD R21, R21, UR15, R20 ;  /* 0x0000000f15157c24 */ /* 0x000fe2000f8e0214 */
[----:B------:R-:W-:Y:S02]  /*c410*/  ULDC.64 UR14, c[0x0][0x210] ;  /* 0x00008400000e7ab9 */ /* 0x000fe40000000a00 */
[C---:B------:R-:W-:Y:S02]  /*c420*/  LEA R20, P0, R18.reuse, UR14, 0x1 ;  /* 0x0000000e12147c11 */ /* 0x040fe4000f8008ff */
[----:B------:R-:W-:Y:S02]  /*c430*/  IADD3 R21, R19, R21, RZ ;  /* 0x0000001513157210 */ /* 0x000fe40007ffe0ff */
[----:B------:R-:W-:Y:S02]  /*c440*/  MOV R19, UR5 ;  /* 0x0000000500137c02 */ /* 0x000fe40008000f00 */
[----:B------:R-:W-:Y:S02]  /*c450*/  LEA.HI.X R21, R18, UR15, R21, 0x1, P0 ;  /* 0x0000000f12157c11 */ /* 0x000fe400080f0c15 */
[----:B------:R-:W-:Y:S01]  /*c460*/  MOV R18, UR5 ;  /* 0x0000000500127c02 */ /* 0x000fe20008000f00 */
[----:B------:R-:W-:-:S04]  /*c470*/  FFMA.FTZ R19, R24, R19, UR6 ;  /* 0x0000000618137e23 */ /* 0x000fc80008010013 */
[----:B------:R-:W-:-:S04]  /*c480*/  FFMA.FTZ R18, R23, R18, UR6 ;  /* 0x0000000617127e23 */ /* 0x000fc80008010012 */
[----:B------:R-:W-:Y:S01]  /*c490*/  FFMA.FTZ R18, R17, R82, -R18 ;  /* 0x0000005211127223 */ /* 0x000fe20000010812 */
[----:B------:R-:W-:-:S03]  /*c4a0*/  FFMA.FTZ R17, R58, R83, -R19 ;  /* 0x000000533a117223 */ /* 0x000fc60000010813 */
[----:B------:R-:W-:Y:S01]  /*c4b0*/  FMUL.FTZ R18, R18, UR24 ;  /* 0x0000001812127c20 */ /* 0x000fe20008410000 */
[----:B------:R-:W-:-:S05]  /*c4c0*/  FMUL.FTZ R17, R17, UR24 ;  /* 0x0000001811117c20 */ /* 0x000fca0008410000 */
[----:B------:R-:W-:-:S05]  /*c4d0*/  F2FP.BF16.F32.PACK_AB R17, R17, R18 ;  /* 0x000000121111723e */ /* 0x000fca00000010ff */
[----:B------:R0:W-:Y:S02]  /*c4e0*/  STG.E desc[UR20][R20.64], R17 ;  /* 0x0000001114007986 */ /* 0x0001e4000c101914 */
.L_x_253:
[----:B------:R-:W-:Y:S05]  /*c4f0*/  BSYNC B0 ;  /* 0x0000000000007941 */ /* 0x000fea0003800000 */
.L_x_252:
[----:B------:R-:W-:Y:S01]  /*c500*/  SHF.L.U32 R25, R25, 0x10, RZ ;  /* 0x0000001019197819 */ /* 0x000fe200000006ff */
[----:B------:R-:W-:Y:S01]  /*c510*/  IMAD.WIDE.U32 R18, R0, -0x55555555, RZ ;  /* 0xaaaaaaab00127825 */ /* 0x000fe200078e00ff */
[----:B------:R-:W-:Y:S02]  /*c520*/  SHF.L.U32 R65, R65, 0x10, RZ ;  /* 0x0000001041417819 */ /* 0x000fe400000006ff */
[----:B------:R-:W-:Y:S01]  /*c530*/  SHF.L.U32 R23, R26, 0x10, RZ ;  /* 0x000000101a177819 */ /* 0x000fe200000006ff */
[----:B------:R-:W-:Y:S01]  /*c540*/  FADD.FTZ R25, R25, -UR23 ;  /* 0x8000001719197e21 */ /* 0x000fe20008010000 */
[----:B0-----:R-:W-:Y:S01]  /*c550*/  SHF.R.U32.HI R17, RZ, 0x4, R19 ;  /* 0x00000004ff117819 */ /* 0x001fe20000011613 */
[----:B------:R-:W-:Y:S01]  /*c560*/  FADD.FTZ R24, R65, -UR23 ;  /* 0x8000001741187e21 */ /* 0x000fe20008010000 */
[----:B------:R-:W-:Y:S01]  /*c570*/  SHF.L.U32 R64, R64, 0x10, RZ ;  /* 0x0000001040407819 */ /* 0x000fe200000006ff */
[----:B------:R-:W-:Y:S01]  /*c580*/  FMUL.FTZ R25, R25, UR24 ;  /* 0x0000001819197c20 */ /* 0x000fe20008410000 */
[----:B------:R-:W-:Y:S01]  /*c590*/  SHF.L.U32 R27, R27, 0x10, RZ ;  /* 0x000000101b1b7819 */ /* 0x000fe200000006ff */
[----:B------:R-:W-:Y:S01]  /*c5a0*/  FMUL.FTZ R24, R24, UR24 ;  /* 0x0000001818187c20 */ /* 0x000fe20008410000 */
[----:B------:R-:W-:Y:S01]  /*c5b0*/  SHF.L.U32 R63, R63, 0x10, RZ ;  /* 0x000000103f3f7819 */ /* 0x000fe200000006ff */
        /* <DEDUP_REMOVED lines=19> */
.L_x_254:
        /* <DEDUP_REMOVED lines=19> */
[----:B------:R-:W-:Y:S01]  /*c820*/  FFMA.FTZ R18, R25, R18, UR6 ;  /* 0x0000000619127e23 */ /* 0x000fe20008010012 */
[----:B------:R-:W-:-:S03]  /*c830*/  FFMA.FTZ R64, R64, R83, -R19 ;  /* 0x0000005340407223 */ /* 0x000fc60000010813 */
[----:B------:R-:W-:-:S04]  /*c840*/  FFMA.FTZ R18, R23, R82, -R18 ;  /* 0x0000005217127223 */ /* 0x000fc80000010812 */
[----:B------:R-:W-:Y:S01]  /*c850*/  FMUL.FTZ R19, R18, UR24 ;  /* 0x0000001812137c20 */ /* 0x000fe20008410000 */
[----:B------:R-:W-:-:S05]  /*c860*/  FMUL.FTZ R18, R64, UR24 ;  /* 0x0000001840127c20 */ /* 0x000fca0008410000 */
[----:B------:R-:W-:-:S05]  /*c870*/  F2FP.BF16.F32.PACK_AB R19, R18, R19 ;  /* 0x000000131213723e */ /* 0x000fca00000010ff */
[----:B------:R0:W-:Y:S02]  /*c880*/  STG.E desc[UR20][R20.64], R19 ;  /* 0x0000001314007986 */ /* 0x0001e4000c101914 */
.L_x_256:
[----:B------:R-:W-:Y:S05]  /*c890*/  BSYNC B0 ;  /* 0x0000000000007941 */ /* 0x000fea0003800000 */
.L_x_255:
        /* <DEDUP_REMOVED lines=9> */
[----:B0-----:R-:W-:Y:S01]  /*c930*/  FFMA.FTZ R19, R25, R82, R80 ;  /* 0x0000005219137223 */ /* 0x001fe20000010050 */
        /* <DEDUP_REMOVED lines=9> */
[----:B0-----:R-:W-:Y:S01]  /*c9d0*/  FMUL.FTZ R23, R23, R28 ;  /* 0x0000001c17177220 */ /* 0x001fe20000410000 */
[----:B------:R-:W-:-:S04]  /*c9e0*/  FADD.FTZ R28, -R28, 1 ;  /* 0x3f8000001c1c7421 */ /* 0x000fc80000010100 */
[----:B------:R-:W-:Y:S01]  /*c9f0*/  FFMA.FTZ R28, R19, R28, 1 ;  /* 0x3f800000131c7423 */ /* 0x000fe2000001001c */
[----:B--2---:R-:W-:Y:S01]  /*ca00*/  FMUL.FTZ R24, R24, R43 ;  /* 0x0000002b18187220 */ /* 0x004fe20000410000 */
[----:B------:R-:W-:Y:S02]  /*ca10*/  FADD.FTZ R43, -R43, 1 ;  /* 0x3f8000002b2b7421 */ /* 0x000fe40000010100 */
[----:B------:R-:W-:Y:S02]  /*ca20*/  FMUL.FTZ R23, R23, R28 ;  /* 0x0000001c17177220 */ /* 0x000fe40000410000 */
[----:B------:R-:W-:-:S04]  /*ca30*/  FFMA.FTZ R43, R18, R43, 1 ;  /* 0x3f800000122b7423 */ /* 0x000fc8000001002b */
[----:B------:R-:W-:-:S07]  /*ca40*/  FMUL.FTZ R24, R24, R43 ;  /* 0x0000002b18187220 */ /* 0x000fce0000410000 */
.L_x_257:
[----:B------:R-:W-:Y:S01]  /*ca50*/  LOP3.LUT P0, RZ, R119, 0x40, RZ, 0xc0, !PT ;  /* 0x0000004077ff7812 */ /* 0x000fe2000780c0ff */
[----:B------:R-:W-:-:S12]  /*ca60*/  BSSY B0, `(.L_x_258) ;  /* 0x0000019000007945 */ /* 0x000fd80003800000 */
[----:B------:R-:W-:Y:S05]  /*ca70*/  @!P0 BRA `(.L_x_259) ;  /* 0x00000000005c8947 */ /* 0x000fea0003800000 */
[C---:B-----5:R-:W-:Y:S01]  /*ca80*/  IADD3 R18, R2.reuse, 0x50, RZ ;  /* 0x0000005002127810 */ /* 0x060fe20007ffe0ff */
[----:B------:R-:W-:Y:S01]  /*ca90*/  ULDC.64 UR14, c[0x0][0x288] ;  /* 0x0000a200000e7ab9 */ /* 0x000fe20000000a00 */
[----:B0-----:R-:W-:Y:S02]  /*caa0*/  IADD3 R21, R2, 0x50, RZ ;  /* 0x0000005002157810 */ /* 0x001fe40007ffe0ff */
        /* <DEDUP_REMOVED lines=20> */
.L_x_259:
[----:B------:R-:W-:Y:S05]  /*cbf0*/  BSYNC B0 ;  /* 0x0000000000007941 */ /* 0x000fea0003800000 */
.L_x_258:
        /* <DEDUP_REMOVED lines=9> */
[----:B0-2---:R-:W-:Y:S01]  /*cc90*/  FFMA.FTZ R19, R26, R83, R81 ;  /* 0x000000531a137223 */ /* 0x005fe20000010051 */
        /* <DEDUP_REMOVED lines=10> */
[----:B--2---:R-:W-:Y:S01]  /*cd40*/  FMUL.FTZ R23, R23, R28 ;  /* 0x0000001c17177220 */ /* 0x004fe20000410000 */
[----:B------:R-:W-:Y:S01]  /*cd50*/  FADD.FTZ R43, -R28, 1 ;  /* 0x3f8000001c2b7421 */ /* 0x000fe20000010100 */
[----:B------:R-:W-:-:S03]  /*cd60*/  FADD.FTZ R28, -R29, 1 ;  /* 0x3f8000001d1c7421 */ /* 0x000fc60000010100 */
[----:B------:R-:W-:Y:S01]  /*cd70*/  FFMA.FTZ R18, R18, R43, 1 ;  /* 0x3f80000012127423 */ /* 0x000fe2000001002b */
[----:B------:R-:W-:-:S03]  /*cd80*/  FFMA.FTZ R19, R19, R28, 1 ;  /* 0x3f80000013137423 */ /* 0x000fc6000001001c */
[----:B------:R-:W-:Y:S01]  /*cd90*/  FMUL.FTZ R23, R23, R18 ;  /* 0x0000001217177220 */ /* 0x000fe20000410000 */
[----:B------:R-:W-:-:S07]  /*cda0*/  FMUL.FTZ R24, R24, R19 ;  /* 0x0000001318187220 */ /* 0x000fce0000410000 */
.L_x_260:
[----:B------:R-:W-:Y:S01]  /*cdb0*/  LOP3.LUT P0, RZ, R119, 0x20, RZ, 0xc0, !PT ;  /* 0x0000002077ff7812 */ /* 0x000fe2000780c0ff */
[----:B------:R-:W-:-:S12]  /*cdc0*/  BSSY B0, `(.L_x_261) ;  /* 0x0000019000007945 */ /* 0x000fd80003800000 */
[----:B------:R-:W-:Y:S05]  /*cdd0*/  @!P0 BRA `(.L_x_262) ;  /* 0x00000000005c8947 */ /* 0x000fea0003800000 */
[C---:B-----5:R-:W-:Y:S01]  /*cde0*/  IADD3 R18, R2.reuse, 0x60, RZ ;  /* 0x0000006002127810 */ /* 0x060fe20007ffe0ff */
[----:B------:R-:W-:Y:S01]  /*cdf0*/  ULDC.64 UR14, c[0x0][0x288] ;  /* 0x0000a200000e7ab9 */ /* 0x000fe20000000a00 */
[----:B0-2---:R-:W-:Y:S02]  /*ce00*/  IADD3 R21, R2, 0x60, RZ ;  /* 0x0000006002157810 */ /* 0x005fe40007ffe0ff */
        /* <DEDUP_REMOVED lines=20> */
.L_x_262:
[----:B------:R-:W-:Y:S05]  /*cf50*/  BSYNC B0 ;  /* 0x0000000000007941 */ /* 0x000fea0003800000 */
.L_x_261:
        /* <DEDUP_REMOVED lines=9> */
[----:B0-23--:R-:W-:Y:S01]  /*cff0*/  FFMA.FTZ R19, R26, R83, R81 ;  /* 0x000000531a137223 */ /* 0x00dfe20000010051 */
        /* <DEDUP_REMOVED lines=17> */
.L_x_263:
[----:B------:R-:W-:Y:S01]  /*d110*/  LOP3.LUT P0, RZ, R119, 0x10, RZ, 0xc0, !PT ;  /* 0x0000001077ff7812 */ /* 0x000fe2000780c0ff */
[----:B------:R-:W-:-:S12]  /*d120*/  BSSY B0, `(.L_x_264) ;  /* 0x0000019000007945 */ /* 0x000fd80003800000 */
[----:B------:R-:W-:Y:S05]  /*d130*/  @!P0 BRA `(.L_x_265) ;  /* 0x00000000005c8947 */ /* 0x000fea0003800000 */
[C---:B-----5:R-:W-:Y:S01]  /*d140*/  IADD3 R18, R2.reuse, 0x70, RZ ;  /* 0x0000007002127810 */ /* 0x060fe20007ffe0ff */
[----:B------:R-:W-:Y:S01]  /*d150*/  ULDC.64 UR14, c[0x0][0x288] ;  /* 0x0000a200000e7ab9 */ /* 0x000fe20000000a00 */
[----:B0-23--:R-:W-:Y:S02]  /*d160*/  IADD3 R21, R2, 0x70, RZ ;  /* 0x0000007002157810 */ /* 0x00dfe40007ffe0ff */
        /* <DEDUP_REMOVED lines=20> */
.L_x_265:
[----:B------:R-:W-:Y:S05]  /*d2b0*/  BSYNC B0 ;  /* 0x0000000000007941 */ /* 0x000fea0003800000 */
.L_x_264:
        /* <DEDUP_REMOVED lines=9> */
[----:B0-234-:R-:W-:Y:S01]  /*d350*/  FFMA.FTZ R19, R26, R83, R81 ;  /* 0x000000531a137223 */ /* 0x01dfe20000010051 */
        /* <DEDUP_REMOVED lines=17> */
.L_x_266:
[----:B------:R-:W-:Y:S01]  /*d470*/  LOP3.LUT P0, RZ, R119, 0x8, RZ, 0xc0, !PT ;  /* 0x0000000877ff7812 */ /* 0x000fe2000780c0ff */
[----:B------:R-:W-:-:S12]  /*d480*/  BSSY B0, `(.L_x_267) ;  /* 0x0000017000007945 */ /* 0x000fd80003800000 */
[----:B------:R-:W-:Y:S05]  /*d490*/  @!P0 BRA `(.L_x_268) ;  /* 0x0000000000548947 */ /* 0x000fea0003800000 */
[----:B------:R-:W-:Y:S01]  /*d4a0*/  SHF.R.S32.HI R18, RZ, 0x1f, R153 ;  /* 0x0000001fff127819 */ /* 0x000fe20000011499 */
[----:B------:R-:W-:Y:S01]  /*d4b0*/  ULDC.64 UR14, c[0x0][0x288] ;  /* 0x0000a200000e7ab9 */ /* 0x000fe20000000a00 */
[----:B0-234-:R-:W-:-:S03]  /*d4c0*/  MOV R19, R77 ;  /* 0x0000004d00137202 */ /* 0x01dfc60000000f00 */
[----:B------:R-:W-:Y:S01]  /*d4d0*/  IMAD R20, R18, UR14, RZ ;  /* 0x0000000e12147c24 */ /* 0x000fe2000f8e02ff */
[----:B------:R-:W-:-:S03]  /*d4e0*/  MOV R18, R78 ;  /* 0x0000004e00127202 */ /* 0x000fc60000000f00 */
[C---:B------:R-:W-:Y:S02]  /*d4f0*/  IMAD R21, R153.reuse, UR15, R20 ;  /* 0x0000000f99157c24 */ /* 0x040fe4000f8e0214 */
[----:B------:R-:W-:Y:S01]  /*d500*/  IMAD.WIDE.U32 R18, R153, UR14, R18 ;  /* 0x0000000e99127c25 */ /* 0x000fe2000f8e0012 */
[----:B------:R-:W-:-:S04]  /*d510*/  ULDC.64 UR14, c[0x0][0x210] ;  /* 0x00008400000e7ab9 */ /* 0x000fc80000000a00 */
[----:B------:R-:W-:Y:S02]  /*d520*/  IADD3 R21, R19, R21, RZ ;  /* 0x0000001513157210 */ /* 0x000fe40007ffe0ff */
[C---:B------:R-:W-:Y:S02]  /*d530*/  LEA R20, P0, R18.reuse, UR14, 0x1 ;  /* 0x0000000e12147c11 */ /* 0x040fe4000f8008ff */
        /* <DEDUP_REMOVED lines=11> */
.L_x_268:
[----:B------:R-:W-:Y:S05]  /*d5f0*/  BSYNC B0 ;  /* 0x0000000000007941 */ /* 0x000fea0003800000 */
.L_x_267:
        /* <DEDUP_REMOVED lines=27> */
.L_x_269:
        /* <DEDUP_REMOVED lines=24> */
.L_x_271:
[----:B------:R-:W-:Y:S05]  /*d930*/  BSYNC B0 ;  /* 0x0000000000007941 */ /* 0x000fea0003800000 */
.L_x_270:
        /* <DEDUP_REMOVED lines=27> */
.L_x_272:
        /* <DEDUP_REMOVED lines=24> */
.L_x_274:
[----:B------:R-:W-:Y:S05]  /*dc70*/  BSYNC B0 ;  /* 0x0000000000007941 */ /* 0x000fea0003800000 */
.L_x_273:
        /* <DEDUP_REMOVED lines=27> */
.L_x_275:
[----:B------:R-:W-:Y:S04]  /*de30*/  BSSY B0, `(.L_x_276) ;  /* 0x0000017000007945 */ /* 0x000fe80003800000 */
        /* <DEDUP_REMOVED lines=22> */
.L_x_277:
[----:B------:R-:W-:Y:S05]  /*dfa0*/  BSYNC B0 ;  /* 0x0000000000007941 */ /* 0x000fea0003800000 */
.L_x_276:
        /* <DEDUP_REMOVED lines=10> */
[----:B0-234-:R-:W-:-:S03]  /*e050*/  FFMA.FTZ R19, R138, R83, R81 ;  /* 0x000000538a137223 */ /* 0x01dfc60000010051 */
        /* <DEDUP_REMOVED lines=16> */
.L_x_278:
        /* <DEDUP_REMOVED lines=23> */
.L_x_280:
[----:B------:R-:W-:Y:S05]  /*e2d0*/  BSYNC B0 ;  /* 0x0000000000007941 */ /* 0x000fea0003800000 */
.L_x_279:
        /* <DEDUP_REMOVED lines=27> */
.L_x_281:
        /* <DEDUP_REMOVED lines=23> */
.L_x_283:
[----:B------:R-:W-:Y:S05]  /*e600*/  BSYNC B0 ;  /* 0x0000000000007941 */ /* 0x000fea0003800000 */
.L_x_282:
        /* <DEDUP_REMOVED lines=27> */
.L_x_284:
        /* <DEDUP_REMOVED lines=23> */
.L_x_286:
[----:B------:R-:W-:Y:S05]  /*e930*/  BSYNC B0 ;  /* 0x0000000000007941 */ /* 0x000fea0003800000 */
.L_x_285:
        /* <DEDUP_REMOVED lines=27> */
.L_x_287:
[----:B------:R-:W-:Y:S01]  /*eaf0*/  LOP3.LUT P0, RZ, R119, 0x100000, RZ, 0xc0, !PT ;  /* 0x0010000077ff7812 */ /* 0x000fe2000780c0ff */
[----:B------:R-:W-:-:S12]  /*eb00*/  BSSY B0, `(.L_x_288) ;  /* 0x0000018000007945 */ /* 0x000fd80003800000 */
[----:B------:R-:W-:Y:S05]  /*eb10*/  @!P0 BRA `(.L_x_289) ;  /* 0x0000000000588947 */ /* 0x000fea0003800000 */
[----:B0-2345:R-:W-:Y:S01]  /*eb20*/  IADD3 R21, R2, 0xf0, RZ ;  /* 0x000000f002157810 */ /* 0x03dfe20007ffe0ff */
        /* <DEDUP_REMOVED lines=21> */
.L_x_289:
[----:B------:R-:W-:Y:S05]  /*ec80*/  BSYNC B0 ;  /* 0x0000000000007941 */ /* 0x000fea0003800000 */
.L_x_288:
        /* <DEDUP_REMOVED lines=27> */
.L_x_290:
        /* <DEDUP_REMOVED lines=25> */
.L_x_292:
[----:B------:R-:W-:Y:S05]  /*efd0*/  BSYNC B0 ;  /* 0x0000000000007941 */ /* 0x000fea0003800000 */
.L_x_291:
        /* <DEDUP_REMOVED lines=27> */
.L_x_293:
        /* <DEDUP_REMOVED lines=25> */
.L_x_295:
[----:B------:R-:W-:Y:S05]  /*f320*/  BSYNC B0 ;  /* 0x0000000000007941 */ /* 0x000fea0003800000 */
.L_x_294:
        /* <DEDUP_REMOVED lines=27> */
.L_x_296:
        /* <DEDUP_REMOVED lines=25> */
.L_x_298:
[----:B------:R-:W-:Y:S05]  /*f670*/  BSYNC B0 ;  /* 0x0000000000007941 */ /* 0x000fea0003800000 */
.L_x_297:
        /* <DEDUP_REMOVED lines=27> */
.L_x_299:
        /* <DEDUP_REMOVED lines=25> */
.L_x_301:
[----:B------:R-:W-:Y:S05]  /*f9c0*/  BSYNC B0 ;  /* 0x0000000000007941 */ /* 0x000fea0003800000 */
.L_x_300:
        /* <DEDUP_REMOVED lines=27> */
.L_x_302:
        /* <DEDUP_REMOVED lines=25> */
.L_x_304:
[----:B------:R-:W-:Y:S05]  /*fd10*/  BSYNC B0 ;  /* 0x0000000000007941 */ /* 0x000fea0003800000 */
.L_x_303:
        /* <DEDUP_REMOVED lines=27> */
.L_x_305:
        /* <DEDUP_REMOVED lines=25> */
.L_x_307:
[----:B------:R-:W-:Y:S05]  /*10060*/  BSYNC B0 ;  /* 0x0000000000007941 */ /* 0x000fea0003800000 */
.L_x_306:
        /* <DEDUP_REMOVED lines=27> */
.L_x_308:
        /* <DEDUP_REMOVED lines=25> */
.L_x_310:
[----:B------:R-:W-:Y:S05]  /*103b0*/  BSYNC B0 ;  /* 0x0000000000007941 */ /* 0x000fea0003800000 */
.L_x_309:
        /* <DEDUP_REMOVED lines=27> */
.L_x_311:
[----:B------:R-:W-:Y:S01]  /*10570*/  LOP3.LUT P0, RZ, R119, 0x1000, RZ, 0xc0, !PT ;  /* 0x0000100077ff7812 */ /* 0x000fe2000780c0ff */
[----:B------:R-:W-:-:S12]  /*10580*/  BSSY B0, `(.L_x_312) ;  /* 0x0000018000007945 */ /* 0x000fd80003800000 */
[----:B------:R-:W-:Y:S05]  /*10590*/  @!P0 BRA `(.L_x_313) ;  /* 0x0000000000588947 */ /* 0x000fea0003800000 */
[----:B-----5:R-:W-:Y:S01]  /*105a0*/  IADD3 R26, R2, 0x170, RZ ;  /* 0x00000170021a7810 */ /* 0x020fe20007ffe0ff */
[----:B------:R-:W-:Y:S01]  /*105b0*/  ULDC.64 UR14, c[0x0][0x288] ;  /* 0x0000a200000e7ab9 */ /* 0x000fe20000000a00 */
[----:B0-----:R-:W-:Y:S02]  /*105c0*/  MOV R18, R78 ;  /* 0x0000004e00127202 */ /* 0x001fe40000000f00 */
[----:B------:R-:W-:Y:S02]  /*105d0*/  SHF.R.S32.HI R25, RZ, 0x1f, R26 ;  /* 0x0000001fff197819 */ /* 0x000fe4000001141a */
[----:B--234-:R-:W-:-:S03]  /*105e0*/  MOV R19, R77 ;  /* 0x0000004d00137202 */ /* 0x01cfc60000000f00 */
        /* <DEDUP_REMOVED lines=17> */
.L_x_313:
[----:B------:R-:W-:Y:S05]  /*10700*/  BSYNC B0 ;  /* 0x0000000000007941 */ /* 0x000fea0003800000 */
.L_x_312:
[----:B------:R-:W-:Y:S01]  /*10710*/  FADD.FTZ R117, R117, -UR23 ;  /* 0x8000001775757e21 */ /* 0x000fe20008010000 */
[----:B------:R-:W-:Y:S01]  /*10720*/  FADD.FTZ R56, R56, -UR23 ;  /* 0x8000001738387e21 */ /* 0x000fe20008010000 */
[----:B-1----:R-:W-:Y:S01]  /*10730*/  IMAD R17, R22, UR22, R17 ;  /* 0x0000001616117c24 */ /* 0x002fe2000f8e0211 */
[----:B------:R-:W-:Y:S01]  /*10740*/  SHF.L.U32 R23, R118, 0x10, RZ ;  /* 0x0000001076177819 */ /* 0x000fe200000006ff */
[----:B------:R-:W-:Y:S01]  /*10750*/  FMUL.FTZ R117, R117, UR24 ;  /* 0x0000001875757c20 */ /* 0x000fe20008410000 */
[----:B------:R-:W-:Y:S01]  /*10760*/  SHF.L.U32 R22, R53, 0x10, RZ ;  /* 0x0000001035167819 */ /* 0x000fe200000006ff */
[----:B------:R-:W-:Y:S01]  /*10770*/  FMUL.FTZ R56, R56, UR24 ;  /* 0x0000001838387c20 */ /* 0x000fe20008410000 */
[----:B------:R-:W-:Y:S01]  /*10780*/  SHF.L.U32 R28, R3, 0x10, RZ ;  /* 0x00000010031c7819 */ /* 0x000fe200000006ff */
[----:B------:R-:W-:Y:S06]  /*10790*/  @!P1 BRA `(.L_x_314) ;  /* 0x0000000000489947 */ /* 0x000fec0003800000 */
[----:B------:R-:W-:Y:S01]  /*107a0*/  FFMA.FTZ R3, R117, R82, R80 ;  /* 0x0000005275037223 */ /* 0x000fe20000010050 */
[----:B0-----:R-:W-:-:S03]  /*107b0*/  FFMA.FTZ R18, R56, R83, R81 ;  /* 0x0000005338127223 */ /* 0x001fc60000010051 */
[----:B--234-:R-:W-:Y:S01]  /*107c0*/  FMUL.FTZ R19, R3, -1.4426950216293334961 ;  /* 0xbfb8aa3b03137820 */ /* 0x01cfe20000410000 */
        /* <DEDUP_REMOVED lines=15> */
.L_x_314:
        /* <DEDUP_REMOVED lines=12> */
[----:B------:R-:W-:Y:S02]  /*10980*/  LEA R18, P0, R20, UR14, 0x1 ;  /* 0x0000000e14127c11 */ /* 0x000fe4000f8008ff */
[----:B------:R-:W-:-:S04]  /*10990*/  IADD3 R3, R21, R3, RZ ;  /* 0x0000000315037210 */ /* 0x000fc80007ffe0ff */
[----:B------:R-:W-:Y:S02]  /*109a0*/  LEA.HI.X R19, R20, UR15, R3, 0x1, P0 ;  /* 0x0000000f14137c11 */ /* 0x000fe400080f0c03 */
[----:B------:R-:W-:Y:S02]  /*109b0*/  MOV R20, UR5 ;  /* 0x0000000500147c02 */ /* 0x000fe40008000f00 */
[----:B------:R-:W-:-:S03]  /*109c0*/  MOV R3, UR5 ;  /* 0x0000000500037c02 */ /* 0x000fc60008000f00 */
[----:B------:R-:W-:Y:S02]  /*109d0*/  FFMA.FTZ R20, R117, R20, UR6 ;  /* 0x0000000675147e23 */ /* 0x000fe40008010014 */
[----:B------:R-:W-:Y:S02]  /*109e0*/  FFMA.FTZ R3, R56, R3, UR6 ;  /* 0x0000000638037e23 */ /* 0x000fe40008010003 */
[----:B------:R-:W-:Y:S02]  /*109f0*/  FFMA.FTZ R20, R23, R82, -R20 ;  /* 0x0000005217147223 */ /* 0x000fe40000010814 */
[----:B------:R-:W-:Y:S02]  /*10a00*/  FFMA.FTZ R3, R22, R83, -R3 ;  /* 0x0000005316037223 */ /* 0x000fe40000010803 */
[----:B------:R-:W-:Y:S02]  /*10a10*/  FMUL.FTZ R20, R20, UR24 ;  /* 0x0000001814147c20 */ /* 0x000fe40008410000 */
[----:B------:R-:W-:-:S05]  /*10a20*/  FMUL.FTZ R3, R3, UR24 ;  /* 0x0000001803037c20 */ /* 0x000fca0008410000 */
[----:B------:R-:W-:-:S05]  /*10a30*/  F2FP.BF16.F32.PACK_AB R3, R3, R20 ;  /* 0x000000140303723e */ /* 0x000fca00000010ff */
[----:B------:R1:W-:Y:S02]  /*10a40*/  STG.E desc[UR20][R18.64], R3 ;  /* 0x0000000312007986 */ /* 0x0003e4000c101914 */
.L_x_316:
[----:B------:R-:W-:Y:S05]  /*10a50*/  BSYNC B0 ;  /* 0x0000000000007941 */ /* 0x000fea0003800000 */
.L_x_315:
[----:B------:R-:W-:Y:S01]  /*10a60*/  SHF.L.U32 R52, R52, 0x10, RZ ;  /* 0x0000001034347819 */ /* 0x000fe200000006ff */
[----:B------:R-:W-:Y:S01]  /*10a70*/  FADD.FTZ R28, R28, -UR23 ;  /* 0x800000171c1c7e21 */ /* 0x000fe20008010000 */
[----:B------:R-:W-:Y:S01]  /*10a80*/  IADD3 R26, R17, 0x190, RZ ;  /* 0x00000190111a7810 */ /* 0x000fe20007ffe0ff */
[----:B------:R-:W-:Y:S01]  /*10a90*/  ULDC.64 UR14, c[0x0][0x290] ;  /* 0x0000a400000e7ab9 */ /* 0x000fe20000000a00 */
[----:B-1----:R-:W-:Y:S01]  /*10aa0*/  SHF.L.U32 R3, R4, 0x10, RZ ;  /* 0x0000001004037819 */ /* 0x002fe200000006ff */
[----:B------:R-:W-:Y:S01]  /*10ab0*/  FADD.FTZ R52, R52, -UR23 ;  /* 0x8000001734347e21 */ /* 0x000fe20008010000 */
[----:B------:R-:W-:Y:S01]  /*10ac0*/  FMUL.FTZ R31, R28, UR24 ;  /* 0x000000181c1f7c20 */ /* 0x000fe20008410000 */
[----:B0-234-:R-:W-:Y:S02]  /*10ad0*/  SHF.L.U32 R20, R49, 0x10, RZ ;  /* 0x0000001031147819 */ /* 0x01dfe400000006ff */
[----:B------:R-:W-:Y:S01]  /*10ae0*/  SHF.R.S32.HI R28, RZ, 0x1f, R26 ;  /* 0x0000001fff1c7819 */ /* 0x000fe2000001141a */
        /* <DEDUP_REMOVED lines=20> */
.L_x_317:
[----:B------:R-:W-:Y:S01]  /*10c30*/  ISETP.GE.U32.AND P0, PT, R26, UR14, PT ;  /* 0x0000000e1a007c0c */ /* 0x000fe2000bf06070 */
[----:B------:R-:W-:Y:S01]  /*10c40*/  BSSY B0, `(.L_x_318) ;  /* 0x000001c000007945 */ /* 0x000fe20003800000 */
[----:B------:R-:W-:Y:S02]  /*10c50*/  SHF.L.U32 R22, R5, 0x10, RZ ;  /* 0x0000001005167819 */ /* 0x000fe400000006ff */
[----:B------:R-:W-:Y:S02]  /*10c60*/  ISETP.GE.AND.EX P0, PT, R28, UR15, PT, P0 ;  /* 0x0000000f1c007c0c */ /* 0x000fe4000bf06300 */
[----:B------:R-:W-:Y:S02]  /*10c70*/  SHF.L.U32 R48, R48, 0x10, RZ ;  /* 0x0000001030307819 */ /* 0x000fe400000006ff */
[----:B------:R-:W-:-:S13]  /*10c80*/  ISETP.LT.U32.AND P0, PT, R0, 0x180, !P0 ;  /* 0x000001800000780c */ /* 0x000fda0004701070 */
[----:B------:R-:W-:Y:S05]  /*10c90*/  @!P0 BRA `(.L_x_319) ;  /* 0x0000000000588947 */ /* 0x000fea0003800000 */
[----:B-----5:R-:W-:Y:S01]  /*10ca0*/  IADD3 R23, R2, 0x190, RZ ;  /* 0x0000019002177810 */ /* 0x020fe20007ffe0ff */
        /* <DEDUP_REMOVED lines=21> */
.L_x_319:
[----:B------:R-:W-:Y:S05]  /*10e00*/  BSYNC B0 ;  /* 0x0000000000007941 */ /* 0x000fea0003800000 */
.L_x_318:
[----:B------:R-:W-:Y:S01]  /*10e10*/  FADD.FTZ R22, R22, -UR23 ;  /* 0x8000001716167e21 */ /* 0x000fe20008010000 */
[----:B------:R-:W-:Y:S01]  /*10e20*/  IADD3 R24, R17, 0x1a0, RZ ;  /* 0x000001a011187810 */ /* 0x000fe20007ffe0ff */
[----:B------:R-:W-:Y:S01]  /*10e30*/  FADD.FTZ R48, R48, -UR23 ;  /* 0x8000001730307e21 */ /* 0x000fe20008010000 */
[----:B0-----:R-:W-:Y:S01]  /*10e40*/  SHF.L.U32 R3, R6, 0x10, RZ ;  /* 0x0000001006037819 */ /* 0x001fe200000006ff */
[----:B------:R-:W-:Y:S01]  /*10e50*/  FMUL.FTZ R25, R22, UR24 ;  /* 0x0000001816197c20 */ /* 0x000fe20008410000 */
[----:B------:R-:W-:Y:S01]  /*10e60*/  SHF.L.U32 R44, R44, 0x10, RZ ;  /* 0x000000102c2c7819 */ /* 0x000fe200000006ff */
[----:B------:R-:W-:Y:S01]  /*10e70*/  FMUL.FTZ R48, R48, UR24 ;  /* 0x0000001830307c20 */ /* 0x000fe20008410000 */
        /* <DEDUP_REMOVED lines=20> */
.L_x_320:
        /* <DEDUP_REMOVED lines=29> */
.L_x_322:
[----:B------:R-:W-:Y:S05]  /*11190*/  BSYNC B0 ;  /* 0x0000000000007941 */ /* 0x000fea0003800000 */
.L_x_321:
        /* <DEDUP_REMOVED lines=27> */
.L_x_323:
        /* <DEDUP_REMOVED lines=29> */
.L_x_325:
[----:B------:R-:W-:Y:S05]  /*11520*/  BSYNC B0 ;  /* 0x0000000000007941 */ /* 0x000fea0003800000 */
.L_x_324:
        /* <DEDUP_REMOVED lines=27> */
.L_x_326:
        /* <DEDUP_REMOVED lines=29> */
.L_x_328:
[----:B------:R-:W-:Y:S05]  /*118b0*/  BSYNC B0 ;  /* 0x0000000000007941 */ /* 0x000fea0003800000 */
.L_x_327:
        /* <DEDUP_REMOVED lines=27> */
.L_x_329:
        /* <DEDUP_REMOVED lines=29> */
.L_x_331:
[----:B------:R-:W-:Y:S05]  /*11c40*/  BSYNC B0 ;  /* 0x0000000000007941 */ /* 0x000fea0003800000 */
.L_x_330:
        /* <DEDUP_REMOVED lines=27> */
.L_x_332:
        /* <DEDUP_REMOVED lines=29> */
.L_x_334:
[----:B------:R-:W-:Y:S05]  /*11fd0*/  BSYNC B0 ;  /* 0x0000000000007941 */ /* 0x000fea0003800000 */
.L_x_333:
[----:B-----5:R-:W-:Y:S01]  /*11fe0*/  IADD3 R13, R2, 0x1f0, RZ ;  /* 0x000001f0020d7810 */ /* 0x020fe20007ffe0ff */
[----:B------:R-:W-:Y:S01]  /*11ff0*/  FADD.FTZ R15, R15, -UR23 ;  /* 0x800000170f0f7e21 */ /* 0x000fe20008010000 */
[----:B------:R-:W-:Y:S01]  /*12000*/  FADD.FTZ R39, R39, -UR23 ;  /* 0x8000001727277e21 */ /* 0x000fe20008010000 */
[----:B0-----:R-:W-:Y:S02]  /*12010*/  SHF.L.U32 R3, R16, 0x10, RZ ;  /* 0x0000001010037819 */ /* 0x001fe400000006ff */
[----:B------:R-:W-:Y:S01]  /*12020*/  SHF.L.U32 R40, R40, 0x10, RZ ;  /* 0x0000001028287819 */ /* 0x000fe200000006ff */
[----:B------:R-:W-:Y:S01]  /*12030*/  FMUL.FTZ R15, R15, UR24 ;  /* 0x000000180f0f7c20 */ /* 0x000fe20008410000 */
        /* <DEDUP_REMOVED lines=21> */
.L_x_335:
[----:B------:R-:W-:Y:S01]  /*12190*/  ISETP.GE.U32.AND P0, PT, R13, UR14, PT ;  /* 0x0000000e0d007c0c */ /* 0x000fe2000bf06070 */
[----:B------:R-:W-:Y:S03]  /*121a0*/  BSSY B0, `(.L_x_336) ;  /* 0x0000017000007945 */ /* 0x000fe60003800000 */
[----:B------:R-:W-:-:S04]  /*121b0*/  ISETP.GE.AND.EX P0, PT, R14, UR15, PT, P0 ;  /* 0x0000000f0e007c0c */ /* 0x000fc8000bf06300 */
[----:B------:R-:W-:-:S13]  /*121c0*/  ISETP.GT.U32.OR P0, PT, R0, 0x17f, P0 ;  /* 0x0000017f0000780c */ /* 0x000fda0000704470 */
[----:B------:R-:W-:Y:S05]  /*121d0*/  @P0 BRA `(.L_x_337) ;  /* 0x00000000004c0947 */ /* 0x000fea0003800000 */
[----:B------:R-:W-:Y:S01]  /*121e0*/  MOV R6, UR5 ;  /* 0x0000000500067c02 */ /* 0x000fe20008000f00 */
[----:B------:R-:W-:Y:S01]  /*121f0*/  ULDC.64 UR14, c[0x0][0x288] ;  /* 0x0000a200000e7ab9 */ /* 0x000fe20000000a00 */
[----:B------:R-:W-:Y:S01]  /*12200*/  MOV R7, UR5 ;  /* 0x0000000500077c02 */ /* 0x000fe20008000f00 */
[----:B------:R-:W-:Y:S01]  /*12210*/  IMAD R4, R14, UR14, RZ ;  /* 0x0000000e0e047c24 */ /* 0x000fe2000f8e02ff */
[----:B------:R-:W-:Y:S01]  /*12220*/  MOV R76, R78 ;  /* 0x0000004e004c7202 */ /* 0x000fe20000000f00 */
[----:B------:R-:W-:Y:S02]  /*12230*/  FFMA.FTZ R6, R15, R6, UR6 ;  /* 0x000000060f067e23 */ /* 0x000fe40008010006 */
[----:B------:R-:W-:Y:S01]  /*12240*/  FFMA.FTZ R7, R12, R7, UR6 ;  /* 0x000000060c077e23 */ /* 0x000fe20008010007 */
[----:B------:R-:W-:Y:S02]  /*12250*/  IMAD R5, R13, UR15, R4 ;  /* 0x0000000f0d057c24 */ /* 0x000fe4000f8e0204 */
[----:B------:R-:W-:Y:S01]  /*12260*/  FFMA.FTZ R6, R3, R82, -R6 ;  /* 0x0000005203067223 */ /* 0x000fe20000010806 */
[----:B------:R-:W-:-:S04]  /*12270*/  IMAD.WIDE.U32 R76, R13, UR14, R76 ;  /* 0x0000000e0d4c7c25 */ /* 0x000fc8000f8e004c */
[----:B------:R-:W-:Y:S01]  /*12280*/  FFMA.FTZ R7, R40, R83, -R7 ;  /* 0x0000005328077223 */ /* 0x000fe20000010807 */
[----:B------:R-:W-:Y:S01]  /*12290*/  ULDC.64 UR14, c[0x0][0x210] ;  /* 0x00008400000e7ab9 */ /* 0x000fe20000000a00 */
[----:B------:R-:W-:Y:S02]  /*122a0*/  FMUL.FTZ R3, R6, UR24 ;  /* 0x0000001806037c20 */ /* 0x000fe40008410000 */
[----:B------:R-:W-:Y:S01]  /*122b0*/  FMUL.FTZ R6, R7, UR24 ;  /* 0x0000001807067c20 */ /* 0x000fe20008410000 */
[----:B------:R-:W-:Y:S02]  /*122c0*/  IADD3 R5, R77, R5, RZ ;  /* 0x000000054d057210 */ /* 0x000fe40007ffe0ff */
[----:B------:R-:W-:Y:S02]  /*122d0*/  LEA R4, P0, R76, UR14, 0x1 ;  /* 0x0000000e4c047c11 */ /* 0x000fe4000f8008ff */
[----:B------:R-:W-:Y:S02]  /*122e0*/  F2FP.BF16.F32.PACK_AB R3, R6, R3 ;  /* 0x000000030603723e */ /* 0x000fe400000010ff */
[----:B------:R-:W-:-:S05]  /*122f0*/  LEA.HI.X R5, R76, UR15, R5, 0x1, P0 ;  /* 0x0000000f4c057c11 */ /* 0x000fca00080f0c05 */
[----:B------:R0:W-:Y:S04]  /*12300*/  STG.E desc[UR20][R4.64], R3 ;  /* 0x0000000304007986 */ /* 0x0001e8000c101914 */
.L_x_337:
[----:B------:R-:W-:Y:S05]  /*12310*/  BSYNC B0 ;  /* 0x0000000000007941 */ /* 0x000fea0003800000 */
.L_x_336:
[----:B------:R-:W-:Y:S01]  /*12320*/  ULDC UR6, c[0x0][0x2a0] ;  /* 0x0000a80000067ab9 */ /* 0x000fe20000000800 */
[----:B------:R-:W-:Y:S01]  /*12330*/  ULDC UR7, c[0x0][0x270] ;  /* 0x00009c0000077ab9 */ /* 0x000fe20000000800 */
[----:B------:R-:W-:Y:S01]  /*12340*/  ULDC UR5, c[0x0][0x10] ;  /* 0x0000040000057ab9 */ /* 0x000fe20000000800 */
[----:B------:R-:W-:Y:S02]  /*12350*/  UIMAD UR6, UR6, UR7, URZ ;  /* 0x00000007060672a4 */ /* 0x000fe4000f8e023f */
[----:B------:R-:W-:Y:S02]  /*12360*/  UIADD3 UR12, UR5, UR12, URZ ;  /* 0x0000000c050c7290 */ /* 0x000fe4000fffe03f */
[----:B------:R-:W-:Y:S02]  /*12370*/  UIADD3 UR4, UR4, 0x1, URZ ;  /* 0x0000000104047890 */ /* 0x000fe4000fffe03f */
[----:B------:R-:W-:-:S06]  /*12380*/  UISETP.GE.AND UP0, UPT, UR12, UR6, UPT ;  /* 0x000000060c00728c */ /* 0x000fcc000bf06270 */
[----:B------:R-:W-:-:S13]  /*12390*/  PLOP3.LUT P0, PT, PT, PT, UP0, 0x40, 0x0 ;  /* 0x000000000000781c */ /* 0x000fda0003f0e808 */
[----:B------:R-:W-:Y:S05]  /*123a0*/  @P0 BRA `(.L_x_338) ;  /* 0xfffffee400e80947 */ /* 0x000fea000383ffff */
.L_x_191:
[----:B------:R-:W1:Y:S01]  /*123b0*/  LDC R6, c[0x0][0xc] ;  /* 0x00000300ff067b82 */ /* 0x000e620000000800 */
        /* <DEDUP_REMOVED lines=18> */
.L_x_340:
[----:B------:R-:W-:Y:S05]  /*124e0*/  BSYNC B0 ;  /* 0x0000000000007941 */ /* 0x000fea0003800000 */
.L_x_339:
        /* <DEDUP_REMOVED lines=11> */
.L_x_342:
[----:B------:R-:W2:Y:S04]  /*125a0*/  LDG.E.STRONG.GPU R5, desc[UR20][R2.64] ;  /* 0x0000001402057981 */ /* 0x000ea8000c1ef900 */
[----:B--2---:R-:W-:Y:S01]  /*125b0*/  CCTL.IVALL ;  /* 0x00000000ff00798f */ /* 0x004fe20002000000 */
[----:B------:R-:W-:Y:S05]  /*125c0*/  YIELD ;  /* 0x0000000000007946 */ /* 0x000fea0003800000 */
[----:B------:R-:W-:-:S13]  /*125d0*/  ISETP.NE.AND P0, PT, R5, R4, PT ;  /* 0x000000040500720c */ /* 0x000fda0003f05270 */
[----:B------:R-:W-:Y:S05]  /*125e0*/  @P0 BRA `(.L_x_342) ;  /* 0xfffffffc00ec0947 */ /* 0x000fea000383ffff */
.L_x_341:
[----:B------:R-:W-:Y:S05]  /*125f0*/  WARPSYNC.ALL ;  /* 0x0000000000007948 */ /* 0x000fea0003800000 */
[----:B------:R-:W0:Y:S01]  /*12600*/  LDC.64 R22, c[0x0][0x288] ;  /* 0x0000a200ff167b82 */ /* 0x000e220000000a00 */
[----:B------:R-:W-:-:S07]  /*12610*/  SHF.R.S32.HI R4, RZ, 0x1f, R0 ;  /* 0x0000001fff047819 */ /* 0x000fce0000011400 */
[----:B------:R-:W-:Y:S01]  /*12620*/  BAR.SYNC.DEFER_BLOCKING 0x0 ;  /* 0x0000000000007b1d */ /* 0x000fe20000010000 */
[----:B0-----:R-:W-:-:S04]  /*12630*/  LEA.HI R2, P0, R23, R22, RZ, 0x1 ;  /* 0x0000001617027211 */ /* 0x001fc800078108ff */
[----:B------:R-:W-:-:S04]  /*12640*/  IADD3.X R3, RZ, R23, RZ, P0, !PT ;  /* 0x00000017ff037210 */ /* 0x000fc800007fe4ff */
[--C-:B------:R-:W-:Y:S02]  /*12650*/  SHF.R.S64 R25, R2, 0x1, R3.reuse ;  /* 0x0000000102197819 */ /* 0x100fe40000001003 */
[----:B------:R-:W-:Y:S02]  /*12660*/  SHF.R.S32.HI R24, RZ, 0x1, R3 ;  /* 0x00000001ff187819 */ /* 0x000fe40000011403 */
[----:B------:R-:W-:-:S04]  /*12670*/  ISETP.GT.U32.AND P0, PT, R25, R0, PT ;  /* 0x000000001900720c */ /* 0x000fc80003f04070 */
[----:B------:R-:W-:-:S13]  /*12680*/  ISETP.GT.AND.EX P0, PT, R24, R4, PT, P0 ;  /* 0x000000041800720c */ /* 0x000fda0003f04300 */
[----:B------:R-:W-:Y:S05]  /*12690*/  @!P0 EXIT ;  /* 0x000000000000894d */ /* 0x000fea0003800000 */
[C---:B------:R-:W-:Y:S01]  /*126a0*/  IMAD.WIDE.U32 R2, R22.reuse, 0x3, RZ ;  /* 0x0000000316027825 */ /* 0x040fe200078e00ff */
[----:B------:R-:W-:Y:S01]  /*126b0*/  LEA R5, R23, R23, 0x1 ;  /* 0x0000001717057211 */ /* 0x000fe200078e08ff */
[----:B------:R-:W0:Y:S01]  /*126c0*/  LDC.64 R14, c[0x0][0x218] ;  /* 0x00008600ff0e7b82 */ /* 0x000e220000000a00 */
[----:B------:R-:W-:Y:S01]  /*126d0*/  MOV R7, R4 ;  /* 0x0000000400077202 */ /* 0x000fe20000000f00 */
[----:B------:R-:W-:Y:S01]  /*126e0*/  ULDC.64 UR4, c[0x0][0x268] ;  /* 0x00009a0000047ab9 */ /* 0x000fe20000000a00 */
[----:B------:R-:W-:Y:S02]  /*126f0*/  IADD3 R5, R3, R5, RZ ;  /* 0x0000000503057210 */ /* 0x000fe40007ffe0ff */
[----:B------:R-:W-:Y:S02]  /*12700*/  SHF.L.U64.HI R23, R22, 0x2, R23 ;  /* 0x0000000216177819 */ /* 0x000fe40000010217 */
[----:B------:R-:W-:Y:S01]  /*12710*/  LEA.HI R2, P0, R5, R2, RZ, 0x1 ;  /* 0x0000000205027211 */ /* 0x000fe200078108ff */
[----:B------:R-:W1:Y:S01]  /*12720*/  LDC.64 R16, c[0x0][0x220] ;  /* 0x00008800ff107b82 */ /* 0x000e620000000a00 */
[----:B------:R-:W-:-:S02]  /*12730*/  SHF.L.U64.HI R31, R25, 0x2, R24 ;  /* 0x00000002191f7819 */ /* 0x000fc40000010218 */
[----:B------:R-:W-:-:S04]  /*12740*/  IADD3.X R5, RZ, R5, RZ, P0, !PT ;  /* 0x00000005ff057210 */ /* 0x000fc800007fe4ff */
[--C-:B------:R-:W-:Y:S02]  /*12750*/  SHF.R.S64 R27, R2, 0x1, R5.reuse ;  /* 0x00000001021b7819 */ /* 0x100fe40000001005 */
[----:B------:R-:W-:-:S04]  /*12760*/  SHF.R.S32.HI R2, RZ, 0x1, R5 ;  /* 0x00000001ff027819 */ /* 0x000fc80000011405 */
[----:B------:R-:W-:-:S07]  /*12770*/  SHF.L.U64.HI R29, R27, 0x2, R2 ;  /* 0x000000021b1d7819 */ /* 0x000fce0000010202 */
.L_x_343:
[----:B------:R-:W-:-:S04]  /*12780*/  LEA R6, P0, R0, UR4, 0x2 ;  /* 0x0000000400067c11 */ /* 0x000fc8000f8010ff */
[----:B------:R-:W-:Y:S02]  /*12790*/  LEA.HI.X R7, R0, UR5, R7, 0x2, P0 ;  /* 0x0000000500077c11 */ /* 0x000fe400080f1407 */
[-C--:B------:R-:W-:Y:S02]  /*127a0*/  LEA R8, P0, R25, R6.reuse, 0x2 ;  /* 0x0000000619087211 */ /* 0x080fe400078010ff */
[-C--:B------:R-:W-:Y:S01]  /*127b0*/  LEA R12, P1, R22, R6.reuse, 0x2 ;  /* 0x00000006160c7211 */ /* 0x080fe200078210ff */
[----:B--2---:R2:W3:Y:S01]  /*127c0*/  LDG.E R18, desc[UR20][R6.64] ;  /* 0x0000001406127981 */ /* 0x0044e2000c1e1900 */
[----:B------:R-:W-:Y:S02]  /*127d0*/  LEA R10, P2, R27, R6, 0x2 ;  /* 0x000000061b0a7211 */ /* 0x000fe400078410ff */
[----:B------:R-:W-:Y:S02]  /*127e0*/  IADD3.X R9, R7, R31, RZ, P0, !PT ;  /* 0x0000001f07097210 */ /* 0x000fe400007fe4ff */
[----:B------:R-:W-:-:S02]  /*127f0*/  IADD3.X R13, R23, R7, RZ, P1, !PT ;  /* 0x00000007170d7210 */ /* 0x000fc40000ffe4ff */
[----:B------:R-:W-:Y:S01]  /*12800*/  IADD3.X R11, R7, R29, RZ, P2, !PT ;  /* 0x0000001d070b7210 */ /* 0x000fe200017fe4ff */
[----:B------:R-:W3:Y:S04]  /*12810*/  LDG.E R19, desc[UR20][R8.64] ;  /* 0x0000001408137981 */ /* 0x000ee8000c1e1900 */
[----:B------:R-:W4:Y:S04]  /*12820*/  LDG.E R20, desc[UR20][R12.64] ;  /* 0x000000140c147981 */ /* 0x000f28000c1e1900 */
[----:B------:R-:W4:Y:S01]  /*12830*/  LDG.E R21, desc[UR20][R10.64] ;  /* 0x000000140a157981 */ /* 0x000f22000c1e1900 */
[----:B------:R-:W-:-:S02]  /*12840*/  SHF.L.U32 R5, R0, 0x1, RZ ;  /* 0x0000000100057819 */ /* 0x000fc400000006ff */
[----:B------:R-:W-:-:S03]  /*12850*/  IADD3 R0, R0, 0x180, RZ ;  /* 0x0000018000007810 */ /* 0x000fc60007ffe0ff */
[----:B0-----:R-:W-:-:S04]  /*12860*/  IMAD.WIDE R2, R5, 0x4, R14 ;  /* 0x0000000405027825 */ /* 0x001fc800078e020e */
[----:B-1----:R-:W-:Y:S01]  /*12870*/  IMAD.WIDE R4, R5, 0x4, R16 ;  /* 0x0000000405047825 */ /* 0x002fe200078e0210 */
[----:B------:R-:W-:Y:S02]  /*12880*/  ISETP.GT.U32.AND P0, PT, R25, R0, PT ;  /* 0x000000001900720c */ /* 0x000fe40003f04070 */
[----:B--2---:R-:W-:-:S04]  /*12890*/  SHF.R.S32.HI R7, RZ, 0x1f, R0 ;  /* 0x0000001fff077819 */ /* 0x004fc80000011400 */
[----:B------:R-:W-:Y:S01]  /*128a0*/  ISETP.GT.AND.EX P0, PT, R24, R7, PT, P0 ;  /* 0x000000071800720c */ /* 0x000fe20003f04300 */
[----:B---3--:R2:W-:Y:S04]  /*128b0*/  STG.E.64 desc[UR20][R2.64], R18 ;  /* 0x0000001202007986 */ /* 0x0085e8000c101b14 */
[----:B----4-:R2:W-:Y:S08]  /*128c0*/  STG.E.64 desc[UR20][R4.64], R20 ;  /* 0x0000001404007986 */ /* 0x0105f0000c101b14 */
[----:B------:R-:W-:Y:S05]  /*128d0*/  @P0 BRA `(.L_x_343) ;  /* 0xfffffffc00a80947 */ /* 0x000fea000383ffff */
[----:B------:R-:W-:Y:S05]  /*128e0*/  EXIT ;  /* 0x000000000000794d */ /* 0x000fea0003800000 */
.L_x_344:
        /* <DEDUP_REMOVED lines=9> */
.L_x_5135:


//--------------------- .text._Z35group_norm_nhwc_bwd_one_pass_kernelI11Bf16IOBf16WLi64ELi48ELi384EEv26Group_norm_nhwc_bwd_params --------------------------
	.section	.text._Z35group_norm_nhwc_bwd_one_pass_kernelI11Bf16IOBf16WLi64ELi48ELi384EEv26Group_norm_nhwc_bwd_params,"ax",@progbits
	.align	128
        .global         _Z35group_norm_nhwc_bwd_one_pass_kernelI11Bf16IOBf16WLi64ELi48ELi384EEv26Group_norm_nhwc_bwd_params
        .type           _Z35group_norm_nhwc_bwd_one_pass_kernelI11Bf16IOBf16WLi64ELi48ELi384EEv26Group_norm_nhwc_bwd_params,@function
        .size           _Z35group_norm_nhwc_bwd_one_pass_kernelI11Bf16IOBf16WLi64ELi48ELi384EEv26Group_norm_nhwc_bwd_params,(.L_x_5136 - _Z35group_norm_nhwc_bwd_one_pass_kernelI11Bf16IOBf16WLi64ELi48ELi384EEv26Group_norm_nhwc_bwd_params)
        .other          _Z35group_norm_nhwc_bwd_one_pass_kernelI11Bf16IOBf16WLi64ELi48ELi384EEv26Group_norm_nhwc_bwd_params,@"STO_CUDA_ENTRY STV_DEFAULT"
_Z35group_norm_nhwc_bwd_one_pass_kernelI11Bf16IOBf16WLi64ELi48ELi384EEv26Group_norm_nhwc_bwd_params:
.text._Z35group_norm_nhwc_bwd_one_pass_kernelI11Bf16IOBf16WLi64ELi48ELi384EEv26Group_norm_nhwc_bwd_params:
        /* <DEDUP_REMOVED lines=48> */
.L_x_380:
[----:B0-----:R-:W0:Y:S01]  /*0300*/  LDC R8, c[0x0][0x2a0] ;  /* 0x0000a800ff087b82 */ /* 0x001e220000000800 */
[----:B------:R-:W-:Y:S01]  /*0310*/  IABS R9, UR10 ;  /* 0x0000000a00097c13 */ /* 0x000fe20008000000 */
[----:B------:R-:W-:Y:S01]  /*0320*/  ULDC.64 UR12, c[0x0][0x298] ;  /* 0x0000a600000c7ab9 */ /* 0x000fe20000000a00 */
[----:B------:R-:W-:Y:S01]  /*0330*/  ISETP.LE.AND P4, PT, RZ, UR10, PT ;  /* 0x0000000aff007c0c */ /* 0x000fe2000bf83270 */
[----:B------:R-:W-:Y:S01]  /*0340*/  ULDC.64 UR20, c[0x0][0x290] ;  /* 0x0000a40000147ab9 */ /* 0x000fe20000000a00 */
[----:B------:R-:W-:Y:S02]  /*0350*/  SHF.R.S32.HI R27, RZ, 0x1f, R35 ;  /* 0x0000001fff1b7819 */ /* 0x000fe40000011423 */
[----:B------:R-:W-:Y:S01]  /*0360*/  IADD3 R22, R36, 0x10, RZ ;  /* 0x0000001024167810 */ /* 0x000fe20007ffe0ff */
[----:B-1----:R-:W1:Y:S01]  /*0370*/  @P1 LDC.64 R10, c[0x0][0x230] ;  /* 0x00008c00ff0a1b82 */ /* 0x002e620000000a00 */
[----:B------:R-:W-:Y:S02]  /*0380*/  CS2R R32, SRZ ;  /* 0x0000000000207805 */ /* 0x000fe4000001ff00 */
[----:B------:R-:W-:-:S05]  /*0390*/  SHF.R.S32.HI R23, RZ, 0x1f, R22 ;  /* 0x0000001fff177819 */ /* 0x000fca0000011416 */
[----:B------:R-:W2:Y:S01]  /*03a0*/  @P1 LDC.64 R12, c[0x0][0x228] ;  /* 0x00008a00ff0c1b82 */ /* 0x000ea20000000a00 */
[----:B0-----:R-:W-:-:S04]  /*03b0*/  IABS R6, R8 ;  /* 0x0000000800067213 */ /* 0x001fc80000000000 */
[----:B------:R-:W0:Y:S08]  /*03c0*/  I2F.RP R3, R6 ;  /* 0x0000000600037306 */ /* 0x000e300000209400 */
[----:B0-----:R-:W0:Y:S02]  /*03d0*/  MUFU.RCP R3, R3 ;  /* 0x0000000300037308 */ /* 0x001e240000001000 */
[----:B0-----:R-:W-:-:S06]  /*03e0*/  IADD3 R4, R3, 0xffffffe, RZ ;  /* 0x0ffffffe03047810 */ /* 0x001fcc0007ffe0ff */
[----:B------:R0:W3:Y:S02]  /*03f0*/  F2I.FTZ.U32.TRUNC.NTZ R5, R4 ;  /* 0x0000000400057305 */ /* 0x0000e4000021f000 */
[----:B0-----:R-:W-:Y:S01]  /*0400*/  HFMA2.MMA R4, -RZ, RZ, 0, 0 ;  /* 0x00000000ff047435 */ /* 0x001fe200000001ff */
[----:B---3--:R-:W-:-:S05]  /*0410*/  IADD3 R7, RZ, -R5, RZ ;  /* 0x80000005ff077210 */ /* 0x008fca0007ffe0ff */
[----:B------:R-:W-:-:S04]  /*0420*/  IMAD R7, R7, R6, RZ ;  /* 0x0000000607077224 */ /* 0x000fc800078e02ff */
[----:B------:R-:W-:Y:S01]  /*0430*/  IMAD.HI.U32 R5, R5, R7, R4 ;  /* 0x0000000705057227 */ /* 0x000fe200078e0004 */
[----:B------:R-:W-:Y:S02]  /*0440*/  MOV R7, R9 ;  /* 0x0000000900077202 */ /* 0x000fe40000000f00 */
[----:B------:R-:W-:-:S03]  /*0450*/  SHF.R.S32.HI R9, RZ, 0x1f, R37 ;  /* 0x0000001fff097819 */ /* 0x000fc60000011425 */
[----:B------:R-:W-:-:S05]  /*0460*/  IMAD.HI.U32 R5, R5, R7, RZ ;  /* 0x0000000705057227 */ /* 0x000fca00078e00ff */
[----:B------:R-:W-:-:S05]  /*0470*/  IADD3 R3, -R5, RZ, RZ ;  /* 0x000000ff05037210 */ /* 0x000fca0007ffe1ff */
[----:B------:R-:W-:Y:S01]  /*0480*/  IMAD R3, R6, R3, R7 ;  /* 0x0000000306037224 */ /* 0x000fe200078e0207 */
[----:B------:R-:W-:-:S04]  /*0490*/  LOP3.LUT R7, R8, UR10, RZ, 0x3c, !PT ;  /* 0x0000000a08077c12 */ /* 0x000fc8000f8e3cff */
[----:B------:R-:W-:Y:S02]  /*04a0*/  ISETP.GT.U32.AND P0, PT, R6, R3, PT ;  /* 0x000000030600720c */ /* 0x000fe40003f04070 */
[----:B------:R-:W-:-:S11]  /*04b0*/  ISETP.GE.AND P5, PT, R7, RZ, PT ;  /* 0x000000ff0700720c */ /* 0x000fd60003fa6270 */
[-C--:B------:R-:W-:Y:S02]  /*04c0*/  @!P0 IADD3 R3, R3, -R6.reuse, RZ ;  /* 0x8000000603038210 */ /* 0x080fe40007ffe0ff */
[----:B------:R-:W-:Y:S02]  /*04d0*/  @!P0 IADD3 R5, R5, 0x1, RZ ;  /* 0x0000000105058810 */ /* 0x000fe40007ffe0ff */
[CC--:B------:R-:W-:Y:S02]  /*04e0*/  ISETP.GE.U32.AND P2, PT, R3.reuse, R6.reuse, PT ;  /* 0x000000060300720c */ /* 0x0c0fe40003f46070 */
[-C--:B------:R-:W-:Y:S02]  /*04f0*/  ISETP.GT.U32.AND P3, PT, R6, R3.reuse, PT ;  /* 0x000000030600720c */ /* 0x080fe40003f64070 */
[----:B------:R-:W-:Y:S02]  /*0500*/  IADD3 R4, R3, -R6, RZ ;  /* 0x8000000603047210 */ /* 0x000fe40007ffe0ff */
[----:B------:R-:W-:Y:S01]  /*0510*/  ISETP.NE.AND P0, PT, R8, RZ, PT ;  /* 0x000000ff0800720c */ /* 0x000fe20003f05270 */
[----:B------:R-:W0:Y:S01]  /*0520*/  @P1 LDC.64 R6, c[0x0][0x288] ;  /* 0x0000a200ff061b82 */ /* 0x000e220000000a00 */
[----:B------:R-:W-:-:S02]  /*0530*/  SEL R3, R4, R3, !P3 ;  /* 0x0000000304037207 */ /* 0x000fc40005800000 */
[----:B------:R-:W-:Y:S02]  /*0540*/  LOP3.LUT R4, RZ, R8, RZ, 0x33, !PT ;  /* 0x00000008ff047212 */ /* 0x000fe400078e33ff */
[----:B------:R-:W-:Y:S02]  /*0550*/  @!P4 IADD3 R3, -R3, RZ, RZ ;  /* 0x000000ff0303c210 */ /* 0x000fe40007ffe1ff */
[----:B------:R-:W-:Y:S02]  /*0560*/  @P2 IADD3 R5, R5, 0x1, RZ ;  /* 0x0000000105052810 */ /* 0x000fe40007ffe0ff */
[----:B------:R-:W-:Y:S02]  /*0570*/  SEL R3, R4, R3, !P0 ;  /* 0x0000000304037207 */ /* 0x000fe40004000000 */
[----:B------:R-:W-:Y:S02]  /*0580*/  @!P5 IADD3 R5, -R5, RZ, RZ ;  /* 0x000000ff0505d210 */ /* 0x000fe40007ffe1ff */
[----:B------:R-:W-:Y:S01]  /*0590*/  ISETP.GE.U32.AND P2, PT, R22, UR20, PT ;  /* 0x0000001416007c0c */ /* 0x000fe2000bf46070 */
[----:B------:R-:W-:Y:S01]  /*05a0*/  IMAD R16, R3, 0x30, RZ ;  /* 0x0000003003107824 */ /* 0x000fe200078e02ff */
[----:B------:R-:W-:-:S02]  /*05b0*/  SEL R5, R4, R5, !P0 ;  /* 0x0000000504057207 */ /* 0x000fc40004000000 */
[----:B------:R-:W-:Y:S02]  /*05c0*/  ISETP.GE.AND.EX P2, PT, R23, UR21, PT, P2 ;  /* 0x0000001517007c0c */ /* 0x000fe4000bf46320 */
[----:B------:R-:W-:Y:S02]  /*05d0*/  IADD3 R40, P0, R37, R16, RZ ;  /* 0x0000001025287210 */ /* 0x000fe40007f1e0ff */
[----:B------:R-:W-:Y:S02]  /*05e0*/  SHF.R.S32.HI R4, RZ, 0x1f, R5 ;  /* 0x0000001fff047819 */ /* 0x000fe40000011405 */
[----:B------:R-:W-:Y:S02]  /*05f0*/  LEA.HI.X.SX32 R41, R16, R9, 0x1, P0 ;  /* 0x0000000910297211 */ /* 0x000fe400000f0eff */
[----:B------:R-:W-:Y:S01]  /*0600*/  SHF.R.S32.HI R9, RZ, 0x1f, R36 ;  /* 0x0000001fff097819 */ /* 0x000fe20000011424 */
[----:B------:R-:W-:Y:S01]  /*0610*/  IMAD R4, R4, UR12, RZ ;  /* 0x0000000c04047c24 */ /* 0x000fe2000f8e02ff */
[----:B------:R-:W-:Y:S01]  /*0620*/  ISETP.GE.U32.AND P0, PT, R35, UR20, PT ;  /* 0x0000001423007c0c */ /* 0x000fe2000bf06070 */
[----:B------:R-:W-:-:S03]  /*0630*/  IMAD.WIDE.U32 R40, R5, UR12, R40 ;  /* 0x0000000c05287c25 */ /* 0x000fc6000f8e0028 */
[----:B------:R-:W-:Y:S01]  /*0640*/  ISETP.GE.AND.EX P0, PT, R27, UR21, PT, P0 ;  /* 0x000000151b007c0c */ /* 0x000fe2000bf06300 */
[----:B------:R-:W-:Y:S01]  /*0650*/  IMAD R43, R5, UR13, R4 ;  /* 0x0000000d052b7c24 */ /* 0x000fe2000f8e0204 */
[----:B------:R-:W-:Y:S01]  /*0660*/  ULDC.64 UR12, c[0x0][0x248] ;  /* 0x00009200000c7ab9 */ /* 0x000fe20000000a00 */
[----:B0-----:R-:W-:Y:S01]  /*0670*/  @P1 IMAD R8, R9, R6, RZ ;  /* 0x0000000609081224 */ /* 0x001fe200078e02ff */
[----:B------:R-:W-:Y:S01]  /*0680*/  UIMAD.WIDE UR12, UR10, 0x8, UR12 ;  /* 0x000000080a0c78a5 */ /* 0x000fe2000f8e020c */
[----:B------:R-:W-:Y:S02]  /*0690*/  @P1 MOV R42, R40 ;  /* 0x00000028002a1202 */ /* 0x000fe40000000f00 */
        /* <DEDUP_REMOVED lines=15> */
[----:B-1----:R-:W-:Y:S02]  /*0790*/  @P1 IADD3 R24, P4, R15, R10, RZ ;  /* 0x0000000a0f181210 */ /* 0x002fe40007f9e0ff */
[----:B------:R-:W-:Y:S02]  /*07a0*/  ISETP.GE.AND.EX P3, PT, R17, UR21, PT, P3 ;  /* 0x0000001511007c0c */ /* 0x000fe4000bf66330 */
[----:B------:R-:W-:Y:S01]  /*07b0*/  @P1 IADD3.X R25, R26, R11, RZ, P4, !PT ;  /* 0x0000000b1a191210 */ /* 0x000fe200027fe4ff */
[----:B------:R-:W1:Y:S01]  /*07c0*/  @!P2 LDC.64 R6, c[0x0][0x288] ;  /* 0x0000a200ff06ab82 */ /* 0x000e620000000a00 */
[----:B------:R-:W-:-:S03]  /*07d0*/  ISETP.GT.U32.OR P3, PT, R38, 0x17f, P3 ;  /* 0x0000017f2600780c */ /* 0x000fc60001f64470 */
[----:B------:R1:W3:Y:S01]  /*07e0*/  @P1 LDG.E R32, desc[UR14][R24.64] ;  /* 0x0000000e18201981 */ /* 0x0002e2000c1e1900 */
[----:B0-----:R-:W-:Y:S01]  /*07f0*/  @!P0 IMAD R14, R27, R8, RZ ;  /* 0x000000081b0e8224 */ /* 0x001fe200078e02ff */
[----:B--2---:R-:W-:Y:S02]  /*0800*/  @P1 IADD3 R12, P4, R15, R12, RZ ;  /* 0x0000000c0f0c1210 */ /* 0x004fe40007f9e0ff */
[----:B------:R-:W0:Y:S01]  /*0810*/  @!P0 LDC.64 R18, c[0x0][0x230] ;  /* 0x00008c00ff128b82 */ /* 0x000e220000000a00 */
[----:B------:R-:W-:Y:S01]  /*0820*/  @!P0 MOV R15, R43 ;  /* 0x0000002b000f8202 */ /* 0x000fe20000000f00 */
[----:B------:R-:W-:Y:S01]  /*0830*/  @!P0 IMAD R27, R35, R9, R14 ;  /* 0x00000009231b8224 */ /* 0x000fe200078e020e */
[----:B------:R-:W-:-:S05]  /*0840*/  @!P0 MOV R14, R40 ;  /* 0x00000028000e8202 */ /* 0x000fca0000000f00 */
[----:B------:R-:W-:Y:S01]  /*0850*/  @!P0 IMAD.WIDE.U32 R8, R35, R8, R14 ;  /* 0x0000000823088225 */ /* 0x000fe200078e000e */
[----:B------:R-:W2:Y:S04]  /*0860*/  @!P3 LDC.64 R10, c[0x0][0x288] ;  /* 0x0000a200ff0abb82 */ /* 0x000ea80000000a00 */
[----:B------:R-:W-:Y:S01]  /*0870*/  @!P0 IADD3 R9, R9, R27, RZ ;  /* 0x0000001b09098210 */ /* 0x000fe20007ffe0ff */
[----:B-1----:R-:W-:Y:S01]  /*0880*/  @!P2 IMAD R23, R23, R6, RZ ;  /* 0x000000061717a224 */ /* 0x002fe200078e02ff */
[C---:B------:R-:W-:Y:S02]  /*0890*/  @!P0 SHF.L.U32 R25, R8.reuse, 0x1, RZ ;  /* 0x0000000108198819 */ /* 0x040fe400000006ff */
[----:B------:R-:W-:Y:S02]  /*08a0*/  @!P0 SHF.L.U64.HI R24, R8, 0x1, R9 ;  /* 0x0000000108188819 */ /* 0x000fe40000010209 */
[----:B------:R-:W-:-:S02]  /*08b0*/  CS2R R28, SRZ ;  /* 0x00000000001c7805 */ /* 0x000fc4000001ff00 */
[----:B------:R-:W-:Y:S01]  /*08c0*/  @!P2 MOV R8, R40 ;  /* 0x000000280008a202 */ /* 0x000fe20000000f00 */
[----:B------:R-:W1:Y:S01]  /*08d0*/  @!P2 LDC.64 R14, c[0x0][0x230] ;  /* 0x00008c00ff0eab82 */ /* 0x000e620000000a00 */
[----:B------:R-:W-:Y:S01]  /*08e0*/  @!P2 MOV R9, R43 ;  /* 0x0000002b0009a202 */ /* 0x000fe20000000f00 */
[C---:B------:R-:W-:Y:S02]  /*08f0*/  @!P2 IMAD R27, R22.reuse, R7, R23 ;  /* 0x00000007161ba224 */ /* 0x040fe400078e0217 */
[----:B------:R-:W-:-:S04]  /*0900*/  @!P2 IMAD.WIDE.U32 R22, R22, R6, R8 ;  /* 0x000000061616a225 */ /* 0x000fc800078e0008 */
[----:B------:R-:W1:Y:S01]  /*0910*/  @!P2 LDC.64 R6, c[0x0][0x228] ;  /* 0x00008a00ff06ab82 */ /* 0x000e620000000a00 */
[----:B------:R-:W-:Y:S02]  /*0920*/  @P1 IADD3.X R13, R26, R13, RZ, P4, !PT ;  /* 0x0000000d1a0d1210 */ /* 0x000fe400027fe4ff */
[C---:B0-----:R-:W-:Y:S02]  /*0930*/  @!P0 IADD3 R18, P4, R25.reuse, R18, RZ ;  /* 0x0000001219128210 */ /* 0x041fe40007f9e0ff */
[----:B----4-:R-:W-:Y:S02]  /*0940*/  @!P0 IADD3 R20, P5, R25, R20, RZ ;  /* 0x0000001419148210 */ /* 0x010fe40007fbe0ff */
[----:B------:R-:W-:Y:S01]  /*0950*/  @!P2 IADD3 R23, R23, R27, RZ ;  /* 0x0000001b1717a210 */ /* 0x000fe20007ffe0ff */
[----:B--2---:R-:W-:Y:S01]  /*0960*/  @!P3 IMAD R17, R17, R10, RZ ;  /* 0x0000000a1111b224 */ /* 0x004fe200078e02ff */
[----:B------:R-:W-:Y:S02]  /*0970*/  @!P0 IADD3.X R19, R24, R19, RZ, P4, !PT ;  /* 0x0000001318138210 */ /* 0x000fe400027fe4ff */
[----:B------:R-:W-:-:S02]  /*0980*/  CS2R R30, SRZ ;  /* 0x00000000001e7805 */ /* 0x000fc4000001ff00 */
[----:B------:R-:W-:Y:S01]  /*0990*/  @!P0 IADD3.X R21, R24, R21, RZ, P5, !PT ;  /* 0x0000001518158210 */ /* 0x000fe20002ffe4ff */
[----:B------:R-:W0:Y:S01]  /*09a0*/  @!P3 LDC.64 R8, c[0x0][0x230] ;  /* 0x00008c00ff08bb82 */ /* 0x000e220000000a00 */
[----:B------:R-:W-:Y:S01]  /*09b0*/  @!P2 SHF.L.U32 R25, R22, 0x1, RZ ;  /* 0x000000011619a819 */ /* 0x000fe200000006ff */
[----:B------:R-:W-:Y:S01]  /*09c0*/  @!P3 IMAD R17, R34, R11, R17 ;  /* 0x0000000b2211b224 */ /* 0x000fe200078e0211 */
[----:B------:R-:W-:Y:S01]  /*09d0*/  @!P2 SHF.L.U64.HI R24, R22, 0x1, R23 ;  /* 0x000000011618a819 */ /* 0x000fe20000010217 */
[----:B------:R-:W5:Y:S01]  /*09e0*/  @!P0 LDG.E R28, desc[UR14][R18.64] ;  /* 0x0000000e121c8981 */ /* 0x000f62000c1e1900 */
[----:B------:R-:W-:Y:S02]  /*09f0*/  @!P3 MOV R22, R40 ;  /* 0x000000280016b202 */ /* 0x000fe40000000f00 */
[----:B------:R-:W-:Y:S01]  /*0a00*/  @!P3 MOV R23, R43 ;  /* 0x0000002b0017b202 */ /* 0x000fe20000000f00 */
[----:B------:R2:W5:Y:S02]  /*0a10*/  @P1 LDG.E R31, desc[UR14][R12.64] ;  /* 0x0000000e0c1f1981 */ /* 0x000564000c1e1900 */
[----:B------:R-:W-:Y:S01]  /*0a20*/  @!P3 IMAD.WIDE.U32 R22, R34, R10, R22 ;  /* 0x0000000a2216b225 */ /* 0x000fe200078e0016 */
[----:B------:R-:W-:-:S02]  /*0a30*/  CS2R R10, SRZ ;  /* 0x00000000000a7805 */ /* 0x000fc4000001ff00 */
[C---:B-1----:R-:W-:Y:S01]  /*0a40*/  @!P2 IADD3 R14, P4, R25.reuse, R14, RZ ;  /* 0x0000000e190ea210 */ /* 0x042fe20007f9e0ff */
[----:B--2---:R-:W1:Y:S03]  /*0a50*/  @!P3 LDC.64 R12, c[0x0][0x228] ;  /* 0x00008a00ff0cbb82 */ /* 0x004e660000000a00 */
[----:B------:R-:W5:Y:S01]  /*0a60*/  @!P0 LDG.E R11, desc[UR14][R20.64] ;  /* 0x0000000e140b8981 */ /* 0x000f62000c1e1900 */
[----:B------:R-:W-:-:S04]  /*0a70*/  @!P2 IADD3 R6, P0, R25, R6, RZ ;  /* 0x000000061906a210 */ /* 0x000fc80007f1e0ff */
[C---:B------:R-:W-:Y:S02]  /*0a80*/  @!P2 IADD3.X R7, R24.reuse, R7, RZ, P0, !PT ;  /* 0x000000071807a210 */ /* 0x040fe400007fe4ff */
[----:B------:R-:W-:Y:S02]  /*0a90*/  @!P2 IADD3.X R15, R24, R15, RZ, P4, !PT ;  /* 0x0000000f180fa210 */ /* 0x000fe400027fe4ff */
[----:B------:R-:W-:Y:S01]  /*0aa0*/  @!P3 IADD3 R23, R23, R17, RZ ;  /* 0x000000111717b210 */ /* 0x000fe20007ffe0ff */
[----:B------:R-:W-:Y:S01]  /*0ab0*/  UMOV UR13, 0x3f800000 ;  /* 0x3f800000000d7882 */ /* 0x000fe20000000000 */
[----:B------:R-:W-:Y:S01]  /*0ac0*/  BSSY B0, `(.L_x_346) ;  /* 0x000002e000007945 */ /* 0x000fe20003800000 */
[----:B------:R-:W5:Y:S01]  /*0ad0*/  @!P2 LDG.E R33, desc[UR14][R14.64] ;  /* 0x0000000e0e21a981 */ /* 0x000f62000c1e1900 */
[C---:B------:R-:W-:Y:S02]  /*0ae0*/  @!P3 SHF.L.U32 R17, R22.reuse, 0x1, RZ ;  /* 0x000000011611b819 */ /* 0x040fe400000006ff */
[----:B------:R-:W-:Y:S01]  /*0af0*/  @!P3 SHF.L.U64.HI R22, R22, 0x1, R23 ;  /* 0x000000011616b819 */ /* 0x000fe20000010217 */
[----:B------:R2:W5:Y:S01]  /*0b00*/  @!P2 LDG.E R30, desc[UR14][R6.64] ;  /* 0x0000000e061ea981 */ /* 0x000562000c1e1900 */
[----:B0-----:R-:W-:-:S04]  /*0b10*/  @!P3 IADD3 R8, P4, R17, R8, RZ ;  /* 0x000000081108b210 */ /* 0x001fc80007f9e0ff */
[----:B------:R-:W-:Y:S02]  /*0b20*/  @!P3 IADD3.X R9, R22, R9, RZ, P4, !PT ;  /* 0x000000091609b210 */ /* 0x000fe400027fe4ff */
[----:B-1----:R-:W-:-:S03]  /*0b30*/  @!P3 IADD3 R12, P5, R17, R12, RZ ;  /* 0x0000000c110cb210 */ /* 0x002fc60007fbe0ff */
[----:B------:R0:W5:Y:S01]  /*0b40*/  @!P3 LDG.E R29, desc[UR14][R8.64] ;  /* 0x0000000e081db981 */ /* 0x000162000c1e1900 */
[----:B------:R-:W-:Y:S02]  /*0b50*/  @!P3 IADD3.X R13, R22, R13, RZ, P5, !PT ;  /* 0x0000000d160db210 */ /* 0x000fe40002ffe4ff */
[----:B--2---:R-:W-:-:S03]  /*0b60*/  CS2R R6, SRZ ;  /* 0x0000000000067805 */ /* 0x004fc6000001ff00 */
        /* <DEDUP_REMOVED lines=11> */
[----:B0-----:R-:W-:Y:S02]  /*0c20*/  PRMT R8, R32, 0x7632, R8 ;  /* 0x0000763220087816 */ /* 0x001fe40000000008 */
[----:B--2---:R-:W-:Y:S02]  /*0c30*/  @P0 R2UR UR11, R14 ;  /* 0x000000000e0b02ca */ /* 0x004fe400000e0000 */
[----:B------:R-:W-:Y:S02]  /*0c40*/  ISETP.GT.U32.AND P0, PT, R38, 0x17f, PT ;  /* 0x0000017f2600780c */ /* 0x000fe40003f04070 */
[----:B------:R-:W-:Y:S02]  /*0c50*/  CS2R R4, SRZ ;  /* 0x0000000000047805 */ /* 0x000fe4000001ff00 */
[----:B------:R-:W-:Y:S02]  /*0c60*/  SHF.L.U32 R15, R32, 0x10, RZ ;  /* 0x00000010200f7819 */ /* 0x000fe400000006ff */
[----:B------:R-:W-:-:S05]  /*0c70*/  SHF.L.U32 R17, R8, 0x10, RZ ;  /* 0x0000001008117819 */ /* 0x000fca00000006ff */
[----:B------:R-:W-:Y:S02]  /*0c80*/  @UP0 UMOV UR13, UR11 ;  /* 0x0000000b000d0c82 */ /* 0x000fe40008000000 */
[----:B-1----:R-:W-:Y:S05]  /*0c90*/  @P0 BRA `(.L_x_347) ;  /* 0x0000000000400947 */ /* 0x002fea0003800000 */
        /* <DEDUP_REMOVED lines=8> */
[----:B------:R-:W2:Y:S04]  /*0d20*/  LDG.E.U16 R4, desc[UR14][R8.64] ;  /* 0x0000000e08047981 */ /* 0x000ea8000c1e1500 */
[----:B------:R-:W3:Y:S04]  /*0d30*/  @P0 LDG.E.U16 R16, desc[UR14][R12.64] ;  /* 0x0000000e0c100981 */ /* 0x000ee8000c1e1500 */
[----:B------:R-:W4:Y:S04]  /*0d40*/  @P0 LDG.E.U16 R14, desc[UR14][R12.64+0x2] ;  /* 0x0000020e0c0e0981 */ /* 0x000f28000c1e1500 */
[----:B------:R-:W4:Y:S01]  /*0d50*/  LDG.E.U16 R7, desc[UR14][R8.64+0x2] ;  /* 0x0000020e08077981 */ /* 0x000f22000c1e1500 */
[----:B--2---:R-:W-:-:S02]  /*0d60*/  SHF.L.U32 R4, R4, 0x10, RZ ;  /* 0x0000001004047819 */ /* 0x004fc400000006ff */
[----:B---3--:R-:W-:Y:S02]  /*0d70*/  @P0 SHF.L.U32 R5, R16, 0x10, RZ ;  /* 0x0000001010050819 */ /* 0x008fe400000006ff */
[----:B----4-:R-:W-:Y:S02]  /*0d80*/  @P0 SHF.L.U32 R6, R14, 0x10, RZ ;  /* 0x000000100e060819 */ /* 0x010fe400000006ff */
[----:B------:R-:W-:-:S07]  /*0d90*/  SHF.L.U32 R7, R7, 0x10, RZ ;  /* 0x0000001007077819 */ /* 0x000fce00000006ff */
.L_x_347:
[----:B------:R-:W-:Y:S05]  /*0da0*/  BSYNC B0 ;  /* 0x0000000000007941 */ /* 0x000fea0003800000 */
.L_x_346:
[----:B-----5:R-:W-:Y:S01]  /*0db0*/  PRMT R12, R31, 0x7632, R12 ;  /* 0x000076321f0c7816 */ /* 0x020fe2000000000c */
        /* <DEDUP_REMOVED lines=25> */
.L_x_348:
[----:B------:R-:W-:Y:S01]  /*0f50*/  PRMT R14, R33, 0x7632, R14 ;  /* 0x00007632210e7816 */ /* 0x000fe2000000000e */
[----:B------:R-:W-:Y:S01]  /*0f60*/  FMUL.FTZ R15, R13, R4 ;  /* 0x000000040d0f7220 */ /* 0x000fe20000410000 */
[----:B------:R-:W-:Y:S01]  /*0f70*/  SHF.L.U32 R17, R33, 0x10, RZ ;  /* 0x0000001021117819 */ /* 0x000fe200000006ff */
[----:B------:R-:W-:Y:S01]  /*0f80*/  FMUL.FTZ R18, R12, R7 ;  /* 0x000000070c127220 */ /* 0x000fe20000410000 */
[----:B------:R-:W-:Y:S01]  /*0f90*/  SHF.L.U32 R14, R14, 0x10, RZ ;  /* 0x000000100e0e7819 */ /* 0x000fe200000006ff */
[----:B------:R-:W-:Y:S01]  /*0fa0*/  FFMA.FTZ R16, R8, R15, RZ ;  /* 0x0000000f08107223 */ /* 0x000fe200000100ff */
[----:B------:R-:W-:Y:S01]  /*0fb0*/  FADD.FTZ R15, RZ, R15 ;  /* 0x0000000fff0f7221 */ /* 0x000fe20000010000 */
        /* <DEDUP_REMOVED lines=29> */
.L_x_349:
[----:B------:R-:W-:Y:S01]  /*1190*/  FMUL.FTZ R21, R15, R4 ;  /* 0x000000040f157220 */ /* 0x000fe20000410000 */
[----:B------:R-:W-:Y:S01]  /*11a0*/  PRMT R22, R28, 0x7632, R22 ;  /* 0x000076321c167816 */ /* 0x000fe20000000016 */
[----:B------:R-:W-:Y:S01]  /*11b0*/  FFMA.FTZ R8, R20, R15, R19 ;  /* 0x0000000f14087223 */ /* 0x000fe20000010013 */
[----:B------:R-:W-:Y:S01]  /*11c0*/  SHF.L.U32 R23, R28, 0x10, RZ ;  /* 0x000000101c177819 */ /* 0x000fe200000006ff */
[----:B------:R-:W-:Y:S01]  /*11d0*/  FFMA.FTZ R20, R20, R21, R16 ;  /* 0x0000001514147223 */ /* 0x000fe20000010010 */
[----:B------:R-:W-:Y:S01]  /*11e0*/  SHF.L.U32 R16, R22, 0x10, RZ ;  /* 0x0000001016107819 */ /* 0x000fe200000006ff */
[----:B------:R-:W-:Y:S01]  /*11f0*/  FADD.FTZ R22, R18, R21 ;  /* 0x0000001512167221 */ /* 0x000fe20000010000 */
[----:B------:R-:W-:Y:S01]  /*1200*/  PRMT R18, R11, 0x7632, R18 ;  /* 0x000076320b127816 */ /* 0x000fe20000000012 */
[----:B------:R-:W-:Y:S01]  /*1210*/  FADD.FTZ R23, R23, -UR19 ;  /* 0x8000001317177e21 */ /* 0x000fe20008010000 */
[----:B------:R-:W-:Y:S01]  /*1220*/  SHF.L.U32 R19, R11, 0x10, RZ ;  /* 0x000000100b137819 */ /* 0x000fe200000006ff */
[----:B------:R-:W-:Y:S01]  /*1230*/  FADD.FTZ R21, R16, -UR19 ;  /* 0x8000001310157e21 */ /* 0x000fe20008010000 */
[----:B------:R-:W-:Y:S01]  /*1240*/  SHF.L.U32 R16, R18, 0x10, RZ ;  /* 0x0000001012107819 */ /* 0x000fe200000006ff */
[----:B------:R-:W-:Y:S01]  /*1250*/  FMUL.FTZ R18, R23, UR13 ;  /* 0x0000000d17127c20 */ /* 0x000fe20008410000 */
        /* <DEDUP_REMOVED lines=21> */
.L_x_350:
        /* <DEDUP_REMOVED lines=26> */
[----:B------:R-:W-:-:S04]  /*1550*/  FFMA.FTZ R26, R26, R45, 1 ;  /* 0x3f8000001a1a7423 */ /* 0x000fc8000001002d */
[----:B------:R-:W-:Y:S01]  /*1560*/  FMUL.FTZ R23, R23, R26 ;  /* 0x0000001a17177220 */ /* 0x000fe20000410000 */
[----:B------:R-:W-:-:S04]  /*1570*/  FFMA.FTZ R26, R27, R7, R6 ;  /* 0x000000071b1a7223 */ /* 0x000fc80000010006 */
        /* <DEDUP_REMOVED lines=8> */
.L_x_351:
[----:B------:R-:W-:Y:S01]  /*1600*/  FMUL.FTZ R39, R23, R4 ;  /* 0x0000000417277220 */ /* 0x000fe20000410000 */
[----:B------:R-:W-:Y:S01]  /*1610*/  FMUL.FTZ R44, R24, R7 ;  /* 0x00000007182c7220 */ /* 0x000fe20000410000 */
[----:B------:R-:W-:Y:S01]  /*1620*/  ISETP.GT.AND P0, PT, R0, 0x1e, PT ;  /* 0x0000001e0000780c */ /* 0x000fe20003f04270 */
[----:B------:R-:W0:Y:S01]  /*1630*/  S2UR UR17, SR_CgaCtaId ;  /* 0x00000000001179c3 */ /* 0x000e220000008800 */
[----:B------:R-:W-:Y:S01]  /*1640*/  FFMA.FTZ R20, R25, R39, R20 ;  /* 0x0000002719147223 */ /* 0x000fe20000010014 */
[----:B------:R-:W-:Y:S01]  /*1650*/  FADD.FTZ R39, R22, R39 ;  /* 0x0000002716277221 */ /* 0x000fe20000010000 */
[----:B------:R-:W-:Y:S01]  /*1660*/  UMOV UR12, 0x400 ;  /* 0x00000400000c7882 */ /* 0x000fe20000000000 */
[----:B------:R-:W-:Y:S01]  /*1670*/  FFMA.FTZ R8, R18, R19, R8 ;  /* 0x0000001312087223 */ /* 0x000fe20000010008 */
[----:B------:R-:W-:Y:S01]  /*1680*/  FFMA.FTZ R26, R27, R44, R20 ;  /* 0x0000002c1b1a7223 */ /* 0x000fe20000010014 */
[----:B------:R-:W-:Y:S01]  /*1690*/  FADD.FTZ R44, R44, R39 ;  /* 0x000000272c2c7221 */ /* 0x000fe20000010000 */
[----:B------:R-:W-:Y:S01]  /*16a0*/  FADD.FTZ R20, RZ, R13 ;  /* 0x0000000dff147221 */ /* 0x000fe20000010000 */
[----:B------:R-:W-:Y:S01]  /*16b0*/  UIADD3 UR11, UR12, 0x80, URZ ;  /* 0x000000800c0b7890 */ /* 0x000fe2000fffe03f */
[----:B------:R-:W-:Y:S01]  /*16c0*/  ISETP.NE.AND P2, PT, R38, RZ, PT ;  /* 0x000000ff2600720c */ /* 0x000fe20003f45270 */
[----:B------:R-:W1:Y:S01]  /*16d0*/  SHFL.DOWN PT, R39, R26, 0x1, 0x1f ;  /* 0x08201f001a277f89 */ /* 0x000e6200000e0000 */
[----:B------:R-:W-:Y:S01]  /*16e0*/  FADD.FTZ R22, R20, R15 ;  /* 0x0000000f14167221 */ /* 0x000fe20000010000 */
[----:B------:R-:W-:Y:S01]  /*16f0*/  FFMA.FTZ R20, R9, R12, RZ ;  /* 0x0000000c09147223 */ /* 0x000fe200000100ff */
[----:B------:R-:W-:Y:S01]  /*1700*/  FADD.FTZ R9, RZ, R12 ;  /* 0x0000000cff097221 */ /* 0x000fe20000010000 */
[----:B------:R-:W2:Y:S01]  /*1710*/  SHFL.DOWN PT, R45, R44, 0x1, 0x1f ;  /* 0x08201f002c2d7f89 */ /* 0x000ea200000e0000 */
[----:B------:R-:W-:Y:S01]  /*1720*/  FADD.FTZ R22, R22, R19 ;  /* 0x0000001316167221 */ /* 0x000fe20000010000 */
[----:B------:R-:W-:Y:S01]  /*1730*/  FFMA.FTZ R20, R17, R14, R20 ;  /* 0x0000000e11147223 */ /* 0x000fe20000010014 */
[----:B------:R-:W-:Y:S01]  /*1740*/  FADD.FTZ R9, R9, R14 ;  /* 0x0000000e09097221 */ /* 0x000fe20000010000 */
[----:B------:R-:W-:Y:S01]  /*1750*/  BSSY B0, `(.L_x_352) ;  /* 0x0000044000007945 */ /* 0x000fe20003800000 */
[----:B------:R-:W-:Y:S01]  /*1760*/  FADD.FTZ R22, R22, R23 ;  /* 0x0000001716167221 */ /* 0x000fe20000010000 */
[----:B------:R-:W-:Y:S01]  /*1770*/  FFMA.FTZ R12, R21, R16, R20 ;  /* 0x00000010150c7223 */ /* 0x000fe20000010014 */
[----:B------:R-:W-:Y:S01]  /*1780*/  FADD.FTZ R9, R9, R16 ;  /* 0x0000001009097221 */ /* 0x000fe20000010000 */
[----:B------:R-:W-:Y:S01]  /*1790*/  FFMA.FTZ R20, R25, R23, R8 ;  /* 0x0000001719147223 */ /* 0x000fe20000010008 */
[----:B------:R-:W-:Y:S01]  /*17a0*/  ISETP.GT.U32.AND P4, PT, R38, 0x17, PT ;  /* 0x000000172600780c */ /* 0x000fe20003f84070 */
[----:B0-----:R-:W-:Y:S01]  /*17b0*/  ULEA UR11, UR17, UR11, 0x18 ;  /* 0x0000000b110b7291 */ /* 0x001fe2000f8ec03f */
[----:B------:R-:W-:Y:S01]  /*17c0*/  FFMA.FTZ R21, R27, R24, R12 ;  /* 0x000000181b157223 */ /* 0x000fe2000001000c */
[----:B------:R-:W-:Y:S01]  /*17d0*/  FADD.FTZ R23, R9, R24 ;  /* 0x0000001809177221 */ /* 0x000fe20000010000 */
        /* <DEDUP_REMOVED lines=59> */
.L_x_353:
[----:B------:R-:W-:Y:S05]  /*1b90*/  BSYNC B0 ;  /* 0x0000000000007941 */ /* 0x000fea0003800000 */
.L_x_352:
        /* <DEDUP_REMOVED lines=78> */
.L_x_355:
[----:B------:R-:W-:Y:S05]  /*2080*/  BSYNC B0 ;  /* 0x0000000000007941 */ /* 0x000fea0003800000 */
.L_x_354:
        /* <DEDUP_REMOVED lines=21> */
.L_x_357:
[----:B------:R-:W-:Y:S05]  /*21e0*/  BSYNC B0 ;  /* 0x0000000000007941 */ /* 0x000fea0003800000 */
.L_x_356:
[----:B0-2---:R-:W-:Y:S02]  /*21f0*/  PRMT R22, R11, 0x7632, R22 ;  /* 0x000076320b167816 */ /* 0x005fe40000000016 */
[----:B------:R-:W-:Y:S02]  /*2200*/  PRMT R21, R29, 0x7632, R21 ;  /* 0x000076321d157816 */ /* 0x000fe40000000015 */
[----:B------:R-:W-:Y:S01]  /*2210*/  PRMT R20, R10, 0x7632, R20 ;  /* 0x000076320a147816 */ /* 0x000fe20000000014 */
        /* <DEDUP_REMOVED lines=34> */
.L_x_360:
[----:B------:R-:W2:Y:S04]  /*2440*/  LDG.E.STRONG.GPU R14, desc[UR14][R12.64] ;  /* 0x0000000e0c0e7981 */ /* 0x000ea8000c1ef900 */
[----:B--2---:R-:W-:Y:S01]  /*2450*/  CCTL.IVALL ;  /* 0x00000000ff00798f */ /* 0x004fe20002000000 */
[----:B------:R-:W-:Y:S05]  /*2460*/  YIELD ;  /* 0x0000000000007946 */ /* 0x000fea0003800000 */
[----:B------:R-:W-:-:S13]  /*2470*/  ISETP.NE.AND P0, PT, R14, R17, PT ;  /* 0x000000110e00720c */ /* 0x000fda0003f05270 */
[----:B------:R-:W-:Y:S05]  /*2480*/  @P0 BRA `(.L_x_360) ;  /* 0xfffffffc00ec0947 */ /* 0x000fea000383ffff */
.L_x_359:
        /* <DEDUP_REMOVED lines=17> */
.L_x_364:
        /* <DEDUP_REMOVED lines=115> */
.L_x_363:
        /* <DEDUP_REMOVED lines=61> */
.L_x_365:
[----:B------:R-:W-:-:S13]  /*30a0*/  ISETP.NE.OR P0, PT, R25, RZ, P0 ;  /* 0x000000ff1900720c */ /* 0x000fda0000705670 */
[----:B------:R-:W-:Y:S05]  /*30b0*/  @!P0 BRA `(.L_x_361) ;  /* 0x00000000007c8947 */ /* 0x000fea0003800000 */
.L_x_362:
        /* <DEDUP_REMOVED lines=31> */
.L_x_361:
        /* <DEDUP_REMOVED lines=11> */
.L_x_367:
[----:B------:R-:W-:Y:S05]  /*3360*/  BSYNC B0 ;  /* 0x0000000000007941 */ /* 0x000fea0003800000 */
.L_x_366:
        /* <DEDUP_REMOVED lines=16> */
.L_x_358:
[----:B------:R-:W0:Y:S01]  /*3470*/  S2UR UR12, SR_CgaCtaId ;  /* 0x00000000000c79c3 */ /* 0x000e220000008800 */
[----:B------:R-:W-:Y:S01]  /*3480*/  UMOV UR11, 0x400 ;  /* 0x00000400000b7882 */ /* 0x000fe20000000000 */
[C---:B------:R-:W-:Y:S02]  /*3490*/  PRMT R16, R32.reuse, 0x7632, R16 ;  /* 0x0000763220107816 */ /* 0x040fe40000000010 */
[----:B------:R-:W-:Y:S02]  /*34a0*/  SHF.L.U32 R32, R32, 0x10, RZ ;  /* 0x0000001020207819 */ /* 0x000fe400000006ff */
[----:B------:R-:W-:-:S03]  /*34b0*/  IADD3 R17, R36, 0x10, RZ ;  /* 0x0000001024117810 */ /* 0x000fc60007ffe0ff */
[----:B------:R-:W-:-:S04]  /*34c0*/  FADD.FTZ R32, R32, -UR19 ;  /* 0x8000001320207e21 */ /* 0x000fc80008010000 */
[----:B------:R-:W-:Y:S01]  /*34d0*/  FMUL.FTZ R32, R32, UR13 ;  /* 0x0000000d20207c20 */ /* 0x000fe20008410000 */
[----:B0-----:R-:W-:-:S09]  /*34e0*/  ULEA UR11, UR12, UR11, 0x18 ;  /* 0x0000000b0c0b7291 */ /* 0x001fd2000f8ec03f */
[----:B------:R-:W-:Y:S01]  /*34f0*/  @!P2 STS.64 [UR11+0x78], R8 ;  /* 0x00007808ff00a988 */ /* 0x000fe20008000a0b */
[----:B------:R-:W-:Y:S06]  /*3500*/  BAR.SYNC.DEFER_BLOCKING 0x0 ;  /* 0x0000000000007b1d */ /* 0x000fec0000010000 */
[----:B------:R-:W0:Y:S01]  /*3510*/  LDS.64 R12, [UR11+0x78] ;  /* 0x0000780bff0c7984 */ /* 0x000e220008000a00 */
[----:B------:R-:W-:Y:S02]  /*3520*/  ULDC UR11, c[0x0][0x2bc] ;  /* 0x0000af00000b7ab9 */ /* 0x000fe40000000800 */
[----:B0-----:R-:W-:Y:S01]  /*3530*/  FMUL.FTZ R14, R12, UR11 ;  /* 0x0000000b0c0e7c20 */ /* 0x001fe20008410000 */
[----:B------:R-:W-:Y:S01]  /*3540*/  SHF.L.U32 R12, R16, 0x10, RZ ;  /* 0x00000010100c7819 */ /* 0x000fe200000006ff */
[----:B------:R-:W-:Y:S01]  /*3550*/  FMUL.FTZ R15, R13, UR11 ;  /* 0x0000000b0d0f7c20 */ /* 0x000fe20008410000 */
[----:B------:R-:W-:-:S02]  /*3560*/  PRMT R13, R31, 0x7632, R13 ;  /* 0x000076321f0d7816 */ /* 0x000fc4000000000d */
[----:B------:R-:W-:Y:S01]  /*3570*/  SHF.L.U32 R31, R31, 0x10, RZ ;  /* 0x000000101f1f7819 */ /* 0x000fe200000006ff */
[----:B------:R-:W-:Y:S01]  /*3580*/  FADD.FTZ R12, R12, -UR19 ;  /* 0x800000130c0c7e21 */ /* 0x000fe20008010000 */
[----:B------:R-:W-:Y:S02]  /*3590*/  PRMT R16, R33, 0x7632, R16 ;  /* 0x0000763221107816 */ /* 0x000fe40000000010 */
        /* <DEDUP_REMOVED lines=21> */
.L_x_368:
        /* <DEDUP_REMOVED lines=21> */
.L_x_370:
[----:B------:R-:W-:Y:S05]  /*3840*/  BSYNC B0 ;  /* 0x0000000000007941 */ /* 0x000fea0003800000 */
.L_x_369:
[----:B------:R-:W-:Y:S01]  /*3850*/  ULDC.64 UR20, c[0x0][0x290] ;  /* 0x0000a40000147ab9 */ /* 0x000fe20000000a00 */
[----:B------:R-:W-:Y:S02]  /*3860*/  SHF.L.U32 R33, R33, 0x10, RZ ;  /* 0x0000001021217819 */ /* 0x000fe400000006ff */
[----:B------:R-:W-:Y:S02]  /*3870*/  SHF.L.U32 R16, R16, 0x10, RZ ;  /* 0x0000001010107819 */ /* 0x000fe400000006ff */
[----:B------:R-:W-:Y:S01]  /*3880*/  ISETP.GE.U32.AND P0, PT, R17, UR20, PT ;  /* 0x0000001411007c0c */ /* 0x000fe2000bf06070 */
[----:B------:R-:W-:Y:S01]  /*3890*/  FADD.FTZ R33, R33, -UR19 ;  /* 0x8000001321217e21 */ /* 0x000fe20008010000 */
[----:B------:R-:W-:Y:S01]  /*38a0*/  SHF.R.S32.HI R8, RZ, 0x1f, R17 ;  /* 0x0000001fff087819 */ /* 0x000fe20000011411 */
        /* <DEDUP_REMOVED lines=8> */
[----:B0-----:R-:W-:Y:S02]  /*3930*/  PRMT R12, R30, 0x7632, R12 ;  /* 0x000076321e0c7816 */ /* 0x001fe4000000000c */
        /* <DEDUP_REMOVED lines=24> */
.L_x_371:
        /* <DEDUP_REMOVED lines=10> */
[C---:B------:R-:W-:Y:S02]  /*3b60*/  IMAD R23, R17.reuse, UR21, R24 ;  /* 0x0000001511177c24 */ /* 0x040fe4000f8e0218 */
[----:B------:R-:W-:Y:S01]  /*3b70*/  IMAD.WIDE.U32 R8, R17, UR20, R8 ;  /* 0x0000001411087c25 */ /* 0x000fe2000f8e0008 */
[----:B------:R-:W-:-:S03]  /*3b80*/  ULDC.64 UR20, c[0x0][0x210] ;  /* 0x0000840000147ab9 */ /* 0x000fc60000000a00 */
[----:B------:R-:W-:Y:S01]  /*3b90*/  FMUL.FTZ R17, R16, UR13 ;  /* 0x0000000d10117c20 */ /* 0x000fe20008410000 */
[----:B------:R-:W-:Y:S01]  /*3ba0*/  FMUL.FTZ R16, R13, UR13 ;  /* 0x0000000d0d107c20 */ /* 0x000fe20008410000 */
[----:B------:R-:W-:Y:S02]  /*3bb0*/  LEA R12, P4, R8, UR20, 0x1 ;  /* 0x00000014080c7c11 */ /* 0x000fe4000f8808ff */
[----:B------:R-:W-:Y:S02]  /*3bc0*/  IADD3 R23, R9, R23, RZ ;  /* 0x0000001709177210 */ /* 0x000fe40007ffe0ff */
[----:B------:R-:W-:Y:S02]  /*3bd0*/  F2FP.BF16.F32.PACK_AB R9, R16, R17 ;  /* 0x000000111009723e */ /* 0x000fe400000010ff */
[----:B------:R-:W-:-:S05]  /*3be0*/  LEA.HI.X R13, R8, UR21, R23, 0x1, P4 ;  /* 0x00000015080d7c11 */ /* 0x000fca000a0f0c17 */
[----:B------:R0:W-:Y:S02]  /*3bf0*/  STG.E desc[UR14][R12.64], R9 ;  /* 0x000000090c007986 */ /* 0x0001e4000c10190e */
.L_x_373:
[----:B------:R-:W-:Y:S05]  /*3c00*/  BSYNC B0 ;  /* 0x0000000000007941 */ /* 0x000fea0003800000 */
.L_x_372:
[----:B------:R-:W-:Y:S02]  /*3c10*/  SHF.L.U32 R28, R28, 0x10, RZ ;  /* 0x000000101c1c7819 */ /* 0x000fe400000006ff */
[----:B------:R-:W-:Y:S02]  /*3c20*/  SHF.L.U32 R3, R3, 0x10, RZ ;  /* 0x0000001003037819 */ /* 0x000fe400000006ff */
[----:B------:R-:W-:Y:S01]  /*3c30*/  SHF.L.U32 R11, R11, 0x10, RZ ;  /* 0x000000100b0b7819 */ /* 0x000fe200000006ff */
        /* <DEDUP_REMOVED lines=28> */
.L_x_374:
[----:B------:R-:W-:Y:S04]  /*3e00*/  BSSY B0, `(.L_x_375) ;  /* 0x0000014000007945 */ /* 0x000fe80003800000 */
[----:B------:R-:W-:Y:S05]  /*3e10*/  @P0 BRA `(.L_x_376) ;  /* 0x0000000000480947 */ /* 0x000fea0003800000 */
[C-C-:B------:R-:W-:Y:S01]  /*3e20*/  FFMA.FTZ R8, R14.reuse, R28, R15.reuse ;  /* 0x0000001c0e087223 */ /* 0x140fe2000001000f */
[----:B------:R-:W-:Y:S01]  /*3e30*/  ULDC.64 UR20, c[0x0][0x288] ;  /* 0x0000a20000147ab9 */ /* 0x000fe20000000a00 */
[----:B0-----:R-:W-:Y:S01]  /*3e40*/  MOV R9, R43 ;  /* 0x0000002b00097202 */ /* 0x001fe20000000f00 */
[----:B------:R-:W-:Y:S01]  /*3e50*/  FFMA.FTZ R3, R14, R25, R15 ;  /* 0x000000190e037223 */ /* 0x000fe2000001000f */
[----:B------:R-:W-:Y:S01]  /*3e60*/  FFMA.FTZ R11, R11, R4, -R8 ;  /* 0x000000040b0b7223 */ /* 0x000fe20000010808 */
[----:B------:R-:W-:Y:S01]  /*3e70*/  MOV R8, R40 ;  /* 0x0000002800087202 */ /* 0x000fe20000000f00 */
[----:B------:R-:W-:Y:S02]  /*3e80*/  IMAD R12, R19, UR20, RZ ;  /* 0x00000014130c7c24 */ /* 0x000fe4000f8e02ff */
[----:B------:R-:W-:Y:S01]  /*3e90*/  FFMA.FTZ R3, R22, R7, -R3 ;  /* 0x0000000716037223 */ /* 0x000fe20000010803 */
[----:B------:R-:W-:Y:S01]  /*3ea0*/  FMUL.FTZ R16, R11, UR13 ;  /* 0x0000000d0b107c20 */ /* 0x000fe20008410000 */
[----:B------:R-:W-:-:S04]  /*3eb0*/  IMAD.WIDE.U32 R8, R35, UR20, R8 ;  /* 0x0000001423087c25 */ /* 0x000fc8000f8e0008 */
[----:B------:R-:W-:Y:S01]  /*3ec0*/  FMUL.FTZ R3, R3, UR13 ;  /* 0x0000000d03037c20 */ /* 0x000fe20008410000 */
[----:B------:R-:W-:Y:S01]  /*3ed0*/  IMAD R13, R35, UR21, R12 ;  /* 0x00000015230d7c24 */ /* 0x000fe2000f8e020c */
[----:B------:R-:W-:-:S03]  /*3ee0*/  ULDC.64 UR20, c[0x0][0x210] ;  /* 0x0000840000147ab9 */ /* 0x000fc60000000a00 */
[----:B------:R-:W-:Y:S02]  /*3ef0*/  F2FP.BF16.F32.PACK_AB R3, R3, R16 ;  /* 0x000000100303723e */ /* 0x000fe400000010ff */
[----:B------:R-:W-:Y:S02]  /*3f00*/  LEA R12, P0, R8, UR20, 0x1 ;  /* 0x00000014080c7c11 */ /* 0x000fe4000f8008ff */
[----:B------:R-:W-:-:S04]  /*3f10*/  IADD3 R13, R9, R13, RZ ;  /* 0x0000000d090d7210 */ /* 0x000fc80007ffe0ff */
[----:B------:R-:W-:-:S05]  /*3f20*/  LEA.HI.X R13, R8, UR21, R13, 0x1, P0 ;  /* 0x00000015080d7c11 */ /* 0x000fca00080f0c0d */
[----:B------:R1:W-:Y:S02]  /*3f30*/  STG.E desc[UR14][R12.64], R3 ;  /* 0x000000030c007986 */ /* 0x0003e4000c10190e */
.L_x_376:
[----:B------:R-:W-:Y:S05]  /*3f40*/  BSYNC B0 ;  /* 0x0000000000007941 */ /* 0x000fea0003800000 */
.L_x_375:
[----:B------:R-:W-:Y:S01]  /*3f50*/  FADD.FTZ R29, R29, -UR19 ;  /* 0x800000131d1d7e21 */ /* 0x000fe20008010000 */
[----:B------:R-:W-:Y:S01]  /*3f60*/  FADD.FTZ R21, R21, -UR19 ;  /* 0x8000001315157e21 */ /* 0x000fe20008010000 */
[----:B-1----:R-:W-:Y:S02]  /*3f70*/  SHF.L.U32 R3, R10, 0x10, RZ ;  /* 0x000000100a037819 */ /* 0x002fe400000006ff */
        /* <DEDUP_REMOVED lines=22> */
.L_x_377:
[----:B------:R-:W-:Y:S04]  /*40e0*/  BSSY B0, `(.L_x_378) ;  /* 0x0000013000007945 */ /* 0x000fe80003800000 */
[----:B------:R-:W-:Y:S05]  /*40f0*/  @P2 BRA `(.L_x_379) ;  /* 0x0000000000442947 */ /* 0x000fea0003800000 */
        /* <DEDUP_REMOVED lines=12> */
[----:B------:R-:W-:Y:S02]  /*41c0*/  LEA R4, P0, R40, UR20, 0x1 ;  /* 0x0000001428047c11 */ /* 0x000fe4000f8008ff */
[----:B------:R-:W-:Y:S02]  /*41d0*/  IADD3 R5, R41, R5, RZ ;  /* 0x0000000529057210 */ /* 0x000fe40007ffe0ff */
[----:B------:R-:W-:Y:S02]  /*41e0*/  F2FP.BF16.F32.PACK_AB R3, R6, R3 ;  /* 0x000000030603723e */ /* 0x000fe400000010ff */
[----:B------:R-:W-:-:S05]  /*41f0*/  LEA.HI.X R5, R40, UR21, R5, 0x1, P0 ;  /* 0x0000001528057c11 */ /* 0x000fca00080f0c05 */
[----:B------:R1:W-:Y:S02]  /*4200*/  STG.E desc[UR14][R4.64], R3 ;  /* 0x0000000304007986 */ /* 0x0003e4000c10190e */
.L_x_379:
[----:B------:R-:W-:Y:S05]  /*4210*/  BSYNC B0 ;  /* 0x0000000000007941 */ /* 0x000fea0003800000 */
.L_x_378:
[----:B------:R-:W-:Y:S01]  /*4220*/  ULDC UR11, c[0x0][0x10] ;  /* 0x00000400000b7ab9 */ /* 0x000fe20000000800 */
[----:B------:R-:W-:Y:S02]  /*4230*/  UIADD3 UR4, UR4, 0x1, URZ ;  /* 0x0000000104047890 */ /* 0x000fe4000fffe03f */
[----:B------:R-:W-:-:S04]  /*4240*/  UIADD3 UR10, UR11, UR10, URZ ;  /* 0x0000000a0b0a7290 */ /* 0x000fc8000fffe03f */
[----:B------:R-:W-:-:S06]  /*4250*/  UISETP.GE.AND UP0, UPT, UR10, UR5, UPT ;  /* 0x000000050a00728c */ /* 0x000fcc000bf06270 */
[----:B------:R-:W-:-:S13]  /*4260*/  PLOP3.LUT P0, PT, PT, PT, UP0, 0x80, 0x0 ;  /* 0x000000000000781c */ /* 0x000fda0003f0f008 */
[----:B------:R-:W-:Y:S05]  /*4270*/  @!P0 BRA `(.L_x_380) ;  /* 0xffffffc000208947 */ /* 0x000fea000383ffff */
.L_x_345:
[----:B-1----:R-:W1:Y:S01]  /*4280*/  LDC R4, c[0x0][0xc] ;  /* 0x00000300ff047b82 */ /* 0x002e620000000800 */
[----:B------:R-:W-:Y:S01]  /*4290*/  ISETP.NE.AND P1, PT, R38, RZ, PT ;  /* 0x000000ff2600720c */ /* 0x000fe20003f25270 */
[----:B------:R-:W-:Y:S06]  /*42a0*/  BSSY B0, `(.L_x_381) ;  /* 0x0000011000007945 */ /* 0x000fec0003800000 */
[----:B------:R-:W2:Y:S08]  /*42b0*/  LDC R7, c[0x0][0x10] ;  /* 0x00000400ff077b82 */ /* 0x000eb00000000800 */
[----:B------:R-:W3:Y:S01]  /*42c0*/  LDC.64 R2, c[0x0][0x258] ;  /* 0x00009600ff027b82 */ /* 0x000ee20000000a00 */
[----:B-1----:R-:W-:-:S02]  /*42d0*/  ISETP.NE.AND P0, PT, R4, 0x1, PT ;  /* 0x000000010400780c */ /* 0x002fc40003f05270 */
[----:B--2---:R-:W-:-:S04]  /*42e0*/  SHF.L.U32 R0, R7, 0x1, RZ ;  /* 0x0000000107007819 */ /* 0x004fc800000006ff */
[----:B------:R-:W-:-:S05]  /*42f0*/  SEL R5, R0, RZ, P0 ;  /* 0x000000ff00057207 */ /* 0x000fca0000000000 */
[----:B---3--:R-:W-:Y:S01]  /*4300*/  IMAD.WIDE.U32 R2, R5, 0x4, R2 ;  /* 0x0000000405027825 */ /* 0x008fe200078e0002 */
[----:B------:R-:W-:Y:S06]  /*4310*/  @P1 BRA `(.L_x_382) ;  /* 0x0000000000241947 */ /* 0x000fec0003800000 */
[----:B------:R-:W1:Y:S01]  /*4320*/  S2R R0, SR_LANEID ;  /* 0x0000000000007919 */ /* 0x000e620000000000 */
[----:B------:R-:W-:Y:S02]  /*4330*/  VOTEU.ANY UR4, UPT, PT ;  /* 0x0000000000047886 */ /* 0x000fe400038e0100 */
[----:B------:R-:W-:Y:S02]  /*4340*/  UFLO.U32 UR5, UR4 ;  /* 0x00000004000572bd */ /* 0x000fe400080e0000 */
[----:B------:R-:W2:Y:S04]  /*4350*/  POPC R5, UR4 ;  /* 0x0000000400057d09 */ /* 0x000ea80008000000 */
[----:B-1----:R-:W-:-:S13]  /*4360*/  ISETP.EQ.U32.AND P0, PT, R0, UR5, PT ;  /* 0x0000000500007c0c */ /* 0x002fda000bf02070 */
[----:B------:R-:W-:Y:S06]  /*4370*/  @P0 MEMBAR.ALL.GPU ;  /* 0x0000000000000992 */ /* 0x000fec000000a000 */
[----:B------:R-:W-:-:S00]  /*4380*/  @P0 ERRBAR ;  /* 0x00000000000009ab */ /* 0x000fc00000000000 */
[----:B------:R-:W-:Y:S06]  /*4390*/  @P0 CGAERRBAR ;  /* 0x00000000000005ab */ /* 0x000fec0000000000 */
[----:B--2---:R1:W-:Y:S02]  /*43a0*/  @P0 REDG.E.ADD.S32.STRONG.GPU desc[UR14][R2.64], R5 ;  /* 0x000000050200098e */ /* 0x0043e4000c10e38e */
.L_x_382:
[----:B------:R-:W-:Y:S05]  /*43b0*/  BSYNC B0 ;  /* 0x0000000000007941 */ /* 0x000fea0003800000 */
.L_x_381:
[----:B------:R-:W2:Y:S01]  /*43c0*/  S2UR UR4, SR_CTAID.X ;  /* 0x00000000000479c3 */ /* 0x000ea20000002500 */
[----:B------:R-:W-:Y:S02]  /*43d0*/  IADD3 R0, R4, -0x1, RZ ;  /* 0xffffffff04007810 */ /* 0x000fe40007ffe0ff */
[----:B-1----:R-:W-:-:S05]  /*43e0*/  IADD3 R5, R7, -0x1, RZ ;  /* 0xffffffff07057810 */ /* 0x002fca0007ffe0ff */
[----:B------:R-:W1:Y:S01]  /*43f0*/  S2UR UR5, SR_CTAID.Y ;  /* 0x00000000000579c3 */ /* 0x000e620000002600 */
[----:B--2---:R-:W-:-:S04]  /*4400*/  ISETP.NE.AND P0, PT, R0, UR4, PT ;  /* 0x0000000400007c0c */ /* 0x004fc8000bf05270 */
[----:B-1----:R-:W-:-:S13]  /*4410*/  ISETP.NE.OR P0, PT, R5, UR5, P0 ;  /* 0x0000000505007c0c */ /* 0x002fda0008705670 */
[----:B------:R-:W-:Y:S05]  /*4420*/  @P0 EXIT ;  /* 0x000000000000094d */ /* 0x000fea0003800000 */
[----:B------:R-:W-:Y:S05]  /*4430*/  @P1 BRA `(.L_x_383) ;  /* 0x0000000000201947 */ /* 0x000fea0003800000 */
[----:B------:R-:W-:-:S05]  /*4440*/  IMAD R0, R4, R7, RZ ;  /* 0x0000000704007224 */ /* 0x000fca00078e02ff */
[----:B------:R-:W-:-:S13]  /*4450*/  ISETP.NE.AND P0, PT, R0, -0x1, PT ;  /* 0xffffffff0000780c */ /* 0x000fda0003f05270 */
[----:B------:R-:W-:Y:S05]  /*4460*/  @!P0 BRA `(.L_x_383) ;  /* 0x0000000000148947 */ /* 0x000fea0003800000 */
.L_x_384:
[----:B------:R-:W2:Y:S04]  /*4470*/  LDG.E.STRONG.GPU R5, desc[UR14][R2.64] ;  /* 0x0000000e02057981 */ /* 0x000ea8000c1ef900 */
[----:B--2---:R-:W-:Y:S01]  /*4480*/  CCTL.IVALL ;  /* 0x00000000ff00798f */ /* 0x004fe20002000000 */
[----:B------:R-:W-:Y:S05]  /*4490*/  YIELD ;  /* 0x0000000000007946 */ /* 0x000fea0003800000 */
[----:B------:R-:W-:-:S13]  /*44a0*/  ISETP.NE.AND P0, PT, R5, R0, PT ;  /* 0x000000000500720c */ /* 0x000fda0003f05270 */
[----:B------:R-:W-:Y:S05]  /*44b0*/  @P0 BRA `(.L_x_384) ;  /* 0xfffffffc00ec0947 */ /* 0x000fea000383ffff */
.L_x_383:
[----:B------:R-:W-:Y:S05]  /*44c0*/  WARPSYNC.ALL ;  /* 0x0000000000007948 */ /* 0x000fea0003800000 */
[----:B------:R-:W1:Y:S08]  /*44d0*/  LDC.64 R2, c[0x0][0x288] ;  /* 0x0000a200ff027b82 */ /* 0x000e700000000a00 */
[----:B------:R-:W-:Y:S01]  /*44e0*/  BAR.SYNC.DEFER_BLOCKING 0x0 ;  /* 0x0000000000007b1d */ /* 0x000fe20000010000 */
[----:B-1----:R-:W-:-:S04]  /*44f0*/  LEA.HI R0, P0, R3, R2, RZ, 0x1 ;  /* 0x0000000203007211 */ /* 0x002fc800078108ff */
[----:B------:R-:W-:-:S04]  /*4500*/  IADD3.X R5, RZ, R3, RZ, P0, !PT ;  /* 0x00000003ff057210 */ /* 0x000fc800007fe4ff */
[--C-:B------:R-:W-:Y:S02]  /*4510*/  SHF.R.S64 R25, R0, 0x1, R5.reuse ;  /* 0x0000000100197819 */ /* 0x100fe40000001005 */
[----:B------:R-:W-:Y:S02]  /*4520*/  SHF.R.S32.HI R0, RZ, 0x1f, R38 ;  /* 0x0000001fff007819 */ /* 0x000fe40000011426 */
[----:B------:R-:W-:Y:S02]  /*4530*/  SHF.R.S32.HI R27, RZ, 0x1, R5 ;  /* 0x00000001ff1b7819 */ /* 0x000fe40000011405 */
[----:B------:R-:W-:-:S04]  /*4540*/  ISETP.GT.U32.AND P0, PT, R25, R38, PT ;  /* 0x000000261900720c */ /* 0x000fc80003f04070 */
[----:B------:R-:W-:-:S13]  /*4550*/  ISETP.GT.AND.EX P0, PT, R27, R0, PT, P0 ;  /* 0x000000001b00720c */ /* 0x000fda0003f04300 */
[----:B------:R-:W-:Y:S05]  /*4560*/  @!P0 EXIT ;  /* 0x000000000000894d */ /* 0x000fea0003800000 */
[C---:B0-----:R-:W-:Y:S01]  /*4570*/  IMAD.WIDE.U32 R8, R2.reuse, 0x3, RZ ;  /* 0x0000000302087825 */ /* 0x041fe200078e00ff */
        /* <DEDUP_REMOVED lines=12> */
.L_x_385:
[----:B------:R-:W-:-:S04]  /*4640*/  LEA R12, P0, R38, UR4, 0x2 ;  /* 0x00000004260c7c11 */ /* 0x000fc8000f8010ff */
[----:B------:R-:W-:Y:S02]  /*4650*/  LEA.HI.X R13, R38, UR5, R0, 0x2, P0 ;  /* 0x00000005260d7c11 */ /* 0x000fe400080f1400 */
[-C--:B------:R-:W-:Y:S02]  /*4660*/  LEA R14, P0, R25, R12.reuse, 0x2 ;  /* 0x0000000c190e7211 */ /* 0x080fe400078010ff */
[-C--:B------:R-:W-:Y:S01]  /*4670*/  LEA R18, P2, R29, R12.reuse, 0x2 ;  /* 0x0000000c1d127211 */ /* 0x080fe200078410ff */
[----:B------:R-:W2:Y:S01]  /*4680*/  LDG.E R0, desc[UR14][R12.64] ;  /* 0x0000000e0c007981 */ /* 0x000ea2000c1e1900 */
[----:B------:R-:W-:Y:S02]  /*4690*/  LEA R16, P1, R2, R12, 0x2 ;  /* 0x0000000c02107211 */ /* 0x000fe400078210ff */
[C---:B------:R-:W-:Y:S02]  /*46a0*/  IADD3.X R15, R13.reuse, R33, RZ, P0, !PT ;  /* 0x000000210d0f7210 */ /* 0x040fe400007fe4ff */
[----:B------:R-:W-:-:S02]  /*46b0*/  IADD3.X R19, R13, R31, RZ, P2, !PT ;  /* 0x0000001f0d137210 */ /* 0x000fc400017fe4ff */
[----:B------:R-:W-:Y:S02]  /*46c0*/  IADD3.X R17, R23, R13, RZ, P1, !PT ;  /* 0x0000000d17117210 */ /* 0x000fe40000ffe4ff */
        /* <DEDUP_REMOVED lines=8> */
[----:B--2---:R-:W-:Y:S02]  /*4750*/  F2FP.BF16.F32.PACK_AB R3, R15, R0 ;  /* 0x000000000f03723e */ /* 0x004fe400000010ff */
[----:B------:R-:W-:Y:S02]  /*4760*/  SHF.R.S32.HI R0, RZ, 0x1f, R38 ;  /* 0x0000001fff007819 */ /* 0x000fe40000011426 */
[----:B---3--:R-:W-:Y:S01]  /*4770*/  F2FP.BF16.F32.PACK_AB R21, R19, R16 ;  /* 0x000000101315723e */ /* 0x008fe200000010ff */
[----:B------:R2:W-:Y:S04]  /*4780*/  STG.E desc[UR14][R8.64], R3 ;  /* 0x0000000308007986 */ /* 0x0005e8000c10190e */
[----:B------:R2:W-:Y:S01]  /*4790*/  STG.E desc[UR14][R10.64], R21 ;  /* 0x000000150a007986 */ /* 0x0005e2000c10190e */
[----:B------:R-:W-:-:S13]  /*47a0*/  ISETP.GT.AND.EX P0, PT, R27, R0, PT, P0 ;  /* 0x000000001b00720c */ /* 0x000fda0003f04300 */
[----:B--2---:R-:W-:Y:S05]  /*47b0*/  @P0 BRA `(.L_x_385) ;  /* 0xfffffffc00a00947 */ /* 0x004fea000383ffff */
[----:B------:R-:W-:Y:S05]  /*47c0*/  EXIT ;  /* 0x000000000000794d */ /* 0x000fea0003800000 */
.L_x_386:
        /* <DEDUP_REMOVED lines=11> */
.L_x_5136:


//--------------------- .text._Z35group_norm_nhwc_bwd_one_pass_kernelI11Bf16IOBf16WLi128ELi48ELi384EEv26Group_norm_nhwc_bwd_params --------------------------
	.section	.text._Z35group_norm_nhwc_bwd_one_pass_kernelI11Bf16IOBf16WLi128ELi48ELi384EEv26Group_norm_nhwc_bwd_params,"ax",@progbits
	.align	128
        .global         _Z35group_norm_nhwc_bwd_one_pass_kernelI11Bf16IOBf16WLi128ELi48ELi384EEv26Group_norm_nhwc_bwd_params
        .type           _Z35group_norm_nhwc_bwd_one_pass_kernelI11Bf16IOBf16WLi128ELi48ELi384EEv26Group_norm_nhwc_bwd_params,@function
        .size           _Z35group_norm_nhwc_bwd_one_pass_kernelI11Bf16IOBf16WLi128ELi48ELi384EEv26Group_norm_nhwc_bwd_params,(.L_x_5137 - _Z35group_norm_nhwc_bwd_one_pass_kernelI11Bf16IOBf16WLi128ELi48ELi384EEv26Group_norm_nhwc_bwd_params)
        .other          _Z35group_norm_nhwc_bwd_one_pass_kernelI11Bf16IOBf16WLi128ELi48ELi384EEv26Group_norm_nhwc_bwd_params,@"STO_CUDA_ENTRY STV_DEFAULT"
_Z35group_norm_nhwc_bwd_one_pass_kernelI11Bf16IOBf16WLi128ELi48ELi384EEv26Group_norm_nhwc_bwd_params:
.text._Z35group_norm_nhwc_bwd_one_pass_kernelI11Bf16IOBf16WLi128ELi48ELi384EEv26Group_norm_nhwc_bwd_params:
        /* <DEDUP_REMOVED lines=20> */
[----:B------:R-:W-:Y:S01]  /*0140*/  LOP3.LUT R60, R60, 0xfffffffd, RZ, 0xc0, !PT ;  /* 0xfffffffd3c3c7812 */ /* 0x000fe200078ec0ff */
[----:B------:R-:W-:Y:S01]  /*0150*/  UIMAD UR10, UR11, 0x3, URZ ;  /* 0x000000030b0a78a4 */ /* 0x000fe2000f8e023f */
[----:B------:R-:W-:Y:S01]  /*0160*/  HFMA2.MMA R54, -RZ, RZ, 0, 0 ;  /* 0x00000000ff367435 */ /* 0x000fe200000001ff */
[----:B------:R-:W-:Y:S01]  /*0170*/  UIADD3.X UR9, URZ, UR11, URZ, UP0, !UPT ;  /* 0x0000000b3f097290 */ /* 0x000fe200087fe43f */
[----:B------:R-:W-:Y:S01]  /*0180*/  MOV R55, R7 ;  /* 0x0000000700377202 */ /* 0x000fe20000000f00 */
[----:B------:R-:W-:Y:S01]  /*0190*/  UIADD3 UR7, UR7, UR10, URZ ;  /* 0x0000000a07077290 */ /* 0x000fe2000fffe03f */
[----:B------:R-:W2:Y:S01]  /*01a0*/  LDC R6, c[0x0][0x10] ;  /* 0x00000400ff067b82 */ /* 0x000ea20000000800 */
[----:B0-----:R-:W-:-:S07]  /*01b0*/  IMAD R58, R5, UR14, R2 ;  /* 0x0000000e053a7c24 */ /* 0x001fce000f8e0202 */
[----:B------:R-:W0:Y:S01]  /*01c0*/  LDC R4, c[0x0][0xc] ;  /* 0x00000300ff047b82 */ /* 0x000e220000000800 */
[----:B------:R-:W3:Y:S01]  /*01d0*/  S2R R5, SR_LANEID ;  /* 0x0000000000057919 */ /* 0x000ee20000000000 */
[C---:B------:R-:W-:Y:S02]  /*01e0*/  IADD3 R0, R58.reuse, 0x10, RZ ;  /* 0x000000103a007810 */ /* 0x040fe40007ffe0ff */
[----:B------:R-:W-:Y:S01]  /*01f0*/  ISETP.LT.U32.AND P6, PT, R58, UR16, PT ;  /* 0x000000103a007c0c */ /* 0x000fe2000bfc1070 */
[----:B-1----:R-:W-:Y:S01]  /*0200*/  ULEA UR8, UR8, UR4, 0x18 ;  /* 0x0000000408087291 */ /* 0x002fe2000f8ec03f */
[----:B------:R-:W-:Y:S01]  /*0210*/  ISETP.LT.U32.AND P5, PT, R0, UR16, PT ;  /* 0x0000001000007c0c */ /* 0x000fe2000bfa1070 */
[----:B------:R-:W-:Y:S01]  /*0220*/  USHF.R.S64 UR4, UR5, 0x1, UR9 ;  /* 0x0000000105047899 */ /* 0x000fe20008001009 */
[----:B------:R-:W-:Y:S01]  /*0230*/  SHF.R.S32.HI R2, RZ, 0x1f, R0 ;  /* 0x0000001fff027819 */ /* 0x000fe20000011400 */
[----:B------:R-:W-:Y:S01]  /*0240*/  ULEA.HI UR5, UP0, UR7, UR6, URZ, 0x1 ;  /* 0x0000000607057291 */ /* 0x000fe2000f81083f */
[----:B------:R-:W-:Y:S01]  /*0250*/  IADD3 R0, R58, 0x20, RZ ;  /* 0x000000203a007810 */ /* 0x000fe20007ffe0ff */
[----:B------:R-:W-:Y:S01]  /*0260*/  USHF.R.S32.HI UR6, URZ, 0x1, UR9 ;  /* 0x000000013f067899 */ /* 0x000fe20008011409 */
[----:B------:R-:W-:Y:S01]  /*0270*/  ISETP.LT.AND.EX P5, PT, R2, UR17, !P1, P5 ;  /* 0x0000001102007c0c */ /* 0x000fe2000cfa1350 */
[----:B------:R-:W-:Y:S01]  /*0280*/  UIADD3.X UR7, URZ, UR7, URZ, UP0, !UPT ;  /* 0x000000073f077290 */ /* 0x000fe200087fe43f */
[----:B------:R-:W-:Y:S01]  /*0290*/  ISETP.LT.U32.AND P4, PT, R0, UR16, PT ;  /* 0x0000001000007c0c */ /* 0x000fe2000bf81070 */
[----:B--2---:R-:W-:Y:S01]  /*02a0*/  IMAD R56, R6, UR14, R7 ;  /* 0x0000000e06387c24 */ /* 0x004fe2000f8e0207 */
[----:B------:R-:W-:Y:S01]  /*02b0*/  SHF.R.S32.HI R0, RZ, 0x1f, R0 ;  /* 0x0000001fff007819 */ /* 0x000fe20000011400 */
[----:B------:R-:W-:Y:S01]  /*02c0*/  USHF.R.S64 UR5, UR5, 0x1, UR7 ;  /* 0x0000000105057899 */ /* 0x000fe20008001007 */
[----:B------:R-:W-:Y:S01]  /*02d0*/  IADD3 R2, R58, 0x30, RZ ;  /* 0x000000303a027810 */ /* 0x000fe20007ffe0ff */
[----:B------:R-:W-:Y:S01]  /*02e0*/  USHF.R.S32.HI UR7, URZ, 0x1, UR7 ;  /* 0x000000013f077899 */ /* 0x000fe20008011407 */
[----:B------:R-:W-:Y:S01]  /*02f0*/  ISETP.LT.AND.EX P4, PT, R0, UR17, !P1, P4 ;  /* 0x0000001100007c0c */ /* 0x000fe2000cf81340 */
[----:B------:R-:W-:Y:S01]  /*0300*/  USHF.L.U64.HI UR6, UR4, 0x2, UR6 ;  /* 0x0000000204067899 */ /* 0x000fe20008010206 */
[----:B------:R-:W-:Y:S01]  /*0310*/  IADD3 R0, R58, 0x40, RZ ;  /* 0x000000403a007810 */ /* 0x000fe20007ffe0ff */
[----:B------:R-:W-:Y:S01]  /*0320*/  USHF.L.U64.HI UR7, UR5, 0x2, UR7 ;  /* 0x0000000205077899 */ /* 0x000fe20008010207 */
[----:B------:R-:W-:-:S02]  /*0330*/  ISETP.LT.U32.AND P3, PT, R2, UR16, PT ;  /* 0x0000001002007c0c */ /* 0x000fc4000bf61070 */
[----:B------:R-:W-:Y:S02]  /*0340*/  SHF.R.S32.HI R2, RZ, 0x1f, R2 ;  /* 0x0000001fff027819 */ /* 0x000fe40000011402 */
[----:B------:R-:W-:Y:S02]  /*0350*/  SHF.R.S32.HI R3, RZ, 0x1f, R58 ;  /* 0x0000001fff037819 */ /* 0x000fe4000001143a */
[----:B------:R-:W-:Y:S02]  /*0360*/  ISETP.LT.U32.AND P2, PT, R0, UR16, PT ;  /* 0x0000001000007c0c */ /* 0x000fe4000bf41070 */
[----:B------:R-:W-:Y:S02]  /*0370*/  SHF.R.S32.HI R0, RZ, 0x1f, R0 ;  /* 0x0000001fff007819 */ /* 0x000fe40000011400 */
[----:B------:R-:W-:Y:S02]  /*0380*/  ISETP.LT.AND.EX P3, PT, R2, UR17, !P1, P3 ;  /* 0x0000001102007c0c */ /* 0x000fe4000cf61330 */
[----:B------:R-:W-:-:S02]  /*0390*/  ISETP.LT.AND.EX P6, PT, R3, UR17, !P1, P6 ;  /* 0x0000001103007c0c */ /* 0x000fc4000cfc1360 */
[----:B------:R-:W-:Y:S02]  /*03a0*/  SHF.R.S32.HI R2, RZ, 0x1f, R59 ;  /* 0x0000001fff027819 */ /* 0x000fe4000001143b */
[----:B------:R-:W-:Y:S02]  /*03b0*/  ISETP.LT.AND.EX P2, PT, R0, UR17, !P1, P2 ;  /* 0x0000001100007c0c */ /* 0x000fe4000cf41320 */
[----:B------:R-:W-:Y:S02]  /*03c0*/  IADD3 R0, R58, 0x50, RZ ;  /* 0x000000503a007810 */ /* 0x000fe40007ffe0ff */
[----:B------:R-:W-:Y:S02]  /*03d0*/  LEA.HI R2, R2, R59, RZ, 0x5 ;  /* 0x0000003b02027211 */ /* 0x000fe400078f28ff */
[----:B------:R-:W-:Y:S02]  /*03e0*/  ISETP.LT.U32.AND P0, PT, R0, UR16, PT ;  /* 0x0000001000007c0c */ /* 0x000fe4000bf01070 */
[----:B------:R-:W-:-:S02]  /*03f0*/  SHF.R.S32.HI R0, RZ, 0x1f, R0 ;  /* 0x0000001fff007819 */ /* 0x000fc40000011400 */
[----:B------:R-:W-:Y:S02]  /*0400*/  SHF.R.S32.HI R2, RZ, 0x5, R2 ;  /* 0x00000005ff027819 */ /* 0x000fe40000011402 */
[----:B------:R-:W-:Y:S02]  /*0410*/  ISETP.LT.AND.EX P1, PT, R0, UR17, !P1, P0 ;  /* 0x0000001100007c0c */ /* 0x000fe4000cf21300 */
[----:B------:R-:W-:Y:S02]  /*0420*/  @P6 LOP3.LUT R60, R60, 0x2, RZ, 0xfc, !PT ;  /* 0x000000023c3c6812 */ /* 0x000fe400078efcff */
[----:B0-----:R-:W-:Y:S02]  /*0430*/  LOP3.LUT R57, R4, 0x3, RZ, 0xc0, !PT ;  /* 0x0000000304397812 */ /* 0x001fe400078ec0ff */
[----:B---3--:R-:W-:-:S07]  /*0440*/  LEA R2, R2, UR8, 0x3 ;  /* 0x0000000802027c11 */ /* 0x008fce000f8e18ff */
.L_x_438:
[----:B0-----:R-:W0:Y:S01]  /*0450*/  LDC R14, c[0x0][0x2a0] ;  /* 0x0000a800ff0e7b82 */ /* 0x001e220000000800 */
[----:B------:R-:W-:Y:S01]  /*0460*/  IABS R12, R55 ;  /* 0x00000037000c7213 */ /* 0x000fe20000000000 */
[----:B------:R-:W-:Y:S01]  /*0470*/  ULDC.64 UR8, c[0x0][0x298] ;  /* 0x0000a60000087ab9 */ /* 0x000fe20000000a00 */
[----:B------:R-:W-:Y:S02]  /*0480*/  LOP3.LUT P6, RZ, R60, 0x2, RZ, 0xc0, !PT ;  /* 0x000000023cff7812 */ /* 0x000fe400078cc0ff */
[C---:B------:R-:W-:Y:S02]  /*0490*/  IADD3 R19, R58.reuse, 0x10, RZ ;  /* 0x000000103a137810 */ /* 0x040fe40007ffe0ff */
[C---:B------:R-:W-:Y:S01]  /*04a0*/  IADD3 R21, R58.reuse, 0x30, RZ ;  /* 0x000000303a157810 */ /* 0x040fe20007ffe0ff */
[----:B------:R-:W1:Y:S01]  /*04b0*/  @P5 LDC.64 R34, c[0x0][0x230] ;  /* 0x00008c00ff225b82 */ /* 0x000e620000000a00 */
[----:B------:R-:W-:Y:S02]  /*04c0*/  SHF.R.S32.HI R17, RZ, 0x1f, R19 ;  /* 0x0000001fff117819 */ /* 0x000fe40000011413 */
[----:B------:R-:W-:-:S02]  /*04d0*/  IADD3 R41, R58, 0x40, RZ ;  /* 0x000000403a297810 */ /* 0x000fc40007ffe0ff */
[C---:B------:R-:W-:Y:S02]  /*04e0*/  IADD3 R43, R58.reuse, 0x50, RZ ;  /* 0x000000503a2b7810 */ /* 0x040fe40007ffe0ff */
[----:B------:R-:W-:Y:S01]  /*04f0*/  IADD3 R45, R58, 0x70, RZ ;  /* 0x000000703a2d7810 */ /* 0x000fe20007ffe0ff */
[----:B------:R-:W2:Y:S01]  /*0500*/  @P6 LDC.64 R38, c[0x0][0x230] ;  /* 0x00008c00ff266b82 */ /* 0x000ea20000000a00 */
[----:B0-----:R-:W-:-:S07]  /*0510*/  IABS R13, R14 ;  /* 0x0000000e000d7213 */ /* 0x001fce0000000000 */
[----:B------:R-:W0:Y:S01]  /*0520*/  @P6 LDC.64 R36, c[0x0][0x228] ;  /* 0x00008a00ff246b82 */ /* 0x000e220000000a00 */
[----:B------:R-:W3:Y:S07]  /*0530*/  I2F.RP R0, R13 ;  /* 0x0000000d00007306 */ /* 0x000eee0000209400 */
[----:B------:R-:W4:Y:S08]  /*0540*/  @P5 LDC.64 R32, c[0x0][0x228] ;  /* 0x00008a00ff205b82 */ /* 0x000f300000000a00 */
[----:B------:R-:W4:Y:S01]  /*0550*/  @P4 LDC.64 R30, c[0x0][0x230] ;  /* 0x00008c00ff1e4b82 */ /* 0x000f220000000a00 */
[----:B---3--:R-:W3:Y:S07]  /*0560*/  MUFU.RCP R0, R0 ;  /* 0x0000000000007308 */ /* 0x008eee0000001000 */
[----:B------:R-:W4:Y:S08]  /*0570*/  @P4 LDC.64 R28, c[0x0][0x228] ;  /* 0x00008a00ff1c4b82 */ /* 0x000f300000000a00 */
[----:B------:R-:W4:Y:S01]  /*0580*/  @P3 LDC.64 R26, c[0x0][0x230] ;  /* 0x00008c00ff1a3b82 */ /* 0x000f220000000a00 */
[----:B---3--:R-:W-:-:S04]  /*0590*/  IADD3 R8, R0, 0xffffffe, RZ ;  /* 0x0ffffffe00087810 */ /* 0x008fc80007ffe0ff */
[----:B------:R3:W1:Y:S03]  /*05a0*/  F2I.FTZ.U32.TRUNC.NTZ R9, R8 ;  /* 0x0000000800097305 */ /* 0x000666000021f000 */
[----:B------:R-:W4:Y:S01]  /*05b0*/  @P3 LDC.64 R24, c[0x0][0x228] ;  /* 0x00008a00ff183b82 */ /* 0x000f220000000a00 */
[----:B---3--:R-:W-:-:S07]  /*05c0*/  MOV R8, RZ ;  /* 0x000000ff00087202 */ /* 0x008fce0000000f00 */
[----:B------:R-:W3:Y:S01]  /*05d0*/  @P2 LDC.64 R22, c[0x0][0x230] ;  /* 0x00008c00ff162b82 */ /* 0x000ee20000000a00 */
[----:B-1----:R-:W-:-:S05]  /*05e0*/  IADD3 R10, RZ, -R9, RZ ;  /* 0x80000009ff0a7210 */ /* 0x002fca0007ffe0ff */
[----:B------:R-:W-:-:S04]  /*05f0*/  IMAD R11, R10, R13, RZ ;  /* 0x0000000d0a0b7224 */ /* 0x000fc800078e02ff */
[----:B------:R-:W-:Y:S01]  /*0600*/  IMAD.HI.U32 R9, R9, R11, R8 ;  /* 0x0000000b09097227 */ /* 0x000fe200078e0008 */
[----:B------:R-:W-:-:S05]  /*0610*/  LOP3.LUT R8, R55, R14, RZ, 0x3c, !PT ;  /* 0x0000000e37087212 */ /* 0x000fca00078e3cff */
        /* <DEDUP_REMOVED lines=10> */
[----:B------:R-:W1:Y:S11]  /*06c0*/  S2R R0, SR_TID.X ;  /* 0x0000000000007919 */ /* 0x000e760000002100 */
[----:B------:R-:W-:-:S02]  /*06d0*/  @P0 IADD3 R10, R10, 0x1, RZ ;  /* 0x000000010a0a0810 */ /* 0x000fc40007ffe0ff */
[----:B------:R-:W-:-:S13]  /*06e0*/  ISETP.GE.AND P0, PT, R55, RZ, PT ;  /* 0x000000ff3700720c */ /* 0x000fda0003f06270 */
[----:B------:R-:W-:Y:S02]  /*06f0*/  @!P0 IADD3 R11, -R11, RZ, RZ ;  /* 0x000000ff0b0b8210 */ /* 0x000fe40007ffe1ff */
[----:B------:R-:W-:Y:S01]  /*0700*/  ISETP.GE.AND P0, PT, R8, RZ, PT ;  /* 0x000000ff0800720c */ /* 0x000fe20003f06270 */
[----:B-1----:R-:W-:Y:S01]  /*0710*/  IMAD.WIDE.U32 R8, R0, -0x55555555, RZ ;  /* 0xaaaaaaab00087825 */ /* 0x002fe200078e00ff */
[----:B------:R-:W-:-:S04]  /*0720*/  LOP3.LUT R8, RZ, R14, RZ, 0x33, !PT ;  /* 0x0000000eff087212 */ /* 0x000fc800078e33ff */
[----:B------:R-:W-:-:S07]  /*0730*/  SHF.R.U32.HI R9, RZ, 0x4, R9 ;  /* 0x00000004ff097819 */ /* 0x000fce0000011609 */
[----:B------:R-:W-:Y:S01]  /*0740*/  @!P0 IADD3 R10, -R10, RZ, RZ ;  /* 0x000000ff0a0a8210 */ /* 0x000fe20007ffe1ff */
[----:B------:R-:W-:Y:S01]  /*0750*/  IMAD R9, R9, -0x18, R0 ;  /* 0xffffffe809097824 */ /* 0x000fe200078e0200 */
[----:B------:R-:W-:Y:S02]  /*0760*/  ISETP.NE.AND P0, PT, R14, RZ, PT ;  /* 0x000000ff0e00720c */ /* 0x000fe40003f05270 */
[----:B------:R-:W1:Y:S02]  /*0770*/  @P6 LDC.64 R14, c[0x0][0x288] ;  /* 0x0000a200ff0e6b82 */ /* 0x000e640000000a00 */
[C---:B------:R-:W-:Y:S02]  /*0780*/  SEL R0, R8.reuse, R11, !P0 ;  /* 0x0000000b08007207 */ /* 0x040fe40004000000 */
[----:B------:R-:W-:Y:S02]  /*0790*/  SHF.L.U32 R61, R9, 0x1, RZ ;  /* 0x00000001093d7819 */ /* 0x000fe400000006ff */
[----:B------:R-:W-:Y:S01]  /*07a0*/  SEL R9, R8, R10, !P0 ;  /* 0x0000000a08097207 */ /* 0x000fe20004000000 */
[----:B------:R-:W-:Y:S01]  /*07b0*/  IMAD R66, R0, 0x30, RZ ;  /* 0x0000003000427824 */ /* 0x000fe200078e02ff */
[----:B------:R-:W-:-:S02]  /*07c0*/  SHF.R.S32.HI R11, RZ, 0x1f, R61 ;  /* 0x0000001fff0b7819 */ /* 0x000fc4000001143d */
[----:B------:R-:W-:Y:S02]  /*07d0*/  SHF.R.S32.HI R8, RZ, 0x1f, R9 ;  /* 0x0000001fff087819 */ /* 0x000fe40000011409 */
[----:B------:R-:W-:-:S03]  /*07e0*/  IADD3 R62, P0, R61, R66, RZ ;  /* 0x000000423d3e7210 */ /* 0x000fc60007f1e0ff */
[----:B------:R-:W-:Y:S01]  /*07f0*/  IMAD R8, R8, UR8, RZ ;  /* 0x0000000808087c24 */ /* 0x000fe2000f8e02ff */
[----:B------:R-:W-:Y:S02]  /*0800*/  LEA.HI.X.SX32 R63, R66, R11, 0x1, P0 ;  /* 0x0000000b423f7211 */ /* 0x000fe400000f0eff */
[----:B------:R-:W2:Y:S01]  /*0810*/  @P5 LDC.64 R10, c[0x0][0x288] ;  /* 0x0000a200ff0a5b82 */ /* 0x000ea20000000a00 */
[C---:B------:R-:W-:Y:S02]  /*0820*/  IMAD R65, R9.reuse, UR9, R8 ;  /* 0x0000000909417c24 */ /* 0x040fe4000f8e0208 */
[----:B------:R-:W-:Y:S01]  /*0830*/  IMAD.WIDE.U32 R62, R9, UR8, R62 ;  /* 0x00000008093e7c25 */ /* 0x000fe2000f8e003e */
[----:B------:R-:W-:-:S03]  /*0840*/  ULDC.64 UR8, c[0x0][0x290] ;  /* 0x0000a40000087ab9 */ /* 0x000fc60000000a00 */
[----:B-1----:R-:W-:Y:S01]  /*0850*/  @P6 IMAD R8, R3, R14, RZ ;  /* 0x0000000e03086224 */ /* 0x002fe200078e02ff */
        /* <DEDUP_REMOVED lines=8> */
[----:B--2---:R-:W-:Y:S01]  /*08e0*/  @P5 IMAD R16, R17, R10, RZ ;  /* 0x0000000a11105224 */ /* 0x004fe200078e02ff */
[----:B------:R-:W-:Y:S02]  /*08f0*/  @P5 MOV R12, R62 ;  /* 0x0000003e000c5202 */ /* 0x000fe40000000f00 */
[----:B------:R-:W-:Y:S01]  /*0900*/  @P5 MOV R13, R65 ;  /* 0x00000041000d5202 */ /* 0x000fe20000000f00 */
[----:B------:R-:W-:Y:S01]  /*0910*/  @P5 IMAD R17, R19, R11, R16 ;  /* 0x0000000b13115224 */ /* 0x000fe200078e0210 */
[----:B------:R-:W-:Y:S01]  /*0920*/  @P6 IADD3 R38, P0, R15, R38, RZ ;  /* 0x000000260f266210 */ /* 0x000fe20007f1e0ff */
[----:B------:R-:W-:Y:S01]  /*0930*/  @P5 IMAD.WIDE.U32 R10, R19, R10, R12 ;  /* 0x0000000a130a5225 */ /* 0x000fe200078e000c */
[----:B------:R-:W-:-:S02]  /*0940*/  IADD3 R19, R58, 0x20, RZ ;  /* 0x000000203a137810 */ /* 0x000fc40007ffe0ff */
[----:B------:R-:W2:Y:S01]  /*0950*/  @P3 LDC.64 R12, c[0x0][0x288] ;  /* 0x0000a200ff0c3b82 */ /* 0x000ea20000000a00 */
[----:B------:R-:W-:Y:S02]  /*0960*/  @P6 IADD3.X R39, R14, R39, RZ, P0, !PT ;  /* 0x000000270e276210 */ /* 0x000fe400007fe4ff */
[----:B0-----:R-:W-:Y:S02]  /*0970*/  @P6 IADD3 R36, P0, R15, R36, RZ ;  /* 0x000000240f246210 */ /* 0x001fe40007f1e0ff */
        /* <DEDUP_REMOVED lines=11> */
[----:B----4-:R-:W-:Y:S01]  /*0a30*/  @P5 IADD3 R32, P0, R11, R32, RZ ;  /* 0x000000200b205210 */ /* 0x010fe20007f1e0ff */
[----:B------:R-:W-:Y:S01]  /*0a40*/  @P4 IMAD.WIDE.U32 R8, R19, R8, R14 ;  /* 0x0000000813084225 */ /* 0x000fe200078e000e */
[----:B------:R-:W0:Y:S01]  /*0a50*/  @P2 LDC.64 R10, c[0x0][0x288] ;  /* 0x0000a200ff0a2b82 */ /* 0x000e220000000a00 */
[----:B------:R-:W-:-:S02]  /*0a60*/  SHF.R.S32.HI R15, RZ, 0x1f, R21 ;  /* 0x0000001fff0f7819 */ /* 0x000fc40000011415 */
[----:B------:R-:W-:Y:S02]  /*0a70*/  @P5 IADD3.X R33, R16, R33, RZ, P0, !PT ;  /* 0x0000002110215210 */ /* 0x000fe400007fe4ff */
[----:B------:R-:W-:Y:S01]  /*0a80*/  @P4 IADD3 R9, R9, R17, RZ ;  /* 0x0000001109094210 */ /* 0x000fe20007ffe0ff */
[----:B--2---:R-:W-:Y:S01]  /*0a90*/  @P3 IMAD R14, R15, R12, RZ ;  /* 0x0000000c0f0e3224 */ /* 0x004fe200078e02ff */
[----:B------:R-:W-:Y:S02]  /*0aa0*/  @P3 MOV R15, R65 ;  /* 0x00000041000f3202 */ /* 0x000fe40000000f00 */
[C---:B------:R-:W-:Y:S01]  /*0ab0*/  @P4 SHF.L.U32 R17, R8.reuse, 0x1, RZ ;  /* 0x0000000108114819 */ /* 0x040fe200000006ff */
[----:B------:R-:W-:Y:S01]  /*0ac0*/  @P3 IMAD R19, R21, R13, R14 ;  /* 0x0000000d15133224 */ /* 0x000fe200078e020e */
[----:B------:R-:W-:Y:S02]  /*0ad0*/  @P3 MOV R14, R62 ;  /* 0x0000003e000e3202 */ /* 0x000fe40000000f00 */
[----:B------:R-:W-:-:S02]  /*0ae0*/  @P4 SHF.L.U64.HI R16, R8, 0x1, R9 ;  /* 0x0000000108104819 */ /* 0x000fc40000010209 */
[----:B------:R-:W1:Y:S01]  /*0af0*/  @P1 LDC.64 R8, c[0x0][0x288] ;  /* 0x0000a200ff081b82 */ /* 0x000e620000000a00 */
[----:B------:R-:W-:Y:S01]  /*0b00*/  @P3 IMAD.WIDE.U32 R12, R21, R12, R14 ;  /* 0x0000000c150c3225 */ /* 0x000fe200078e000e */
[----:B------:R-:W-:Y:S02]  /*0b10*/  @P4 IADD3 R30, P0, R17, R30, RZ ;  /* 0x0000001e111e4210 */ /* 0x000fe40007f1e0ff */
[----:B------:R-:W-:Y:S02]  /*0b20*/  SHF.R.S32.HI R15, RZ, 0x1f, R41 ;  /* 0x0000001fff0f7819 */ /* 0x000fe40000011429 */
[----:B------:R-:W-:Y:S02]  /*0b30*/  @P4 IADD3.X R31, R16, R31, RZ, P0, !PT ;  /* 0x0000001f101f4210 */ /* 0x000fe400007fe4ff */
[----:B------:R-:W-:Y:S01]  /*0b40*/  @P3 IADD3 R13, R13, R19, RZ ;  /* 0x000000130d0d3210 */ /* 0x000fe20007ffe0ff */
[----:B0-----:R-:W-:Y:S01]  /*0b50*/  @P2 IMAD R18, R15, R10, RZ ;  /* 0x0000000a0f122224 */ /* 0x001fe200078e02ff */
[----:B------:R-:W-:Y:S01]  /*0b60*/  @P4 IADD3 R28, P0, R17, R28, RZ ;  /* 0x0000001c111c4210 */ /* 0x000fe20007f1e0ff */
[----:B------:R-:W0:Y:S01]  /*0b70*/  @P2 LDC.64 R20, c[0x0][0x228] ;  /* 0x00008a00ff142b82 */ /* 0x000e220000000a00 */
[C---:B------:R-:W-:Y:S01]  /*0b80*/  @P3 SHF.L.U32 R15, R12.reuse, 0x1, RZ ;  /* 0x000000010c0f3819 */ /* 0x040fe200000006ff */
[----:B------:R-:W-:Y:S01]  /*0b90*/  @P2 IMAD R17, R41, R11, R18 ;  /* 0x0000000b29112224 */ /* 0x000fe200078e0212 */
[----:B------:R-:W-:-:S02]  /*0ba0*/  @P3 SHF.L.U64.HI R14, R12, 0x1, R13 ;  /* 0x000000010c0e3819 */ /* 0x000fc4000001020d */
[----:B------:R-:W-:Y:S02]  /*0bb0*/  @P4 IADD3.X R29, R16, R29, RZ, P0, !PT ;  /* 0x0000001d101d4210 */ /* 0x000fe400007fe4ff */
[----:B------:R-:W-:Y:S01]  /*0bc0*/  @P2 MOV R12, R62 ;  /* 0x0000003e000c2202 */ /* 0x000fe20000000f00 */
[----:B------:R-:W2:Y:S01]  /*0bd0*/  @P1 LDC.64 R18, c[0x0][0x230] ;  /* 0x00008c00ff121b82 */ /* 0x000ea20000000a00 */
[----:B------:R-:W-:Y:S02]  /*0be0*/  @P2 MOV R13, R65 ;  /* 0x00000041000d2202 */ /* 0x000fe40000000f00 */
[----:B------:R-:W-:Y:S01]  /*0bf0*/  @P3 IADD3 R26, P0, R15, R26, RZ ;  /* 0x0000001a0f1a3210 */ /* 0x000fe20007f1e0ff */
[----:B------:R-:W-:-:S03]  /*0c00*/  @P2 IMAD.WIDE.U32 R12, R41, R10, R12 ;  /* 0x0000000a290c2225 */ /* 0x000fc600078e000c */
[C---:B------:R-:W-:Y:S01]  /*0c10*/  @P3 IADD3.X R27, R14.reuse, R27, RZ, P0, !PT ;  /* 0x0000001b0e1b3210 */ /* 0x040fe200007fe4ff */
[----:B------:R-:W4:Y:S01]  /*0c20*/  LDC R16, c[0x0][0x2ac] ;  /* 0x0000ab00ff107b82 */ /* 0x000f220000000800 */
[----:B------:R-:W-:Y:S02]  /*0c30*/  SHF.R.S32.HI R41, RZ, 0x1f, R43 ;  /* 0x0000001fff297819 */ /* 0x000fe4000001142b */
[----:B------:R-:W-:Y:S02]  /*0c40*/  @P3 IADD3 R24, P0, R15, R24, RZ ;  /* 0x000000180f183210 */ /* 0x000fe40007f1e0ff */
[----:B------:R-:W-:Y:S01]  /*0c50*/  @P2 IADD3 R13, R13, R17, RZ ;  /* 0x000000110d0d2210 */ /* 0x000fe20007ffe0ff */
[----:B-1----:R-:W-:Y:S01]  /*0c60*/  @P1 IMAD R42, R41, R8, RZ ;  /* 0x00000008292a1224 */ /* 0x002fe200078e02ff */
[----:B------:R-:W-:Y:S01]  /*0c70*/  @P3 IADD3.X R25, R14, R25, RZ, P0, !PT ;  /* 0x000000190e193210 */ /* 0x000fe200007fe4ff */
[----:B------:R-:W1:Y:S01]  /*0c80*/  @P1 LDC.64 R10, c[0x0][0x228] ;  /* 0x00008a00ff0a1b82 */ /* 0x000e620000000a00 */
[----:B------:R-:W-:Y:S01]  /*0c90*/  @P1 MOV R14, R62 ;  /* 0x0000003e000e1202 */ /* 0x000fe20000000f00 */
[----:B------:R-:W-:Y:S01]  /*0ca0*/  @P1 IMAD R41, R43, R9, R42 ;  /* 0x000000092b291224 */ /* 0x000fe200078e022a */
[----:B------:R-:W-:-:S02]  /*0cb0*/  @P1 MOV R15, R65 ;  /* 0x00000041000f1202 */ /* 0x000fc40000000f00 */
[C---:B------:R-:W-:Y:S02]  /*0cc0*/  @P2 SHF.L.U32 R17, R12.reuse, 0x1, RZ ;  /* 0x000000010c112819 */ /* 0x040fe400000006ff */
[----:B------:R-:W-:Y:S01]  /*0cd0*/  @P2 SHF.L.U64.HI R40, R12, 0x1, R13 ;  /* 0x000000010c282819 */ /* 0x000fe2000001020d */
[----:B------:R-:W-:Y:S01]  /*0ce0*/  @P1 IMAD.WIDE.U32 R8, R43, R8, R14 ;  /* 0x000000082b081225 */ /* 0x000fe200078e000e */
[----:B---3--:R-:W-:-:S03]  /*0cf0*/  @P2 IADD3 R22, P0, R17, R22, RZ ;  /* 0x0000001611162210 */ /* 0x008fc60007f1e0ff */
[----:B------:R-:W-:Y:S01]  /*0d00*/  IMAD.WIDE.U32 R12, R59, -0x55555555, RZ ;  /* 0xaaaaaaab3b0c7825 */ /* 0x000fe200078e00ff */
[----:B------:R-:W-:Y:S02]  /*0d10*/  @P2 IADD3.X R23, R40, R23, RZ, P0, !PT ;  /* 0x0000001728172210 */ /* 0x000fe400007fe4ff */
[----:B0-----:R-:W-:Y:S02]  /*0d20*/  @P2 IADD3 R20, P0, R17, R20, RZ ;  /* 0x0000001411142210 */ /* 0x001fe40007f1e0ff */
[----:B------:R-:W-:Y:S02]  /*0d30*/  @P1 IADD3 R15, R9, R41, RZ ;  /* 0x00000029090f1210 */ /* 0x000fe40007ffe0ff */
[----:B------:R-:W-:Y:S02]  /*0d40*/  SHF.R.U32.HI R13, RZ, 0x4, R13 ;  /* 0x00000004ff0d7819 */ /* 0x000fe4000001160d */
[----:B------:R-:W-:Y:S02]  /*0d50*/  @P1 SHF.L.U32 R9, R8, 0x1, RZ ;  /* 0x0000000108091819 */ /* 0x000fe400000006ff */
[----:B------:R-:W-:Y:S01]  /*0d60*/  @P2 IADD3.X R21, R40, R21, RZ, P0, !PT ;  /* 0x0000001528152210 */ /* 0x000fe200007fe4ff */
[----:B----4-:R-:W-:Y:S01]  /*0d70*/  IMAD R16, R16, UR14, R13 ;  /* 0x0000000e10107c24 */ /* 0x010fe2000f8e020d */
[----:B------:R-:W-:-:S02]  /*0d80*/  @P1 SHF.L.U64.HI R12, R8, 0x1, R15 ;  /* 0x00000001080c1819 */ /* 0x000fc4000001020f */
[C---:B--2---:R-:W-:Y:S02]  /*0d90*/  @P1 IADD3 R18, P0, R9.reuse, R18, RZ ;  /* 0x0000001209121210 */ /* 0x044fe40007f1e0ff */
[----:B------:R-:W-:Y:S02]  /*0da0*/  IADD3 R16, R16, 0x60, RZ ;  /* 0x0000006010107810 */ /* 0x000fe40007ffe0ff */
[----:B------:R-:W-:Y:S02]  /*0db0*/  @P1 IADD3.X R19, R12, R19, RZ, P0, !PT ;  /* 0x000000130c131210 */ /* 0x000fe400007fe4ff */
[----:B-1----:R-:W-:Y:S02]  /*0dc0*/  @P1 IADD3 R8, P0, R9, R10, RZ ;  /* 0x0000000a09081210 */ /* 0x002fe40007f1e0ff */
[----:B------:R-:W-:Y:S02]  /*0dd0*/  IADD3 R17, R58, 0x60, RZ ;  /* 0x000000603a117810 */ /* 0x000fe40007ffe0ff */
[----:B------:R-:W-:-:S02]  /*0de0*/  @P1 IADD3.X R9, R12, R11, RZ, P0, !PT ;  /* 0x0000000b0c091210 */ /* 0x000fc400007fe4ff */
[----:B------:R-:W-:Y:S02]  /*0df0*/  ISETP.GE.U32.AND P0, PT, R16, UR8, PT ;  /* 0x0000000810007c0c */ /* 0x000fe4000bf06070 */
[----:B------:R-:W-:Y:S02]  /*0e00*/  SHF.R.S32.HI R16, RZ, 0x1f, R16 ;  /* 0x0000001fff107819 */ /* 0x000fe40000011410 */
[----:B------:R-:W-:Y:S02]  /*0e10*/  SHF.R.S32.HI R13, RZ, 0x1f, R17 ;  /* 0x0000001fff0d7819 */ /* 0x000fe40000011411 */
[----:B------:R-:W-:Y:S02]  /*0e20*/  ISETP.GE.AND.EX P0, PT, R16, UR9, PT, P0 ;  /* 0x0000000910007c0c */ /* 0x000fe4000bf06300 */
[----:B------:R-:W-:Y:S02]  /*0e30*/  MOV R40, RZ ;  /* 0x000000ff00287202 */ /* 0x000fe40000000f00 */
        /* <DEDUP_REMOVED lines=11> */
[----:B-1----:R-:W-:Y:S02]  /*0ef0*/  @P0 IADD3 R12, P6, R43, R10, RZ ;  /* 0x0000000a2b0c0210 */ /* 0x002fe40007fde0ff */
[----:B------:R-:W-:Y:S02]  /*0f00*/  MOV R15, RZ ;  /* 0x000000ff000f7202 */ /* 0x000fe40000000f00 */
[----:B------:R-:W-:-:S02]  /*0f10*/  @P0 IADD3.X R13, R14, R11, RZ, P6, !PT ;  /* 0x0000000b0e0d0210 */ /* 0x000fc400037fe4ff */
[----:B------:R-:W0:Y:S01]  /*0f20*/  @P0 LDC.64 R10, c[0x0][0x228] ;  /* 0x00008a00ff0a0b82 */ /* 0x000e220000000a00 */
[----:B------:R-:W-:Y:S02]  /*0f30*/  SHF.R.S32.HI R41, RZ, 0x1f, R45 ;  /* 0x0000001fff297819 */ /* 0x000fe4000001142d */
[----:B------:R1:W5:Y:S01]  /*0f40*/  @P0 LDG.E R40, desc[UR12][R12.64] ;  /* 0x0000000c0c280981 */ /* 0x000362000c1e1900 */
[----:B0-----:R-:W-:-:S04]  /*0f50*/  @P0 IADD3 R42, P6, R43, R10, RZ ;  /* 0x0000000a2b2a0210 */ /* 0x001fc80007fde0ff */
[----:B------:R-:W-:-:S05]  /*0f60*/  @P0 IADD3.X R43, R14, R11, RZ, P6, !PT ;  /* 0x0000000b0e2b0210 */ /* 0x000fca00037fe4ff */
        /* <DEDUP_REMOVED lines=43> */
[----:B------:R-:W5:Y:S04]  /*1220*/  @P1 LDG.E R45, desc[UR12][R18.64] ;  /* 0x0000000c122d1981 */ /* 0x000f68000c1e1900 */
[----:B------:R0:W5:Y:S04]  /*1230*/  @P0 LDG.E R41, desc[UR12][R10.64] ;  /* 0x0000000c0a290981 */ /* 0x000168000c1e1900 */
[----:B------:R-:W5:Y:S04]  /*1240*/  @P0 LDG.E R14, desc[UR12][R12.64] ;  /* 0x0000000c0c0e0981 */ /* 0x000f68000c1e1900 */
        /* <DEDUP_REMOVED lines=18> */
[----:B------:R-:W-:Y:S05]  /*1370*/  @P0 BRA `(.L_x_389) ;  /* 0x0000000000400947 */ /* 0x000fea0003800000 */
[----:B------:R-:W-:Y:S01]  /*1380*/  ISETP.NE.AND P0, PT, RZ, UR8, PT ;  /* 0x00000008ff007c0c */ /* 0x000fe2000bf05270 */
[----:B------:R-:W0:Y:S01]  /*1390*/  LDC.64 R16, c[0x0][0x238] ;  /* 0x00008e00ff107b82 */ /* 0x000e220000000a00 */
[----:B------:R-:W-:-:S04]  /*13a0*/  IADD3 R61, R61, R66, RZ ;  /* 0x000000423d3d7210 */ /* 0x000fc80007ffe0ff */
[----:B------:R-:W-:-:S07]  /*13b0*/  SHF.R.S32.HI R8, RZ, 0x1f, R61 ;  /* 0x0000001fff087819 */ /* 0x000fce000001143d */
[----:B------:R-:W1:Y:S01]  /*13c0*/  @P0 LDC.64 R12, c[0x0][0x240] ;  /* 0x00009000ff0c0b82 */ /* 0x000e620000000a00 */
[----:B0-----:R-:W-:-:S05]  /*13d0*/  IMAD.WIDE R16, R61, 0x2, R16 ;  /* 0x000000023d107825 */ /* 0x001fca00078e0210 */
[----:B------:R-:W2:Y:S01]  /*13e0*/  LDG.E.U16 R11, desc[UR12][R16.64+0x2] ;  /* 0x0000020c100b7981 */ /* 0x000ea2000c1e1500 */
[----:B-1----:R-:W-:-:S04]  /*13f0*/  @P0 LEA R12, P6, R61, R12, 0x1 ;  /* 0x0000000c3d0c0211 */ /* 0x002fc800078c08ff */
[----:B------:R-:W-:Y:S02]  /*1400*/  @P0 LEA.HI.X R13, R61, R13, R8, 0x1, P6 ;  /* 0x0000000d3d0d0211 */ /* 0x000fe400030f0c08 */
[----:B------:R-:W3:Y:S04]  /*1410*/  LDG.E.U16 R8, desc[UR12][R16.64] ;  /* 0x0000000c10087981 */ /* 0x000ee8000c1e1500 */
[----:B------:R-:W4:Y:S04]  /*1420*/  @P0 LDG.E.U16 R20, desc[UR12][R12.64] ;  /* 0x0000000c0c140981 */ /* 0x000f28000c1e1500 */
[----:B------:R-:W4:Y:S01]  /*1430*/  @P0 LDG.E.U16 R18, desc[UR12][R12.64+0x2] ;  /* 0x0000020c0c120981 */ /* 0x000f22000c1e1500 */
[----:B--2---:R-:W-:-:S02]  /*1440*/  SHF.L.U32 R11, R11, 0x10, RZ ;  /* 0x000000100b0b7819 */ /* 0x004fc400000006ff */
[----:B---3--:R-:W-:Y:S02]  /*1450*/  SHF.L.U32 R8, R8, 0x10, RZ ;  /* 0x0000001008087819 */ /* 0x008fe400000006ff */
[----:B----4-:R-:W-:Y:S02]  /*1460*/  @P0 SHF.L.U32 R9, R20, 0x10, RZ ;  /* 0x0000001014090819 */ /* 0x010fe400000006ff */
[----:B------:R-:W-:-:S07]  /*1470*/  @P0 SHF.L.U32 R10, R18, 0x10, RZ ;  /* 0x00000010120a0819 */ /* 0x000fce00000006ff */
.L_x_389:
[----:B------:R-:W-:Y:S05]  /*1480*/  BSYNC B0 ;  /* 0x0000000000007941 */ /* 0x000fea0003800000 */
.L_x_388:
        /* <DEDUP_REMOVED lines=31> */
.L_x_390:
[----:B------:R-:W-:Y:S01]  /*1680*/  FMUL.FTZ R19, R17, R8 ;  /* 0x0000000811137220 */ /* 0x000fe20000410000 */
[C---:B------:R-:W-:Y:S01]  /*1690*/  PRMT R21, R53.reuse, 0x7632, R21 ;  /* 0x0000763235157816 */ /* 0x040fe20000000015 */
[----:B------:R-:W-:Y:S01]  /*16a0*/  FMUL.FTZ R20, R16, R11 ;  /* 0x0000000b10147220 */ /* 0x000fe20000410000 */
[----:B------:R-:W-:Y:S01]  /*16b0*/  SHF.L.U32 R22, R53, 0x10, RZ ;  /* 0x0000001035167819 */ /* 0x000fe200000006ff */
[C---:B------:R-:W-:Y:S01]  /*16c0*/  FFMA.FTZ R18, R12.reuse, R19, RZ ;  /* 0x000000130c127223 */ /* 0x040fe200000100ff */
[----:B------:R-:W-:Y:S01]  /*16d0*/  FADD.FTZ R19, RZ, R19 ;  /* 0x00000013ff137221 */ /* 0x000fe20000010000 */
[----:B------:R-:W-:Y:S01]  /*16e0*/  SHF.L.U32 R23, R21, 0x10, RZ ;  /* 0x0000001015177819 */ /* 0x000fe200000006ff */
[----:B------:R-:W-:Y:S01]  /*16f0*/  FFMA.FTZ R30, R12, R17, RZ ;  /* 0x000000110c1e7223 */ /* 0x000fe200000100ff */
        /* <DEDUP_REMOVED lines=28> */
.L_x_391:
[----:B------:R-:W-:Y:S01]  /*18c0*/  FMUL.FTZ R12, R25, R8 ;  /* 0x00000008190c7220 */ /* 0x000fe20000410000 */
[----:B------:R-:W-:Y:S01]  /*18d0*/  PRMT R22, R48, 0x7632, R22 ;  /* 0x0000763230167816 */ /* 0x000fe20000000016 */
[----:B------:R-:W-:Y:S01]  /*18e0*/  FADD.FTZ R20, RZ, R17 ;  /* 0x00000011ff147221 */ /* 0x000fe20000010000 */
[----:B------:R-:W-:Y:S01]  /*18f0*/  FFMA.FTZ R17, R13, R16, RZ ;  /* 0x000000100d117223 */ /* 0x000fe200000100ff */
[C---:B------:R-:W-:Y:S01]  /*1900*/  FFMA.FTZ R21, R31.reuse, R12, R21 ;  /* 0x0000000c1f157223 */ /* 0x040fe20000010015 */
[----:B------:R-:W-:Y:S01]  /*1910*/  FADD.FTZ R23, R18, R12 ;  /* 0x0000000c12177221 */ /* 0x000fe20000010000 */
[----:B------:R-:W-:Y:S01]  /*1920*/  FADD.FTZ R13, RZ, R16 ;  /* 0x00000010ff0d7221 */ /* 0x000fe20000010000 */
[----:B------:R-:W-:Y:S01]  /*1930*/  SHF.L.U32 R12, R48, 0x10, RZ ;  /* 0x00000010300c7819 */ /* 0x000fe200000006ff */
[----:B------:R-:W-:Y:S01]  /*1940*/  FMUL.FTZ R16, R24, R11 ;  /* 0x0000000b18107220 */ /* 0x000fe20000410000 */
[----:B------:R-:W-:Y:S01]  /*1950*/  SHF.L.U32 R22, R22, 0x10, RZ ;  /* 0x0000001016167819 */ /* 0x000fe200000006ff */
[----:B------:R-:W-:Y:S01]  /*1960*/  FFMA.FTZ R19, R31, R25, R30 ;  /* 0x000000191f137223 */ /* 0x000fe2000001001e */
[----:B------:R-:W-:Y:S01]  /*1970*/  FADD.FTZ R20, R20, R25 ;  /* 0x0000001914147221 */ /* 0x000fe20000010000 */
[----:B------:R-:W-:Y:S01]  /*1980*/  FFMA.FTZ R33, R32, R16, R21 ;  /* 0x0000001020217223 */ /* 0x000fe20000010015 */
[----:B------:R-:W-:Y:S01]  /*1990*/  FADD.FTZ R35, R16, R23 ;  /* 0x0000001710237221 */ /* 0x000fe20000010000 */
[----:B------:R-:W-:Y:S01]  /*19a0*/  FADD.FTZ R18, R12, -UR11 ;  /* 0x8000000b0c127e21 */ /* 0x000fe20008010000 */
[----:B------:R-:W-:Y:S01]  /*19b0*/  PRMT R16, R47, 0x7632, R16 ;  /* 0x000076322f107816 */ /* 0x000fe20000000010 */
[----:B------:R-:W-:Y:S01]  /*19c0*/  FADD.FTZ R22, R22, -UR11 ;  /* 0x8000000b16167e21 */ /* 0x000fe20008010000 */
[----:B------:R-:W-:Y:S01]  /*19d0*/  FFMA.FTZ R17, R32, R24, R17 ;  /* 0x0000001820117223 */ /* 0x000fe20000010011 */
[----:B------:R-:W-:Y:S01]  /*19e0*/  FMUL.FTZ R30, R18, UR10 ;  /* 0x0000000a121e7c20 */ /* 0x000fe20008410000 */
[----:B------:R-:W-:Y:S01]  /*19f0*/  FADD.FTZ R13, R13, R24 ;  /* 0x000000180d0d7221 */ /* 0x000fe20000010000 */
[----:B------:R-:W-:Y:S01]  /*1a00*/  SHF.L.U32 R21, R47, 0x10, RZ ;  /* 0x000000102f157819 */ /* 0x000fe200000006ff */
[----:B------:R-:W-:Y:S01]  /*1a10*/  FMUL.FTZ R18, R22, UR10 ;  /* 0x0000000a16127c20 */ /* 0x000fe20008410000 */
[----:B------:R-:W-:-:S02]  /*1a20*/  PRMT R28, R49, 0x7632, R28 ;  /* 0x00007632311c7816 */ /* 0x000fc4000000001c */
        /* <DEDUP_REMOVED lines=20> */
.L_x_392:
[----:B------:R-:W-:Y:S01]  /*1b70*/  FMUL.FTZ R22, R21, R8 ;  /* 0x0000000815167220 */ /* 0x000fe20000410000 */
[----:B------:R-:W-:Y:S01]  /*1b80*/  FADD.FTZ R16, R20, R21 ;  /* 0x0000001514107221 */ /* 0x000fe20000010000 */
[----:B------:R-:W-:Y:S01]  /*1b90*/  SHF.L.U32 R20, R49, 0x10, RZ ;  /* 0x0000001031147819 */ /* 0x000fe200000006ff */
[----:B------:R-:W-:Y:S01]  /*1ba0*/  FFMA.FTZ R19, R30, R21, R19 ;  /* 0x000000151e137223 */ /* 0x000fe20000010013 */
[----:B------:R-:W-:Y:S01]  /*1bb0*/  SHF.L.U32 R28, R28, 0x10, RZ ;  /* 0x000000101c1c7819 */ /* 0x000fe200000006ff */
        /* <DEDUP_REMOVED lines=29> */
.L_x_393:
[----:B------:R-:W-:Y:S01]  /*1d90*/  FFMA.FTZ R25, R18, R24, R25 ;  /* 0x0000001812197223 */ /* 0x000fe20000010019 */
[----:B------:R-:W-:Y:S01]  /*1da0*/  FADD.FTZ R30, R24, R27 ;  /* 0x0000001b181e7221 */ /* 0x000fe20000010000 */
[C---:B------:R-:W-:Y:S01]  /*1db0*/  PRMT R24, R44.reuse, 0x7632, R24 ;  /* 0x000076322c187816 */ /* 0x040fe20000000018 */
[----:B------:R-:W-:Y:S01]  /*1dc0*/  FMUL.FTZ R29, R21, R8 ;  /* 0x00000008151d7220 */ /* 0x000fe20000410000 */
[----:B------:R-:W-:Y:S01]  /*1dd0*/  SHF.L.U32 R26, R44, 0x10, RZ ;  /* 0x000000102c1a7819 */ /* 0x000fe200000006ff */
[----:B------:R-:W-:Y:S01]  /*1de0*/  FMUL.FTZ R32, R20, R11 ;  /* 0x0000000b14207220 */ /* 0x000fe20000410000 */
        /* <DEDUP_REMOVED lines=30> */
.L_x_394:
        /* <DEDUP_REMOVED lines=34> */
.L_x_395:
        /* <DEDUP_REMOVED lines=9> */
[--C-:B------:R-:W-:Y:S01]  /*2280*/  FFMA.FTZ R37, R31, R36, R32.reuse ;  /* 0x000000241f257223 */ /* 0x100fe20000010020 */
[----:B------:R-:W-:Y:S01]  /*2290*/  FADD.FTZ R36, R36, R35 ;  /* 0x0000002324247221 */ /* 0x000fe20000010000 */
        /* <DEDUP_REMOVED lines=26> */
.L_x_396:
[----:B------:R-:W-:Y:S01]  /*2440*/  FMUL.FTZ R39, R33, R8 ;  /* 0x0000000821277220 */ /* 0x000fe20000410000 */
[----:B------:R-:W-:-:S03]  /*2450*/  FFMA.FTZ R18, R18, R12, R17 ;  /* 0x0000000c12127223 */ /* 0x000fc60000010011 */
[----:B------:R-:W-:Y:S01]  /*2460*/  FFMA.FTZ R38, R34, R39, R37 ;  /* 0x0000002722267223 */ /* 0x000fe20000010025 */
[----:B------:R-:W-:Y:S01]  /*2470*/  FMUL.FTZ R37, R32, R11 ;  /* 0x0000000b20257220 */ /* 0x000fe20000410000 */
[----:B------:R-:W-:-:S03]  /*2480*/  FADD.FTZ R36, R36, R39 ;  /* 0x0000002724247221 */ /* 0x000fc60000010000 */
[----:B------:R-:W-:Y:S01]  /*2490*/  FFMA.FTZ R17, R35, R37, R38 ;  /* 0x0000002523117223 */ /* 0x000fe20000010026 */
[--C-:B------:R-:W-:Y:S01]  /*24a0*/  FADD.FTZ R37, R37, R36.reuse ;  /* 0x0000002425257221 */ /* 0x100fe20000010000 */
[C---:B------:R-:W-:Y:S02]  /*24b0*/  PRMT R36, R41.reuse, 0x7632, R36 ;  /* 0x0000763229247816 */ /* 0x040fe40000000024 */
[----:B------:R-:W-:Y:S02]  /*24c0*/  SHF.L.U32 R38, R41, 0x10, RZ ;  /* 0x0000001029267819 */ /* 0x000fe400000006ff */
[----:B------:R-:W-:-:S03]  /*24d0*/  SHF.L.U32 R36, R36, 0x10, RZ ;  /* 0x0000001024247819 */ /* 0x000fc600000006ff */
[----:B------:R-:W-:Y:S01]  /*24e0*/  FADD.FTZ R39, R38, -UR11 ;  /* 0x8000000b26277e21 */ /* 0x000fe20008010000 */
[----:B------:R-:W-:Y:S01]  /*24f0*/  PRMT R38, R14, 0x7632, R38 ;  /* 0x000076320e267816 */ /* 0x000fe20000000026 */
[----:B------:R-:W-:-:S03]  /*2500*/  FADD.FTZ R61, R36, -UR11 ;  /* 0x8000000b243d7e21 */ /* 0x000fc60008010000 */
        /* <DEDUP_REMOVED lines=23> */
.L_x_397:
        /* <DEDUP_REMOVED lines=8> */
[----:B------:R-:W-:Y:S01]  /*2700*/  FFMA.FTZ R19, R22, R21, R19 ;  /* 0x0000001516137223 */ /* 0x000fe20000010013 */
[----:B------:R-:W-:Y:S01]  /*2710*/  FADD.FTZ R16, R16, R21 ;  /* 0x0000001510107221 */ /* 0x000fe20000010000 */
        /* <DEDUP_REMOVED lines=8> */
[----:B------:R-:W-:Y:S01]  /*27a0*/  UMOV UR9, 0x400 ;  /* 0x0000040000097882 */ /* 0x000fe20000000000 */
[----:B------:R-:W2:Y:S01]  /*27b0*/  SHFL.DOWN PT, R68, R37, 0x1, 0x1f ;  /* 0x08201f0025447f89 */ /* 0x000ea200000e0000 */
[----:B------:R-:W-:Y:S01]  /*27c0*/  UIADD3 UR8, UR9, 0x80, URZ ;  /* 0x0000008009087890 */ /* 0x000fe2000fffe03f */
[----:B------:R-:W-:Y:S01]  /*27d0*/  FFMA.FTZ R18, R31, R28, R18 ;  /* 0x0000001c1f127223 */ /* 0x000fe20000010012 */
[----:B------:R-:W-:Y:S01]  /*27e0*/  FFMA.FTZ R19, R30, R29, R19 ;  /* 0x0000001d1e137223 */ /* 0x000fe20000010013 */
[----:B------:R-:W-:Y:S01]  /*27f0*/  FADD.FTZ R16, R16, R29 ;  /* 0x0000001d10107221 */ /* 0x000fe20000010000 */
[----:B------:R-:W-:Y:S01]  /*2800*/  FADD.FTZ R13, R13, R28 ;  /* 0x0000001c0d0d7221 */ /* 0x000fe20000010000 */
[----:B------:R-:W-:Y:S01]  /*2810*/  FFMA.FTZ R18, R35, R32, R18 ;  /* 0x0000002023127223 */ /* 0x000fe20000010012 */
[----:B0-----:R-:W-:Y:S01]  /*2820*/  ULEA UR8, UR15, UR8, 0x18 ;  /* 0x000000080f087291 */ /* 0x001fe2000f8ec03f */
[----:B------:R-:W-:Y:S01]  /*2830*/  FFMA.FTZ R19, R34, R33, R19 ;  /* 0x0000002122137223 */ /* 0x000fe20000010013 */
[----:B------:R-:W-:Y:S01]  /*2840*/  FADD.FTZ R16, R16, R33 ;  /* 0x0000002110107221 */ /* 0x000fe20000010000 */
[----:B------:R-:W-:Y:S01]  /*2850*/  FADD.FTZ R13, R13, R32 ;  /* 0x000000200d0d7221 */ /* 0x000fe20000010000 */
[----:B------:R-:W-:Y:S01]  /*2860*/  FFMA.FTZ R25, R61, R36, R18 ;  /* 0x000000243d197223 */ /* 0x000fe20000010012 */
[----:B------:R-:W-:Y:S01]  /*2870*/  FFMA.FTZ R24, R38, R39, R19 ;  /* 0x0000002726187223 */ /* 0x000fe20000010013 */
[----:B------:R-:W-:Y:S01]  /*2880*/  FADD.FTZ R26, R16, R39 ;  /* 0x00000027101a7221 */ /* 0x000fe20000010000 */
[----:B------:R-:W-:Y:S01]  /*2890*/  FADD.FTZ R27, R13, R36 ;  /* 0x000000240d1b7221 */ /* 0x000fe20000010000 */
[----:B------:R-:W-:Y:S01]  /*28a0*/  LEA R61, R59, UR8, 0x4 ;  /* 0x000000083b3d7c11 */ /* 0x000fe2000f8e20ff */
[----:B------:R-:W-:Y:S01]  /*28b0*/  BSSY B0, `(.L_x_398) ;  /* 0x000003c000007945 */ /* 0x000fe20003800000 */
[----:B-1----:R-:W-:-:S03]  /*28c0*/  @!P0 FADD.FTZ R17, R17, R66 ;  /* 0x0000004211118221 */ /* 0x002fc60000010000 */
[----:B------:R-:W-:Y:S01]  /*28d0*/  STS.128 [R61], R24 ;  /* 0x000000183d007388 */ /* 0x000fe20000000c00 */
[----:B--2---:R-:W-:-:S03]  /*28e0*/  @!P0 FADD.FTZ R37, R37, R68 ;  /* 0x0000004425258221 */ /* 0x004fc60000010000 */
        /* <DEDUP_REMOVED lines=20> */
[----:B------:R-:W-:-:S03]  /*2a30*/  ISETP.NE.AND P0, PT, R5, RZ, PT ;  /* 0x000000ff0500720c */ /* 0x000fc60003f05270 */
[----:B------:R-:W-:Y:S02]  /*2a40*/  MOV R12, R17 ;  /* 0x00000011000c7202 */ /* 0x000fe40000000f00 */
[----:B------:R-:W-:-:S08]  /*2a50*/  MOV R13, R37 ;  /* 0x00000025000d7202 */ /* 0x000fd00000000f00 */
        /* <DEDUP_REMOVED lines=33> */
.L_x_399:
[----:B------:R-:W-:Y:S05]  /*2c70*/  BSYNC B0 ;  /* 0x0000000000007941 */ /* 0x000fea0003800000 */
.L_x_398:
        /* <DEDUP_REMOVED lines=81> */
.L_x_401:
[----:B------:R-:W-:Y:S05]  /*3190*/  BSYNC B0 ;  /* 0x0000000000007941 */ /* 0x000fea0003800000 */
.L_x_400:
        /* <DEDUP_REMOVED lines=20> */
.L_x_403:
[----:B------:R-:W-:Y:S05]  /*32e0*/  BSYNC B0 ;  /* 0x0000000000007941 */ /* 0x000fea0003800000 */
.L_x_402:
        /* <DEDUP_REMOVED lines=47> */
.L_x_406:
[----:B------:R-:W2:Y:S04]  /*35e0*/  LDG.E.STRONG.GPU R33, desc[UR12][R16.64] ;  /* 0x0000000c10217981 */ /* 0x000ea8000c1ef900 */
[----:B--2---:R-:W-:Y:S01]  /*35f0*/  CCTL.IVALL ;  /* 0x00000000ff00798f */ /* 0x004fe20002000000 */
[----:B------:R-:W-:Y:S05]  /*3600*/  YIELD ;  /* 0x0000000000007946 */ /* 0x000fea0003800000 */
[----:B------:R-:W-:-:S13]  /*3610*/  ISETP.NE.AND P6, PT, R33, R38, PT ;  /* 0x000000262100720c */ /* 0x000fda0003fc5270 */
[----:B------:R-:W-:Y:S05]  /*3620*/  @P6 BRA `(.L_x_406) ;  /* 0xfffffffc00ec6947 */ /* 0x000fea000383ffff */
.L_x_405:
        /* <DEDUP_REMOVED lines=18> */
.L_x_410:
        /* <DEDUP_REMOVED lines=116> */
.L_x_409:
        /* <DEDUP_REMOVED lines=62> */
.L_x_411:
[----:B------:R-:W-:-:S06]  /*4270*/  UISETP.NE.OR UP0, UPT, UR8, URZ, UP0 ;  /* 0x0000003f0800728c */ /* 0x000fcc0008705670 */
[----:B------:R-:W-:-:S13]  /*4280*/  PLOP3.LUT P6, PT, PT, PT, UP0, 0x80, 0x0 ;  /* 0x000000000000781c */ /* 0x000fda0003fcf008 */
[----:B------:R-:W-:Y:S05]  /*4290*/  @!P6 BRA `(.L_x_407) ;  /* 0x00000000007ce947 */ /* 0x000fea0003800000 */
.L_x_408:
        /* <DEDUP_REMOVED lines=31> */
.L_x_407:
        /* <DEDUP_REMOVED lines=10> */
.L_x_413:
[----:B------:R-:W-:Y:S05]  /*4530*/  BSYNC B0 ;  /* 0x0000000000007941 */ /* 0x000fea0003800000 */
.L_x_412:
        /* <DEDUP_REMOVED lines=17> */
.L_x_404:
        /* <DEDUP_REMOVED lines=9> */
[----:B------:R-:W-:Y:S01]  /*46e0*/  FADD.FTZ R37, R36, -UR11 ;  /* 0x8000000b24257e21 */ /* 0x000fe20008010000 */
[----:B------:R-:W-:-:S02]  /*46f0*/  SHF.L.U32 R51, R51, 0x10, RZ ;  /* 0x0000001033337819 */ /* 0x000fc400000006ff */
[----:B------:R-:W-:Y:S01]  /*4700*/  SHF.L.U32 R0, R0, 0x10, RZ ;  /* 0x0000001000007819 */ /* 0x000fe200000006ff */
[----:B------:R-:W-:Y:S01]  /*4710*/  FMUL.FTZ R36, R52, UR10 ;  /* 0x0000000a34247c20 */ /* 0x000fe20008410000 */
[----:B------:R-:W-:Y:S01]  /*4720*/  SHF.L.U32 R53, R53, 0x10, RZ ;  /* 0x0000001035357819 */ /* 0x000fe200000006ff */
[----:B------:R-:W-:Y:S01]  /*4730*/  FMUL.FTZ R37, R37, UR10 ;  /* 0x0000000a25257c20 */ /* 0x000fe20008410000 */
[----:B------:R-:W-:Y:S01]  /*4740*/  SHF.L.U32 R32, R32, 0x10, RZ ;  /* 0x0000001020207819 */ /* 0x000fe200000006ff */
        /* <DEDUP_REMOVED lines=26> */
.L_x_414:
[----:B------:R-:W-:Y:S01]  /*48f0*/  LOP3.LUT P0, RZ, R60, 0x2, RZ, 0xc0, !PT ;  /* 0x000000023cff7812 */ /* 0x000fe2000780c0ff */
[----:B------:R-:W-:-:S12]  /*4900*/  BSSY B0, `(.L_x_415) ;  /* 0x0000014000007945 */ /* 0x000fd80003800000 */
[----:B------:R-:W-:Y:S05]  /*4910*/  @!P0 BRA `(.L_x_416) ;  /* 0x0000000000488947 */ /* 0x000fea0003800000 */
[----:B------:R-:W-:Y:S01]  /*4920*/  ULDC.64 UR8, c[0x0][0x288] ;  /* 0x0000a20000087ab9 */ /* 0x000fe20000000a00 */
[----:B------:R-:W-:Y:S01]  /*4930*/  MOV R12, R62 ;  /* 0x0000003e000c7202 */ /* 0x000fe20000000f00 */
[----:B------:R-:W-:Y:S01]  /*4940*/  IMAD R17, R3, UR8, RZ ;  /* 0x0000000803117c24 */ /* 0x000fe2000f8e02ff */
[----:B------:R-:W-:Y:S01]  /*4950*/  MOV R13, R65 ;  /* 0x00000041000d7202 */ /* 0x000fe20000000f00 */
[C-C-:B------:R-:W-:Y:S01]  /*4960*/  FFMA.FTZ R36, R18.reuse, R36, R35.reuse ;  /* 0x0000002412247223 */ /* 0x140fe20000010023 */
[----:B------:R-:W-:Y:S01]  /*4970*/  FFMA.FTZ R37, R18, R37, R35 ;  /* 0x0000002512257223 */ /* 0x000fe20000010023 */
[C---:B------:R-:W-:Y:S02]  /*4980*/  IMAD R17, R58.reuse, UR9, R17 ;  /* 0x000000093a117c24 */ /* 0x040fe4000f8e0211 */
[----:B------:R-:W-:-:S04]  /*4990*/  IMAD.WIDE.U32 R12, R58, UR8, R12 ;  /* 0x000000083a0c7c25 */ /* 0x000fc8000f8e000c */
[----:B------:R-:W-:Y:S01]  /*49a0*/  FFMA.FTZ R36, R51, R8, -R36 ;  /* 0x0000000833247223 */ /* 0x000fe20000010824 */
[----:B------:R-:W-:Y:S01]  /*49b0*/  FFMA.FTZ R0, R0, R11, -R37 ;  /* 0x0000000b00007223 */ /* 0x000fe20000010825 */
[----:B------:R-:W-:Y:S01]  /*49c0*/  ULDC.64 UR8, c[0x0][0x210] ;  /* 0x0000840000087ab9 */ /* 0x000fe20000000a00 */
[----:B------:R-:W-:Y:S01]  /*49d0*/  IADD3 R17, R13, R17, RZ ;  /* 0x000000110d117210 */ /* 0x000fe20007ffe0ff */
[----:B------:R-:W-:Y:S01]  /*49e0*/  FMUL.FTZ R13, R36, UR10 ;  /* 0x0000000a240d7c20 */ /* 0x000fe20008410000 */
[----:B------:R-:W-:Y:S01]  /*49f0*/  FMUL.FTZ R0, R0, UR10 ;  /* 0x0000000a00007c20 */ /* 0x000fe20008410000 */
[----:B------:R-:W-:-:S04]  /*4a00*/  LEA R16, P0, R12, UR8, 0x1 ;  /* 0x000000080c107c11 */ /* 0x000fc8000f8008ff */
[----:B------:R-:W-:Y:S02]  /*4a10*/  LEA.HI.X R17, R12, UR9, R17, 0x1, P0 ;  /* 0x000000090c117c11 */ /* 0x000fe400080f0c11 */
[----:B------:R-:W-:-:S05]  /*4a20*/  F2FP.BF16.F32.PACK_AB R13, R0, R13 ;  /* 0x0000000d000d723e */ /* 0x000fca00000010ff */
[----:B------:R0:W-:Y:S02]  /*4a30*/  STG.E desc[UR12][R16.64], R13 ;  /* 0x0000000d10007986 */ /* 0x0001e4000c10190c */
.L_x_416:
[----:B------:R-:W-:Y:S05]  /*4a40*/  BSYNC B0 ;  /* 0x0000000000007941 */ /* 0x000fea0003800000 */
.L_x_415:
        /* <DEDUP_REMOVED lines=28> */
.L_x_417:
[----:B------:R-:W-:Y:S04]  /*4c10*/  BSSY B0, `(.L_x_418) ;  /* 0x0000016000007945 */ /* 0x000fe80003800000 */
[----:B------:R-:W-:Y:S05]  /*4c20*/  @!P5 BRA `(.L_x_419) ;  /* 0x000000000050d947 */ /* 0x000fea0003800000 */
[----:B0-----:R-:W-:Y:S01]  /*4c30*/  IADD3 R17, R58, 0x10, RZ ;  /* 0x000000103a117810 */ /* 0x001fe20007ffe0ff */
[----:B------:R-:W-:Y:S01]  /*4c40*/  ULDC.64 UR8, c[0x0][0x288] ;  /* 0x0000a20000087ab9 */ /* 0x000fe20000000a00 */
[----:B------:R-:W-:Y:S01]  /*4c50*/  MOV R12, R62 ;  /* 0x0000003e000c7202 */ /* 0x000fe20000000f00 */
[C---:B------:R-:W-:Y:S01]  /*4c60*/  FFMA.FTZ R32, R18.reuse, R32, R35 ;  /* 0x0000002012207223 */ /* 0x040fe20000010023 */
[----:B------:R-:W-:Y:S01]  /*4c70*/  SHF.R.S32.HI R16, RZ, 0x1f, R17 ;  /* 0x0000001fff107819 */ /* 0x000fe20000011411 */
[----:B------:R-:W-:Y:S01]  /*4c80*/  FFMA.FTZ R31, R18, R31, R35 ;  /* 0x0000001f121f7223 */ /* 0x000fe20000010023 */
[----:B------:R-:W-:Y:S01]  /*4c90*/  MOV R13, R65 ;  /* 0x00000041000d7202 */ /* 0x000fe20000000f00 */
[----:B------:R-:W-:Y:S02]  /*4ca0*/  FFMA.FTZ R32, R37, R8, -R32 ;  /* 0x0000000825207223 */ /* 0x000fe40000010820 */
[----:B------:R-:W-:Y:S02]  /*4cb0*/  IMAD R16, R16, UR8, RZ ;  /* 0x0000000810107c24 */ /* 0x000fe4000f8e02ff */
[----:B------:R-:W-:Y:S01]  /*4cc0*/  FFMA.FTZ R0, R0, R11, -R31 ;  /* 0x0000000b00007223 */ /* 0x000fe2000001081f */
[----:B------:R-:W-:-:S04]  /*4cd0*/  IMAD.WIDE.U32 R12, R17, UR8, R12 ;  /* 0x00000008110c7c25 */ /* 0x000fc8000f8e000c */
[----:B------:R-:W-:Y:S01]  /*4ce0*/  FMUL.FTZ R0, R0, UR10 ;  /* 0x0000000a00007c20 */ /* 0x000fe20008410000 */
[----:B------:R-:W-:Y:S01]  /*4cf0*/  IMAD R17, R17, UR9, R16 ;  /* 0x0000000911117c24 */ /* 0x000fe2000f8e0210 */
[----:B------:R-:W-:Y:S02]  /*4d00*/  ULDC.64 UR8, c[0x0][0x210] ;  /* 0x0000840000087ab9 */ /* 0x000fe40000000a00 */
[----:B------:R-:W-:Y:S02]  /*4d10*/  LEA R16, P0, R12, UR8, 0x1 ;  /* 0x000000080c107c11 */ /* 0x000fe4000f8008ff */
[----:B------:R-:W-:Y:S01]  /*4d20*/  IADD3 R17, R13, R17, RZ ;  /* 0x000000110d117210 */ /* 0x000fe20007ffe0ff */
[----:B------:R-:W-:-:S03]  /*4d30*/  FMUL.FTZ R13, R32, UR10 ;  /* 0x0000000a200d7c20 */ /* 0x000fc60008410000 */
[----:B------:R-:W-:Y:S02]  /*4d40*/  LEA.HI.X R17, R12, UR9, R17, 0x1, P0 ;  /* 0x000000090c117c11 */ /* 0x000fe400080f0c11 */
[----:B------:R-:W-:-:S05]  /*4d50*/  F2FP.BF16.F32.PACK_AB R13, R0, R13 ;  /* 0x0000000d000d723e */ /* 0x000fca00000010ff */
[----:B------:R1:W-:Y:S02]  /*4d60*/  STG.E desc[UR12][R16.64], R13 ;  /* 0x0000000d10007986 */ /* 0x0003e4000c10190c */
.L_x_419:
[----:B------:R-:W-:Y:S05]  /*4d70*/  BSYNC B0 ;  /* 0x0000000000007941 */ /* 0x000fea0003800000 */
.L_x_418:
        /* <DEDUP_REMOVED lines=27> */
.L_x_420:
        /* <DEDUP_REMOVED lines=22> */
.L_x_422:
[----:B------:R-:W-:Y:S05]  /*5090*/  BSYNC B0 ;  /* 0x0000000000007941 */ /* 0x000fea0003800000 */
.L_x_421:
        /* <DEDUP_REMOVED lines=27> */
.L_x_423:
        /* <DEDUP_REMOVED lines=22> */
.L_x_425:
[----:B------:R-:W-:Y:S05]  /*53b0*/  BSYNC B0 ;  /* 0x0000000000007941 */ /* 0x000fea0003800000 */
.L_x_424:
        /* <DEDUP_REMOVED lines=27> */
.L_x_426:
        /* <DEDUP_REMOVED lines=22> */
.L_x_428:
[----:B------:R-:W-:Y:S05]  /*56d0*/  BSYNC B0 ;  /* 0x0000000000007941 */ /* 0x000fea0003800000 */
.L_x_427:
        /* <DEDUP_REMOVED lines=9> */
[----:B------:R-:W-:Y:S01]  /*5770*/  FFMA.FTZ R12, R32, R8, R9 ;  /* 0x00000008200c7223 */ /* 0x000fe20000010009 */
[----:B01234-:R-:W-:-:S03]  /*5780*/  FFMA.FTZ R13, R30, R11, R10 ;  /* 0x0000000b1e0d7223 */ /* 0x01ffc6000001000a */
        /* <DEDUP_REMOVED lines=16> */
.L_x_429:
[----:B------:R-:W-:Y:S04]  /*5890*/  BSSY B0, `(.L_x_430) ;  /* 0x0000016000007945 */ /* 0x000fe80003800000 */
[----:B------:R-:W-:Y:S05]  /*58a0*/  @!P1 BRA `(.L_x_431) ;  /* 0x0000000000509947 */ /* 0x000fea0003800000 */
[----:B01234-:R-:W-:Y:S01]  /*58b0*/  IADD3 R13, R58, 0x50, RZ ;  /* 0x000000503a0d7810 */ /* 0x01ffe20007ffe0ff */
        /* <DEDUP_REMOVED lines=19> */
.L_x_431:
[----:B------:R-:W-:Y:S05]  /*59f0*/  BSYNC B0 ;  /* 0x0000000000007941 */ /* 0x000fea0003800000 */
.L_x_430:
        /* <DEDUP_REMOVED lines=11> */
[----:B0-----:R-:W-:Y:S01]  /*5ab0*/  FFMA.FTZ R12, R22, R11, R10 ;  /* 0x0000000b160c7223 */ /* 0x001fe2000001000a */
[----:B------:R-:W-:-:S03]  /*5ac0*/  FFMA.FTZ R0, R40, R8, R9 ;  /* 0x0000000828007223 */ /* 0x000fc60000010009 */
        /* <DEDUP_REMOVED lines=16> */
.L_x_432:
        /* <DEDUP_REMOVED lines=9> */
[----:B0-----:R-:W-:Y:S02]  /*5c60*/  MOV R12, R62 ;  /* 0x0000003e000c7202 */ /* 0x001fe40000000f00 */
[----:B------:R-:W-:Y:S02]  /*5c70*/  SHF.R.S32.HI R21, RZ, 0x1f, R25 ;  /* 0x0000001fff157819 */ /* 0x000fe40000011419 */
[----:B-1234-:R-:W-:-:S03]  /*5c80*/  MOV R13, R65 ;  /* 0x00000041000d7202 */ /* 0x01efc60000000f00 */
        /* <DEDUP_REMOVED lines=15> */
.L_x_434:
[----:B------:R-:W-:Y:S05]  /*5d80*/  BSYNC B0 ;  /* 0x0000000000007941 */ /* 0x000fea0003800000 */
.L_x_433:
[----:B------:R-:W-:Y:S02]  /*5d90*/  SHF.L.U32 R41, R41, 0x10, RZ ;  /* 0x0000001029297819 */ /* 0x000fe400000006ff */
[----:B------:R-:W-:Y:S02]  /*5da0*/  SHF.L.U32 R20, R20, 0x10, RZ ;  /* 0x0000001014147819 */ /* 0x000fe400000006ff */
[----:B------:R-:W-:Y:S01]  /*5db0*/  ISETP.GE.U32.AND P0, PT, R0, UR8, PT ;  /* 0x0000000800007c0c */ /* 0x000fe2000bf06070 */
[----:B------:R-:W-:Y:S01]  /*5dc0*/  FADD.FTZ R41, R41, -UR11 ;  /* 0x8000000b29297e21 */ /* 0x000fe20008010000 */
[----:B01234-:R-:W-:Y:S01]  /*5dd0*/  SHF.L.U32 R13, R14, 0x10, RZ ;  /* 0x000000100e0d7819 */ /* 0x01ffe200000006ff */
        /* <DEDUP_REMOVED lines=25> */
.L_x_435:
        /* <DEDUP_REMOVED lines=19> */
.L_x_437:
[----:B------:R-:W-:Y:S05]  /*60a0*/  BSYNC B0 ;  /* 0x0000000000007941 */ /* 0x000fea0003800000 */
.L_x_436:
[----:B------:R-:W-:Y:S01]  /*60b0*/  ULDC UR8, c[0x0][0x2a0] ;  /* 0x0000a80000087ab9 */ /* 0x000fe20000000800 */
[----:B------:R-:W-:Y:S01]  /*60c0*/  ULDC UR9, c[0x0][0x270] ;  /* 0x00009c0000097ab9 */ /* 0x000fe20000000800 */
[----:B------:R-:W-:Y:S01]  /*60d0*/  IADD3 R55, R6, R55, RZ ;  /* 0x0000003706377210 */ /* 0x000fe20007ffe0ff */
[----:B------:R-:W-:Y:S01]  /*60e0*/  UIMAD UR8, UR8, UR9, URZ ;  /* 0x00000009080872a4 */ /* 0x000fe2000f8e023f */
[----:B------:R-:W-:-:S05]  /*60f0*/  IADD3 R54, R54, 0x1, RZ ;  /* 0x0000000136367810 */ /* 0x000fca0007ffe0ff */
[----:B------:R-:W-:-:S13]  /*6100*/  ISETP.GE.AND P0, PT, R55, UR8, PT ;  /* 0x0000000837007c0c */ /* 0x000fda000bf06270 */
[----:B------:R-:W-:Y:S05]  /*6110*/  @!P0 BRA `(.L_x_438) ;  /* 0xffffffa000cc8947 */ /* 0x000fea000383ffff */
.L_x_387:
[----:B------:R-:W1:Y:S01]  /*6120*/  LDC R6, c[0x0][0xc] ;  /* 0x00000300ff067b82 */ /* 0x000e620000000800 */
[----:B------:R-:W-:Y:S01]  /*6130*/  ISETP.NE.AND P2, PT, R59, RZ, PT ;  /* 0x000000ff3b00720c */ /* 0x000fe20003f45270 */
[----:B------:R-:W-:Y:S06]  /*6140*/  BSSY B0, `(.L_x_439) ;  /* 0x0000015000007945 */ /* 0x000fec0003800000 */
[----:B0-----:R-:W0:Y:S08]  /*6150*/  LDC R9, c[0x0][0x10] ;  /* 0x00000400ff097b82 */ /* 0x001e300000000800 */
[----:B------:R-:W2:Y:S01]  /*6160*/  LDC.64 R2, c[0x0][0x258] ;  /* 0x00009600ff027b82 */ /* 0x000ea20000000a00 */
[----:B-1----:R-:W-:-:S02]  /*6170*/  IADD3 R0, R6, -0x1, RZ ;  /* 0xffffffff06007810 */ /* 0x002fc40007ffe0ff */
[----:B------:R-:W-:Y:S02]  /*6180*/  ISETP.NE.AND P1, PT, R6, 0x1, PT ;  /* 0x000000010600780c */ /* 0x000fe40003f25270 */
[----:B------:R-:W-:Y:S02]  /*6190*/  ISETP.NE.AND P0, PT, R0, UR14, PT ;  /* 0x0000000e00007c0c */ /* 0x000fe4000bf05270 */
[C---:B0-----:R-:W-:Y:S02]  /*61a0*/  SHF.L.U32 R0, R9.reuse, 0x1, RZ ;  /* 0x0000000109007819 */ /* 0x041fe400000006ff */
[----:B------:R-:W-:Y:S02]  /*61b0*/  IADD3 R4, R9, -0x1, RZ ;  /* 0xffffffff09047810 */ /* 0x000fe40007ffe0ff */
[----:B------:R-:W-:Y:S02]  /*61c0*/  SEL R5, R0, RZ, P1 ;  /* 0x000000ff00057207 */ /* 0x000fe40000800000 */
[----:B------:R-:W-:-:S03]  /*61d0*/  ISETP.NE.OR P0, PT, R7, R4, P0 ;  /* 0x000000040700720c */ /* 0x000fc60000705670 */
[----:B--2---:R-:W-:Y:S01]  /*61e0*/  IMAD.WIDE.U32 R2, R5, 0x4, R2 ;  /* 0x0000000405027825 */ /* 0x004fe200078e0002 */
[----:B------:R-:W-:Y:S09]  /*61f0*/  @P2 BRA `(.L_x_440) ;  /* 0x0000000000242947 */ /* 0x000ff20003800000 */
        /* <DEDUP_REMOVED lines=9> */
.L_x_440:
[----:B------:R-:W-:Y:S05]  /*6290*/  BSYNC B0 ;  /* 0x0000000000007941 */ /* 0x000fea0003800000 */
.L_x_439:
[----:B------:R-:W-:Y:S05]  /*62a0*/  @P0 EXIT ;  /* 0x000000000000094d */ /* 0x000fea0003800000 */
[----:B------:R-:W-:Y:S05]  /*62b0*/  @P2 BRA `(.L_x_441) ;  /* 0x0000000000202947 */ /* 0x000fea0003800000 */
[----:B------:R-:W-:-:S05]  /*62c0*/  IMAD R0, R6, R9, RZ ;  /* 0x0000000906007224 */ /* 0x000fca00078e02ff */
[----:B------:R-:W-:-:S13]  /*62d0*/  ISETP.NE.AND P0, PT, R0, -0x1, PT ;  /* 0xffffffff0000780c */ /* 0x000fda0003f05270 */
[----:B------:R-:W-:Y:S05]  /*62e0*/  @!P0 BRA `(.L_x_441) ;  /* 0x0000000000148947 */ /* 0x000fea0003800000 */
.L_x_442:
[----:B0-----:R-:W2:Y:S04]  /*62f0*/  LDG.E.STRONG.GPU R5, desc[UR12][R2.64] ;  /* 0x0000000c02057981 */ /* 0x001ea8000c1ef900 */
[----:B--2---:R-:W-:Y:S01]  /*6300*/  CCTL.IVALL ;  /* 0x00000000ff00798f */ /* 0x004fe20002000000 */
[----:B------:R-:W-:Y:S05]  /*6310*/  YIELD ;  /* 0x0000000000007946 */ /* 0x000fea0003800000 */
[----:B------:R-:W-:-:S13]  /*6320*/  ISETP.NE.AND P0, PT, R5, R0, PT ;  /* 0x000000000500720c */ /* 0x000fda0003f05270 */
[----:B------:R-:W-:Y:S05]  /*6330*/  @P0 BRA `(.L_x_442) ;  /* 0xfffffffc00ec0947 */ /* 0x000fea000383ffff */
.L_x_441:
[----:B------:R-:W-:Y:S05]  /*6340*/  WARPSYNC.ALL ;  /* 0x0000000000007948 */ /* 0x000fea0003800000 */
[----:B------:R-:W1:Y:S08]  /*6350*/  LDC.64 R22, c[0x0][0x288] ;  /* 0x0000a200ff167b82 */ /* 0x000e700000000a00 */
[----:B------:R-:W-:Y:S01]  /*6360*/  BAR.SYNC.DEFER_BLOCKING 0x0 ;  /* 0x0000000000007b1d */ /* 0x000fe20000010000 */
[----:B-1----:R-:W-:-:S04]  /*6370*/  LEA.HI R0, P0, R23, R22, RZ, 0x1 ;  /* 0x0000001617007211 */ /* 0x002fc800078108ff */
[----:B0-----:R-:W-:-:S04]  /*6380*/  IADD3.X R3, RZ, R23, RZ, P0, !PT ;  /* 0x00000017ff037210 */ /* 0x001fc800007fe4ff */
[----:B------:R-:W-:Y:S02]  /*6390*/  SHF.R.S64 R18, R0, 0x1, R3 ;  /* 0x0000000100127819 */ /* 0x000fe40000001003 */
        /* <DEDUP_REMOVED lines=18> */
.L_x_443:
        /* <DEDUP_REMOVED lines=25> */
.L_x_444:
        /* <DEDUP_REMOVED lines=11> */
.L_x_5137:


//--------------------- .text._Z35group_norm_nhwc_bwd_one_pass_kernelI11Bf16IOBf16WLi256ELi48ELi384EEv26Group_norm_nhwc_bwd_params --------------------------
	.section	.text._Z35group_norm_nhwc_bwd_one_pass_kernelI11Bf16IOBf16WLi256ELi48ELi384EEv26Group_norm_nhwc_bwd_params,"ax",@progbits
	.align	128
        .global         _Z35group_norm_nhwc_bwd_one_pass_kernelI11Bf16IOBf16WLi256ELi48ELi384EEv26Group_norm_nhwc_bwd_params
        .type           _Z35group_norm_nhwc_bwd_one_pass_kernelI11Bf16IOBf16WLi256ELi48ELi384EEv26Group_norm_nhwc_bwd_params,@function
        .size           _Z35group_norm_nhwc_bwd_one_pass_kernelI11Bf16IOBf16WLi256ELi48ELi384EEv26Group_norm_nhwc_bwd_params,(.L_x_5138 - _Z35group_norm_nhwc_bwd_one_pass_kernelI11Bf16IOBf16WLi256ELi48ELi384EEv26Group_norm_nhwc_bwd_params)
        .other          _Z35group_norm_nhwc_bwd_one_pass_kernelI11Bf16IOBf16WLi256ELi48ELi384EEv26Group_norm_nhwc_bwd_params,@"STO_CUDA_ENTRY STV_DEFAULT"
_Z35group_norm_nhwc_bwd_one_pass_kernelI11Bf16IOBf16WLi256ELi48ELi384EEv26Group_norm_nhwc_bwd_params:
.text._Z35group_norm_nhwc_bwd_one_pass_kernelI11Bf16IOBf16WLi256ELi48ELi384EEv26Group_norm_nhwc_bwd_params:
        /* <DEDUP_REMOVED lines=116> */
.L_x_528:
        /* <DEDUP_REMOVED lines=295> */
[----:B------:R-:W5:Y:S01]  /*19b0*/  @P0 LDG.E R5, desc[UR8][R108.64] ;  /* 0x000000086c050981 */ /* 0x000f62000c1e1900 */
[----:B------:R-:W-:-:S04]  /*19c0*/  ISETP.GE.U32.AND P0, PT, R2, UR12, PT ;  /* 0x0000000c02007c0c */ /* 0x000fc8000bf06070 */
[----:B------:R-:W-:-:S04]  /*19d0*/  ISETP.GE.AND.EX P0, PT, R3, UR13, PT, P0 ;  /* 0x0000000d03007c0c */ /* 0x000fc8000bf06300 */
[----:B------:R-:W-:-:S13]  /*19e0*/  ISETP.LT.U32.AND P0, PT, R102, 0x180, !P0 ;  /* 0x000001806600780c */ /* 0x000fda0004701070 */
[----:B------:R-:W1:Y:S08]  /*19f0*/  @P0 LDC.64 R2, c[0x0][0x288] ;  /* 0x0000a200ff020b82 */ /* 0x000e700000000a00 */
[----:B------:R-:W2:Y:S01]  /*1a00*/  @P0 LDC.64 R112, c[0x0][0x230] ;  /* 0x00008c00ff700b82 */ /* 0x000ea20000000a00 */
        /* <DEDUP_REMOVED lines=9> */
[----:B--2---:R-:W-:-:S04]  /*1aa0*/  @P0 IADD3 R112, P6, R3, R112, RZ ;  /* 0x0000007003700210 */ /* 0x004fc80007fde0ff */
        /* <DEDUP_REMOVED lines=19> */
[----:B------:R-:W-:-:S04]  /*1be0*/  @P0 IADD3 R95, R111, R95, RZ ;  /* 0x0000005f6f5f0210 */ /* 0x000fc80007ffe0ff */
[C---:B------:R-:W-:Y:S02]  /*1bf0*/  @P0 SHF.L.U64.HI R0, R110.reuse, 0x1, R95 ;  /* 0x000000016e000819 */ /* 0x040fe4000001025f */
[----:B------:R-:W1:Y:S01]  /*1c00*/  @P0 LDC.64 R94, c[0x0][0x228] ;  /* 0x00008a00ff5e0b82 */ /* 0x000e620000000a00 */
[----:B------:R-:W-:-:S04]  /*1c10*/  @P0 SHF.L.U32 R111, R110, 0x1, RZ ;  /* 0x000000016e6f0819 */ /* 0x000fc800000006ff */
        /* <DEDUP_REMOVED lines=9> */
[----:B------:R0:W5:Y:S04]  /*1cb0*/  @P5 LDG.E R128, desc[UR8][R106.64] ;  /* 0x000000086a805981 */ /* 0x000168000c1e1900 */
[----:B------:R-:W5:Y:S01]  /*1cc0*/  @P5 LDG.E R127, desc[UR8][R92.64] ;  /* 0x000000085c7f5981 */ /* 0x000f62000c1e1900 */
[----:B------:R-:W-:Y:S02]  /*1cd0*/  ISETP.NE.AND P5, PT, R117, RZ, PT ;  /* 0x000000ff7500720c */ /* 0x000fe40003fa5270 */
[----:B------:R-:W-:Y:S02]  /*1ce0*/  MOV R2, RZ ;  /* 0x000000ff00027202 */ /* 0x000fe40000000f00 */
[----:B------:R-:W-:Y:S02]  /*1cf0*/  MOV R0, RZ ;  /* 0x000000ff00007202 */ /* 0x000fe40000000f00 */
[----:B------:R-:W-:-:S02]  /*1d00*/  CS2R R124, SRZ ;  /* 0x00000000007c7805 */ /* 0x000fc4000001ff00 */
[----:B------:R-:W5:Y:S04]  /*1d10*/  @P0 LDG.E R2, desc[UR8][R108.64] ;  /* 0x000000086c020981 */ /* 0x000f68000c1e1900 */
[----:B------:R1:W5:Y:S04]  /*1d20*/  @P0 LDG.E R0, desc[UR8][R110.64] ;  /* 0x000000086e000981 */ /* 0x000368000c1e1900 */
[----:B------:R3:W5:Y:S04]  /*1d30*/  @P5 LDG.E R129, desc[UR8][R74.64] ;  /* 0x000000084a815981 */ /* 0x000768000c1e1900 */
[----:B------:R3:W5:Y:S01]  /*1d40*/  @P5 LDG.E R126, desc[UR8][R72.64] ;  /* 0x00000008487e5981 */ /* 0x000762000c1e1900 */
[----:B------:R-:W-:-:S13]  /*1d50*/  ISETP.NE.AND P5, PT, R116, RZ, PT ;  /* 0x000000ff7400720c */ /* 0x000fda0003fa5270 */
[----:B------:R3:W5:Y:S01]  /*1d60*/  @P5 LDG.E R124, desc[UR8][R70.64] ;  /* 0x00000008467c5981 */ /* 0x000762000c1e1900 */
[----:B0-----:R-:W-:Y:S02]  /*1d70*/  CS2R R106, SRZ ;  /* 0x00000000006a7805 */ /* 0x001fe4000001ff00 */
[----:B------:R-:W-:Y:S02]  /*1d80*/  LOP3.LUT P6, RZ, R9, 0x2, RZ, 0xc0, !PT ;  /* 0x0000000209ff7812 */ /* 0x000fe400078cc0ff */
[----:B------:R-:W-:Y:S02]  /*1d90*/  MOV R130, 0x3f800000 ;  /* 0x3f80000000827802 */ /* 0x000fe40000000f00 */
[----:B-1----:R-:W-:Y:S02]  /*1da0*/  CS2R R110, SRZ ;  /* 0x00000000006e7805 */ /* 0x002fe4000001ff00 */
[----:B------:R-:W-:Y:S02]  /*1db0*/  CS2R R116, SRZ ;  /* 0x0000000000747805 */ /* 0x000fe4000001ff00 */
[----:B------:R-:W-:-:S02]  /*1dc0*/  CS2R R118, SRZ ;  /* 0x0000000000767805 */ /* 0x000fc4000001ff00 */
[----:B------:R-:W-:Y:S02]  /*1dd0*/  CS2R R120, SRZ ;  /* 0x0000000000787805 */ /* 0x000fe4000001ff00 */
        /* <DEDUP_REMOVED lines=8> */
[----:B--2---:R-:W-:Y:S01]  /*1e60*/  FFMA.FTZ R113, -R94, R94, R95 ;  /* 0x0000005e5e717223 */ /* 0x004fe2000001015f */
[----:B------:R-:W-:-:S04]  /*1e70*/  MOV R95, RZ ;  /* 0x000000ff005f7202 */ /* 0x000fc80000000f00 */
[----:B------:R-:W-:Y:S02]  /*1e80*/  FSETP.GTU.FTZ.AND P0, PT, R113, RZ, PT ;  /* 0x000000ff7100720b */ /* 0x000fe40003f1c000 */
[----:B------:R3:W5:Y:S01]  /*1e90*/  @P5 LDG.E R95, desc[UR8][R68.64] ;  /* 0x00000008445f5981 */ /* 0x000762000c1e1900 */
[----:B------:R-:W-:Y:S02]  /*1ea0*/  ISETP.NE.AND P5, PT, R105, RZ, PT ;  /* 0x000000ff6900720c */ /* 0x000fe40003fa5270 */
[----:B------:R-:W-:-:S08]  /*1eb0*/  MOV R105, RZ ;  /* 0x000000ff00697202 */ /* 0x000fd00000000f00 */
[----:B------:R-:W0:Y:S03]  /*1ec0*/  @P0 LDC R112, c[0x0][0x250] ;  /* 0x00009400ff700b82 */ /* 0x000e260000000800 */
[----:B------:R3:W5:Y:S04]  /*1ed0*/  @P5 LDG.E R125, desc[UR8][R66.64] ;  /* 0x00000008427d5981 */ /* 0x000768000c1e1900 */
[----:B------:R3:W5:Y:S01]  /*1ee0*/  @P5 LDG.E R105, desc[UR8][R64.64] ;  /* 0x0000000840695981 */ /* 0x000762000c1e1900 */
[----:B------:R-:W-:-:S13]  /*1ef0*/  ISETP.NE.AND P5, PT, R115, RZ, PT ;  /* 0x000000ff7300720c */ /* 0x000fda0003fa5270 */
[----:B------:R3:W5:Y:S04]  /*1f00*/  @P5 LDG.E R106, desc[UR8][R62.64] ;  /* 0x000000083e6a5981 */ /* 0x000768000c1e1900 */
[----:B------:R3:W5:Y:S01]  /*1f10*/  @P5 LDG.E R107, desc[UR8][R60.64] ;  /* 0x000000083c6b5981 */ /* 0x000762000c1e1900 */
[----:B------:R-:W-:Y:S01]  /*1f20*/  ISETP.NE.AND P5, PT, R114, RZ, PT ;  /* 0x000000ff7200720c */ /* 0x000fe20003fa5270 */
[----:B0-----:R-:W-:Y:S01]  /*1f30*/  @P0 FADD.FTZ R112, R113, R112 ;  /* 0x0000007071700221 */ /* 0x001fe20000010000 */
[----:B------:R-:W-:-:S03]  /*1f40*/  CS2R R114, SRZ ;  /* 0x0000000000727805 */ /* 0x000fc6000001ff00 */
[----:B------:R0:W1:Y:S03]  /*1f50*/  @P0 MUFU.RSQ R130, R112 ;  /* 0x0000007000820308 */ /* 0x0000660000001400 */
[----:B------:R3:W5:Y:S04]  /*1f60*/  @P4 LDG.E R114, desc[UR8][R46.64] ;  /* 0x000000082e724981 */ /* 0x000768000c1e1900 */
[----:B------:R3:W5:Y:S01]  /*1f70*/  @P4 LDG.E R115, desc[UR8][R44.64] ;  /* 0x000000082c734981 */ /* 0x000762000c1e1900 */
[----:B0-----:R-:W-:-:S06]  /*1f80*/  CS2R R112, SRZ ;  /* 0x0000000000707805 */ /* 0x001fcc000001ff00 */
[----:B------:R3:W5:Y:S04]  /*1f90*/  @P5 LDG.E R112, desc[UR8][R50.64] ;  /* 0x0000000832705981 */ /* 0x000768000c1e1900 */
[----:B------:R3:W5:Y:S01]  /*1fa0*/  @P5 LDG.E R113, desc[UR8][R48.64] ;  /* 0x0000000830715981 */ /* 0x000762000c1e1900 */
[----:B------:R-:W-:Y:S02]  /*1fb0*/  LOP3.LUT P0, RZ, R9, 0x4, RZ, 0xc0, !PT ;  /* 0x0000000409ff7812 */ /* 0x000fe4000780c0ff */
[----:B------:R-:W-:-:S11]  /*1fc0*/  CS2R R108, SRZ ;  /* 0x00000000006c7805 */ /* 0x000fd6000001ff00 */
[----:B------:R3:W5:Y:S04]  /*1fd0*/  @P0 LDG.E R108, desc[UR8][R58.64] ;  /* 0x000000083a6c0981 */ /* 0x000768000c1e1900 */
[----:B------:R3:W5:Y:S01]  /*1fe0*/  @P0 LDG.E R109, desc[UR8][R56.64] ;  /* 0x00000008386d0981 */ /* 0x000762000c1e1900 */
[----:B------:R-:W-:Y:S01]  /*1ff0*/  ISETP.GT.U32.AND P0, PT, R102, 0x17f, PT ;  /* 0x0000017f6600780c */ /* 0x000fe20003f04070 */
[----:B------:R-:W-:Y:S01]  /*2000*/  BSSY B0, `(.L_x_446) ;  /* 0x0000015000007945 */ /* 0x000fe20003800000 */
[----:B------:R-:W-:Y:S02]  /*2010*/  MOV R131, RZ ;  /* 0x000000ff00837202 */ /* 0x000fe40000000f00 */
[----:B------:R-:W-:Y:S02]  /*2020*/  CS2R R122, SRZ ;  /* 0x00000000007a7805 */ /* 0x000fe4000001ff00 */
[----:B------:R-:W-:-:S07]  /*2030*/  MOV R132, RZ ;  /* 0x000000ff00847202 */ /* 0x000fce0000000f00 */
[----:B-1-3--:R-:W-:Y:S05]  /*2040*/  @P0 BRA `(.L_x_447) ;  /* 0x0000000000400947 */ /* 0x00afea0003800000 */
[----:B------:R-:W-:Y:S02]  /*2050*/  ISETP.NE.AND P0, PT, RZ, UR10, PT ;  /* 0x0000000aff007c0c */ /* 0x000fe4000bf05270 */
[----:B------:R-:W-:-:S04]  /*2060*/  IADD3 R37, R23, R138, RZ ;  /* 0x0000008a17257210 */ /* 0x000fc80007ffe0ff */
[----:B------:R-:W-:-:S07]  /*2070*/  SHF.R.S32.HI R34, RZ, 0x1f, R37 ;  /* 0x0000001fff227819 */ /* 0x000fce0000011425 */
[----:B------:R-:W0:Y:S02]  /*2080*/  @P0 LDC.64 R32, c[0x0][0x240] ;  /* 0x00009000ff200b82 */ /* 0x000e240000000a00 */
[----:B0-----:R-:W-:-:S04]  /*2090*/  @P0 LEA R32, P6, R37, R32, 0x1 ;  /* 0x0000002025200211 */ /* 0x001fc800078c08ff */
[----:B------:R-:W-:-:S05]  /*20a0*/  @P0 LEA.HI.X R33, R37, R33, R34, 0x1, P6 ;  /* 0x0000002125210211 */ /* 0x000fca00030f0c22 */
[----:B------:R-:W2:Y:S04]  /*20b0*/  @P0 LDG.E.U16 R35, desc[UR8][R32.64] ;  /* 0x0000000820230981 */ /* 0x000ea8000c1e1500 */
[----:B------:R-:W3:Y:S01]  /*20c0*/  @P0 LDG.E.U16 R34, desc[UR8][R32.64+0x2] ;  /* 0x0000020820220981 */ /* 0x000ee2000c1e1500 */
[----:B--2---:R-:W-:Y:S02]  /*20d0*/  @P0 SHF.L.U32 R122, R35, 0x10, RZ ;  /* 0x00000010237a0819 */ /* 0x004fe400000006ff */
[----:B---3--:R-:W-:Y:S02]  /*20e0*/  @P0 SHF.L.U32 R123, R34, 0x10, RZ ;  /* 0x00000010227b0819 */ /* 0x008fe400000006ff */
[----:B------:R-:W0:Y:S02]  /*20f0*/  LDC.64 R34, c[0x0][0x238] ;  /* 0x00008e00ff227b82 */ /* 0x000e240000000a00 */
[----:B0-----:R-:W-:-:S05]  /*2100*/  IMAD.WIDE R34, R37, 0x2, R34 ;  /* 0x0000000225227825 */ /* 0x001fca00078e0222 */
[----:B------:R-:W2:Y:S04]  /*2110*/  LDG.E.U16 R131, desc[UR8][R34.64] ;  /* 0x0000000822837981 */ /* 0x000ea8000c1e1500 */
[----:B------:R-:W3:Y:S01]  /*2120*/  LDG.E.U16 R132, desc[UR8][R34.64+0x2] ;  /* 0x0000020822847981 */ /* 0x000ee2000c1e1500 */
[----:B--2---:R-:W-:Y:S02]  /*2130*/  SHF.L.U32 R131, R131, 0x10, RZ ;  /* 0x0000001083837819 */ /* 0x004fe400000006ff */
[----:B---3--:R-:W-:-:S07]  /*2140*/  SHF.L.U32 R132, R132, 0x10, RZ ;  /* 0x0000001084847819 */ /* 0x008fce00000006ff */
.L_x_447:
[----:B------:R-:W-:Y:S05]  /*2150*/  BSYNC B0 ;  /* 0x0000000000007941 */ /* 0x000fea0003800000 */
.L_x_446:
[----:B------:R-:W-:Y:S02]  /*2160*/  ISETP.NE.AND P0, PT, RZ, UR10, PT ;  /* 0x0000000aff007c0c */ /* 0x000fe4000bf05270 */
[C---:B-----5:R-:W-:Y:S02]  /*2170*/  PRMT R32, R128.reuse, 0x7632, R32 ;  /* 0x0000763280207816 */ /* 0x060fe40000000020 */
        /* <DEDUP_REMOVED lines=37> */
.L_x_448:
        /* <DEDUP_REMOVED lines=26> */
.L_x_449:
        /* <DEDUP_REMOVED lines=12> */
[----:B------:R-:W-:Y:S01]  /*2630*/  FMUL.FTZ R75, R39, R130 ;  /* 0x00000082274b7220 */ /* 0x000fe20000410000 */
        /* <DEDUP_REMOVED lines=23> */
.L_x_450:
        /* <DEDUP_REMOVED lines=11> */
[----:B------:R-:W-:Y:S01]  /*2860*/  FMUL.FTZ R71, R39, R130 ;  /* 0x0000008227477220 */ /* 0x000fe20000410000 */
        /* <DEDUP_REMOVED lines=22> */
.L_x_451:
        /* <DEDUP_REMOVED lines=36> */
.L_x_452:
        /* <DEDUP_REMOVED lines=34> */
.L_x_453:
        /* <DEDUP_REMOVED lines=36> */
.L_x_454:
        /* <DEDUP_REMOVED lines=34> */
.L_x_455:
        /* <DEDUP_REMOVED lines=36> */
.L_x_456:
        /* <DEDUP_REMOVED lines=34> */
.L_x_457:
        /* <DEDUP_REMOVED lines=36> */
.L_x_458:
[----:B------:R-:W-:Y:S01]  /*3930*/  SHF.L.U32 R39, R120, 0x10, RZ ;  /* 0x0000001078277819 */ /* 0x000fe200000006ff */
[----:B------:R-:W-:Y:S01]  /*3940*/  FFMA.FTZ R38, R46, R34, R35 ;  /* 0x000000222e267223 */ /* 0x000fe20000010023 */
[----:B------:R-:W-:Y:S01]  /*3950*/  SHF.L.U32 R41, R148, 0x10, RZ ;  /* 0x0000001094297819 */ /* 0x000fe200000006ff */
[----:B------:R-:W-:Y:S01]  /*3960*/  FADD.FTZ R37, R34, R37 ;  /* 0x0000002522257221 */ /* 0x000fe20000010000 */
[----:B------:R-:W-:Y:S01]  /*3970*/  FMUL.FTZ R36, R44, R131 ;  /* 0x000000832c247220 */ /* 0x000fe20000410000 */
[----:B------:R-:W-:Y:S01]  /*3980*/  PRMT R34, R121, 0x7632, R34 ;  /* 0x0000763279227816 */ /* 0x000fe20000000022 */
[C---:B------:R-:W-:Y:S01]  /*3990*/  FADD.FTZ R39, -R94.reuse, R39 ;  /* 0x000000275e277221 */ /* 0x040fe20000010100 */
[----:B------:R-:W-:Y:S01]  /*39a0*/  FADD.FTZ R145, -R94, R41 ;  /* 0x000000295e917221 */ /* 0x000fe20000010100 */
[----:B------:R-:W-:Y:S01]  /*39b0*/  FFMA.FTZ R35, R43, R36, R38 ;  /* 0x000000242b237223 */ /* 0x000fe20000010026 */
[----:B------:R-:W-:Y:S01]  /*39c0*/  SHF.L.U32 R41, R34, 0x10, RZ ;  /* 0x0000001022297819 */ /* 0x000fe200000006ff */
[----:B------:R-:W-:Y:S01]  /*39d0*/  FADD.FTZ R37, R37, R36 ;  /* 0x0000002425257221 */ /* 0x000fe20000010000 */
[----:B------:R-:W-:Y:S01]  /*39e0*/  SHF.L.U32 R40, R121, 0x10, RZ ;  /* 0x0000001079287819 */ /* 0x000fe200000006ff */
[----:B------:R-:W-:Y:S01]  /*39f0*/  FMUL.FTZ R39, R39, R130 ;  /* 0x0000008227277220 */ /* 0x000fe20000410000 */
        /* <DEDUP_REMOVED lines=21> */
.L_x_459:
[----:B------:R-:W-:Y:S01]  /*3b50*/  FFMA.FTZ R36, R42, R34, R35 ;  /* 0x000000222a247223 */ /* 0x000fe20000010023 */
[----:B------:R-:W-:Y:S01]  /*3b60*/  FMUL.FTZ R144, R40, R131 ;  /* 0x0000008328907220 */ /* 0x000fe20000410000 */
[----:B------:R-:W-:Y:S01]  /*3b70*/  FADD.FTZ R37, R34, R37 ;  /* 0x0000002522257221 */ /* 0x000fe20000010000 */
[C---:B------:R-:W-:Y:S01]  /*3b80*/  PRMT R34, R8.reuse, 0x7632, R34 ;  /* 0x0000763208227816 */ /* 0x040fe20000000022 */
[----:B------:R-:W-:Y:S01]  /*3b90*/  FMUL.FTZ R147, R41, R132 ;  /* 0x0000008429937220 */ /* 0x000fe20000410000 */
[----:B------:R-:W-:Y:S01]  /*3ba0*/  FFMA.FTZ R145, R39, R144, R36 ;  /* 0x0000009027917223 */ /* 0x000fe20000010024 */
[----:B------:R-:W-:Y:S01]  /*3bb0*/  FADD.FTZ R144, R37, R144 ;  /* 0x0000009025907221 */ /* 0x000fe20000010000 */
[----:B------:R-:W-:Y:S02]  /*3bc0*/  SHF.L.U32 R35, R8, 0x10, RZ ;  /* 0x0000001008237819 */ /* 0x000fe400000006ff */
[----:B------:R-:W-:Y:S02]  /*3bd0*/  SHF.L.U32 R37, R34, 0x10, RZ ;  /* 0x0000001022257819 */ /* 0x000fe400000006ff */
[C---:B------:R-:W-:Y:S01]  /*3be0*/  PRMT R34, R7.reuse, 0x7632, R34 ;  /* 0x0000763207227816 */ /* 0x040fe20000000022 */
[C---:B------:R-:W-:Y:S01]  /*3bf0*/  FADD.FTZ R35, -R94.reuse, R35 ;  /* 0x000000235e237221 */ /* 0x040fe20000010100 */
[----:B------:R-:W-:Y:S01]  /*3c00*/  SHF.L.U32 R36, R7, 0x10, RZ ;  /* 0x0000001007247819 */ /* 0x000fe200000006ff */
[----:B------:R-:W-:Y:S01]  /*3c10*/  FADD.FTZ R149, -R94, R37 ;  /* 0x000000255e957221 */ /* 0x000fe20000010100 */
[----:B------:R-:W-:Y:S01]  /*3c20*/  SHF.L.U32 R37, R34, 0x10, RZ ;  /* 0x0000001022257819 */ /* 0x000fe200000006ff */
[-C--:B------:R-:W-:Y:S01]  /*3c30*/  FMUL.FTZ R35, R35, R130.reuse ;  /* 0x0000008223237220 */ /* 0x080fe20000410000 */
[----:B------:R-:W-:Y:S01]  /*3c40*/  PRMT R146, R6, 0x7632, R146 ;  /* 0x0000763206927816 */ /* 0x000fe20000000092 */
        /* <DEDUP_REMOVED lines=20> */
.L_x_460:
[----:B------:R-:W-:Y:S01]  /*3d90*/  FFMA.FTZ R150, R38, R147, R145 ;  /* 0x0000009326967223 */ /* 0x000fe20000010091 */
[----:B------:R-:W-:Y:S01]  /*3da0*/  FMUL.FTZ R148, R36, R131 ;  /* 0x0000008324947220 */ /* 0x000fe20000410000 */
[----:B------:R-:W-:Y:S01]  /*3db0*/  FADD.FTZ R151, R147, R144 ;  /* 0x0000009093977221 */ /* 0x000fe20000010000 */
[----:B------:R-:W-:Y:S02]  /*3dc0*/  SHF.L.U32 R145, R6, 0x10, RZ ;  /* 0x0000001006917819 */ /* 0x000fe400000006ff */
[----:B------:R-:W-:Y:S01]  /*3dd0*/  SHF.L.U32 R147, R146, 0x10, RZ ;  /* 0x0000001092937819 */ /* 0x000fe200000006ff */
[----:B------:R-:W-:Y:S01]  /*3de0*/  FFMA.FTZ R149, R35, R148, R150 ;  /* 0x0000009423957223 */ /* 0x000fe20000010096 */
[----:B------:R-:W-:Y:S01]  /*3df0*/  FADD.FTZ R148, R151, R148 ;  /* 0x0000009497947221 */ /* 0x000fe20000010000 */
[C---:B------:R-:W-:Y:S01]  /*3e00*/  PRMT R146, R5.reuse, 0x7632, R146 ;  /* 0x0000763205927816 */ /* 0x040fe20000000092 */
[C---:B------:R-:W-:Y:S01]  /*3e10*/  FADD.FTZ R151, -R94.reuse, R145 ;  /* 0x000000915e977221 */ /* 0x040fe20000010100 */
[----:B------:R-:W-:Y:S01]  /*3e20*/  FADD.FTZ R153, -R94, R147 ;  /* 0x000000935e997221 */ /* 0x000fe20000010100 */
[----:B------:R-:W-:-:S02]  /*3e30*/  SHF.L.U32 R144, R5, 0x10, RZ ;  /* 0x0000001005907819 */ /* 0x000fc400000006ff */
        /* <DEDUP_REMOVED lines=23> */
.L_x_461:
[----:B------:R-:W-:Y:S01]  /*3fb0*/  FFMA.FTZ R152, R34, R151, R149 ;  /* 0x0000009722987223 */ /* 0x000fe20000010095 */
[----:B------:R-:W-:Y:S01]  /*3fc0*/  FMUL.FTZ R150, R144, R131 ;  /* 0x0000008390967220 */ /* 0x000fe20000410000 */
[--C-:B------:R-:W-:Y:S01]  /*3fd0*/  FADD.FTZ R151, R151, R148.reuse ;  /* 0x0000009497977221 */ /* 0x100fe20000010000 */
[C---:B------:R-:W-:Y:S01]  /*3fe0*/  PRMT R148, R4.reuse, 0x7632, R148 ;  /* 0x0000763204947816 */ /* 0x040fe20000000094 */
[----:B------:R-:W-:Y:S01]  /*3ff0*/  FMUL.FTZ R153, R145, R132 ;  /* 0x0000008491997220 */ /* 0x000fe20000410000 */
[----:B------:R-:W-:Y:S01]  /*4000*/  FFMA.FTZ R149, R147, R150, R152 ;  /* 0x0000009693957223 */ /* 0x000fe20000010098 */
[----:B------:R-:W-:Y:S01]  /*4010*/  FADD.FTZ R150, R151, R150 ;  /* 0x0000009697967221 */ /* 0x000fe20000010000 */
        /* <DEDUP_REMOVED lines=30> */
.L_x_462:
[----:B------:R-:W-:Y:S01]  /*4200*/  FMUL.FTZ R154, R150, R131 ;  /* 0x00000083969a7220 */ /* 0x000fe20000410000 */
[----:B------:R-:W-:-:S03]  /*4210*/  SHF.L.U32 R158, R0, 0x10, RZ ;  /* 0x00000010009e7819 */ /* 0x000fc600000006ff */
[----:B------:R-:W-:Y:S01]  /*4220*/  FFMA.FTZ R155, R149, R154, R152 ;  /* 0x0000009a959b7223 */ /* 0x000fe20000010098 */
[----:B------:R-:W-:Y:S01]  /*4230*/  FADD.FTZ R153, R153, R154 ;  /* 0x0000009a99997221 */ /* 0x000fe20000010000 */
[----:B------:R-:W-:-:S04]  /*4240*/  FMUL.FTZ R154, R151, R132 ;  /* 0x00000084979a7220 */ /* 0x000fc80000410000 */
[----:B------:R-:W-:Y:S01]  /*4250*/  FFMA.FTZ R152, R148, R154, R155 ;  /* 0x0000009a94987223 */ /* 0x000fe2000001009b */
[--C-:B------:R-:W-:Y:S01]  /*4260*/  FADD.FTZ R154, R154, R153.reuse ;  /* 0x000000999a9a7221 */ /* 0x100fe20000010000 */
[C---:B------:R-:W-:Y:S02]  /*4270*/  PRMT R153, R2.reuse, 0x7632, R153 ;  /* 0x0000763202997816 */ /* 0x040fe40000000099 */
[----:B------:R-:W-:Y:S02]  /*4280*/  SHF.L.U32 R155, R2, 0x10, RZ ;  /* 0x00000010029b7819 */ /* 0x000fe400000006ff */
[----:B------:R-:W-:-:S03]  /*4290*/  SHF.L.U32 R153, R153, 0x10, RZ ;  /* 0x0000001099997819 */ /* 0x000fc600000006ff */
[--C-:B------:R-:W-:Y:S01]  /*42a0*/  FADD.FTZ R157, -R94, R155.reuse ;  /* 0x0000009b5e9d7221 */ /* 0x100fe20000010100 */
[----:B------:R-:W-:Y:S01]  /*42b0*/  PRMT R155, R0, 0x7632, R155 ;  /* 0x00007632009b7816 */ /* 0x000fe2000000009b */
[----:B------:R-:W-:-:S03]  /*42c0*/  FADD.FTZ R159, -R94, R153 ;  /* 0x000000995e9f7221 */ /* 0x000fc60000010100 */
        /* <DEDUP_REMOVED lines=22> */
.L_x_463:
[----:B------:R-:W-:Y:S01]  /*4430*/  FMUL.FTZ R157, R158, R131 ;  /* 0x000000839e9d7220 */ /* 0x000fe20000410000 */
[----:B------:R-:W-:Y:S01]  /*4440*/  ISETP.GT.AND P0, PT, R28, 0x1e, PT ;  /* 0x0000001e1c00780c */ /* 0x000fe20003f04270 */
[----:B------:R-:W-:Y:S01]  /*4450*/  FFMA.FTZ R160, R33, R142, RZ ;  /* 0x0000008e21a07223 */ /* 0x000fe200000100ff */
[----:B------:R-:W-:Y:S01]  /*4460*/  FADD.FTZ R33, RZ, R142 ;  /* 0x0000008eff217221 */ /* 0x000fe20000010000 */
[----:B------:R-:W-:Y:S01]  /*4470*/  FFMA.FTZ R159, R155, R157, R152 ;  /* 0x0000009d9b9f7223 */ /* 0x000fe20000010098 */
[----:B------:R-:W-:Y:S01]  /*4480*/  FADD.FTZ R157, R154, R157 ;  /* 0x0000009d9a9d7221 */ /* 0x000fe20000010000 */
[----:B------:R-:W-:Y:S01]  /*4490*/  FMUL.FTZ R154, R153, R132 ;  /* 0x00000084999a7220 */ /* 0x000fe20000410000 */
[----:B------:R-:W-:Y:S01]  /*44a0*/  FFMA.FTZ R160, R139, R140, R160 ;  /* 0x0000008c8ba07223 */ /* 0x000fe200000100a0 */
[----:B------:R-:W-:Y:S01]  /*44b0*/  FADD.FTZ R139, R33, R140 ;  /* 0x0000008c218b7221 */ /* 0x000fe20000010000 */
[----:B------:R-:W-:Y:S01]  /*44c0*/  FFMA.FTZ R33, R32, R143, RZ ;  /* 0x0000008f20217223 */ /* 0x000fe200000100ff */
[----:B------:R-:W-:Y:S01]  /*44d0*/  FFMA.FTZ R152, R156, R154, R159 ;  /* 0x0000009a9c987223 */ /* 0x000fe2000001009f */
[----:B------:R-:W-:Y:S01]  /*44e0*/  FADD.FTZ R154, R154, R157 ;  /* 0x0000009d9a9a7221 */ /* 0x000fe20000010000 */
[----:B------:R-:W-:Y:S01]  /*44f0*/  FADD.FTZ R32, RZ, R143 ;  /* 0x0000008fff207221 */ /* 0x000fe20000010000 */
[----:B------:R-:W-:Y:S01]  /*4500*/  FFMA.FTZ R33, R138, R141, R33 ;  /* 0x0000008d8a217223 */ /* 0x000fe20000010021 */
[----:B------:R-:W-:Y:S01]  /*4510*/  FFMA.FTZ R160, R75, R92, R160 ;  /* 0x0000005c4ba07223 */ /* 0x000fe200000100a0 */
[----:B------:R-:W0:Y:S01]  /*4520*/  SHFL.DOWN PT, R157, R152, 0x1, 0x1f ;  /* 0x08201f00989d7f89 */ /* 0x000e2200000e0000 */
[----:B------:R-:W-:Y:S01]  /*4530*/  FADD.FTZ R32, R32, R141 ;  /* 0x0000008d20207221 */ /* 0x000fe20000010000 */
[----:B------:R-:W-:Y:S01]  /*4540*/  FADD.FTZ R139, R139, R92 ;  /* 0x0000005c8b8b7221 */ /* 0x000fe20000010000 */
[----:B------:R-:W-:Y:S01]  /*4550*/  FFMA.FTZ R33, R74, R93, R33 ;  /* 0x0000005d4a217223 */ /* 0x000fe20000010021 */
[----:B------:R-:W1:Y:S01]  /*4560*/  SHFL.DOWN PT, R159, R154, 0x1, 0x1f ;  /* 0x08201f009a9f7f89 */ /* 0x000e6200000e0000 */
[----:B------:R-:W-:Y:S01]  /*4570*/  FADD.FTZ R32, R32, R93 ;  /* 0x0000005d20207221 */ /* 0x000fe20000010000 */
        /* <DEDUP_REMOVED lines=18> */
[----:B0-----:R-:W-:Y:S01]  /*46a0*/  @!P0 FADD.FTZ R152, R152, R157 ;  /* 0x0000009d98988221 */ /* 0x001fe20000010000 */
[----:B------:R-:W-:Y:S01]  /*46b0*/  FFMA.FTZ R33, R54, R57, R33 ;  /* 0x0000003936217223 */ /* 0x000fe20000010021 */
[----:B------:R-:W-:Y:S01]  /*46c0*/  FADD.FTZ R32, R32, R57 ;  /* 0x0000003920207221 */ /* 0x000fe20000010000 */
[----:B------:R-:W0:Y:S01]  /*46d0*/  S2UR UR11, SR_CgaCtaId ;  /* 0x00000000000b79c3 */ /* 0x000e220000008800 */
[----:B-1----:R-:W-:Y:S01]  /*46e0*/  @!P0 FADD.FTZ R154, R154, R159 ;  /* 0x0000009f9a9a8221 */ /* 0x002fe20000010000 */
[----:B------:R-:W1:Y:S01]  /*46f0*/  SHFL.DOWN PT, R157, R152, 0x2, 0x1f ;  /* 0x08401f00989d7f89 */ /* 0x000e6200000e0000 */
[----:B------:R-:W-:Y:S01]  /*4700*/  ISETP.GT.AND P0, PT, R28, 0x1d, PT ;  /* 0x0000001d1c00780c */ /* 0x000fe20003f04270 */
[----:B------:R-:W-:Y:S01]  /*4710*/  FFMA.FTZ R160, R51, R52, R160 ;  /* 0x0000003433a07223 */ /* 0x000fe200000100a0 */
[----:B------:R-:W-:Y:S01]  /*4720*/  FADD.FTZ R139, R139, R52 ;  /* 0x000000348b8b7221 */ /* 0x000fe20000010000 */
[----:B------:R-:W2:Y:S01]  /*4730*/  SHFL.DOWN PT, R159, R154, 0x2, 0x1f ;  /* 0x08401f009a9f7f89 */ /* 0x000ea200000e0000 */
        /* <DEDUP_REMOVED lines=18> */
[----:B------:R-:W-:Y:S01]  /*4860*/  UMOV UR6, 0x400 ;  /* 0x0000040000067882 */ /* 0x000fe20000000000 */
[----:B-1----:R-:W-:Y:S01]  /*4870*/  @!P0 FADD.FTZ R152, R152, R157 ;  /* 0x0000009d98988221 */ /* 0x002fe20000010000 */
[----:B------:R-:W-:Y:S01]  /*4880*/  UIADD3 UR5, UR6, 0x80, URZ ;  /* 0x0000008006057890 */ /* 0x000fe2000fffe03f */
[----:B------:R-:W-:Y:S01]  /*4890*/  FFMA.FTZ R160, R147, R144, R160 ;  /* 0x0000009093a07223 */ /* 0x000fe200000100a0 */
[----:B------:R-:W-:Y:S01]  /*48a0*/  FADD.FTZ R139, R139, R144 ;  /* 0x000000908b8b7221 */ /* 0x000fe20000010000 */
[----:B--2---:R-:W-:Y:S01]  /*48b0*/  @!P0 FADD.FTZ R154, R154, R159 ;  /* 0x0000009f9a9a8221 */ /* 0x004fe20000010000 */
[----:B------:R-:W1:Y:S01]  /*48c0*/  SHFL.DOWN PT, R157, R152, 0x4, 0x1f ;  /* 0x08801f00989d7f89 */ /* 0x000e6200000e0000 */
[----:B------:R-:W-:Y:S01]  /*48d0*/  ISETP.GT.AND P0, PT, R28, 0x1b, PT ;  /* 0x0000001b1c00780c */ /* 0x000fe20003f04270 */
[----:B------:R-:W-:Y:S01]  /*48e0*/  FFMA.FTZ R33, R146, R145, R33 ;  /* 0x0000009192217223 */ /* 0x000fe20000010021 */
[----:B------:R-:W-:Y:S01]  /*48f0*/  FADD.FTZ R32, R32, R145 ;  /* 0x0000009120207221 */ /* 0x000fe20000010000 */
[----:B------:R-:W2:Y:S01]  /*4900*/  SHFL.DOWN PT, R159, R154, 0x4, 0x1f ;  /* 0x08801f009a9f7f89 */ /* 0x000ea200000e0000 */
[----:B0-----:R-:W-:Y:S01]  /*4910*/  ULEA UR5, UR11, UR5, 0x18 ;  /* 0x000000050b057291 */ /* 0x001fe2000f8ec03f */
        /* <DEDUP_REMOVED lines=10> */
[----:B------:R-:W-:Y:S01]  /*49c0*/  BSSY B0, `(.L_x_464) ;  /* 0x0000033000007945 */ /* 0x000fe20003800000 */
[----:B------:R-:W-:-:S02]  /*49d0*/  IMAD R133, R133, 0x18, R102 ;  /* 0x0000001885857824 */ /* 0x000fc400078e0266 */
[----:B------:R-:W-:Y:S01]  /*49e0*/  STS.128 [R138], R44 ;  /* 0x0000002c8a007388 */ /* 0x000fe20000000c00 */
[----:B-1----:R-:W-:Y:S01]  /*49f0*/  @!P0 FADD.FTZ R152, R152, R157 ;  /* 0x0000009d98988221 */ /* 0x002fe20000010000 */
[----:B--2---:R-:W-:-:S04]  /*4a00*/  @!P0 FADD.FTZ R154, R154, R159 ;  /* 0x0000009f9a9a8221 */ /* 0x004fc80000010000 */
[----:B------:R-:W1:Y:S01]  /*4a10*/  SHFL.DOWN PT, R157, R152, 0x8, 0x1f ;  /* 0x09001f00989d7f89 */ /* 0x000e6200000e0000 */
[----:B------:R-:W-:-:S03]  /*4a20*/  ISETP.GT.AND P0, PT, R28, 0x17, PT ;  /* 0x000000171c00780c */ /* 0x000fc60003f04270 */
[----:B------:R-:W2:Y:S10]  /*4a30*/  SHFL.DOWN PT, R159, R154, 0x8, 0x1f ;  /* 0x09001f009a9f7f89 */ /* 0x000eb400000e0000 */
[----:B-1----:R-:W-:Y:S01]  /*4a40*/  @!P0 FADD.FTZ R152, R152, R157 ;  /* 0x0000009d98988221 */ /* 0x002fe20000010000 */
[----:B--2---:R-:W-:-:S04]  /*4a50*/  @!P0 FADD.FTZ R154, R154, R159 ;  /* 0x0000009f9a9a8221 */ /* 0x004fc80000010000 */
[----:B------:R-:W1:Y:S01]  /*4a60*/  SHFL.DOWN PT, R157, R152, 0x10, 0x1f ;  /* 0x0a001f00989d7f89 */ /* 0x000e6200000e0000 */
[----:B------:R-:W-:-:S03]  /*4a70*/  ISETP.GT.AND P0, PT, R28, 0xf, PT ;  /* 0x0000000f1c00780c */ /* 0x000fc60003f04270 */
[----:B------:R-:W2:Y:S10]  /*4a80*/  SHFL.DOWN PT, R159, R154, 0x10, 0x1f ;  /* 0x0a001f009a9f7f89 */ /* 0x000eb400000e0000 */
[----:B-1----:R-:W-:Y:S01]  /*4a90*/  @!P0 FADD.FTZ R152, R152, R157 ;  /* 0x0000009d98988221 */ /* 0x002fe20000010000 */
[----:B--2---:R-:W-:Y:S01]  /*4aa0*/  @!P0 FADD.FTZ R154, R154, R159 ;  /* 0x0000009f9a9a8221 */ /* 0x004fe20000010000 */
[----:B------:R-:W-:-:S03]  /*4ab0*/  ISETP.NE.AND P0, PT, R28, RZ, PT ;  /* 0x000000ff1c00720c */ /* 0x000fc60003f05270 */
[----:B------:R-:W-:Y:S02]  /*4ac0*/  MOV R92, R152 ;  /* 0x00000098005c7202 */ /* 0x000fe40000000f00 */
[----:B------:R-:W-:-:S08]  /*4ad0*/  MOV R93, R154 ;  /* 0x0000009a005d7202 */ /* 0x000fd00000000f00 */
[----:B------:R1:W-:Y:S01]  /*4ae0*/  @!P0 STS.64 [R22+0x10], R92 ;  /* 0x0000105c16008388 */ /* 0x0003e20000000a00 */
[----:B------:R-:W-:Y:S01]  /*4af0*/  BAR.SYNC.DEFER_BLOCKING 0x0 ;  /* 0x0000000000007b1d */ /* 0x000fe20000010000 */
[----:B------:R-:W-:-:S13]  /*4b00*/  ISETP.NE.AND P0, PT, R102, RZ, PT ;  /* 0x000000ff6600720c */ /* 0x000fda0003f05270 */
[----:B01----:R-:W-:Y:S05]  /*4b10*/  @P0 BRA `(.L_x_465) ;  /* 0x0000000000740947 */ /* 0x003fea0003800000 */
[----:B------:R-:W-:-:S09]  /*4b20*/  ULEA UR5, UR11, UR6, 0x18 ;  /* 0x000000060b057291 */ /* 0x000fd2000f8ec03f */
[----:B------:R-:W0:Y:S04]  /*4b30*/  LDS.64 R56, [UR5+0x18] ;  /* 0x00001805ff387984 */ /* 0x000e280008000a00 */
[----:B------:R-:W1:Y:S04]  /*4b40*/  LDS.128 R32, [UR5+0x20] ;  /* 0x00002005ff207984 */ /* 0x000e680008000c00 */
[----:B------:R-:W2:Y:S04]  /*4b50*/  LDS.128 R36, [UR5+0x30] ;  /* 0x00003005ff247984 */ /* 0x000ea80008000c00 */
[----:B------:R-:W3:Y:S04]  /*4b60*/  LDS.128 R40, [UR5+0x40] ;  /* 0x00004005ff287984 */ /* 0x000ee80008000c00 */
[----:B------:R-:W4:Y:S04]  /*4b70*/  LDS.128 R48, [UR5+0x50] ;  /* 0x00005005ff307984 */ /* 0x000f280008000c00 */
[----:B------:R-:W5:Y:S01]  /*4b80*/  LDS.128 R52, [UR5+0x60] ;  /* 0x00006005ff347984 */ /* 0x000f620008000c00 */
        /* <DEDUP_REMOVED lines=21> */
[----:B------:R-:W-:-:S07]  /*4ce0*/  FADD.FTZ R93, R56, R55 ;  /* 0x00000037385d7221 */ /* 0x000fce0000010000 */
.L_x_465:
[----:B------:R-:W-:Y:S05]  /*4cf0*/  BSYNC B0 ;  /* 0x0000000000007941 */ /* 0x000fea0003800000 */
.L_x_464:
        /* <DEDUP_REMOVED lines=11> */
[----:B------:R-:W5:Y:S04]  /*4db0*/  LDS.128 R68, [R138+0x900] ;  /* 0x000900008a447984 */ /* 0x000f680000000c00 */
[----:B------:R-:W5:Y:S04]  /*4dc0*/  LDS.128 R64, [R138+0xa80] ;  /* 0x000a80008a407984 */ /* 0x000f680000000c00 */
[----:B------:R-:W5:Y:S04]  /*4dd0*/  LDS.128 R60, [R138+0xc00] ;  /* 0x000c00008a3c7984 */ /* 0x000f680000000c00 */
[----:B------:R-:W5:Y:S04]  /*4de0*/  LDS.128 R56, [R138+0xd80] ;  /* 0x000d80008a387984 */ /* 0x000f680000000c00 */
[----:B------:R-:W5:Y:S01]  /*4df0*/  LDS.128 R52, [R138+0xf00] ;  /* 0x000f00008a347984 */ /* 0x000f620000000c00 */
        /* <DEDUP_REMOVED lines=14> */
[----:B------:R-:W2:Y:S01]  /*4ee0*/  LDS.128 R40, [R138+0x1380] ;  /* 0x001380008a287984 */ /* 0x000ea20000000c00 */
[----:B---3--:R-:W-:Y:S01]  /*4ef0*/  FADD.FTZ R144, R72, R33 ;  /* 0x0000002148907221 */ /* 0x008fe20000010000 */
[----:B------:R-:W-:Y:S01]  /*4f00*/  FADD.FTZ R139, R139, R32 ;  /* 0x000000208b8b7221 */ /* 0x000fe20000010000 */
[----:B------:R-:W-:Y:S01]  /*4f10*/  FADD.FTZ R143, R143, R34 ;  /* 0x000000228f8f7221 */ /* 0x000fe20000010000 */
[----:B------:R-:W3:Y:S01]  /*4f20*/  LDS.128 R72, [R138+0x1500] ;  /* 0x001500008a487984 */ /* 0x000ee20000000c00 */
[----:B------:R-:W-:Y:S01]  /*4f30*/  FADD.FTZ R142, R142, R35 ;  /* 0x000000238e8e7221 */ /* 0x000fe20000010000 */
[----:B----4-:R-:W-:Y:S01]  /*4f40*/  FADD.FTZ R139, R139, R36 ;  /* 0x000000248b8b7221 */ /* 0x010fe20000010000 */
[----:B------:R-:W-:Y:S01]  /*4f50*/  FADD.FTZ R144, R144, R37 ;  /* 0x0000002590907221 */ /* 0x000fe20000010000 */
[----:B------:R-:W4:Y:S01]  /*4f60*/  LDS.128 R32, [R138+0x1680] ;  /* 0x001680008a207984 */ /* 0x000f220000000c00 */
[----:B------:R-:W-:Y:S01]  /*4f70*/  FADD.FTZ R143, R143, R38 ;  /* 0x000000268f8f7221 */ /* 0x000fe20000010000 */
[----:B------:R-:W-:Y:S01]  /*4f80*/  FADD.FTZ R142, R142, R39 ;  /* 0x000000278e8e7221 */ /* 0x000fe20000010000 */
[----:B-----5:R-:W-:Y:S01]  /*4f90*/  FADD.FTZ R139, R139, R68 ;  /* 0x000000448b8b7221 */ /* 0x020fe20000010000 */
        /* <DEDUP_REMOVED lines=38> */
[----:B------:R-:W-:-:S07]  /*5200*/  FADD.FTZ R47, R142, R35 ;  /* 0x000000238e2f7221 */ /* 0x000fce0000010000 */
.L_x_467:
[----:B------:R-:W-:Y:S05]  /*5210*/  BSYNC B0 ;  /* 0x0000000000007941 */ /* 0x000fea0003800000 */
.L_x_466:
[----:B------:R-:W-:Y:S01]  /*5220*/  BSSY B0, `(.L_x_468) ;  /* 0x0000010000007945 */ /* 0x000fe20003800000 */
[----:B------:R-:W-:Y:S01]  /*5230*/  PRMT R34, R128, 0x7632, R34 ;  /* 0x0000763280227816 */ /* 0x000fe20000000022 */
[----:B------:R-:W-:Y:S01]  /*5240*/  IMAD.WIDE R140, R133, 0x4, R140 ;  /* 0x00000004858c7825 */ /* 0x000fe200078e028c */
        /* <DEDUP_REMOVED lines=13> */
.L_x_469:
[----:B------:R-:W-:Y:S05]  /*5320*/  BSYNC B0 ;  /* 0x0000000000007941 */ /* 0x000fea0003800000 */
.L_x_468:
        /* <DEDUP_REMOVED lines=63> */
.L_x_472:
[----:B-1----:R-:W2:Y:S04]  /*5720*/  LDG.E.STRONG.GPU R66, desc[UR8][R32.64] ;  /* 0x0000000820427981 */ /* 0x002ea8000c1ef900 */
[----:B--2---:R-:W-:Y:S01]  /*5730*/  CCTL.IVALL ;  /* 0x00000000ff00798f */ /* 0x004fe20002000000 */
[----:B------:R-:W-:Y:S05]  /*5740*/  YIELD ;  /* 0x0000000000007946 */ /* 0x000fea0003800000 */
[----:B------:R-:W-:-:S13]  /*5750*/  ISETP.NE.AND P6, PT, R66, R73, PT ;  /* 0x000000494200720c */ /* 0x000fda0003fc5270 */
[----:B------:R-:W-:Y:S05]  /*5760*/  @P6 BRA `(.L_x_472) ;  /* 0xfffffffc00ec6947 */ /* 0x000fea000383ffff */
.L_x_471:
        /* <DEDUP_REMOVED lines=22> */
.L_x_476:
        /* <DEDUP_REMOVED lines=115> */
.L_x_475:
        /* <DEDUP_REMOVED lines=63> */
.L_x_477:
[----:B------:R-:W-:-:S04]  /*63f0*/  LOP3.LUT P6, RZ, R9, 0x1, RZ, 0xc0, !PT ;  /* 0x0000000109ff7812 */ /* 0x000fc800078cc0ff */
[----:B------:R-:W-:-:S13]  /*6400*/  ISETP.NE.OR P6, PT, R66, RZ, P6 ;  /* 0x000000ff4200720c */ /* 0x000fda00037c5670 */
[----:B------:R-:W-:Y:S05]  /*6410*/  @!P6 BRA `(.L_x_473) ;  /* 0x00000000007ce947 */ /* 0x000fea0003800000 */
.L_x_474:
        /* <DEDUP_REMOVED lines=31> */
.L_x_473:
        /* <DEDUP_REMOVED lines=10> */
.L_x_479:
[----:B------:R-:W-:Y:S05]  /*66b0*/  BSYNC B0 ;  /* 0x0000000000007941 */ /* 0x000fea0003800000 */
.L_x_478:
        /* <DEDUP_REMOVED lines=17> */
.L_x_470:
        /* <DEDUP_REMOVED lines=8> */
[----:B------:R-:W-:Y:S01]  /*6850*/  SHF.L.U32 R70, R127, 0x10, RZ ;  /* 0x000000107f467819 */ /* 0x000fe200000006ff */
[----:B------:R-:W-:Y:S01]  /*6860*/  FADD.FTZ R71, -R94, R71 ;  /* 0x000000475e477221 */ /* 0x000fe20000010100 */
[----:B------:R-:W-:Y:S01]  /*6870*/  SHF.R.U32.HI R67, RZ, 0x4, R67 ;  /* 0x00000004ff437819 */ /* 0x000fe20000011643 */
[----:B------:R-:W-:Y:S01]  /*6880*/  FMUL.FTZ R127, R75, R130 ;  /* 0x000000824b7f7220 */ /* 0x000fe20000410000 */
[----:B------:R-:W-:-:S02]  /*6890*/  SHF.L.U32 R73, R35, 0x10, RZ ;  /* 0x0000001023497819 */ /* 0x000fc400000006ff */
[----:B------:R-:W-:Y:S01]  /*68a0*/  SHF.L.U32 R129, R129, 0x10, RZ ;  /* 0x0000001081817819 */ /* 0x000fe200000006ff */
[----:B0-----:R-:W-:-:S09]  /*68b0*/  ULEA UR5, UR6, UR5, 0x18 ;  /* 0x0000000506057291 */ /* 0x001fd2000f8ec03f */
[----:B------:R0:W-:Y:S01]  /*68c0*/  @!P0 STS.64 [UR5+0x78], R92 ;  /* 0x0000785cff008988 */ /* 0x0001e20008000a05 */
[----:B------:R-:W-:Y:S01]  /*68d0*/  BAR.SYNC.DEFER_BLOCKING 0x0 ;  /* 0x0000000000007b1d */ /* 0x000fe20000010000 */
[----:B0-----:R-:W-:Y:S01]  /*68e0*/  SHF.L.U32 R93, R65, 0x10, RZ ;  /* 0x00000010415d7819 */ /* 0x001fe200000006ff */
        /* <DEDUP_REMOVED lines=24> */
.L_x_480:
        /* <DEDUP_REMOVED lines=15> */
[----:B------:R-:W-:Y:S02]  /*6b60*/  FFMA.FTZ R32, R66, R92, R69 ;  /* 0x0000005c42207223 */ /* 0x000fe40000010045 */
[----:B------:R-:W-:Y:S02]  /*6b70*/  FMUL.FTZ R33, R33, R130 ;  /* 0x0000008221217220 */ /* 0x000fe40000410000 */
[----:B------:R-:W-:-:S04]  /*6b80*/  FFMA.FTZ R73, R73, R132, -R32 ;  /* 0x0000008449497223 */ /* 0x000fc80000010820 */
[----:B------:R-:W-:-:S05]  /*6b90*/  FMUL.FTZ R32, R73, R130 ;  /* 0x0000008249207220 */ /* 0x000fca0000410000 */
[----:B------:R-:W-:-:S05]  /*6ba0*/  F2FP.BF16.F32.PACK_AB R33, R32, R33 ;  /* 0x000000212021723e */ /* 0x000fca00000010ff */
[----:B------:R0:W-:Y:S02]  /*6bb0*/  STG.E desc[UR8][R34.64], R33 ;  /* 0x0000002122007986 */ /* 0x0001e4000c101908 */
.L_x_482:
[----:B------:R-:W-:Y:S05]  /*6bc0*/  BSYNC B0 ;  /* 0x0000000000007941 */ /* 0x000fea0003800000 */
.L_x_481:
        /* <DEDUP_REMOVED lines=10> */
[----:B------:R-:W-:Y:S01]  /*6c70*/  FFMA.FTZ R32, R129, R131, R122 ;  /* 0x0000008381207223 */ /* 0x000fe2000001007a */
[----:B0-----:R-:W-:-:S03]  /*6c80*/  FFMA.FTZ R33, R72, R132, R123 ;  /* 0x0000008448217223 */ /* 0x001fc6000001007b */
        /* <DEDUP_REMOVED lines=16> */
.L_x_483:
        /* <DEDUP_REMOVED lines=21> */
.L_x_485:
[----:B------:R-:W-:Y:S05]  /*6ee0*/  BSYNC B0 ;  /* 0x0000000000007941 */ /* 0x000fea0003800000 */
.L_x_484:
        /* <DEDUP_REMOVED lines=11> */
[----:B01----:R-:W-:-:S03]  /*6fa0*/  FFMA.FTZ R33, R72, R132, R123 ;  /* 0x0000008448217223 */ /* 0x003fc6000001007b */
        /* <DEDUP_REMOVED lines=16> */
.L_x_486:
        /* <DEDUP_REMOVED lines=21> */
.L_x_488:
[----:B------:R-:W-:Y:S05]  /*7200*/  BSYNC B0 ;  /* 0x0000000000007941 */ /* 0x000fea0003800000 */
.L_x_487:
        /* <DEDUP_REMOVED lines=28> */
.L_x_489:
        /* <DEDUP_REMOVED lines=21> */
.L_x_491:
[----:B------:R-:W-:Y:S05]  /*7520*/  BSYNC B0 ;  /* 0x0000000000007941 */ /* 0x000fea0003800000 */
.L_x_490:
        /* <DEDUP_REMOVED lines=28> */
.L_x_492:
        /* <DEDUP_REMOVED lines=21> */
.L_x_494:
[----:B------:R-:W-:Y:S05]  /*7840*/  BSYNC B0 ;  /* 0x0000000000007941 */ /* 0x000fea0003800000 */
.L_x_493:
        /* <DEDUP_REMOVED lines=28> */
.L_x_495:
        /* <DEDUP_REMOVED lines=21> */
.L_x_497:
[----:B------:R-:W-:Y:S05]  /*7b60*/  BSYNC B0 ;  /* 0x0000000000007941 */ /* 0x000fea0003800000 */
.L_x_496:
        /* <DEDUP_REMOVED lines=28> */
.L_x_498:
        /* <DEDUP_REMOVED lines=21> */
.L_x_500:
[----:B------:R-:W-:Y:S05]  /*7e80*/  BSYNC B0 ;  /* 0x0000000000007941 */ /* 0x000fea0003800000 */
.L_x_499:
        /* <DEDUP_REMOVED lines=28> */
.L_x_501:
        /* <DEDUP_REMOVED lines=20> */
.L_x_503:
[----:B------:R-:W-:Y:S05]  /*8190*/  BSYNC B0 ;  /* 0x0000000000007941 */ /* 0x000fea0003800000 */
.L_x_502:
        /* <DEDUP_REMOVED lines=27> */
.L_x_504:
        /* <DEDUP_REMOVED lines=20> */
.L_x_506:
[----:B------:R-:W-:Y:S05]  /*8490*/  BSYNC B0 ;  /* 0x0000000000007941 */ /* 0x000fea0003800000 */
.L_x_505:
        /* <DEDUP_REMOVED lines=27> */
.L_x_507:
        /* <DEDUP_REMOVED lines=20> */
.L_x_509:
[----:B------:R-:W-:Y:S05]  /*8790*/  BSYNC B0 ;  /* 0x0000000000007941 */ /* 0x000fea0003800000 */
.L_x_508:
        /* <DEDUP_REMOVED lines=27> */
.L_x_510:
        /* <DEDUP_REMOVED lines=20> */
.L_x_512:
[----:B------:R-:W-:Y:S05]  /*8a90*/  BSYNC B0 ;  /* 0x0000000000007941 */ /* 0x000fea0003800000 */
.L_x_511:
        /* <DEDUP_REMOVED lines=27> */
.L_x_513:
[----:B------:R-:W-:Y:S04]  /*8c50*/  BSSY B0, `(.L_x_514) ;  /* 0x0000014000007945 */ /* 0x000fe80003800000 */
[----:B------:R-:W-:Y:S05]  /*8c60*/  @!P1 BRA `(.L_x_515) ;  /* 0x0000000000489947 */ /* 0x000fea0003800000 */
[----:B------:R-:W-:Y:S01]  /*8c70*/  ULDC.64 UR12, c[0x0][0x288] ;  /* 0x0000a200000c7ab9 */ /* 0x000fe20000000a00 */
[----:B01234-:R-:W-:Y:S01]  /*8c80*/  MOV R34, R134 ;  /* 0x0000008600227202 */ /* 0x01ffe20000000f00 */
[----:B------:R-:W-:Y:S01]  /*8c90*/  IMAD R33, R77, UR12, RZ ;  /* 0x0000000c4d217c24 */ /* 0x000fe2000f8e02ff */
[----:B------:R-:W-:Y:S01]  /*8ca0*/  MOV R35, R137 ;  /* 0x0000008900237202 */ /* 0x000fe20000000f00 */
[----:B------:R-:W-:Y:S02]  /*8cb0*/  FFMA.FTZ R8, R66, R50, R69 ;  /* 0x0000003242087223 */ /* 0x000fe40000010045 */
[C---:B------:R-:W-:Y:S02]  /*8cc0*/  IMAD R33, R30.reuse, UR13, R33 ;  /* 0x0000000d1e217c24 */ /* 0x040fe4000f8e0221 */
[----:B------:R-:W-:-:S04]  /*8cd0*/  IMAD.WIDE.U32 R34, R30, UR12, R34 ;  /* 0x0000000c1e227c25 */ /* 0x000fc8000f8e0022 */
[----:B------:R-:W-:Y:S01]  /*8ce0*/  FFMA.FTZ R45, R45, R132, -R8 ;  /* 0x000000842d2d7223 */ /* 0x000fe20000010808 */
[----:B------:R-:W-:Y:S01]  /*8cf0*/  ULDC.64 UR12, c[0x0][0x210] ;  /* 0x00008400000c7ab9 */ /* 0x000fe20000000a00 */
[----:B------:R-:W-:Y:S01]  /*8d00*/  IADD3 R33, R35, R33, RZ ;  /* 0x0000002123217210 */ /* 0x000fe20007ffe0ff */
[----:B------:R-:W-:Y:S01]  /*8d10*/  FFMA.FTZ R35, R66, R55, R69 ;  /* 0x0000003742237223 */ /* 0x000fe20000010045 */
[-C--:B------:R-:W-:Y:S01]  /*8d20*/  FMUL.FTZ R8, R45, R130.reuse ;  /* 0x000000822d087220 */ /* 0x080fe20000410000 */
[----:B------:R-:W-:Y:S02]  /*8d30*/  LEA R32, P0, R34, UR12, 0x1 ;  /* 0x0000000c22207c11 */ /* 0x000fe4000f8008ff */
[----:B------:R-:W-:Y:S02]  /*8d40*/  FFMA.FTZ R35, R46, R131, -R35 ;  /* 0x000000832e237223 */ /* 0x000fe40000010823 */
[----:B------:R-:W-:Y:S02]  /*8d50*/  LEA.HI.X R33, R34, UR13, R33, 0x1, P0 ;  /* 0x0000000d22217c11 */ /* 0x000fe400080f0c21 */
[----:B------:R-:W-:-:S05]  /*8d60*/  FMUL.FTZ R35, R35, R130 ;  /* 0x0000008223237220 */ /* 0x000fca0000410000 */
[----:B------:R-:W-:-:S05]  /*8d70*/  F2FP.BF16.F32.PACK_AB R35, R8, R35 ;  /* 0x000000230823723e */ /* 0x000fca00000010ff */
[----:B------:R0:W-:Y:S02]  /*8d80*/  STG.E desc[UR8][R32.64], R35 ;  /* 0x0000002320007986 */ /* 0x0001e4000c101908 */
.L_x_515:
[----:B------:R-:W-:Y:S05]  /*8d90*/  BSYNC B0 ;  /* 0x0000000000007941 */ /* 0x000fea0003800000 */
.L_x_514:
[----:B------:R-:W-:Y:S01]  /*8da0*/  SHF.L.U32 R43, R43, 0x10, RZ ;  /* 0x000000102b2b7819 */ /* 0x000fe200000006ff */
[C---:B------:R-:W-:Y:S01]  /*8db0*/  FADD.FTZ R53, -R94.reuse, R53 ;  /* 0x000000355e357221 */ /* 0x040fe20000010100 */
[----:B------:R-:W-:Y:S01]  /*8dc0*/  IADD3 R47, R67, 0xc0, RZ ;  /* 0x000000c0432f7810 */ /* 0x000fe20007ffe0ff */
[----:B------:R-:W-:Y:S01]  /*8dd0*/  ULDC.64 UR12, c[0x0][0x290] ;  /* 0x0000a400000c7ab9 */ /* 0x000fe20000000a00 */
[----:B------:R-:W-:Y:S01]  /*8de0*/  SHF.L.U32 R8, R7, 0x10, RZ ;  /* 0x0000001007087819 */ /* 0x000fe200000006ff */
[----:B------:R-:W-:Y:S01]  /*8df0*/  FADD.FTZ R43, -R94, R43 ;  /* 0x0000002b5e2b7221 */ /* 0x000fe20000010100 */
[----:B01234-:R-:W-:Y:S01]  /*8e00*/  SHF.L.U32 R35, R36, 0x10, RZ ;  /* 0x0000001024237819 */ /* 0x01ffe200000006ff */
        /* <DEDUP_REMOVED lines=22> */
.L_x_516:
        /* <DEDUP_REMOVED lines=25> */
.L_x_518:
[----:B------:R-:W-:Y:S05]  /*9100*/  BSYNC B0 ;  /* 0x0000000000007941 */ /* 0x000fea0003800000 */
.L_x_517:
[C---:B------:R-:W-:Y:S01]  /*9110*/  FADD.FTZ R45, -R94.reuse, R45 ;  /* 0x0000002d5e2d7221 */ /* 0x040fe20000010100 */
[----:B------:R-:W-:Y:S01]  /*9120*/  IADD3 R43, R67, 0xd0, RZ ;  /* 0x000000d0432b7810 */ /* 0x000fe20007ffe0ff */
[----:B------:R-:W-:Y:S01]  /*9130*/  FADD.FTZ R37, -R94, R37 ;  /* 0x000000255e257221 */ /* 0x000fe20000010100 */
[----:B------:R-:W-:Y:S01]  /*9140*/  SHF.L.U32 R8, R5, 0x10, RZ ;  /* 0x0000001005087819 */ /* 0x000fe200000006ff */
[-C--:B------:R-:W-:Y:S01]  /*9150*/  FMUL.FTZ R45, R45, R130.reuse ;  /* 0x000000822d2d7220 */ /* 0x080fe20000410000 */
[----:B0-----:R-:W-:Y:S01]  /*9160*/  SHF.L.U32 R33, R38, 0x10, RZ ;  /* 0x0000001026217819 */ /* 0x001fe200000006ff */
        /* <DEDUP_REMOVED lines=21> */
.L_x_519:
        /* <DEDUP_REMOVED lines=25> */
.L_x_521:
[----:B------:R-:W-:Y:S05]  /*9450*/  BSYNC B0 ;  /* 0x0000000000007941 */ /* 0x000fea0003800000 */
.L_x_520:
        /* <DEDUP_REMOVED lines=27> */
.L_x_522:
        /* <DEDUP_REMOVED lines=27> */
.L_x_524:
[----:B------:R-:W-:Y:S05]  /*97c0*/  BSYNC B0 ;  /* 0x0000000000007941 */ /* 0x000fea0003800000 */
.L_x_523:
[----:B------:R-:W-:Y:S01]  /*97d0*/  IADD3 R67, R67, 0xf0, RZ ;  /* 0x000000f043437810 */ /* 0x000fe20007ffe0ff */
[-C--:B------:R-:W-:Y:S01]  /*97e0*/  FMUL.FTZ R35, R35, R130.reuse ;  /* 0x0000008223237220 */ /* 0x080fe20000410000 */
[----:B------:R-:W-:Y:S01]  /*97f0*/  SHF.L.U32 R0, R0, 0x10, RZ ;  /* 0x0000001000007819 */ /* 0x000fe200000006ff */
[----:B------:R-:W-:Y:S01]  /*9800*/  FMUL.FTZ R32, R41, R130 ;  /* 0x0000008229207220 */ /* 0x000fe20000410000 */
[----:B0-----:R-:W-:Y:S02]  /*9810*/  SHF.L.U32 R5, R42, 0x10, RZ ;  /* 0x000000102a057819 */ /* 0x001fe400000006ff */
        /* <DEDUP_REMOVED lines=20> */
.L_x_525:
        /* <DEDUP_REMOVED lines=22> */
.L_x_527:
[----:B------:R-:W-:Y:S05]  /*9ac0*/  BSYNC B0 ;  /* 0x0000000000007941 */ /* 0x000fea0003800000 */
.L_x_526:
[----:B------:R-:W-:Y:S02]  /*9ad0*/  IADD3 R26, R31, R26, RZ ;  /* 0x0000001a1f1a7210 */ /* 0x000fe40007ffe0ff */
[----:B------:R-:W-:Y:S02]  /*9ae0*/  IADD3 R27, R27, 0x1, RZ ;  /* 0x000000011b1b7810 */ /* 0x000fe40007ffe0ff */
[----:B------:R-:W-:-:S13]  /*9af0*/  ISETP.GE.AND P0, PT, R26, UR4, PT ;  /* 0x000000041a007c0c */ /* 0x000fda000bf06270 */
[----:B------:R-:W-:Y:S05]  /*9b00*/  @!P0 BRA `(.L_x_528) ;  /* 0xffffff6c000c8947 */ /* 0x000fea000383ffff */
.L_x_445:
        /* <DEDUP_REMOVED lines=23> */
.L_x_530:
[----:B------:R-:W-:Y:S05]  /*9c80*/  BSYNC B0 ;  /* 0x0000000000007941 */ /* 0x000fea0003800000 */
.L_x_529:
[----:B------:R-:W-:Y:S05]  /*9c90*/  @P0 EXIT ;  /* 0x000000000000094d */ /* 0x000fea0003800000 */
[----:B------:R-:W-:Y:S05]  /*9ca0*/  @P2 BRA `(.L_x_531) ;  /* 0x0000000000202947 */ /* 0x000fea0003800000 */
[----:B------:R-:W-:-:S05]  /*9cb0*/  IMAD R0, R4, R7, RZ ;  /* 0x0000000704007224 */ /* 0x000fca00078e02ff */
[----:B------:R-:W-:-:S13]  /*9cc0*/  ISETP.NE.AND P0, PT, R0, -0x1, PT ;  /* 0xffffffff0000780c */ /* 0x000fda0003f05270 */
[----:B------:R-:W-:Y:S05]  /*9cd0*/  @!P0 BRA `(.L_x_531) ;  /* 0x0000000000148947 */ /* 0x000fea0003800000 */
.L_x_532:
[----:B0-----:R-:W2:Y:S04]  /*9ce0*/  LDG.E.STRONG.GPU R5, desc[UR8][R2.64] ;  /* 0x0000000802057981 */ /* 0x001ea8000c1ef900 */
[----:B--2---:R-:W-:Y:S01]  /*9cf0*/  CCTL.IVALL ;  /* 0x00000000ff00798f */ /* 0x004fe20002000000 */
[----:B------:R-:W-:Y:S05]  /*9d00*/  YIELD ;  /* 0x0000000000007946 */ /* 0x000fea0003800000 */
[----:B------:R-:W-:-:S13]  /*9d10*/  ISETP.NE.AND P0, PT, R5, R0, PT ;  /* 0x000000000500720c */ /* 0x000fda0003f05270 */
[----:B------:R-:W-:Y:S05]  /*9d20*/  @P0 BRA `(.L_x_532) ;  /* 0xfffffffc00ec0947 */ /* 0x000fea000383ffff */
.L_x_531:
        /* <DEDUP_REMOVED lines=24> */
.L_x_533:
        /* <DEDUP_REMOVED lines=25> */
.L_x_534:
        /* <DEDUP_REMOVED lines=12> */
.L_x_5138:


//--------------------- .text._Z35group_norm_nhwc_bwd_one_pass_kernelI11Bf16IOBf16WLi512ELi48ELi384EEv26Group_norm_nhwc_bwd_params --------------------------
	.section	.text._Z35group_norm_nhwc_bwd_one_pass_kernelI11Bf16IOBf16WLi512ELi48ELi384EEv26Group_norm_nhwc_bwd_params,"ax",@progbits
	.align	128
        .global         _Z35group_norm_nhwc_bwd_one_pass_kernelI11Bf16IOBf16WLi512ELi48ELi384EEv26Group_norm_nhwc_bwd_params
        .type           _Z35group_norm_nhwc_bwd_one_pass_kernelI11Bf16IOBf16WLi512ELi48ELi384EEv26Group_norm_nhwc_bwd_params,@function
        .size           _Z35group_norm_nhwc_bwd_one_pass_kernelI11Bf16IOBf16WLi512ELi48ELi384EEv26Group_norm_nhwc_bwd_params,(.L_x_5139 - _Z35group_norm_nhwc_bwd_one_pass_kernelI11Bf16IOBf16WLi512ELi48ELi384EEv26Group_norm_nhwc_bwd_params)
        .other          _Z35group_norm_nhwc_bwd_one_pass_kernelI11Bf16IOBf16WLi512ELi48ELi384EEv26Group_norm_nhwc_bwd_params,@"STO_CUDA_ENTRY STV_DEFAULT"
_Z35group_norm_nhwc_bwd_one_pass_kernelI11Bf16IOBf16WLi512ELi48ELi384EEv26Group_norm_nhwc_bwd_params:
.text._Z35group_norm_nhwc_bwd_one_pass_kernelI11Bf16IOBf16WLi512ELi48ELi384EEv26Group_norm_nhwc_bwd_params:
        /* <DEDUP_REMOVED lines=181> */
.L_x_682:
        /* <DEDUP_REMOVED lines=748> */
[----:B------:R-:W-:Y:S02]  /*3a10*/  ISETP.NE.AND P4, PT, R67, RZ, PT ;  /* 0x000000ff4300720c */ /* 0x000fe40003f85270 */
[----:B------:R-:W-:Y:S01]  /*3a20*/  ISETP.NE.AND P3, PT, R118, RZ, PT ;  /* 0x000000ff7600720c */ /* 0x000fe20003f65270 */
[----:B------:R-:W5:Y:S01]  /*3a30*/  @P0 LDG.E R73, desc[UR20][R110.64] ;  /* 0x000000146e490981 */ /* 0x000f62000c1e1900 */
[----:B0-----:R-:W-:-:S06]  /*3a40*/  CS2R R74, SRZ ;  /* 0x00000000004a7805 */ /* 0x001fcc000001ff00 */
[----:B------:R0:W5:Y:S01]  /*3a50*/  @P0 LDG.E R74, desc[UR20][R76.64] ;  /* 0x000000144c4a0981 */ /* 0x000162000c1e1900 */
[----:B------:R-:W-:-:S03]  /*3a60*/  ISETP.NE.AND P5, PT, R66, RZ, PT ;  /* 0x000000ff4200720c */ /* 0x000fc60003fa5270 */
[----:B------:R1:W5:Y:S01]  /*3a70*/  @P6 LDG.E R75, desc[UR20][R108.64] ;  /* 0x000000146c4b6981 */ /* 0x000362000c1e1900 */
[----:B0-----:R-:W-:-:S06]  /*3a80*/  CS2R R76, SRZ ;  /* 0x00000000004c7805 */ /* 0x001fcc000001ff00 */
[----:B------:R0:W5:Y:S01]  /*3a90*/  @P6 LDG.E R76, desc[UR20][R86.64] ;  /* 0x00000014564c6981 */ /* 0x000162000c1e1900 */
[----:B------:R-:W-:-:S03]  /*3aa0*/  LOP3.LUT P6, RZ, R119, 0x4000, RZ, 0xc0, !PT ;  /* 0x0000400077ff7812 */ /* 0x000fc600078cc0ff */
[----:B------:R2:W5:Y:S01]  /*3ab0*/  @P1 LDG.E R77, desc[UR20][R106.64] ;  /* 0x000000146a4d1981 */ /* 0x000562000c1e1900 */
[----:B-1----:R-:W-:Y:S02]  /*3ac0*/  P2R R109, PR, RZ, 0x40 ;  /* 0x00000040ff6d7803 */ /* 0x002fe40000000000 */
[C---:B------:R-:W-:Y:S02]  /*3ad0*/  LOP3.LUT P6, RZ, R119.reuse, 0x8000, RZ, 0xc0, !PT ;  /* 0x0000800077ff7812 */ /* 0x040fe400078cc0ff */
[----:B0-----:R-:W-:Y:S02]  /*3ae0*/  CS2R R86, SRZ ;  /* 0x0000000000567805 */ /* 0x001fe4000001ff00 */
[----:B------:R-:W-:Y:S02]  /*3af0*/  P2R R108, PR, RZ, 0x40 ;  /* 0x00000040ff6c7803 */ /* 0x000fe40000000000 */
[----:B------:R-:W-:Y:S02]  /*3b00*/  LOP3.LUT P6, RZ, R119, 0x10000, RZ, 0xc0, !PT ;  /* 0x0001000077ff7812 */ /* 0x000fe400078cc0ff */
[----:B------:R0:W5:Y:S02]  /*3b10*/  @P1 LDG.E R86, desc[UR20][R88.64] ;  /* 0x0000001458561981 */ /* 0x000164000c1e1900 */
[----:B--2---:R-:W-:-:S02]  /*3b20*/  P2R R107, PR, RZ, 0x40 ;  /* 0x00000040ff6b7803 */ /* 0x004fc40000000000 */
[----:B------:R-:W-:Y:S01]  /*3b30*/  LOP3.LUT P6, RZ, R119, 0x20000, RZ, 0xc0, !PT ;  /* 0x0002000077ff7812 */ /* 0x000fe200078cc0ff */
[----:B------:R-:W5:Y:S01]  /*3b40*/  @P5 LDG.E R87, desc[UR20][R104.64] ;  /* 0x0000001468575981 */ /* 0x000f62000c1e1900 */
[----:B0-----:R-:W-:Y:S02]  /*3b50*/  CS2R R88, SRZ ;  /* 0x0000000000587805 */ /* 0x001fe4000001ff00 */
[----:B------:R-:W-:-:S04]  /*3b60*/  P2R R106, PR, RZ, 0x40 ;  /* 0x00000040ff6a7803 */ /* 0x000fc80000000000 */
[----:B------:R0:W5:Y:S01]  /*3b70*/  @P5 LDG.E R88, desc[UR20][R90.64] ;  /* 0x000000145a585981 */ /* 0x000162000c1e1900 */
[C---:B------:R-:W-:Y:S02]  /*3b80*/  LOP3.LUT P6, RZ, R119.reuse, 0x40000, RZ, 0xc0, !PT ;  /* 0x0004000077ff7812 */ /* 0x040fe400078cc0ff */
[----:B------:R-:W-:Y:S01]  /*3b90*/  ISETP.NE.AND P2, PT, R130, RZ, PT ;  /* 0x000000ff8200720c */ /* 0x000fe20003f45270 */
[----:B------:R-:W5:Y:S01]  /*3ba0*/  @P4 LDG.E R89, desc[UR20][R102.64] ;  /* 0x0000001466594981 */ /* 0x000f62000c1e1900 */
[----:B0-----:R-:W-:Y:S02]  /*3bb0*/  CS2R R90, SRZ ;  /* 0x00000000005a7805 */ /* 0x001fe4000001ff00 */
[----:B------:R-:W-:Y:S02]  /*3bc0*/  P2R R67, PR, RZ, 0x40 ;  /* 0x00000040ff437803 */ /* 0x000fe40000000000 */
[----:B------:R-:W-:Y:S02]  /*3bd0*/  LOP3.LUT P6, RZ, R119, 0x80000, RZ, 0xc0, !PT ;  /* 0x0008000077ff7812 */ /* 0x000fe400078cc0ff */
[----:B------:R0:W5:Y:S02]  /*3be0*/  @P4 LDG.E R90, desc[UR20][R92.64] ;  /* 0x000000145c5a4981 */ /* 0x000164000c1e1900 */
[----:B------:R-:W-:-:S02]  /*3bf0*/  P2R R66, PR, RZ, 0x40 ;  /* 0x00000040ff427803 */ /* 0x000fc40000000000 */
[----:B------:R-:W-:Y:S01]  /*3c00*/  LOP3.LUT P6, RZ, R119, 0x100000, RZ, 0xc0, !PT ;  /* 0x0010000077ff7812 */ /* 0x000fe200078cc0ff */
[----:B------:R-:W5:Y:S01]  /*3c10*/  @P3 LDG.E R91, desc[UR20][R100.64] ;  /* 0x00000014645b3981 */ /* 0x000f62000c1e1900 */
[----:B0-----:R-:W-:-:S06]  /*3c20*/  CS2R R92, SRZ ;  /* 0x00000000005c7805 */ /* 0x001fcc000001ff00 */
[----:B------:R0:W5:Y:S04]  /*3c30*/  @P3 LDG.E R92, desc[UR20][R94.64] ;  /* 0x000000145e5c3981 */ /* 0x000168000c1e1900 */
[----:B------:R-:W5:Y:S01]  /*3c40*/  @P2 LDG.E R93, desc[UR20][R98.64] ;  /* 0x00000014625d2981 */ /* 0x000f62000c1e1900 */
[----:B0-----:R-:W-:-:S06]  /*3c50*/  CS2R R94, SRZ ;  /* 0x00000000005e7805 */ /* 0x001fcc000001ff00 */
[----:B------:R0:W5:Y:S04]  /*3c60*/  @P2 LDG.E R94, desc[UR20][R96.64] ;  /* 0x00000014605e2981 */ /* 0x000168000c1e1900 */
[----:B------:R1:W5:Y:S01]  /*3c70*/  @P6 LDG.E R95, desc[UR20][R84.64] ;  /* 0x00000014545f6981 */ /* 0x000362000c1e1900 */
[----:B0-----:R-:W-:-:S06]  /*3c80*/  CS2R R96, SRZ ;  /* 0x0000000000607805 */ /* 0x001fcc000001ff00 */
[----:B------:R1:W5:Y:S01]  /*3c90*/  @P6 LDG.E R96, desc[UR20][R82.64] ;  /* 0x0000001452606981 */ /* 0x000362000c1e1900 */
[----:B------:R-:W-:Y:S02]  /*3ca0*/  ISETP.NE.AND P6, PT, R66, RZ, PT ;  /* 0x000000ff4200720c */ /* 0x000fe40003fc5270 */
[----:B------:R-:W-:Y:S02]  /*3cb0*/  CS2R R98, SRZ ;  /* 0x0000000000627805 */ /* 0x000fe4000001ff00 */
[----:B------:R-:W-:-:S09]  /*3cc0*/  CS2R R100, SRZ ;  /* 0x0000000000647805 */ /* 0x000fd2000001ff00 */
        /* <DEDUP_REMOVED lines=14> */
[----:B------:R-:W-:-:S13]  /*3db0*/  ISETP.NE.AND P6, PT, R108, RZ, PT ;  /* 0x000000ff6c00720c */ /* 0x000fda0003fc5270 */
[----:B------:R1:W5:Y:S04]  /*3dc0*/  @P6 LDG.E R105, desc[UR20][R52.64] ;  /* 0x0000001434696981 */ /* 0x000368000c1e1900 */
[----:B------:R1:W5:Y:S01]  /*3dd0*/  @P6 LDG.E R106, desc[UR20][R50.64] ;  /* 0x00000014326a6981 */ /* 0x000362000c1e1900 */
[----:B------:R-:W-:Y:S02]  /*3de0*/  ISETP.NE.AND P6, PT, R109, RZ, PT ;  /* 0x000000ff6d00720c */ /* 0x000fe40003fc5270 */
[----:B------:R-:W-:Y:S02]  /*3df0*/  CS2R R108, SRZ ;  /* 0x00000000006c7805 */ /* 0x000fe4000001ff00 */
[----:B------:R-:W-:Y:S02]  /*3e00*/  LOP3.LUT P1, RZ, R119, 0x1000, RZ, 0xc0, !PT ;  /* 0x0000100077ff7812 */ /* 0x000fe4000782c0ff */
[----:B------:R-:W-:-:S02]  /*3e10*/  CS2R R110, SRZ ;  /* 0x00000000006e7805 */ /* 0x000fc4000001ff00 */
[----:B------:R-:W-:Y:S02]  /*3e20*/  CS2R R112, SRZ ;  /* 0x0000000000707805 */ /* 0x000fe4000001ff00 */
[----:B------:R-:W-:-:S03]  /*3e30*/  CS2R R114, SRZ ;  /* 0x0000000000727805 */ /* 0x000fc6000001ff00 */
[----:B------:R1:W5:Y:S04]  /*3e40*/  @P6 LDG.E R107, desc[UR20][R48.64] ;  /* 0x00000014306b6981 */ /* 0x000368000c1e1900 */
[----:B------:R1:W5:Y:S01]  /*3e50*/  @P6 LDG.E R108, desc[UR20][R46.64] ;  /* 0x000000142e6c6981 */ /* 0x000362000c1e1900 */
[----:B------:R-:W-:-:S03]  /*3e60*/  ISETP.NE.AND P6, PT, R33, RZ, PT ;  /* 0x000000ff2100720c */ /* 0x000fc60003fc5270 */
[----:B------:R1:W5:Y:S04]  /*3e70*/  @P1 LDG.E R111, desc[UR20][R40.64] ;  /* 0x00000014286f1981 */ /* 0x000368000c1e1900 */
[----:B------:R1:W5:Y:S06]  /*3e80*/  @P1 LDG.E R112, desc[UR20][R34.64] ;  /* 0x0000001422701981 */ /* 0x00036c000c1e1900 */
[----:B------:R1:W5:Y:S04]  /*3e90*/  @P6 LDG.E R113, desc[UR20][R36.64] ;  /* 0x0000001424716981 */ /* 0x000368000c1e1900 */
[----:B------:R1:W5:Y:S01]  /*3ea0*/  @P6 LDG.E R114, desc[UR20][R38.64] ;  /* 0x0000001426726981 */ /* 0x000362000c1e1900 */
[----:B------:R-:W-:-:S13]  /*3eb0*/  LOP3.LUT P0, RZ, R119, 0x2000, RZ, 0xc0, !PT ;  /* 0x0000200077ff7812 */ /* 0x000fda000780c0ff */
[----:B------:R1:W5:Y:S04]  /*3ec0*/  @P0 LDG.E R109, desc[UR20][R44.64] ;  /* 0x000000142c6d0981 */ /* 0x000368000c1e1900 */
[----:B------:R1:W5:Y:S01]  /*3ed0*/  @P0 LDG.E R110, desc[UR20][R42.64] ;  /* 0x000000142a6e0981 */ /* 0x000362000c1e1900 */
[----:B------:R-:W-:Y:S01]  /*3ee0*/  ISETP.GT.U32.AND P0, PT, R0, 0x17f, PT ;  /* 0x0000017f0000780c */ /* 0x000fe20003f04070 */
[----:B------:R-:W-:Y:S01]  /*3ef0*/  BSSY B0, `(.L_x_536) ;  /* 0x0000015000007945 */ /* 0x000fe20003800000 */
[----:B------:R-:W-:Y:S02]  /*3f00*/  CS2R R116, SRZ ;  /* 0x0000000000747805 */ /* 0x000fe4000001ff00 */
[----:B------:R-:W-:-:S09]  /*3f10*/  MOV R118, RZ ;  /* 0x000000ff00767202 */ /* 0x000fd20000000f00 */
[----:B-1----:R-:W-:Y:S05]  /*3f20*/  @P0 BRA `(.L_x_537) ;  /* 0x0000000000440947 */ /* 0x002fea0003800000 */
[----:B------:R-:W-:Y:S01]  /*3f30*/  ULDC.U8 UR5, c[0x0][0x2a4] ;  /* 0x0000a90000057ab9 */ /* 0x000fe20000000000 */
[----:B------:R-:W-:Y:S02]  /*3f40*/  IADD3 R37, R32, UR18, RZ ;  /* 0x0000001220257c10 */ /* 0x000fe4000fffe0ff */
[----:B------:R-:W-:Y:S02]  /*3f50*/  ISETP.NE.AND P0, PT, RZ, UR5, PT ;  /* 0x00000005ff007c0c */ /* 0x000fe4000bf05270 */
[----:B------:R-:W-:-:S11]  /*3f60*/  SHF.R.S32.HI R32, RZ, 0x1f, R37 ;  /* 0x0000001fff207819 */ /* 0x000fd60000011425 */
        /* <DEDUP_REMOVED lines=13> */
.L_x_537:
[----:B------:R-:W-:Y:S05]  /*4040*/  BSYNC B0 ;  /* 0x0000000000007941 */ /* 0x000fea0003800000 */
.L_x_536:
[----:B------:R-:W-:Y:S01]  /*4050*/  ULDC.U8 UR5, c[0x0][0x2a4] ;  /* 0x0000a90000057ab9 */ /* 0x000fe20000000000 */
[C---:B-----5:R-:W-:Y:S02]  /*4060*/  PRMT R32, R17.reuse, 0x7632, R32 ;  /* 0x0000763211207816 */ /* 0x060fe40000000020 */
[----:B------:R-:W-:Y:S02]  /*4070*/  ISETP.NE.AND P1, PT, RZ, UR5, PT ;  /* 0x00000005ff007c0c */ /* 0x000fe4000bf25270 */
[----:B------:R-:W-:Y:S02]  /*4080*/  SHF.L.U32 R33, R17, 0x10, RZ ;  /* 0x0000001011217819 */ /* 0x000fe400000006ff */
[----:B------:R-:W-:Y:S02]  /*4090*/  SHF.L.U32 R39, R19, 0x10, RZ ;  /* 0x0000001013277819 */ /* 0x000fe400000006ff */
[----:B------:R-:W-:Y:S01]  /*40a0*/  SHF.L.U32 R32, R32, 0x10, RZ ;  /* 0x0000001020207819 */ /* 0x000fe200000006ff */
[----:B------:R-:W-:Y:S01]  /*40b0*/  FADD.FTZ R33, R33, -UR23 ;  /* 0x8000001721217e21 */ /* 0x000fe20008010000 */
[----:B------:R-:W-:Y:S01]  /*40c0*/  PRMT R34, R18, 0x7632, R34 ;  /* 0x0000763212227816 */ /* 0x000fe20000000022 */
        /* <DEDUP_REMOVED lines=31> */
.L_x_538:
        /* <DEDUP_REMOVED lines=26> */
.L_x_539:
[----:B------:R-:W-:Y:S01]  /*4460*/  FFMA.FTZ R40, R34, R37, R33 ;  /* 0x0000002522287223 */ /* 0x000fe20000010021 */
[----:B------:R-:W-:Y:S01]  /*4470*/  FADD.FTZ R33, RZ, R38 ;  /* 0x00000026ff217221 */ /* 0x000fe20000010000 */
[----:B------:R-:W-:Y:S01]  /*4480*/  FADD.FTZ R38, R37, R32 ;  /* 0x0000002025267221 */ /* 0x000fe20000010000 */
[----:B------:R-:W-:Y:S01]  /*4490*/  FFMA.FTZ R51, R53, R36, R51 ;  /* 0x0000002435337223 */ /* 0x000fe20000010033 */
[----:B------:R-:W-:Y:S01]  /*44a0*/  FMUL.FTZ R37, R36, R115 ;  /* 0x0000007324257220 */ /* 0x000fe20000410000 */
[----:B------:R-:W-:Y:S01]  /*44b0*/  FADD.FTZ R45, R33, R36 ;  /* 0x00000024212d7221 */ /* 0x000fe20000010000 */
[----:B------:R-:W-:Y:S01]  /*44c0*/  FFMA.FTZ R36, R34, R35, RZ ;  /* 0x0000002322247223 */ /* 0x000fe200000100ff */
[----:B------:R-:W-:Y:S01]  /*44d0*/  FADD.FTZ R32, RZ, R35 ;  /* 0x00000023ff207221 */ /* 0x000fe20000010000 */
[----:B------:R-:W-:Y:S01]  /*44e0*/  PRMT R34, R21, 0x7632, R34 ;  /* 0x0000763215227816 */ /* 0x000fe20000000022 */
[----:B------:R-:W-:Y:S01]  /*44f0*/  FFMA.FTZ R33, R53, R37, R40 ;  /* 0x0000002535217223 */ /* 0x000fe20000010028 */
[----:B------:R-:W-:Y:S01]  /*4500*/  SHF.L.U32 R35, R21, 0x10, RZ ;  /* 0x0000001015237819 */ /* 0x000fe200000006ff */
[----:B------:R-:W-:Y:S01]  /*4510*/  FADD.FTZ R46, R32, R49 ;  /* 0x00000031202e7221 */ /* 0x000fe20000010000 */
[----:B------:R-:W-:Y:S01]  /*4520*/  FMUL.FTZ R32, R49, R118 ;  /* 0x0000007631207220 */ /* 0x000fe20000410000 */
[----:B------:R-:W-:Y:S01]  /*4530*/  SHF.L.U32 R34, R34, 0x10, RZ ;  /* 0x0000001022227819 */ /* 0x000fe200000006ff */
[C---:B------:R-:W-:Y:S01]  /*4540*/  FFMA.FTZ R48, R50.reuse, R49, R36 ;  /* 0x0000003132307223 */ /* 0x040fe20000010024 */
[----:B------:R-:W-:Y:S01]  /*4550*/  FADD.FTZ R35, R35, -UR23 ;  /* 0x8000001723237e21 */ /* 0x000fe20008010000 */
[--C-:B------:R-:W-:Y:S01]  /*4560*/  FFMA.FTZ R47, R50, R32, R33.reuse ;  /* 0x00000020322f7223 */ /* 0x100fe20000010021 */
[----:B------:R-:W-:Y:S01]  /*4570*/  PRMT R33, R22, 0x7632, R33 ;  /* 0x0000763216217816 */ /* 0x000fe20000000021 */
        /* <DEDUP_REMOVED lines=25> */
.L_x_540:
[----:B------:R-:W-:Y:S01]  /*4710*/  FMUL.FTZ R34, R36, R115 ;  /* 0x0000007324227220 */ /* 0x000fe20000410000 */
[----:B------:R-:W-:Y:S01]  /*4720*/  PRMT R35, R23, 0x7632, R35 ;  /* 0x0000763217237816 */ /* 0x000fe20000000023 */
[----:B------:R-:W-:Y:S01]  /*4730*/  FADD.FTZ R37, R32, R37 ;  /* 0x0000002520257221 */ /* 0x000fe20000010000 */
        /* <DEDUP_REMOVED lines=10> */
[----:B------:R-:W-:Y:S01]  /*47e0*/  PRMT R32, R24, 0x7632, R32 ;  /* 0x0000763218207816 */ /* 0x000fe20000000020 */
        /* <DEDUP_REMOVED lines=25> */
.L_x_541:
[----:B------:R-:W-:Y:S01]  /*4980*/  PRMT R35, R25, 0x7632, R35 ;  /* 0x0000763219237816 */ /* 0x000fe20000000023 */
[----:B------:R-:W-:Y:S01]  /*4990*/  FADD.FTZ R39, R33, R34 ;  /* 0x0000002221277221 */ /* 0x000fe20000010000 */
[----:B------:R-:W-:Y:S01]  /*49a0*/  FADD.FTZ R46, R46, R37 ;  /* 0x000000252e2e7221 */ /* 0x000fe20000010000 */
[----:B------:R-:W-:Y:S01]  /*49b0*/  FFMA.FTZ R48, R50, R37, R48 ;  /* 0x0000002532307223 */ /* 0x000fe20000010030 */
[----:B------:R-:W-:Y:S01]  /*49c0*/  FMUL.FTZ R34, R37, R118 ;  /* 0x0000007625227220 */ /* 0x000fe20000410000 */
[----:B------:R-:W-:Y:S01]  /*49d0*/  FMUL.FTZ R32, R38, R115 ;  /* 0x0000007326207220 */ /* 0x000fe20000410000 */
        /* <DEDUP_REMOVED lines=33> */
.L_x_542:
[--C-:B------:R-:W-:Y:S01]  /*4bf0*/  FADD.FTZ R37, R34, R35.reuse ;  /* 0x0000002322257221 */ /* 0x100fe20000010000 */
[----:B------:R-:W-:Y:S01]  /*4c00*/  FMUL.FTZ R32, R38, R115 ;  /* 0x0000007326207220 */ /* 0x000fe20000410000 */
[----:B------:R-:W-:Y:S01]  /*4c10*/  PRMT R35, R27, 0x7632, R35 ;  /* 0x000076321b237816 */ /* 0x000fe20000000023 */
        /* <DEDUP_REMOVED lines=36> */
.L_x_543:
[----:B------:R-:W-:Y:S01]  /*4e60*/  FADD.FTZ R39, R33, R32 ;  /* 0x0000002021277221 */ /* 0x000fe20000010000 */
[----:B------:R-:W-:Y:S01]  /*4e70*/  FMUL.FTZ R34, R38, R115 ;  /* 0x0000007326227220 */ /* 0x000fe20000410000 */
[----:B------:R-:W-:Y:S01]  /*4e80*/  PRMT R33, R29, 0x7632, R33 ;  /* 0x000076321d217816 */ /* 0x000fe20000000021 */
[----:B------:R-:W-:Y:S01]  /*4e90*/  FADD.FTZ R46, R46, R37 ;  /* 0x000000252e2e7221 */ /* 0x000fe20000010000 */
[----:B------:R-:W-:Y:S01]  /*4ea0*/  FFMA.FTZ R48, R47, R37, R48 ;  /* 0x000000252f307223 */ /* 0x000fe20000010030 */
[----:B------:R-:W-:Y:S01]  /*4eb0*/  FFMA.FTZ R32, R45, R34, R53 ;  /* 0x000000222d207223 */ /* 0x000fe20000010035 */
[----:B------:R-:W-:Y:S01]  /*4ec0*/  FMUL.FTZ R37, R37, R118 ;  /* 0x0000007625257220 */ /* 0x000fe20000410000 */
[----:B------:R-:W-:Y:S01]  /*4ed0*/  SHF.L.U32 R35, R29, 0x10, RZ ;  /* 0x000000101d237819 */ /* 0x000fe200000006ff */
[----:B------:R-:W-:Y:S01]  /*4ee0*/  FFMA.FTZ R51, R45, R38, R51 ;  /* 0x000000262d337223 */ /* 0x000fe20000010033 */
[----:B------:R-:W-:Y:S01]  /*4ef0*/  SHF.L.U32 R33, R33, 0x10, RZ ;  /* 0x0000001021217819 */ /* 0x000fe200000006ff */
[--C-:B------:R-:W-:Y:S01]  /*4f00*/  FFMA.FTZ R47, R47, R37, R32.reuse ;  /* 0x000000252f2f7223 */ /* 0x100fe20000010020 */
[C---:B------:R-:W-:Y:S01]  /*4f10*/  PRMT R32, R30.reuse, 0x7632, R32 ;  /* 0x000076321e207816 */ /* 0x040fe20000000020 */
        /* <DEDUP_REMOVED lines=27> */
.L_x_544:
[----:B------:R-:W-:Y:S01]  /*50d0*/  PRMT R35, R31, 0x7632, R35 ;  /* 0x000076321f237816 */ /* 0x000fe20000000023 */
[----:B------:R-:W-:Y:S01]  /*50e0*/  FMUL.FTZ R32, R36, R115 ;  /* 0x0000007324207220 */ /* 0x000fe20000410000 */
[----:B------:R-:W-:Y:S01]  /*50f0*/  FADD.FTZ R41, R37, R34 ;  /* 0x0000002225297221 */ /* 0x000fe20000010000 */
[----:B------:R-:W-:Y:S01]  /*5100*/  FADD.FTZ R49, R49, R36 ;  /* 0x0000002431317221 */ /* 0x000fe20000010000 */
[----:B------:R-:W-:Y:S01]  /*5110*/  FFMA.FTZ R51, R45, R36, R51 ;  /* 0x000000242d337223 */ /* 0x000fe20000010033 */
[----:B------:R-:W-:Y:S01]  /*5120*/  SHF.L.U32 R36, R31, 0x10, RZ ;  /* 0x000000101f247819 */ /* 0x000fe200000006ff */
[----:B------:R-:W-:Y:S01]  /*5130*/  FFMA.FTZ R33, R45, R32, R47 ;  /* 0x000000202d217223 */ /* 0x000fe2000001002f */
[----:B------:R-:W-:Y:S01]  /*5140*/  SHF.L.U32 R37, R35, 0x10, RZ ;  /* 0x0000001023257819 */ /* 0x000fe200000006ff */
[----:B------:R-:W-:Y:S01]  /*5150*/  FMUL.FTZ R34, R39, R118 ;  /* 0x0000007627227220 */ /* 0x000fe20000410000 */
[--C-:B------:R-:W-:Y:S01]  /*5160*/  FADD.FTZ R35, R41, R32.reuse ;  /* 0x0000002029237221 */ /* 0x100fe20000010000 */
[----:B------:R-:W-:Y:S01]  /*5170*/  PRMT R32, R72, 0x7632, R32 ;  /* 0x0000763248207816 */ /* 0x000fe20000000020 */
[----:B------:R-:W-:Y:S01]  /*5180*/  FADD.FTZ R36, R36, -UR23 ;  /* 0x8000001724247e21 */ /* 0x000fe20008010000 */
[----:B------:R-:W-:Y:S01]  /*5190*/  FADD.FTZ R37, R37, -UR23 ;  /* 0x8000001725257e21 */ /* 0x000fe20008010000 */
[----:B------:R-:W-:Y:S01]  /*51a0*/  FFMA.FTZ R47, R50, R34, R33 ;  /* 0x00000022322f7223 */ /* 0x000fe20000010021 */
        /* <DEDUP_REMOVED lines=25> */
.L_x_545:
        /* <DEDUP_REMOVED lines=39> */
.L_x_546:
        /* <DEDUP_REMOVED lines=39> */
.L_x_547:
        /* <DEDUP_REMOVED lines=39> */
.L_x_548:
        /* <DEDUP_REMOVED lines=39> */
.L_x_549:
        /* <DEDUP_REMOVED lines=39> */
.L_x_550:
[----:B------:R-:W-:Y:S01]  /*5f70*/  FMUL.FTZ R35, R36, R115 ;  /* 0x0000007324237220 */ /* 0x000fe20000410000 */
[--C-:B------:R-:W-:Y:S01]  /*5f80*/  FADD.FTZ R154, R49, R36.reuse ;  /* 0x00000024319a7221 */ /* 0x100fe20000010000 */
[----:B------:R-:W-:Y:S01]  /*5f90*/  FFMA.FTZ R145, R45, R36, R51 ;  /* 0x000000242d917223 */ /* 0x000fe20000010033 */
[----:B------:R-:W-:Y:S01]  /*5fa0*/  PRMT R36, R91, 0x7632, R36 ;  /* 0x000076325b247816 */ /* 0x000fe20000000024 */
[----:B------:R-:W-:Y:S01]  /*5fb0*/  FADD.FTZ R40, R37, R34 ;  /* 0x0000002225287221 */ /* 0x000fe20000010000 */
[----:B------:R-:W-:Y:S01]  /*5fc0*/  FADD.FTZ R32, R46, R39 ;  /* 0x000000272e207221 */ /* 0x000fe20000010000 */
[----:B------:R-:W-:Y:S01]  /*5fd0*/  FFMA.FTZ R33, R47, R39, R48 ;  /* 0x000000272f217223 */ /* 0x000fe20000010030 */
[----:B------:R-:W-:Y:S01]  /*5fe0*/  FFMA.FTZ R34, R45, R35, R50 ;  /* 0x000000232d227223 */ /* 0x000fe20000010032 */
[----:B------:R-:W-:Y:S01]  /*5ff0*/  FMUL.FTZ R39, R39, R118 ;  /* 0x0000007627277220 */ /* 0x000fe20000410000 */
[----:B------:R-:W-:Y:S02]  /*6000*/  SHF.L.U32 R37, R91, 0x10, RZ ;  /* 0x000000105b257819 */ /* 0x000fe400000006ff */
[----:B------:R-:W-:Y:S01]  /*6010*/  SHF.L.U32 R38, R36, 0x10, RZ ;  /* 0x0000001024267819 */ /* 0x000fe200000006ff */
[----:B------:R-:W-:Y:S01]  /*6020*/  FADD.FTZ R36, R40, R35 ;  /* 0x0000002328247221 */ /* 0x000fe20000010000 */
[--C-:B------:R-:W-:Y:S01]  /*6030*/  FFMA.FTZ R46, R47, R39, R34.reuse ;  /* 0x000000272f2e7223 */ /* 0x100fe20000010022 */
        /* <DEDUP_REMOVED lines=26> */
.L_x_551:
        /* <DEDUP_REMOVED lines=35> */
.L_x_552:
        /* <DEDUP_REMOVED lines=34> */
.L_x_553:
        /* <DEDUP_REMOVED lines=36> */
.L_x_554:
        /* <DEDUP_REMOVED lines=34> */
.L_x_555:
        /* <DEDUP_REMOVED lines=36> */
.L_x_556:
        /* <DEDUP_REMOVED lines=34> */
.L_x_557:
        /* <DEDUP_REMOVED lines=36> */
.L_x_558:
        /* <DEDUP_REMOVED lines=34> */
.L_x_559:
        /* <DEDUP_REMOVED lines=36> */
.L_x_560:
        /* <DEDUP_REMOVED lines=34> */
.L_x_561:
        /* <DEDUP_REMOVED lines=36> */
.L_x_562:
        /* <DEDUP_REMOVED lines=34> */
.L_x_563:
        /* <DEDUP_REMOVED lines=36> */
.L_x_564:
        /* <DEDUP_REMOVED lines=34> */
.L_x_565:
        /* <DEDUP_REMOVED lines=37> */
.L_x_566:
        /* <DEDUP_REMOVED lines=37> */
.L_x_567:
        /* <DEDUP_REMOVED lines=35> */
.L_x_568:
        /* <DEDUP_REMOVED lines=35> */
.L_x_569:
        /* <DEDUP_REMOVED lines=155> */
.L_x_571:
[----:B------:R-:W-:Y:S05]  /*9320*/  BSYNC B0 ;  /* 0x0000000000007941 */ /* 0x000fea0003800000 */
.L_x_570:
        /* <DEDUP_REMOVED lines=81> */
.L_x_573:
[----:B------:R-:W-:Y:S05]  /*9840*/  BSYNC B0 ;  /* 0x0000000000007941 */ /* 0x000fea0003800000 */
.L_x_572:
        /* <DEDUP_REMOVED lines=16> */
.L_x_575:
[----:B------:R-:W-:Y:S05]  /*9950*/  BSYNC B0 ;  /* 0x0000000000007941 */ /* 0x000fea0003800000 */
.L_x_574:
        /* <DEDUP_REMOVED lines=103> */
.L_x_578:
[----:B------:R-:W-:Y:S02]  /*9fd0*/  MOV R40, UR18 ;  /* 0x0000001200287c02 */ /* 0x000fe40008000f00 */
[----:B------:R-:W-:-:S05]  /*9fe0*/  MOV R41, UR19 ;  /* 0x0000001300297c02 */ /* 0x000fca0008000f00 */
[----:B------:R-:W2:Y:S04]  /*9ff0*/  LDG.E.STRONG.GPU R40, desc[UR20][R40.64] ;  /* 0x0000001428287981 */ /* 0x000ea8000c1ef900 */
[----:B--2---:R-:W-:Y:S01]  /*a000*/  CCTL.IVALL ;  /* 0x00000000ff00798f */ /* 0x004fe20002000000 */
[----:B------:R-:W-:Y:S05]  /*a010*/  YIELD ;  /* 0x0000000000007946 */ /* 0x000fea0003800000 */
[----:B------:R-:W-:-:S13]  /*a020*/  ISETP.NE.AND P6, PT, R40, R44, PT ;  /* 0x0000002c2800720c */ /* 0x000fda0003fc5270 */
[----:B------:R-:W-:Y:S05]  /*a030*/  @P6 BRA `(.L_x_578) ;  /* 0xfffffffc00e46947 */ /* 0x000fea000383ffff */
.L_x_577:
        /* <DEDUP_REMOVED lines=26> */
.L_x_582:
        /* <DEDUP_REMOVED lines=165> */
.L_x_581:
        /* <DEDUP_REMOVED lines=89> */
.L_x_583:
[----:B------:R-:W-:-:S04]  /*b1c0*/  LOP3.LUT P6, RZ, R119, 0x1, RZ, 0xc0, !PT ;  /* 0x0000000177ff7812 */ /* 0x000fc800078cc0ff */
[----:B------:R-:W-:-:S13]  /*b1d0*/  ISETP.NE.OR P6, PT, RZ, UR16, P6 ;  /* 0x00000010ff007c0c */ /* 0x000fda000b7c5670 */
[----:B------:R-:W-:Y:S05]  /*b1e0*/  @!P6 BRA `(.L_x_579) ;  /* 0x0000000000b4e947 */ /* 0x000fea0003800000 */
.L_x_580:
        /* <DEDUP_REMOVED lines=45> */
.L_x_579:
        /* <DEDUP_REMOVED lines=14> */
.L_x_585:
[----:B------:R-:W-:Y:S05]  /*b5a0*/  BSYNC B0 ;  /* 0x0000000000007941 */ /* 0x000fea0003800000 */
.L_x_584:
        /* <DEDUP_REMOVED lines=25> */
.L_x_576:
        /* <DEDUP_REMOVED lines=38> */
.L_x_586:
        /* <DEDUP_REMOVED lines=24> */
.L_x_588:
[----:B------:R-:W-:Y:S05]  /*bb20*/  BSYNC B0 ;  /* 0x0000000000007941 */ /* 0x000fea0003800000 */
.L_x_587:
        /* <DEDUP_REMOVED lines=27> */
.L_x_589:
        /* <DEDUP_REMOVED lines=26> */
.L_x_591:
[----:B------:R-:W-:Y:S05]  /*be80*/  BSYNC B0 ;  /* 0x0000000000007941 */ /* 0x000fea0003800000 */
.L_x_590:
        /* <DEDUP_REMOVED lines=27> */
.L_x_592:
        /* <DEDUP_REMOVED lines=26> */
.L_x_594:
[----:B------:R-:W-:Y:S05]  /*c1e0*/  BSYNC B0 ;  /* 0x0000000000007941 */ /* 0x000fea0003800000 */
.L_x_593:
[----:B------:R-:W1:Y:S01]  /*c1f0*/  LDC R22, c[0x0][0x2ac] ;  /* 0x0000ab00ff167b82 */ /* 0x000e620000000800 */
[----:B------:R-:W-:Y:S02]  /*c200*/  SHF.L.U32 R23, R23, 0x10, RZ ;  /* 0x0000001017177819 */ /* 0x000fe400000006ff */
[----:B------:R-:W-:Y:S02]  /*c210*/  SHF.L.U32 R57, R57, 0x10, RZ ;  /* 0x0000001039397819 */ /* 0x000fe400000006ff */
[----:B------:R-:W-:Y:S01]  /*c220*/  SHF.L.U32 R24, R24, 0x10, RZ ;  /* 0x0000001018187819 */ /* 0x000fe200000006ff */
[----:B------:R-:W-:Y:S01]  /*c230*/  FADD.FTZ R23, R23, -UR23 ;  /* 0x8000001717177e21 */ /* 0x000fe20008010000 */
[----:B0-----:R-:W-:Y:S01]  /*c240*/  SHF.L.U32 R17, R56, 0x10, RZ ;  /* 0x0000001038117819 */ /* 0x001fe200000006ff */
        /* <DEDUP_REMOVED lines=22> */
.L_x_595:
        /* <DEDUP_REMOVED lines=21> */
[----:B------:R-:W-:Y:S01]  /*c500*/  FFMA.FTZ R23, R24, R115, -R23 ;  /* 0x0000007318177223 */ /* 0x000fe20000010817 */
[----:B------:R-:W-:-:S03]  /*c510*/  FMUL.FTZ R17, R17, UR24 ;  /* 0x0000001811117c20 */ /* 0x000fc60008410000 */
[----:B------:R-:W-:-:S05]  /*c520*/  FMUL.FTZ R18, R23, UR24 ;  /* 0x0000001817127c20 */ /* 0x000fca0008410000 */
[----:B------:R-:W-:-:S05]  /*c530*/  F2FP.BF16.F32.PACK_AB R17, R17, R18 ;  /* 0x000000121111723e */ /* 0x000fca00000010ff */
[----:B------:R0:W-:Y:S02]  /*c540*/  STG.E desc[UR20][R20.64], R17 ;  /* 0x0000001114007986 */ /* 0x0001e4000c101914 */
.L_x_597:
[----:B------:R-:W-:Y:S05]  /*c550*/  BSYNC B0 ;  /* 0x0000000000007941 */ /* 0x000fea0003800000 */
.L_x_596:
        /* <DEDUP_REMOVED lines=26> */
[----:B--2---:R-:W-:Y:S01]  /*c700*/  FMUL.FTZ R23, R23, R44 ;  /* 0x0000002c17177220 */ /* 0x004fe20000410000 */
[----:B------:R-:W-:Y:S02]  /*c710*/  FADD.FTZ R44, -R44, 1 ;  /* 0x3f8000002c2c7421 */ /* 0x000fe40000010100 */
[----:B------:R-:W-:Y:S02]  /*c720*/  FMUL.FTZ R26, R26, R43 ;  /* 0x0000002b1a1a7220 */ /* 0x000fe40000410000 */
[----:B------:R-:W-:-:S04]  /*c730*/  FFMA.FTZ R44, R19, R44, 1 ;  /* 0x3f800000132c7423 */ /* 0x000fc8000001002c */
[----:B------:R-:W-:-:S07]  /*c740*/  FMUL.FTZ R23, R23, R44 ;  /* 0x0000002c17177220 */ /* 0x000fce0000410000 */
.L_x_598:
        /* <DEDUP_REMOVED lines=26> */
.L_x_600:
[----:B------:R-:W-:Y:S05]  /*c8f0*/  BSYNC B0 ;  /* 0x0000000000007941 */ /* 0x000fea0003800000 */
.L_x_599:
        /* <DEDUP_REMOVED lines=27> */
.L_x_601:
        /* <DEDUP_REMOVED lines=26> */
.L_x_603:
[----:B------:R-:W-:Y:S05]  /*cc50*/  BSYNC B0 ;  /* 0x0000000000007941 */ /* 0x000fea0003800000 */
.L_x_602:
        /* <DEDUP_REMOVED lines=10> */
[----:B0-2---:R-:W-:-:S03]  /*cd00*/  FFMA.FTZ R19, R24, R118, R117 ;  /* 0x0000007618137223 */ /* 0x005fc60000010075 */
        /* <DEDUP_REMOVED lines=16> */
.L_x_604:
        /* <DEDUP_REMOVED lines=26> */
.L_x_606:
[----:B------:R-:W-:Y:S05]  /*cfb0*/  BSYNC B0 ;  /* 0x0000000000007941 */ /* 0x000fea0003800000 */
.L_x_605:
        /* <DEDUP_REMOVED lines=10> */
[----:B0-23--:R-:W-:-:S03]  /*d060*/  FFMA.FTZ R19, R24, R118, R117 ;  /* 0x0000007618137223 */ /* 0x00dfc60000010075 */
        /* <DEDUP_REMOVED lines=16> */
.L_x_607:
        /* <DEDUP_REMOVED lines=26> */
.L_x_609:
[----:B------:R-:W-:Y:S05]  /*d310*/  BSYNC B0 ;  /* 0x0000000000007941 */ /* 0x000fea0003800000 */
.L_x_608:
        /* <DEDUP_REMOVED lines=27> */
.L_x_610:
        /* <DEDUP_REMOVED lines=24> */
.L_x_612:
[----:B------:R-:W-:Y:S05]  /*d650*/  BSYNC B0 ;  /* 0x0000000000007941 */ /* 0x000fea0003800000 */
.L_x_611:
        /* <DEDUP_REMOVED lines=27> */
.L_x_613:
[----:B------:R-:W-:Y:S01]  /*d810*/  LOP3.LUT P0, RZ, R119, 0x4, RZ, 0xc0, !PT ;  /* 0x0000000477ff7812 */ /* 0x000fe2000780c0ff */
[----:B------:R-:W-:-:S12]  /*d820*/  BSSY B0, `(.L_x_614) ;  /* 0x0000017000007945 */ /* 0x000fd80003800000 */
[----:B------:R-:W-:Y:S05]  /*d830*/  @!P0 BRA `(.L_x_615) ;  /* 0x0000000000548947 */ /* 0x000fea0003800000 */
[----:B------:R-:W-:Y:S01]  /*d840*/  SHF.R.S32.HI R18, RZ, 0x1f, R152 ;  /* 0x0000001fff127819 */ /* 0x000fe20000011498 */
[----:B------:R-:W-:Y:S01]  /*d850*/  ULDC.64 UR14, c[0x0][0x288] ;  /* 0x0000a200000e7ab9 */ /* 0x000fe20000000a00 */
[----:B0-234-:R-:W-:Y:S02]  /*d860*/  MOV R19, R79 ;  /* 0x0000004f00137202 */ /* 0x01dfe40000000f00 */
[----:B------:R-:W-:Y:S01]  /*d870*/  MOV R23, UR5 ;  /* 0x0000000500177c02 */ /* 0x000fe20008000f00 */
[----:B------:R-:W-:Y:S01]  /*d880*/  IMAD R21, R18, UR14, RZ ;  /* 0x0000000e12157c24 */ /* 0x000fe2000f8e02ff */
[----:B------:R-:W-:-:S03]  /*d890*/  MOV R18, R80 ;  /* 0x0000005000127202 */ /* 0x000fc60000000f00 */
[C---:B------:R-:W-:Y:S02]  /*d8a0*/  IMAD R21, R152.reuse, UR15, R21 ;  /* 0x0000000f98157c24 */ /* 0x040fe4000f8e0215 */
[----:B------:R-:W-:Y:S01]  /*d8b0*/  IMAD.WIDE.U32 R18, R152, UR14, R18 ;  /* 0x0000000e98127c25 */ /* 0x000fe2000f8e0012 */
[----:B------:R-:W-:-:S04]  /*d8c0*/  ULDC.64 UR14, c[0x0][0x210] ;  /* 0x00008400000e7ab9 */ /* 0x000fc80000000a00 */
[----:B------:R-:W-:Y:S02]  /*d8d0*/  IADD3 R21, R19, R21, RZ ;  /* 0x0000001513157210 */ /* 0x000fe40007ffe0ff */
[----:B------:R-:W-:-:S04]  /*d8e0*/  LEA R20, P0, R18, UR14, 0x1 ;  /* 0x0000000e12147c11 */ /* 0x000fc8000f8008ff */
[----:B------:R-:W-:Y:S02]  /*d8f0*/  LEA.HI.X R21, R18, UR15, R21, 0x1, P0 ;  /* 0x0000000f12157c11 */ /* 0x000fe400080f0c15 */
[----:B------:R-:W-:-:S05]  /*d900*/  MOV R18, UR5 ;  /* 0x0000000500127c02 */ /* 0x000fca0008000f00 */
[----:B------:R-:W-:Y:S01]  /*d910*/  FFMA.FTZ R19, R75, R18, UR6 ;  /* 0x000000064b137e23 */ /* 0x000fe20008010012 */
[----:B------:R-:W-:-:S03]  /*d920*/  FFMA.FTZ R18, R124, R23, UR6 ;  /* 0x000000067c127e23 */ /* 0x000fc60008010017 */
[----:B------:R-:W-:Y:S01]  /*d930*/  FFMA.FTZ R19, R76, R115, -R19 ;  /* 0x000000734c137223 */ /* 0x000fe20000010813 */
[----:B------:R-:W-:-:S03]  /*d940*/  FFMA.FTZ R18, R129, R118, -R18 ;  /* 0x0000007681127223 */ /* 0x000fc60000010812 */
[----:B------:R-:W-:Y:S01]  /*d950*/  FMUL.FTZ R19, R19, UR24 ;  /* 0x0000001813137c20 */ /* 0x000fe20008410000 */
[----:B------:R-:W-:-:S05]  /*d960*/  FMUL.FTZ R18, R18, UR24 ;  /* 0x0000001812127c20 */ /* 0x000fca0008410000 */
[----:B------:R-:W-:-:S05]  /*d970*/  F2FP.BF16.F32.PACK_AB R19, R18, R19 ;  /* 0x000000131213723e */ /* 0x000fca00000010ff */
[----:B------:R0:W-:Y:S02]  /*d980*/  STG.E desc[UR20][R20.64], R19 ;  /* 0x0000001314007986 */ /* 0x0001e4000c101914 */
.L_x_615:
[----:B------:R-:W-:Y:S05]  /*d990*/  BSYNC B0 ;  /* 0x0000000000007941 */ /* 0x000fea0003800000 */
.L_x_614:
        /* <DEDUP_REMOVED lines=27> */
.L_x_616:
        /* <DEDUP_REMOVED lines=24> */
.L_x_618:
[----:B------:R-:W-:Y:S05]  /*dcd0*/  BSYNC B0 ;  /* 0x0000000000007941 */ /* 0x000fea0003800000 */
.L_x_617:
        /* <DEDUP_REMOVED lines=27> */
.L_x_619:
[----:B------:R-:W-:Y:S04]  /*de90*/  BSSY B0, `(.L_x_620) ;  /* 0x0000017000007945 */ /* 0x000fe80003800000 */
        /* <DEDUP_REMOVED lines=22> */
.L_x_621:
[----:B------:R-:W-:Y:S05]  /*e000*/  BSYNC B0 ;  /* 0x0000000000007941 */ /* 0x000fea0003800000 */
.L_x_620:
        /* <DEDUP_REMOVED lines=27> */
.L_x_622:
        /* <DEDUP_REMOVED lines=23> */
.L_x_624:
[----:B------:R-:W-:Y:S05]  /*e330*/  BSYNC B0 ;  /* 0x0000000000007941 */ /* 0x000fea0003800000 */
.L_x_623:
        /* <DEDUP_REMOVED lines=27> */
.L_x_625:
        /* <DEDUP_REMOVED lines=23> */
.L_x_627:
[----:B------:R-:W-:Y:S05]  /*e660*/  BSYNC B0 ;  /* 0x0000000000007941 */ /* 0x000fea0003800000 */
.L_x_626:
        /* <DEDUP_REMOVED lines=27> */
.L_x_628:
        /* <DEDUP_REMOVED lines=23> */
.L_x_630:
[----:B------:R-:W-:Y:S05]  /*e990*/  BSYNC B0 ;  /* 0x0000000000007941 */ /* 0x000fea0003800000 */
.L_x_629:
        /* <DEDUP_REMOVED lines=27> */
.L_x_631:
[----:B------:R-:W-:Y:S01]  /*eb50*/  LOP3.LUT P0, RZ, R119, 0x100000, RZ, 0xc0, !PT ;  /* 0x0010000077ff7812 */ /* 0x000fe2000780c0ff */
[----:B------:R-:W-:-:S12]  /*eb60*/  BSSY B0, `(.L_x_632) ;  /* 0x0000018000007945 */ /* 0x000fd80003800000 */
[----:B------:R-:W-:Y:S05]  /*eb70*/  @!P0 BRA `(.L_x_633) ;  /* 0x0000000000588947 */ /* 0x000fea0003800000 */
[----:B0-2345:R-:W-:Y:S01]  /*eb80*/  IADD3 R21, R2, 0xf0, RZ ;  /* 0x000000f002157810 */ /* 0x03dfe20007ffe0ff */
[----:B------:R-:W-:Y:S01]  /*eb90*/  ULDC.64 UR14, c[0x0][0x288] ;  /* 0x0000a200000e7ab9 */ /* 0x000fe20000000a00 */
[----:B------:R-:W-:Y:S02]  /*eba0*/  MOV R18, R80 ;  /* 0x0000005000127202 */ /* 0x000fe40000000f00 */
[----:B------:R-:W-:Y:S02]  /*ebb0*/  SHF.R.S32.HI R20, RZ, 0x1f, R21 ;  /* 0x0000001fff147819 */ /* 0x000fe40000011415 */
[----:B------:R-:W-:Y:S02]  /*ebc0*/  MOV R19, R79 ;  /* 0x0000004f00137202 */ /* 0x000fe40000000f00 */
[----:B------:R-:W-:Y:S01]  /*ebd0*/  MOV R25, UR5 ;  /* 0x0000000500197c02 */ /* 0x000fe20008000f00 */
[----:B------:R-:W-:Y:S02]  /*ebe0*/  IMAD R20, R20, UR14, RZ ;  /* 0x0000000e14147c24 */ /* 0x000fe4000f8e02ff */
[----:B------:R-:W-:-:S04]  /*ebf0*/  IMAD.WIDE.U32 R18, R21, UR14, R18 ;  /* 0x0000000e15127c25 */ /* 0x000fc8000f8e0012 */
[----:B------:R-:W-:Y:S01]  /*ec00*/  IMAD R21, R21, UR15, R20 ;  /* 0x0000000f15157c24 */ /* 0x000fe2000f8e0214 */
[----:B------:R-:W-:Y:S02]  /*ec10*/  ULDC.64 UR14, c[0x0][0x210] ;  /* 0x00008400000e7ab9 */ /* 0x000fe40000000a00 */
[----:B------:R-:W-:Y:S02]  /*ec20*/  LEA R20, P0, R18, UR14, 0x1 ;  /* 0x0000000e12147c11 */ /* 0x000fe4000f8008ff */
[----:B------:R-:W-:-:S04]  /*ec30*/  IADD3 R21, R19, R21, RZ ;  /* 0x0000001513157210 */ /* 0x000fc80007ffe0ff */
        /* <DEDUP_REMOVED lines=10> */
.L_x_633:
[----:B------:R-:W-:Y:S05]  /*ece0*/  BSYNC B0 ;  /* 0x0000000000007941 */ /* 0x000fea0003800000 */
.L_x_632:
        /* <DEDUP_REMOVED lines=27> */
.L_x_634:
        /* <DEDUP_REMOVED lines=25> */
.L_x_636:
[----:B------:R-:W-:Y:S05]  /*f030*/  BSYNC B0 ;  /* 0x0000000000007941 */ /* 0x000fea0003800000 */
.L_x_635:
        /* <DEDUP_REMOVED lines=27> */
.L_x_637:
        /* <DEDUP_REMOVED lines=25> */
.L_x_639:
[----:B------:R-:W-:Y:S05]  /*f380*/  BSYNC B0 ;  /* 0x0000000000007941 */ /* 0x000fea0003800000 */
.L_x_638:
        /* <DEDUP_REMOVED lines=27> */
.L_x_640:
        /* <DEDUP_REMOVED lines=25> */
.L_x_642:
[----:B------:R-:W-:Y:S05]  /*f6d0*/  BSYNC B0 ;  /* 0x0000000000007941 */ /* 0x000fea0003800000 */
.L_x_641:
        /* <DEDUP_REMOVED lines=27> */
.L_x_643:
        /* <DEDUP_REMOVED lines=25> */
.L_x_645:
[----:B------:R-:W-:Y:S05]  /*fa20*/  BSYNC B0 ;  /* 0x0000000000007941 */ /* 0x000fea0003800000 */
.L_x_644:
        /* <DEDUP_REMOVED lines=27> */
.L_x_646:
        /* <DEDUP_REMOVED lines=25> */
.L_x_648:
[----:B------:R-:W-:Y:S05]  /*fd70*/  BSYNC B0 ;  /* 0x0000000000007941 */ /* 0x000fea0003800000 */
.L_x_647:
        /* <DEDUP_REMOVED lines=27> */
.L_x_649:
        /* <DEDUP_REMOVED lines=25> */
.L_x_651:
[----:B------:R-:W-:Y:S05]  /*100c0*/  BSYNC B0 ;  /* 0x0000000000007941 */ /* 0x000fea0003800000 */
.L_x_650:
        /* <DEDUP_REMOVED lines=27> */
.L_x_652:
        /* <DEDUP_REMOVED lines=25> */
.L_x_654:
[----:B------:R-:W-:Y:S05]  /*10410*/  BSYNC B0 ;  /* 0x0000000000007941 */ /* 0x000fea0003800000 */
.L_x_653:
        /* <DEDUP_REMOVED lines=10> */
[----:B--234-:R-:W-:-:S03]  /*104c0*/  FFMA.FTZ R19, R60, R118, R117 ;  /* 0x000000763c137223 */ /* 0x01cfc60000010075 */
        /* <DEDUP_REMOVED lines=16> */
.L_x_655:
        /* <DEDUP_REMOVED lines=25> */
.L_x_657:
[----:B------:R-:W-:Y:S05]  /*10760*/  BSYNC B0 ;  /* 0x0000000000007941 */ /* 0x000fea0003800000 */
.L_x_656:
        /* <DEDUP_REMOVED lines=27> */
.L_x_658:
        /* <DEDUP_REMOVED lines=25> */
.L_x_660:
[----:B------:R-:W-:Y:S05]  /*10ab0*/  BSYNC B0 ;  /* 0x0000000000007941 */ /* 0x000fea0003800000 */
.L_x_659:
[----:B------:R-:W-:Y:S01]  /*10ac0*/  SHF.L.U32 R54, R54, 0x10, RZ ;  /* 0x0000001036367819 */ /* 0x000fe200000006ff */
[----:B------:R-:W-:Y:S01]  /*10ad0*/  FADD.FTZ R27, R27, -UR23 ;  /* 0x800000171b1b7e21 */ /* 0x000fe20008010000 */
[----:B------:R-:W-:Y:S01]  /*10ae0*/  IADD3 R25, R17, 0x190, RZ ;  /* 0x0000019011197810 */ /* 0x000fe20007ffe0ff */
[----:B------:R-:W-:Y:S01]  /*10af0*/  ULDC.64 UR14, c[0x0][0x290] ;  /* 0x0000a400000e7ab9 */ /* 0x000fe20000000a00 */
[----:B0-234-:R-:W-:Y:S01]  /*10b00*/  SHF.L.U32 R20, R4, 0x10, RZ ;  /* 0x0000001004147819 */ /* 0x01dfe200000006ff */
[----:B------:R-:W-:Y:S01]  /*10b10*/  FADD.FTZ R54, R54, -UR23 ;  /* 0x8000001736367e21 */ /* 0x000fe20008010000 */
[----:B------:R-:W-:Y:S01]  /*10b20*/  SHF.L.U32 R51, R51, 0x10, RZ ;  /* 0x0000001033337819 */ /* 0x000fe200000006ff */
[----:B------:R-:W-:Y:S01]  /*10b30*/  FMUL.FTZ R27, R27, UR24 ;  /* 0x000000181b1b7c20 */ /* 0x000fe20008410000 */
[----:B------:R-:W-:Y:S01]  /*10b40*/  SHF.R.S32.HI R26, RZ, 0x1f, R25 ;  /* 0x0000001fff1a7819 */ /* 0x000fe20000011419 */
[----:B------:R-:W-:Y:S01]  /*10b50*/  FMUL.FTZ R54, R54, UR24 ;  /* 0x0000001836367c20 */ /* 0x000fe20008410000 */
[----:B------:R-:W-:Y:S06]  /*10b60*/  @!P1 BRA `(.L_x_661) ;  /* 0x0000000000489947 */ /* 0x000fec0003800000 */
[----:B-1----:R-:W-:Y:S01]  /*10b70*/  FFMA.FTZ R3, R27, R115, R116 ;  /* 0x000000731b037223 */ /* 0x002fe20000010074 */
        /* <DEDUP_REMOVED lines=17> */
.L_x_661:
        /* <DEDUP_REMOVED lines=10> */
[----:B-1----:R-:W-:Y:S02]  /*10d30*/  SHF.R.S32.HI R3, RZ, 0x1f, R22 ;  /* 0x0000001fff037819 */ /* 0x002fe40000011416 */
        /* <DEDUP_REMOVED lines=18> */
.L_x_663:
[----:B------:R-:W-:Y:S05]  /*10e60*/  BSYNC B0 ;  /* 0x0000000000007941 */ /* 0x000fea0003800000 */
.L_x_662:
[----:B------:R-:W-:Y:S01]  /*10e70*/  FADD.FTZ R21, R21, -UR23 ;  /* 0x8000001715157e21 */ /* 0x000fe20008010000 */
[----:B------:R-:W-:Y:S01]  /*10e80*/  IADD3 R26, R17, 0x1a0, RZ ;  /* 0x000001a0111a7810 */ /* 0x000fe20007ffe0ff */
[----:B------:R-:W-:Y:S01]  /*10e90*/  FADD.FTZ R50, R50, -UR23 ;  /* 0x8000001732327e21 */ /* 0x000fe20008010000 */
[----:B-1----:R-:W-:Y:S01]  /*10ea0*/  SHF.L.U32 R18, R6, 0x10, RZ ;  /* 0x0000001006127819 */ /* 0x002fe200000006ff */
[----:B------:R-:W-:Y:S01]  /*10eb0*/  FMUL.FTZ R25, R21, UR24 ;  /* 0x0000001815197c20 */ /* 0x000fe20008410000 */
[----:B------:R-:W-:Y:S01]  /*10ec0*/  SHF.L.U32 R47, R47, 0x10, RZ ;  /* 0x000000102f2f7819 */ /* 0x000fe200000006ff */
[----:B------:R-:W-:Y:S01]  /*10ed0*/  FMUL.FTZ R50, R50, UR24 ;  /* 0x0000001832327c20 */ /* 0x000fe20008410000 */
[----:B------:R-:W-:Y:S01]  /*10ee0*/  SHF.R.S32.HI R27, RZ, 0x1f, R26 ;  /* 0x0000001fff1b7819 */ /* 0x000fe2000001141a */
[----:B------:R-:W-:Y:S06]  /*10ef0*/  @!P1 BRA `(.L_x_664) ;  /* 0x0000000000489947 */ /* 0x000fec0003800000 */
        /* <DEDUP_REMOVED lines=18> */
.L_x_664:
        /* <DEDUP_REMOVED lines=9> */
[----:B0-----:R-:W-:Y:S02]  /*110b0*/  MOV R4, R80 ;  /* 0x0000005000047202 */ /* 0x001fe40000000f00 */
        /* <DEDUP_REMOVED lines=19> */
.L_x_666:
[----:B------:R-:W-:Y:S05]  /*111f0*/  BSYNC B0 ;  /* 0x0000000000007941 */ /* 0x000fea0003800000 */
.L_x_665:
[----:B------:R-:W-:Y:S01]  /*11200*/  FADD.FTZ R19, R19, -UR23 ;  /* 0x8000001713137e21 */ /* 0x000fe20008010000 */
[----:B------:R-:W-:Y:S01]  /*11210*/  IADD3 R24, R17, 0x1b0, RZ ;  /* 0x000001b011187810 */ /* 0x000fe20007ffe0ff */
[----:B------:R-:W-:Y:S01]  /*11220*/  FADD.FTZ R46, R46, -UR23 ;  /* 0x800000172e2e7e21 */ /* 0x000fe20008010000 */
[----:B------:R-:W-:Y:S01]  /*11230*/  SHF.L.U32 R8, R8, 0x10, RZ ;  /* 0x0000001008087819 */ /* 0x000fe200000006ff */
[----:B------:R-:W-:Y:S01]  /*11240*/  FMUL.FTZ R23, R19, UR24 ;  /* 0x0000001813177c20 */ /* 0x000fe20008410000 */
[----:B01----:R-:W-:Y:S01]  /*11250*/  SHF.L.U32 R3, R42, 0x10, RZ ;  /* 0x000000102a037819 */ /* 0x003fe200000006ff */
        /* <DEDUP_REMOVED lines=21> */
.L_x_667:
        /* <DEDUP_REMOVED lines=29> */
.L_x_669:
[----:B------:R-:W-:Y:S05]  /*11580*/  BSYNC B0 ;  /* 0x0000000000007941 */ /* 0x000fea0003800000 */
.L_x_668:
[----:B------:R-:W-:Y:S01]  /*11590*/  FADD.FTZ R18, R18, -UR23 ;  /* 0x8000001712127e21 */ /* 0x000fe20008010000 */
[----:B------:R-:W-:Y:S01]  /*115a0*/  IADD3 R23, R17, 0x1c0, RZ ;  /* 0x000001c011177810 */ /* 0x000fe20007ffe0ff */
[----:B------:R-:W-:Y:S01]  /*115b0*/  FADD.FTZ R39, R39, -UR23 ;  /* 0x8000001727277e21 */ /* 0x000fe20008010000 */
[----:B------:R-:W-:Y:S01]  /*115c0*/  SHF.L.U32 R10, R10, 0x10, RZ ;  /* 0x000000100a0a7819 */ /* 0x000fe200000006ff */
[----:B------:R-:W-:Y:S01]  /*115d0*/  FMUL.FTZ R21, R18, UR24 ;  /* 0x0000001812157c20 */ /* 0x000fe20008410000 */
[----:B0-----:R-:W-:Y:S01]  /*115e0*/  SHF.L.U32 R3, R32, 0x10, RZ ;  /* 0x0000001020037819 */ /* 0x001fe200000006ff */
        /* <DEDUP_REMOVED lines=21> */
.L_x_670:
        /* <DEDUP_REMOVED lines=15> */
[----:B------:R-:W-:Y:S01]  /*11830*/  ULDC.64 UR16, c[0x0][0x210] ;  /* 0x0000840000107ab9 */ /* 0x000fe20000000a00 */
[----:B------:R-:W-:Y:S02]  /*11840*/  MOV R9, UR5 ;  /* 0x0000000500097c02 */ /* 0x000fe40008000f00 */
        /* <DEDUP_REMOVED lines=12> */
.L_x_672:
[----:B------:R-:W-:Y:S05]  /*11910*/  BSYNC B0 ;  /* 0x0000000000007941 */ /* 0x000fea0003800000 */
.L_x_671:
        /* <DEDUP_REMOVED lines=27> */
.L_x_673:
        /* <DEDUP_REMOVED lines=29> */
.L_x_675:
[----:B------:R-:W-:Y:S05]  /*11ca0*/  BSYNC B0 ;  /* 0x0000000000007941 */ /* 0x000fea0003800000 */
.L_x_674:
        /* <DEDUP_REMOVED lines=27> */
.L_x_676:
        /* <DEDUP_REMOVED lines=29> */
.L_x_678:
[----:B------:R-:W-:Y:S05]  /*12030*/  BSYNC B0 ;  /* 0x0000000000007941 */ /* 0x000fea0003800000 */
.L_x_677:
[----:B-----5:R-:W-:Y:S01]  /*12040*/  IADD3 R11, R2, 0x1f0, RZ ;  /* 0x000001f0020b7810 */ /* 0x020fe20007ffe0ff */
[----:B------:R-:W-:Y:S01]  /*12050*/  FADD.FTZ R15, R15, -UR23 ;  /* 0x800000170f0f7e21 */ /* 0x000fe20008010000 */
[----:B------:R-:W-:Y:S01]  /*12060*/  FADD.FTZ R37, R37, -UR23 ;  /* 0x8000001725257e21 */ /* 0x000fe20008010000 */
[----:B------:R-:W-:Y:S02]  /*12070*/  SHF.L.U32 R16, R16, 0x10, RZ ;  /* 0x0000001010107819 */ /* 0x000fe400000006ff */
[----:B0-----:R-:W-:Y:S01]  /*12080*/  SHF.L.U32 R3, R38, 0x10, RZ ;  /* 0x0000001026037819 */ /* 0x001fe200000006ff */
        /* <DEDUP_REMOVED lines=22> */
.L_x_679:
        /* <DEDUP_REMOVED lines=12> */
[C---:B------:R-:W-:Y:S02]  /*122b0*/  IMAD R5, R11.reuse, UR15, R4 ;  /* 0x0000000f0b057c24 */ /* 0x040fe4000f8e0204 */
        /* <DEDUP_REMOVED lines=11> */
.L_x_681:
[----:B------:R-:W-:Y:S05]  /*12370*/  BSYNC B0 ;  /* 0x0000000000007941 */ /* 0x000fea0003800000 */
.L_x_680:
        /* <DEDUP_REMOVED lines=9> */
.L_x_535:
        /* <DEDUP_REMOVED lines=19> */
.L_x_684:
[----:B------:R-:W-:Y:S05]  /*12540*/  BSYNC B0 ;  /* 0x0000000000007941 */ /* 0x000fea0003800000 */
.L_x_683:
        /* <DEDUP_REMOVED lines=11> */
.L_x_686:
[----:B------:R-:W2:Y:S04]  /*12600*/  LDG.E.STRONG.GPU R5, desc[UR20][R2.64] ;  /* 0x0000001402057981 */ /* 0x000ea8000c1ef900 */
[----:B--2---:R-:W-:Y:S01]  /*12610*/  CCTL.IVALL ;  /* 0x00000000ff00798f */ /* 0x004fe20002000000 */
[----:B------:R-:W-:Y:S05]  /*12620*/  YIELD ;  /* 0x0000000000007946 */ /* 0x000fea0003800000 */
[----:B------:R-:W-:-:S13]  /*12630*/  ISETP.NE.AND P0, PT, R5, R4, PT ;  /* 0x000000040500720c */ /* 0x000fda0003f05270 */
[----:B------:R-:W-:Y:S05]  /*12640*/  @P0 BRA `(.L_x_686) ;  /* 0xfffffffc00ec0947 */ /* 0x000fea000383ffff */
.L_x_685:
        /* <DEDUP_REMOVED lines=25> */
.L_x_687:
[----:B------:R-:W-:-:S04]  /*127e0*/  LEA R6, P0, R0, UR4, 0x2 ;  /* 0x0000000400067c11 */ /* 0x000fc8000f8010ff */
[----:B------:R-:W-:Y:S02]  /*127f0*/  LEA.HI.X R7, R0, UR5, R7, 0x2, P0 ;  /* 0x0000000500077c11 */ /* 0x000fe400080f1407 */
[-C--:B------:R-:W-:Y:S02]  /*12800*/  LEA R8, P0, R25, R6.reuse, 0x2 ;  /* 0x0000000619087211 */ /* 0x080fe400078010ff */
[-C--:B------:R-:W-:Y:S01]  /*12810*/  LEA R12, P2, R27, R6.reuse, 0x2 ;  /* 0x000000061b0c7211 */ /* 0x080fe200078410ff */
[----:B--2---:R2:W3:Y:S01]  /*12820*/  LDG.E R2, desc[UR20][R6.64] ;  /* 0x0000001406027981 */ /* 0x0044e2000c1e1900 */
[----:B------:R-:W-:Y:S02]  /*12830*/  LEA R10, P1, R22, R6, 0x2 ;  /* 0x00000006160a7211 */ /* 0x000fe400078210ff */
[C---:B------:R-:W-:Y:S02]  /*12840*/  IADD3.X R9, R7.reuse, R31, RZ, P0, !PT ;  /* 0x0000001f07097210 */ /* 0x040fe400007fe4ff */
[----:B------:R-:W-:-:S02]  /*12850*/  IADD3.X R13, R7, R29, RZ, P2, !PT ;  /* 0x0000001d070d7210 */ /* 0x000fc400017fe4ff */
[----:B------:R-:W-:Y:S02]  /*12860*/  IADD3.X R11, R23, R7, RZ, P1, !PT ;  /* 0x00000007170b7210 */ /* 0x000fe40000ffe4ff */
[----:B------:R-:W3:Y:S04]  /*12870*/  LDG.E R9, desc[UR20][R8.64] ;  /* 0x0000001408097981 */ /* 0x000ee8000c1e1900 */
[----:B------:R-:W4:Y:S04]  /*12880*/  LDG.E R10, desc[UR20][R10.64] ;  /* 0x000000140a0a7981 */ /* 0x000f28000c1e1900 */
[----:B------:R-:W4:Y:S01]  /*12890*/  LDG.E R13, desc[UR20][R12.64] ;  /* 0x000000140c0d7981 */ /* 0x000f22000c1e1900 */
[----:B------:R-:W-:-:S02]  /*128a0*/  SHF.L.U32 R5, R0, 0x1, RZ ;  /* 0x0000000100057819 */ /* 0x000fc400000006ff */
[----:B------:R-:W-:-:S04]  /*128b0*/  IADD3 R0, R0, 0x180, RZ ;  /* 0x0000018000007810 */ /* 0x000fc80007ffe0ff */
[----:B------:R-:W-:Y:S02]  /*128c0*/  ISETP.GT.U32.AND P0, PT, R25, R0, PT ;  /* 0x000000001900720c */ /* 0x000fe40003f04070 */
[----:B--2---:R-:W-:-:S04]  /*128d0*/  SHF.R.S32.HI R7, RZ, 0x1f, R0 ;  /* 0x0000001fff077819 */ /* 0x004fc80000011400 */
[----:B------:R-:W-:Y:S02]  /*128e0*/  ISETP.GT.AND.EX P0, PT, R18, R7, PT, P0 ;  /* 0x000000071200720c */ /* 0x000fe40003f04300 */
[----:B---3--:R-:W-:Y:S01]  /*128f0*/  F2FP.BF16.F32.PACK_AB R19, R9, R2 ;  /* 0x000000020913723e */ /* 0x008fe200000010ff */
[----:B0-----:R-:W-:-:S04]  /*12900*/  IMAD.WIDE R2, R5, 0x2, R14 ;  /* 0x0000000205027825 */ /* 0x001fc800078e020e */
[----:B-1----:R-:W-:Y:S01]  /*12910*/  IMAD.WIDE R4, R5, 0x2, R16 ;  /* 0x0000000205047825 */ /* 0x002fe200078e0210 */
[----:B----4-:R-:W-:Y:S01]  /*12920*/  F2FP.BF16.F32.PACK_AB R21, R13, R10 ;  /* 0x0000000a0d15723e */ /* 0x010fe200000010ff */
[----:B------:R2:W-:Y:S04]  /*12930*/  STG.E desc[UR20][R2.64], R19 ;  /* 0x0000001302007986 */ /* 0x0005e8000c101914 */
[----:B------:R2:W-:Y:S01]  /*12940*/  STG.E desc[UR20][R4.64], R21 ;  /* 0x0000001504007986 */ /* 0x0005e2000c101914 */
[----:B------:R-:W-:Y:S05]  /*12950*/  @P0 BRA `(.L_x_687) ;  /* 0xfffffffc00a00947 */ /* 0x000fea000383ffff */
[----:B------:R-:W-:Y:S05]  /*12960*/  EXIT ;  /* 0x000000000000794d */ /* 0x000fea0003800000 */
.L_x_688:
        /* <DEDUP_REMOVED lines=9> */
.L_x_5139:


//--------------------- .text._Z35group_norm_nhwc_bwd_one_pass_kernelI11Bf16IOFp16WLi64ELi48ELi384EEv26Group_norm_nhwc_bwd_params --------------------------
	.section	.text._Z35group_norm_nhwc_bwd_one_pass_kernelI11Bf16IOFp16WLi64ELi48ELi384EEv26Group_norm_nhwc_bwd_params,"ax",@progbits
	.align	128
        .global         _Z35group_norm_nhwc_bwd_one_pass_kernelI11Bf16IOFp16WLi64ELi48ELi384EEv26Group_norm_nhwc_bwd_params
        .type           _Z35group_norm_nhwc_bwd_one_pass_kernelI11Bf16IOFp16WLi64ELi48ELi384EEv26Group_norm_nhwc_bwd_params,@function
        .size           _Z35group_norm_nhwc_bwd_one_pass_kernelI11Bf16IOFp16WLi64ELi48ELi384EEv26Group_norm_nhwc_bwd_params,(.L_x_5140 - _Z35group_norm_nhwc_bwd_one_pass_kernelI11Bf16IOFp16WLi64ELi48ELi384EEv26Group_norm_nhwc_bwd_params)
        .other          _Z35group_norm_nhwc_bwd_one_pass_kernelI11Bf16IOFp16WLi64ELi48ELi384EEv26Group_norm_nhwc_bwd_params,@"STO_CUDA_ENTRY STV_DEFAULT"
_Z35group_norm_nhwc_bwd_one_pass_kernelI11Bf16IOFp16WLi64ELi48ELi384EEv26Group_norm_nhwc_bwd_params:
.text._Z35group_norm_nhwc_bwd_one_pass_kernelI11Bf16IOFp16WLi64ELi48ELi384EEv26Group_norm_nhwc_bwd_params:
        /* <DEDUP_REMOVED lines=48> */
.L_x_724:
        /* <DEDUP_REMOVED lines=166> */
[----:B--2---:R-:W-:-:S02]  /*0d60*/  HADD2.F32 R4, -RZ, R4.H0_H0 ;  /* 0x20000004ff047230 */ /* 0x004fc40000004100 */
[----:B---3--:R-:W-:Y:S02]  /*0d70*/  @P0 HADD2.F32 R5, -RZ, R16.H0_H0 ;  /* 0x20000010ff050230 */ /* 0x008fe40000004100 */
[----:B----4-:R-:W-:Y:S02]  /*0d80*/  @P0 HADD2.F32 R6, -RZ, R14.H0_H0 ;  /* 0x2000000eff060230 */ /* 0x010fe40000004100 */
[----:B------:R-:W-:-:S07]  /*0d90*/  HADD2.F32 R7, -RZ, R7.H0_H0 ;  /* 0x20000007ff077230 */ /* 0x000fce0000004100 */
.L_x_691:
[----:B------:R-:W-:Y:S05]  /*0da0*/  BSYNC B0 ;  /* 0x0000000000007941 */ /* 0x000fea0003800000 */
.L_x_690:
        /* <DEDUP_REMOVED lines=26> */
.L_x_692:
        /* <DEDUP_REMOVED lines=36> */
.L_x_693:
        /* <DEDUP_REMOVED lines=34> */
.L_x_694:
        /* <DEDUP_REMOVED lines=37> */
.L_x_695:
        /* <DEDUP_REMOVED lines=89> */
.L_x_697:
[----:B------:R-:W-:Y:S05]  /*1b90*/  BSYNC B0 ;  /* 0x0000000000007941 */ /* 0x000fea0003800000 */
.L_x_696:
        /* <DEDUP_REMOVED lines=78> */
.L_x_699:
[----:B------:R-:W-:Y:S05]  /*2080*/  BSYNC B0 ;  /* 0x0000000000007941 */ /* 0x000fea0003800000 */
.L_x_698:
        /* <DEDUP_REMOVED lines=21> */
.L_x_701:
[----:B------:R-:W-:Y:S05]  /*21e0*/  BSYNC B0 ;  /* 0x0000000000007941 */ /* 0x000fea0003800000 */
.L_x_700:
        /* <DEDUP_REMOVED lines=37> */
.L_x_704:
[----:B------:R-:W2:Y:S04]  /*2440*/  LDG.E.STRONG.GPU R14, desc[UR14][R12.64] ;  /* 0x0000000e0c0e7981 */ /* 0x000ea8000c1ef900 */
[----:B--2---:R-:W-:Y:S01]  /*2450*/  CCTL.IVALL ;  /* 0x00000000ff00798f */ /* 0x004fe20002000000 */
[----:B------:R-:W-:Y:S05]  /*2460*/  YIELD ;  /* 0x0000000000007946 */ /* 0x000fea0003800000 */
[----:B------:R-:W-:-:S13]  /*2470*/  ISETP.NE.AND P0, PT, R14, R17, PT ;  /* 0x000000110e00720c */ /* 0x000fda0003f05270 */
[----:B------:R-:W-:Y:S05]  /*2480*/  @P0 BRA `(.L_x_704) ;  /* 0xfffffffc00ec0947 */ /* 0x000fea000383ffff */
.L_x_703:
        /* <DEDUP_REMOVED lines=17> */
.L_x_708:
        /* <DEDUP_REMOVED lines=115> */
.L_x_707:
        /* <DEDUP_REMOVED lines=61> */
.L_x_709:
[----:B------:R-:W-:-:S13]  /*30a0*/  ISETP.NE.OR P0, PT, R25, RZ, P0 ;  /* 0x000000ff1900720c */ /* 0x000fda0000705670 */
[----:B------:R-:W-:Y:S05]  /*30b0*/  @!P0 BRA `(.L_x_705) ;  /* 0x00000000007c8947 */ /* 0x000fea0003800000 */
.L_x_706:
        /* <DEDUP_REMOVED lines=31> */
.L_x_705:
        /* <DEDUP_REMOVED lines=11> */
.L_x_711:
[----:B------:R-:W-:Y:S05]  /*3360*/  BSYNC B0 ;  /* 0x0000000000007941 */ /* 0x000fea0003800000 */
.L_x_710:
        /* <DEDUP_REMOVED lines=16> */
.L_x_702:
        /* <DEDUP_REMOVED lines=40> */
.L_x_712:
        /* <DEDUP_REMOVED lines=21> */
.L_x_714:
[----:B------:R-:W-:Y:S05]  /*3840*/  BSYNC B0 ;  /* 0x0000000000007941 */ /* 0x000fea0003800000 */
.L_x_713:
        /* <DEDUP_REMOVED lines=39> */
.L_x_715:
        /* <DEDUP_REMOVED lines=20> */
.L_x_717:
[----:B------:R-:W-:Y:S05]  /*3c00*/  BSYNC B0 ;  /* 0x0000000000007941 */ /* 0x000fea0003800000 */
.L_x_716:
        /* <DEDUP_REMOVED lines=31> */
.L_x_718:
        /* <DEDUP_REMOVED lines=20> */
.L_x_720:
[----:B------:R-:W-:Y:S05]  /*3f40*/  BSYNC B0 ;  /* 0x0000000000007941 */ /* 0x000fea0003800000 */
.L_x_719:
        /* <DEDUP_REMOVED lines=25> */
.L_x_721:
        /* <DEDUP_REMOVED lines=19> */
.L_x_723:
[----:B------:R-:W-:Y:S05]  /*4210*/  BSYNC B0 ;  /* 0x0000000000007941 */ /* 0x000fea0003800000 */
.L_x_722:
[----:B------:R-:W-:Y:S01]  /*4220*/  ULDC UR11, c[0x0][0x10] ;  /* 0x00000400000b7ab9 */ /* 0x000fe20000000800 */
[----:B------:R-:W-:Y:S02]  /*4230*/  UIADD3 UR4, UR4, 0x1, URZ ;  /* 0x0000000104047890 */ /* 0x000fe4000fffe03f */
[----:B------:R-:W-:-:S04]  /*4240*/  UIADD3 UR10, UR11, UR10, URZ ;  /* 0x0000000a0b0a7290 */ /* 0x000fc8000fffe03f */
[----:B------:R-:W-:-:S06]  /*4250*/  UISETP.GE.AND UP0, UPT, UR10, UR5, UPT ;  /* 0x000000050a00728c */ /* 0x000fcc000bf06270 */
[----:B------:R-:W-:-:S13]  /*4260*/  PLOP3.LUT P0, PT, PT, PT, UP0, 0x80, 0x0 ;  /* 0x000000000000781c */ /* 0x000fda0003f0f008 */
[----:B------:R-:W-:Y:S05]  /*4270*/  @!P0 BRA `(.L_x_724) ;  /* 0xffffffc000208947 */ /* 0x000fea000383ffff */
.L_x_689:
        /* <DEDUP_REMOVED lines=19> */
.L_x_726:
[----:B------:R-:W-:Y:S05]  /*43b0*/  BSYNC B0 ;  /* 0x0000000000007941 */ /* 0x000fea0003800000 */
.L_x_725:
        /* <DEDUP_REMOVED lines=11> */
.L_x_728:
[----:B------:R-:W2:Y:S04]  /*4470*/  LDG.E.STRONG.GPU R5, desc[UR14][R2.64] ;  /* 0x0000000e02057981 */ /* 0x000ea8000c1ef900 */
[----:B--2---:R-:W-:Y:S01]  /*4480*/  CCTL.IVALL ;  /* 0x00000000ff00798f */ /* 0x004fe20002000000 */
[----:B------:R-:W-:Y:S05]  /*4490*/  YIELD ;  /* 0x0000000000007946 */ /* 0x000fea0003800000 */
[----:B------:R-:W-:-:S13]  /*44a0*/  ISETP.NE.AND P0, PT, R5, R0, PT ;  /* 0x000000000500720c */ /* 0x000fda0003f05270 */
[----:B------:R-:W-:Y:S05]  /*44b0*/  @P0 BRA `(.L_x_728) ;  /* 0xfffffffc00ec0947 */ /* 0x000fea000383ffff */
.L_x_727:
        /* <DEDUP_REMOVED lines=24> */
.L_x_729:
        /* <DEDUP_REMOVED lines=17> */
[----:B--2---:R-:W-:Y:S02]  /*4750*/  F2FP.F16.F32.PACK_AB R3, R15, R0 ;  /* 0x000000000f03723e */ /* 0x004fe400000000ff */
[----:B------:R-:W-:Y:S02]  /*4760*/  SHF.R.S32.HI R0, RZ, 0x1f, R38 ;  /* 0x0000001fff007819 */ /* 0x000fe40000011426 */
[----:B---3--:R-:W-:Y:S01]  /*4770*/  F2FP.F16.F32.PACK_AB R21, R19, R16 ;  /* 0x000000101315723e */ /* 0x008fe200000000ff */
[----:B------:R2:W-:Y:S04]  /*4780*/  STG.E desc[UR14][R8.64], R3 ;  /* 0x0000000308007986 */ /* 0x0005e8000c10190e */
[----:B------:R2:W-:Y:S01]  /*4790*/  STG.E desc[UR14][R10.64], R21 ;  /* 0x000000150a007986 */ /* 0x0005e2000c10190e */
[----:B------:R-:W-:-:S13]  /*47a0*/  ISETP.GT.AND.EX P0, PT, R27, R0, PT, P0 ;  /* 0x000000001b00720c */ /* 0x000fda0003f04300 */
[----:B--2---:R-:W-:Y:S05]  /*47b0*/  @P0 BRA `(.L_x_729) ;  /* 0xfffffffc00a00947 */ /* 0x004fea000383ffff */
[----:B------:R-:W-:Y:S05]  /*47c0*/  EXIT ;  /* 0x000000000000794d */ /* 0x000fea0003800000 */
.L_x_730:
        /* <DEDUP_REMOVED lines=11> */
.L_x_5140:


//--------------------- .text._Z35group_norm_nhwc_bwd_one_pass_kernelI11Bf16IOFp16WLi128ELi48ELi384EEv26Group_norm_nhwc_bwd_params --------------------------
	.section	.text._Z35group_norm_nhwc_bwd_one_pass_kernelI11Bf16IOFp16WLi128ELi48ELi384EEv26Group_norm_nhwc_bwd_params,"ax",@progbits
	.align	128
        .global         _Z35group_norm_nhwc_bwd_one_pass_kernelI11Bf16IOFp16WLi128ELi48ELi384EEv26Group_norm_nhwc_bwd_params
        .type           _Z35group_norm_nhwc_bwd_one_pass_kernelI11Bf16IOFp16WLi128ELi48ELi384EEv26Group_norm_nhwc_bwd_params,@function
        .size           _Z35group_norm_nhwc_bwd_one_pass_kernelI11Bf16IOFp16WLi128ELi48ELi384EEv26Group_norm_nhwc_bwd_params,(.L_x_5141 - _Z35group_norm_nhwc_bwd_one_pass_kernelI11Bf16IOFp16WLi128ELi48ELi384EEv26Group_norm_nhwc_bwd_params)
        .other          _Z35group_norm_nhwc_bwd_one_pass_kernelI11Bf16IOFp16WLi128ELi48ELi384EEv26Group_norm_nhwc_bwd_params,@"STO_CUDA_ENTRY STV_DEFAULT"
_Z35group_norm_nhwc_bwd_one_pass_kernelI11Bf16IOFp16WLi128ELi48ELi384EEv26Group_norm_nhwc_bwd_params:
.text._Z35group_norm_nhwc_bwd_one_pass_kernelI11Bf16IOFp16WLi128ELi48ELi384EEv26Group_norm_nhwc_bwd_params:
        /* <DEDUP_REMOVED lines=69> */
.L_x_782:
        /* <DEDUP_REMOVED lines=255> */
[----:B--2---:R-:W-:-:S02]  /*1440*/  HADD2.F32 R11, -RZ, R11.H0_H0 ;  /* 0x2000000bff0b7230 */ /* 0x004fc40000004100 */
[----:B---3--:R-:W-:Y:S02]  /*1450*/  HADD2.F32 R8, -RZ, R8.H0_H0 ;  /* 0x20000008ff087230 */ /* 0x008fe40000004100 */
[----:B----4-:R-:W-:Y:S02]  /*1460*/  @P0 HADD2.F32 R9, -RZ, R20.H0_H0 ;  /* 0x20000014ff090230 */ /* 0x010fe40000004100 */
[----:B------:R-:W-:-:S07]  /*1470*/  @P0 HADD2.F32 R10, -RZ, R18.H0_H0 ;  /* 0x20000012ff0a0230 */ /* 0x000fce0000004100 */
.L_x_733:
[----:B------:R-:W-:Y:S05]  /*1480*/  BSYNC B0 ;  /* 0x0000000000007941 */ /* 0x000fea0003800000 */
.L_x_732:
        /* <DEDUP_REMOVED lines=31> */
.L_x_734:
        /* <DEDUP_REMOVED lines=36> */
.L_x_735:
        /* <DEDUP_REMOVED lines=43> */
.L_x_736:
        /* <DEDUP_REMOVED lines=34> */
.L_x_737:
        /* <DEDUP_REMOVED lines=36> */
.L_x_738:
        /* <DEDUP_REMOVED lines=34> */
.L_x_739:
        /* <DEDUP_REMOVED lines=37> */
.L_x_740:
        /* <DEDUP_REMOVED lines=36> */
.L_x_741:
        /* <DEDUP_REMOVED lines=95> */
.L_x_743:
[----:B------:R-:W-:Y:S05]  /*2c70*/  BSYNC B0 ;  /* 0x0000000000007941 */ /* 0x000fea0003800000 */
.L_x_742:
        /* <DEDUP_REMOVED lines=81> */
.L_x_745:
[----:B------:R-:W-:Y:S05]  /*3190*/  BSYNC B0 ;  /* 0x0000000000007941 */ /* 0x000fea0003800000 */
.L_x_744:
        /* <DEDUP_REMOVED lines=20> */
.L_x_747:
[----:B------:R-:W-:Y:S05]  /*32e0*/  BSYNC B0 ;  /* 0x0000000000007941 */ /* 0x000fea0003800000 */
.L_x_746:
        /* <DEDUP_REMOVED lines=47> */
.L_x_750:
[----:B------:R-:W2:Y:S04]  /*35e0*/  LDG.E.STRONG.GPU R33, desc[UR12][R16.64] ;  /* 0x0000000c10217981 */ /* 0x000ea8000c1ef900 */
[----:B--2---:R-:W-:Y:S01]  /*35f0*/  CCTL.IVALL ;  /* 0x00000000ff00798f */ /* 0x004fe20002000000 */
[----:B------:R-:W-:Y:S05]  /*3600*/  YIELD ;  /* 0x0000000000007946 */ /* 0x000fea0003800000 */
[----:B------:R-:W-:-:S13]  /*3610*/  ISETP.NE.AND P6, PT, R33, R38, PT ;  /* 0x000000262100720c */ /* 0x000fda0003fc5270 */
[----:B------:R-:W-:Y:S05]  /*3620*/  @P6 BRA `(.L_x_750) ;  /* 0xfffffffc00ec6947 */ /* 0x000fea000383ffff */
.L_x_749:
        /* <DEDUP_REMOVED lines=18> */
.L_x_754:
        /* <DEDUP_REMOVED lines=116> */
.L_x_753:
        /* <DEDUP_REMOVED lines=62> */
.L_x_755:
[----:B------:R-:W-:-:S06]  /*4270*/  UISETP.NE.OR UP0, UPT, UR8, URZ, UP0 ;  /* 0x0000003f0800728c */ /* 0x000fcc0008705670 */
[----:B------:R-:W-:-:S13]  /*4280*/  PLOP3.LUT P6, PT, PT, PT, UP0, 0x80, 0x0 ;  /* 0x000000000000781c */ /* 0x000fda0003fcf008 */
[----:B------:R-:W-:Y:S05]  /*4290*/  @!P6 BRA `(.L_x_751) ;  /* 0x00000000007ce947 */ /* 0x000fea0003800000 */
.L_x_752:
        /* <DEDUP_REMOVED lines=31> */
.L_x_751:
        /* <DEDUP_REMOVED lines=10> */
.L_x_757:
[----:B------:R-:W-:Y:S05]  /*4530*/  BSYNC B0 ;  /* 0x0000000000007941 */ /* 0x000fea0003800000 */
.L_x_756:
        /* <DEDUP_REMOVED lines=17> */
.L_x_748:
        /* <DEDUP_REMOVED lines=42> */
.L_x_758:
        /* <DEDUP_REMOVED lines=21> */
.L_x_760:
[----:B------:R-:W-:Y:S05]  /*4a40*/  BSYNC B0 ;  /* 0x0000000000007941 */ /* 0x000fea0003800000 */
.L_x_759:
        /* <DEDUP_REMOVED lines=28> */
.L_x_761:
        /* <DEDUP_REMOVED lines=22> */
.L_x_763:
[----:B------:R-:W-:Y:S05]  /*4d70*/  BSYNC B0 ;  /* 0x0000000000007941 */ /* 0x000fea0003800000 */
.L_x_762:
        /* <DEDUP_REMOVED lines=27> */
.L_x_764:
        /* <DEDUP_REMOVED lines=22> */
.L_x_766:
[----:B------:R-:W-:Y:S05]  /*5090*/  BSYNC B0 ;  /* 0x0000000000007941 */ /* 0x000fea0003800000 */
.L_x_765:
        /* <DEDUP_REMOVED lines=27> */
.L_x_767:
        /* <DEDUP_REMOVED lines=22> */
.L_x_769:
[----:B------:R-:W-:Y:S05]  /*53b0*/  BSYNC B0 ;  /* 0x0000000000007941 */ /* 0x000fea0003800000 */
.L_x_768:
        /* <DEDUP_REMOVED lines=27> */
.L_x_770:
        /* <DEDUP_REMOVED lines=22> */
.L_x_772:
[----:B------:R-:W-:Y:S05]  /*56d0*/  BSYNC B0 ;  /* 0x0000000000007941 */ /* 0x000fea0003800000 */
.L_x_771:
        /* <DEDUP_REMOVED lines=27> */
.L_x_773:
        /* <DEDUP_REMOVED lines=22> */
.L_x_775:
[----:B------:R-:W-:Y:S05]  /*59f0*/  BSYNC B0 ;  /* 0x0000000000007941 */ /* 0x000fea0003800000 */
.L_x_774:
        /* <DEDUP_REMOVED lines=29> */
.L_x_776:
        /* <DEDUP_REMOVED lines=27> */
.L_x_778:
[----:B------:R-:W-:Y:S05]  /*5d80*/  BSYNC B0 ;  /* 0x0000000000007941 */ /* 0x000fea0003800000 */
.L_x_777:
        /* <DEDUP_REMOVED lines=30> */
.L_x_779:
        /* <DEDUP_REMOVED lines=19> */
.L_x_781:
[----:B------:R-:W-:Y:S05]  /*60a0*/  BSYNC B0 ;  /* 0x0000000000007941 */ /* 0x000fea0003800000 */
.L_x_780:
[----:B------:R-:W-:Y:S01]  /*60b0*/  ULDC UR8, c[0x0][0x2a0] ;  /* 0x0000a80000087ab9 */ /* 0x000fe20000000800 */
[----:B------:R-:W-:Y:S01]  /*60c0*/  ULDC UR9, c[0x0][0x270] ;  /* 0x00009c0000097ab9 */ /* 0x000fe20000000800 */
[----:B------:R-:W-:Y:S01]  /*60d0*/  IADD3 R55, R6, R55, RZ ;  /* 0x0000003706377210 */ /* 0x000fe20007ffe0ff */
[----:B------:R-:W-:Y:S01]  /*60e0*/  UIMAD UR8, UR8, UR9, URZ ;  /* 0x00000009080872a4 */ /* 0x000fe2000f8e023f */
[----:B------:R-:W-:-:S05]  /*60f0*/  IADD3 R54, R54, 0x1, RZ ;  /* 0x0000000136367810 */ /* 0x000fca0007ffe0ff */
[----:B------:R-:W-:-:S13]  /*6100*/  ISETP.GE.AND P0, PT, R55, UR8, PT ;  /* 0x0000000837007c0c */ /* 0x000fda000bf06270 */
[----:B------:R-:W-:Y:S05]  /*6110*/  @!P0 BRA `(.L_x_782) ;  /* 0xffffffa000cc8947 */ /* 0x000fea000383ffff */
.L_x_731:
        /* <DEDUP_REMOVED lines=23> */
.L_x_784:
[----:B------:R-:W-:Y:S05]  /*6290*/  BSYNC B0 ;  /* 0x0000000000007941 */ /* 0x000fea0003800000 */
.L_x_783:
[----:B------:R-:W-:Y:S05]  /*62a0*/  @P0 EXIT ;  /* 0x000000000000094d */ /* 0x000fea0003800000 */
[----:B------:R-:W-:Y:S05]  /*62b0*/  @P2 BRA `(.L_x_785) ;  /* 0x0000000000202947 */ /* 0x000fea0003800000 */
[----:B------:R-:W-:-:S05]  /*62c0*/  IMAD R0, R6, R9, RZ ;  /* 0x0000000906007224 */ /* 0x000fca00078e02ff */
[----:B------:R-:W-:-:S13]  /*62d0*/  ISETP.NE.AND P0, PT, R0, -0x1, PT ;  /* 0xffffffff0000780c */ /* 0x000fda0003f05270 */
[----:B------:R-:W-:Y:S05]  /*62e0*/  @!P0 BRA `(.L_x_785) ;  /* 0x0000000000148947 */ /* 0x000fea0003800000 */
.L_x_786:
[----:B0-----:R-:W2:Y:S04]  /*62f0*/  LDG.E.STRONG.GPU R5, desc[UR12][R2.64] ;  /* 0x0000000c02057981 */ /* 0x001ea8000c1ef900 */
[----:B--2---:R-:W-:Y:S01]  /*6300*/  CCTL.IVALL ;  /* 0x00000000ff00798f */ /* 0x004fe20002000000 */
[----:B------:R-:W-:Y:S05]  /*6310*/  YIELD ;  /* 0x0000000000007946 */ /* 0x000fea0003800000 */
[----:B------:R-:W-:-:S13]  /*6320*/  ISETP.NE.AND P0, PT, R5, R0, PT ;  /* 0x000000000500720c */ /* 0x000fda0003f05270 */
[----:B------:R-:W-:Y:S05]  /*6330*/  @P0 BRA `(.L_x_786) ;  /* 0xfffffffc00ec0947 */ /* 0x000fea000383ffff */
.L_x_785:
        /* <DEDUP_REMOVED lines=24> */
.L_x_787:
        /* <DEDUP_REMOVED lines=25> */
.L_x_788:
        /* <DEDUP_REMOVED lines=11> */
.L_x_5141:


//--------------------- .text._Z35group_norm_nhwc_bwd_one_pass_kernelI11Bf16IOFp16WLi256ELi48ELi384EEv26Group_norm_nhwc_bwd_params --------------------------
	.section	.text._Z35group_norm_nhwc_bwd_one_pass_kernelI11Bf16IOFp16WLi256ELi48ELi384EEv26Group_norm_nhwc_bwd_params,"ax",@progbits
	.align	128
        .global         _Z35group_norm_nhwc_bwd_one_pass_kernelI11Bf16IOFp16WLi256ELi48ELi384EEv26Group_norm_nhwc_bwd_params
        .type           _Z35group_norm_nhwc_bwd_one_pass_kernelI11Bf16IOFp16WLi256ELi48ELi384EEv26Group_norm_nhwc_bwd_params,@function
        .size           _Z35group_norm_nhwc_bwd_one_pass_kernelI11Bf16IOFp16WLi256ELi48ELi384EEv26Group_norm_nhwc_bwd_params,(.L_x_5142 - _Z35group_norm_nhwc_bwd_one_pass_kernelI11Bf16IOFp16WLi256ELi48ELi384EEv26Group_norm_nhwc_bwd_params)
        .other          _Z35group_norm_nhwc_bwd_one_pass_kernelI11Bf16IOFp16WLi256ELi48ELi384EEv26Group_norm_nhwc_bwd_params,@"STO_CUDA_ENTRY STV_DEFAULT"
_Z35group_norm_nhwc_bwd_one_pass_kernelI11Bf16IOFp16WLi256ELi48ELi384EEv26Group_norm_nhwc_bwd_params:
.text._Z35group_norm_nhwc_bwd_one_pass_kernelI11Bf16IOFp16WLi256ELi48ELi384EEv26Group_norm_nhwc_bwd_params:
        /* <DEDUP_REMOVED lines=116> */
.L_x_872:
        /* <DEDUP_REMOVED lines=409> */
[----:B--2---:R-:W-:Y:S02]  /*20d0*/  @P0 HADD2.F32 R122, -RZ, R35.H0_H0 ;  /* 0x20000023ff7a0230 */ /* 0x004fe40000004100 */
[----:B---3--:R-:W-:Y:S02]  /*20e0*/  @P0 HADD2.F32 R123, -RZ, R34.H0_H0 ;  /* 0x20000022ff7b0230 */ /* 0x008fe40000004100 */
[----:B------:R-:W0:Y:S02]  /*20f0*/  LDC.64 R34, c[0x0][0x238] ;  /* 0x00008e00ff227b82 */ /* 0x000e240000000a00 */
[----:B0-----:R-:W-:-:S05]  /*2100*/  IMAD.WIDE R34, R37, 0x2, R34 ;  /* 0x0000000225227825 */ /* 0x001fca00078e0222 */
[----:B------:R-:W2:Y:S04]  /*2110*/  LDG.E.U16 R131, desc[UR8][R34.64] ;  /* 0x0000000822837981 */ /* 0x000ea8000c1e1500 */
[----:B------:R-:W3:Y:S01]  /*2120*/  LDG.E.U16 R132, desc[UR8][R34.64+0x2] ;  /* 0x0000020822847981 */ /* 0x000ee2000c1e1500 */
[----:B--2---:R-:W-:Y:S02]  /*2130*/  HADD2.F32 R131, -RZ, R131.H0_H0 ;  /* 0x20000083ff837230 */ /* 0x004fe40000004100 */
[----:B---3--:R-:W-:-:S07]  /*2140*/  HADD2.F32 R132, -RZ, R132.H0_H0 ;  /* 0x20000084ff847230 */ /* 0x008fce0000004100 */
.L_x_791:
[----:B------:R-:W-:Y:S05]  /*2150*/  BSYNC B0 ;  /* 0x0000000000007941 */ /* 0x000fea0003800000 */
.L_x_790:
        /* <DEDUP_REMOVED lines=39> */
.L_x_792:
        /* <DEDUP_REMOVED lines=26> */
.L_x_793:
        /* <DEDUP_REMOVED lines=36> */
.L_x_794:
        /* <DEDUP_REMOVED lines=34> */
.L_x_795:
        /* <DEDUP_REMOVED lines=36> */
.L_x_796:
        /* <DEDUP_REMOVED lines=34> */
.L_x_797:
        /* <DEDUP_REMOVED lines=36> */
.L_x_798:
        /* <DEDUP_REMOVED lines=34> */
.L_x_799:
        /* <DEDUP_REMOVED lines=36> */
.L_x_800:
        /* <DEDUP_REMOVED lines=34> */
.L_x_801:
        /* <DEDUP_REMOVED lines=36> */
.L_x_802:
        /* <DEDUP_REMOVED lines=34> */
.L_x_803:
        /* <DEDUP_REMOVED lines=36> */
.L_x_804:
        /* <DEDUP_REMOVED lines=34> */
.L_x_805:
        /* <DEDUP_REMOVED lines=37> */
.L_x_806:
        /* <DEDUP_REMOVED lines=35> */
.L_x_807:
        /* <DEDUP_REMOVED lines=140> */
.L_x_809:
[----:B------:R-:W-:Y:S05]  /*4cf0*/  BSYNC B0 ;  /* 0x0000000000007941 */ /* 0x000fea0003800000 */
.L_x_808:
        /* <DEDUP_REMOVED lines=81> */
.L_x_811:
[----:B------:R-:W-:Y:S05]  /*5210*/  BSYNC B0 ;  /* 0x0000000000007941 */ /* 0x000fea0003800000 */
.L_x_810:
        /* <DEDUP_REMOVED lines=16> */
.L_x_813:
[----:B------:R-:W-:Y:S05]  /*5320*/  BSYNC B0 ;  /* 0x0000000000007941 */ /* 0x000fea0003800000 */
.L_x_812:
        /* <DEDUP_REMOVED lines=63> */
.L_x_816:
[----:B-1----:R-:W2:Y:S04]  /*5720*/  LDG.E.STRONG.GPU R66, desc[UR8][R32.64] ;  /* 0x0000000820427981 */ /* 0x002ea8000c1ef900 */
[----:B--2---:R-:W-:Y:S01]  /*5730*/  CCTL.IVALL ;  /* 0x00000000ff00798f */ /* 0x004fe20002000000 */
[----:B------:R-:W-:Y:S05]  /*5740*/  YIELD ;  /* 0x0000000000007946 */ /* 0x000fea0003800000 */
[----:B------:R-:W-:-:S13]  /*5750*/  ISETP.NE.AND P6, PT, R66, R73, PT ;  /* 0x000000494200720c */ /* 0x000fda0003fc5270 */
[----:B------:R-:W-:Y:S05]  /*5760*/  @P6 BRA `(.L_x_816) ;  /* 0xfffffffc00ec6947 */ /* 0x000fea000383ffff */
.L_x_815:
        /* <DEDUP_REMOVED lines=22> */
.L_x_820:
        /* <DEDUP_REMOVED lines=115> */
.L_x_819:
        /* <DEDUP_REMOVED lines=63> */
.L_x_821:
[----:B------:R-:W-:-:S04]  /*63f0*/  LOP3.LUT P6, RZ, R9, 0x1, RZ, 0xc0, !PT ;  /* 0x0000000109ff7812 */ /* 0x000fc800078cc0ff */
[----:B------:R-:W-:-:S13]  /*6400*/  ISETP.NE.OR P6, PT, R66, RZ, P6 ;  /* 0x000000ff4200720c */ /* 0x000fda00037c5670 */
[----:B------:R-:W-:Y:S05]  /*6410*/  @!P6 BRA `(.L_x_817) ;  /* 0x00000000007ce947 */ /* 0x000fea0003800000 */
.L_x_818:
        /* <DEDUP_REMOVED lines=31> */
.L_x_817:
        /* <DEDUP_REMOVED lines=10> */
.L_x_823:
[----:B------:R-:W-:Y:S05]  /*66b0*/  BSYNC B0 ;  /* 0x0000000000007941 */ /* 0x000fea0003800000 */
.L_x_822:
        /* <DEDUP_REMOVED lines=17> */
.L_x_814:
        /* <DEDUP_REMOVED lines=42> */
.L_x_824:
        /* <DEDUP_REMOVED lines=21> */
.L_x_826:
[----:B------:R-:W-:Y:S05]  /*6bc0*/  BSYNC B0 ;  /* 0x0000000000007941 */ /* 0x000fea0003800000 */
.L_x_825:
        /* <DEDUP_REMOVED lines=28> */
.L_x_827:
        /* <DEDUP_REMOVED lines=21> */
.L_x_829:
[----:B------:R-:W-:Y:S05]  /*6ee0*/  BSYNC B0 ;  /* 0x0000000000007941 */ /* 0x000fea0003800000 */
.L_x_828:
        /* <DEDUP_REMOVED lines=28> */
.L_x_830:
        /* <DEDUP_REMOVED lines=21> */
.L_x_832:
[----:B------:R-:W-:Y:S05]  /*7200*/  BSYNC B0 ;  /* 0x0000000000007941 */ /* 0x000fea0003800000 */
.L_x_831:
        /* <DEDUP_REMOVED lines=28> */
.L_x_833:
        /* <DEDUP_REMOVED lines=21> */
.L_x_835:
[----:B------:R-:W-:Y:S05]  /*7520*/  BSYNC B0 ;  /* 0x0000000000007941 */ /* 0x000fea0003800000 */
.L_x_834:
        /* <DEDUP_REMOVED lines=28> */
.L_x_836:
        /* <DEDUP_REMOVED lines=21> */
.L_x_838:
[----:B------:R-:W-:Y:S05]  /*7840*/  BSYNC B0 ;  /* 0x0000000000007941 */ /* 0x000fea0003800000 */
.L_x_837:
        /* <DEDUP_REMOVED lines=28> */
.L_x_839:
        /* <DEDUP_REMOVED lines=21> */
.L_x_841:
[----:B------:R-:W-:Y:S05]  /*7b60*/  BSYNC B0 ;  /* 0x0000000000007941 */ /* 0x000fea0003800000 */
.L_x_840:
        /* <DEDUP_REMOVED lines=28> */
.L_x_842:
        /* <DEDUP_REMOVED lines=21> */
.L_x_844:
[----:B------:R-:W-:Y:S05]  /*7e80*/  BSYNC B0 ;  /* 0x0000000000007941 */ /* 0x000fea0003800000 */
.L_x_843:
        /* <DEDUP_REMOVED lines=28> */
.L_x_845:
        /* <DEDUP_REMOVED lines=20> */
.L_x_847:
[----:B------:R-:W-:Y:S05]  /*8190*/  BSYNC B0 ;  /* 0x0000000000007941 */ /* 0x000fea0003800000 */
.L_x_846:
        /* <DEDUP_REMOVED lines=27> */
.L_x_848:
        /* <DEDUP_REMOVED lines=20> */
.L_x_850:
[----:B------:R-:W-:Y:S05]  /*8490*/  BSYNC B0 ;  /* 0x0000000000007941 */ /* 0x000fea0003800000 */
.L_x_849:
        /* <DEDUP_REMOVED lines=27> */
.L_x_851:
        /* <DEDUP_REMOVED lines=20> */
.L_x_853:
[----:B------:R-:W-:Y:S05]  /*8790*/  BSYNC B0 ;  /* 0x0000000000007941 */ /* 0x000fea0003800000 */
.L_x_852:
        /* <DEDUP_REMOVED lines=27> */
.L_x_854:
        /* <DEDUP_REMOVED lines=20> */
.L_x_856:
[----:B------:R-:W-:Y:S05]  /*8a90*/  BSYNC B0 ;  /* 0x0000000000007941 */ /* 0x000fea0003800000 */
.L_x_855:
        /* <DEDUP_REMOVED lines=27> */
.L_x_857:
        /* <DEDUP_REMOVED lines=20> */
.L_x_859:
[----:B------:R-:W-:Y:S05]  /*8d90*/  BSYNC B0 ;  /* 0x0000000000007941 */ /* 0x000fea0003800000 */
.L_x_858:
        /* <DEDUP_REMOVED lines=29> */
.L_x_860:
        /* <DEDUP_REMOVED lines=25> */
.L_x_862:
[----:B------:R-:W-:Y:S05]  /*9100*/  BSYNC B0 ;  /* 0x0000000000007941 */ /* 0x000fea0003800000 */
.L_x_861:
        /* <DEDUP_REMOVED lines=27> */
.L_x_863:
        /* <DEDUP_REMOVED lines=25> */
.L_x_865:
[----:B------:R-:W-:Y:S05]  /*9450*/  BSYNC B0 ;  /* 0x0000000000007941 */ /* 0x000fea0003800000 */
.L_x_864:
        /* <DEDUP_REMOVED lines=27> */
.L_x_866:
        /* <DEDUP_REMOVED lines=27> */
.L_x_868:
[----:B------:R-:W-:Y:S05]  /*97c0*/  BSYNC B0 ;  /* 0x0000000000007941 */ /* 0x000fea0003800000 */
.L_x_867:
        /* <DEDUP_REMOVED lines=25> */
.L_x_869:
        /* <DEDUP_REMOVED lines=22> */
.L_x_871:
[----:B------:R-:W-:Y:S05]  /*9ac0*/  BSYNC B0 ;  /* 0x0000000000007941 */ /* 0x000fea0003800000 */
.L_x_870:
[----:B------:R-:W-:Y:S02]  /*9ad0*/  IADD3 R26, R31, R26, RZ ;  /* 0x0000001a1f1a7210 */ /* 0x000fe40007ffe0ff */
[----:B------:R-:W-:Y:S02]  /*9ae0*/  IADD3 R27, R27, 0x1, RZ ;  /* 0x000000011b1b7810 */ /* 0x000fe40007ffe0ff */
[----:B------:R-:W-:-:S13]  /*9af0*/  ISETP.GE.AND P0, PT, R26, UR4, PT ;  /* 0x000000041a007c0c */ /* 0x000fda000bf06270 */
[----:B------:R-:W-:Y:S05]  /*9b00*/  @!P0 BRA `(.L_x_872) ;  /* 0xffffff6c000c8947 */ /* 0x000fea000383ffff */
.L_x_789:
        /* <DEDUP_REMOVED lines=23> */
.L_x_874:
[----:B------:R-:W-:Y:S05]  /*9c80*/  BSYNC B0 ;  /* 0x0000000000007941 */ /* 0x000fea0003800000 */
.L_x_873:
[----:B------:R-:W-:Y:S05]  /*9c90*/  @P0 EXIT ;  /* 0x000000000000094d */ /* 0x000fea0003800000 */
[----:B------:R-:W-:Y:S05]  /*9ca0*/  @P2 BRA `(.L_x_875) ;  /* 0x0000000000202947 */ /* 0x000fea0003800000 */
[----:B------:R-:W-:-:S05]  /*9cb0*/  IMAD R0, R4, R7, RZ ;  /* 0x0000000704007224 */ /* 0x000fca00078e02ff */
[----:B------:R-:W-:-:S13]  /*9cc0*/  ISETP.NE.AND P0, PT, R0, -0x1, PT ;  /* 0xffffffff0000780c */ /* 0x000fda0003f05270 */
[----:B------:R-:W-:Y:S05]  /*9cd0*/  @!P0 BRA `(.L_x_875) ;  /* 0x0000000000148947 */ /* 0x000fea0003800000 */
.L_x_876:
[----:B0-----:R-:W2:Y:S04]  /*9ce0*/  LDG.E.STRONG.GPU R5, desc[UR8][R2.64] ;  /* 0x0000000802057981 */ /* 0x001ea8000c1ef900 */
[----:B--2---:R-:W-:Y:S01]  /*9cf0*/  CCTL.IVALL ;  /* 0x00000000ff00798f */ /* 0x004fe20002000000 */
[----:B------:R-:W-:Y:S05]  /*9d00*/  YIELD ;  /* 0x0000000000007946 */ /* 0x000fea0003800000 */
[----:B------:R-:W-:-:S13]  /*9d10*/  ISETP.NE.AND P0, PT, R5, R0, PT ;  /* 0x000000000500720c */ /* 0x000fda0003f05270 */
[----:B------:R-:W-:Y:S05]  /*9d20*/  @P0 BRA `(.L_x_876) ;  /* 0xfffffffc00ec0947 */ /* 0x000fea000383ffff */
.L_x_875:
        /* <DEDUP_REMOVED lines=24> */
.L_x_877:
        /* <DEDUP_REMOVED lines=25> */
.L_x_878:
        /* <DEDUP_REMOVED lines=12> */
.L_x_5142:


//--------------------- .text._Z35group_norm_nhwc_bwd_one_pass_kernelI11Bf16IOFp16WLi512ELi48ELi384EEv26Group_norm_nhwc_bwd_params --------------------------
	.section	.text._Z35group_norm_nhwc_bwd_one_pass_kernelI11Bf16IOFp16WLi512ELi48ELi384EEv26Group_norm_nhwc_bwd_params,"ax",@progbits
	.align	128
        .global         _Z35group_norm_nhwc_bwd_one_pass_kernelI11Bf16IOFp16WLi512ELi48ELi384EEv26Group_norm_nhwc_bwd_params
        .type           _Z35group_norm_nhwc_bwd_one_pass_kernelI11Bf16IOFp16WLi512ELi48ELi384EEv26Group_norm_nhwc_bwd_params,@function
        .size           _Z35group_norm_nhwc_bwd_one_pass_kernelI11Bf16IOFp16WLi512ELi48ELi384EEv26Group_norm_nhwc_bwd_params,(.L_x_5143 - _Z35group_norm_nhwc_bwd_one_pass_kernelI11Bf16IOFp16WLi512ELi48ELi384EEv26Group_norm_nhwc_bwd_params)
        .other          _Z35group_norm_nhwc_bwd_one_pass_kernelI11Bf16IOFp16WLi512ELi48ELi384EEv26Group_norm_nhwc_bwd_params,@"STO_CUDA_ENTRY STV_DEFAULT"
_Z35group_norm_nhwc_bwd_one_pass_kernelI11Bf16IOFp16WLi512ELi48ELi384EEv26Group_norm_nhwc_bwd_params:
.text._Z35group_norm_nhwc_bwd_one_pass_kernelI11Bf16IOFp16WLi512ELi48ELi384EEv26Group_norm_nhwc_bwd_params:
        /* <DEDUP_REMOVED lines=181> */
.L_x_1026:
        /* <DEDUP_REMOVED lines=847> */
.L_x_881:
[----:B------:R-:W-:Y:S05]  /*4040*/  BSYNC B0 ;  /* 0x0000000000007941 */ /* 0x000fea0003800000 */
.L_x_880:
        /* <DEDUP_REMOVED lines=39> */
.L_x_882:
        /* <DEDUP_REMOVED lines=26> */
.L_x_883:
        /* <DEDUP_REMOVED lines=43> */
.L_x_884:
        /* <DEDUP_REMOVED lines=39> */
.L_x_885:
        /* <DEDUP_REMOVED lines=39> */
.L_x_886:
        /* <DEDUP_REMOVED lines=39> */
.L_x_887:
        /* <DEDUP_REMOVED lines=39> */
.L_x_888:
        /* <DEDUP_REMOVED lines=39> */
.L_x_889:
        /* <DEDUP_REMOVED lines=39> */
.L_x_890:
        /* <DEDUP_REMOVED lines=39> */
.L_x_891:
        /* <DEDUP_REMOVED lines=39> */
.L_x_892:
        /* <DEDUP_REMOVED lines=39> */
.L_x_893:
        /* <DEDUP_REMOVED lines=39> */
.L_x_894:
        /* <DEDUP_REMOVED lines=39> */
.L_x_895:
        /* <DEDUP_REMOVED lines=35> */
.L_x_896:
        /* <DEDUP_REMOVED lines=34> */
.L_x_897:
        /* <DEDUP_REMOVED lines=36> */
.L_x_898:
        /* <DEDUP_REMOVED lines=34> */
.L_x_899:
        /* <DEDUP_REMOVED lines=36> */
.L_x_900:
        /* <DEDUP_REMOVED lines=34> */
.L_x_901:
        /* <DEDUP_REMOVED lines=36> */
.L_x_902:
        /* <DEDUP_REMOVED lines=34> */
.L_x_903:
        /* <DEDUP_REMOVED lines=36> */
.L_x_904:
        /* <DEDUP_REMOVED lines=34> */
.L_x_905:
        /* <DEDUP_REMOVED lines=36> */
.L_x_906:
        /* <DEDUP_REMOVED lines=34> */
.L_x_907:
        /* <DEDUP_REMOVED lines=36> */
.L_x_908:
        /* <DEDUP_REMOVED lines=34> */
.L_x_909:
        /* <DEDUP_REMOVED lines=37> */
.L_x_910:
        /* <DEDUP_REMOVED lines=37> */
.L_x_911:
        /* <DEDUP_REMOVED lines=35> */
.L_x_912:
        /* <DEDUP_REMOVED lines=35> */
.L_x_913:
        /* <DEDUP_REMOVED lines=155> */
.L_x_915:
[----:B------:R-:W-:Y:S05]  /*9320*/  BSYNC B0 ;  /* 0x0000000000007941 */ /* 0x000fea0003800000 */
.L_x_914:
        /* <DEDUP_REMOVED lines=81> */
.L_x_917:
[----:B------:R-:W-:Y:S05]  /*9840*/  BSYNC B0 ;  /* 0x0000000000007941 */ /* 0x000fea0003800000 */
.L_x_916:
        /* <DEDUP_REMOVED lines=16> */
.L_x_919:
[----:B------:R-:W-:Y:S05]  /*9950*/  BSYNC B0 ;  /* 0x0000000000007941 */ /* 0x000fea0003800000 */
.L_x_918:
        /* <DEDUP_REMOVED lines=103> */
.L_x_922:
[----:B------:R-:W-:Y:S02]  /*9fd0*/  MOV R40, UR18 ;  /* 0x0000001200287c02 */ /* 0x000fe40008000f00 */
[----:B------:R-:W-:-:S05]  /*9fe0*/  MOV R41, UR19 ;  /* 0x0000001300297c02 */ /* 0x000fca0008000f00 */
[----:B------:R-:W2:Y:S04]  /*9ff0*/  LDG.E.STRONG.GPU R40, desc[UR20][R40.64] ;  /* 0x0000001428287981 */ /* 0x000ea8000c1ef900 */
[----:B--2---:R-:W-:Y:S01]  /*a000*/  CCTL.IVALL ;  /* 0x00000000ff00798f */ /* 0x004fe20002000000 */
[----:B------:R-:W-:Y:S05]  /*a010*/  YIELD ;  /* 0x0000000000007946 */ /* 0x000fea0003800000 */
[----:B------:R-:W-:-:S13]  /*a020*/  ISETP.NE.AND P6, PT, R40, R44, PT ;  /* 0x0000002c2800720c */ /* 0x000fda0003fc5270 */
[----:B------:R-:W-:Y:S05]  /*a030*/  @P6 BRA `(.L_x_922) ;  /* 0xfffffffc00e46947 */ /* 0x000fea000383ffff */
.L_x_921:
        /* <DEDUP_REMOVED lines=26> */
.L_x_926:
        /* <DEDUP_REMOVED lines=165> */
.L_x_925:
        /* <DEDUP_REMOVED lines=89> */
.L_x_927:
[----:B------:R-:W-:-:S04]  /*b1c0*/  LOP3.LUT P6, RZ, R119, 0x1, RZ, 0xc0, !PT ;  /* 0x0000000177ff7812 */ /* 0x000fc800078cc0ff */
[----:B------:R-:W-:-:S13]  /*b1d0*/  ISETP.NE.OR P6, PT, RZ, UR16, P6 ;  /* 0x00000010ff007c0c */ /* 0x000fda000b7c5670 */
[----:B------:R-:W-:Y:S05]  /*b1e0*/  @!P6 BRA `(.L_x_923) ;  /* 0x0000000000b4e947 */ /* 0x000fea0003800000 */
.L_x_924:
        /* <DEDUP_REMOVED lines=45> */
.L_x_923:
        /* <DEDUP_REMOVED lines=14> */
.L_x_929:
[----:B------:R-:W-:Y:S05]  /*b5a0*/  BSYNC B0 ;  /* 0x0000000000007941 */ /* 0x000fea0003800000 */
.L_x_928:
        /* <DEDUP_REMOVED lines=25> */
.L_x_920:
        /* <DEDUP_REMOVED lines=38> */
.L_x_930:
        /* <DEDUP_REMOVED lines=24> */
.L_x_932:
[----:B------:R-:W-:Y:S05]  /*bb20*/  BSYNC B0 ;  /* 0x0000000000007941 */ /* 0x000fea0003800000 */
.L_x_931:
        /* <DEDUP_REMOVED lines=27> */
.L_x_933:
        /* <DEDUP_REMOVED lines=26> */
.L_x_935:
[----:B------:R-:W-:Y:S05]  /*be80*/  BSYNC B0 ;  /* 0x0000000000007941 */ /* 0x000fea0003800000 */
.L_x_934:
        /* <DEDUP_REMOVED lines=27> */
.L_x_936:
        /* <DEDUP_REMOVED lines=26> */
.L_x_938:
[----:B------:R-:W-:Y:S05]  /*c1e0*/  BSYNC B0 ;  /* 0x0000000000007941 */ /* 0x000fea0003800000 */
.L_x_937:
        /* <DEDUP_REMOVED lines=28> */
.L_x_939:
        /* <DEDUP_REMOVED lines=26> */
.L_x_941:
[----:B------:R-:W-:Y:S05]  /*c550*/  BSYNC B0 ;  /* 0x0000000000007941 */ /* 0x000fea0003800000 */
.L_x_940:
        /* <DEDUP_REMOVED lines=31> */
.L_x_942:
        /* <DEDUP_REMOVED lines=26> */
.L_x_944:
[----:B------:R-:W-:Y:S05]  /*c8f0*/  BSYNC B0 ;  /* 0x0000000000007941 */ /* 0x000fea0003800000 */
.L_x_943:
        /* <DEDUP_REMOVED lines=27> */
.L_x_945:
        /* <DEDUP_REMOVED lines=26> */
.L_x_947:
[----:B------:R-:W-:Y:S05]  /*cc50*/  BSYNC B0 ;  /* 0x0000000000007941 */ /* 0x000fea0003800000 */
.L_x_946:
        /* <DEDUP_REMOVED lines=27> */
.L_x_948:
        /* <DEDUP_REMOVED lines=26> */
.L_x_950:
[----:B------:R-:W-:Y:S05]  /*cfb0*/  BSYNC B0 ;  /* 0x0000000000007941 */ /* 0x000fea0003800000 */
.L_x_949:
        /* <DEDUP_REMOVED lines=27> */
.L_x_951:
        /* <DEDUP_REMOVED lines=26> */
.L_x_953:
[----:B------:R-:W-:Y:S05]  /*d310*/  BSYNC B0 ;  /* 0x0000000000007941 */ /* 0x000fea0003800000 */
.L_x_952:
        /* <DEDUP_REMOVED lines=27> */
.L_x_954:
        /* <DEDUP_REMOVED lines=24> */
.L_x_956:
[----:B------:R-:W-:Y:S05]  /*d650*/  BSYNC B0 ;  /* 0x0000000000007941 */ /* 0x000fea0003800000 */
.L_x_955:
        /* <DEDUP_REMOVED lines=27> */
.L_x_957:
        /* <DEDUP_REMOVED lines=24> */
.L_x_959:
[----:B------:R-:W-:Y:S05]  /*d990*/  BSYNC B0 ;  /* 0x0000000000007941 */ /* 0x000fea0003800000 */
.L_x_958:
        /* <DEDUP_REMOVED lines=27> */
.L_x_960:
        /* <DEDUP_REMOVED lines=24> */
.L_x_962:
[----:B------:R-:W-:Y:S05]  /*dcd0*/  BSYNC B0 ;  /* 0x0000000000007941 */ /* 0x000fea0003800000 */
.L_x_961:
        /* <DEDUP_REMOVED lines=27> */
.L_x_963:
        /* <DEDUP_REMOVED lines=23> */
.L_x_965:
[----:B------:R-:W-:Y:S05]  /*e000*/  BSYNC B0 ;  /* 0x0000000000007941 */ /* 0x000fea0003800000 */
.L_x_964:
        /* <DEDUP_REMOVED lines=27> */
.L_x_966:
        /* <DEDUP_REMOVED lines=23> */
.L_x_968:
[----:B------:R-:W-:Y:S05]  /*e330*/  BSYNC B0 ;  /* 0x0000000000007941 */ /* 0x000fea0003800000 */
.L_x_967:
        /* <DEDUP_REMOVED lines=27> */
.L_x_969:
        /* <DEDUP_REMOVED lines=23> */
.L_x_971:
[----:B------:R-:W-:Y:S05]  /*e660*/  BSYNC B0 ;  /* 0x0000000000007941 */ /* 0x000fea0003800000 */
.L_x_970:
        /* <DEDUP_REMOVED lines=27> */
.L_x_972:
        /* <DEDUP_REMOVED lines=23> */
.L_x_974:
[----:B------:R-:W-:Y:S05]  /*e990*/  BSYNC B0 ;  /* 0x0000000000007941 */ /* 0x000fea0003800000 */
.L_x_973:
        /* <DEDUP_REMOVED lines=27> */
.L_x_975:
        /* <DEDUP_REMOVED lines=25> */
.L_x_977:
[----:B------:R-:W-:Y:S05]  /*ece0*/  BSYNC B0 ;  /* 0x0000000000007941 */ /* 0x000fea0003800000 */
.L_x_976:
        /* <DEDUP_REMOVED lines=27> */
.L_x_978:
        /* <DEDUP_REMOVED lines=25> */
.L_x_980:
[----:B------:R-:W-:Y:S05]  /*f030*/  BSYNC B0 ;  /* 0x0000000000007941 */ /* 0x000fea0003800000 */
.L_x_979:
        /* <DEDUP_REMOVED lines=27> */
.L_x_981:
        /* <DEDUP_REMOVED lines=25> */
.L_x_983:
[----:B------:R-:W-:Y:S05]  /*f380*/  BSYNC B0 ;  /* 0x0000000000007941 */ /* 0x000fea0003800000 */
.L_x_982:
        /* <DEDUP_REMOVED lines=27> */
.L_x_984:
        /* <DEDUP_REMOVED lines=25> */
.L_x_986:
[----:B------:R-:W-:Y:S05]  /*f6d0*/  BSYNC B0 ;  /* 0x0000000000007941 */ /* 0x000fea0003800000 */
.L_x_985:
        /* <DEDUP_REMOVED lines=27> */
.L_x_987:
        /* <DEDUP_REMOVED lines=25> */
.L_x_989:
[----:B------:R-:W-:Y:S05]  /*fa20*/  BSYNC B0 ;  /* 0x0000000000007941 */ /* 0x000fea0003800000 */
.L_x_988:
        /* <DEDUP_REMOVED lines=27> */
.L_x_990:
        /* <DEDUP_REMOVED lines=25> */
.L_x_992:
[----:B------:R-:W-:Y:S05]  /*fd70*/  BSYNC B0 ;  /* 0x0000000000007941 */ /* 0x000fea0003800000 */
.L_x_991:
        /* <DEDUP_REMOVED lines=27> */
.L_x_993:
        /* <DEDUP_REMOVED lines=25> */
.L_x_995:
[----:B------:R-:W-:Y:S05]  /*100c0*/  BSYNC B0 ;  /* 0x0000000000007941 */ /* 0x000fea0003800000 */
.L_x_994:
        /* <DEDUP_REMOVED lines=27> */
.L_x_996:
        /* <DEDUP_REMOVED lines=25> */
.L_x_998:
[----:B------:R-:W-:Y:S05]  /*10410*/  BSYNC B0 ;  /* 0x0000000000007941 */ /* 0x000fea0003800000 */
.L_x_997:
        /* <DEDUP_REMOVED lines=27> */
.L_x_999:
        /* <DEDUP_REMOVED lines=25> */
.L_x_1001:
[----:B------:R-:W-:Y:S05]  /*10760*/  BSYNC B0 ;  /* 0x0000000000007941 */ /* 0x000fea0003800000 */
.L_x_1000:
        /* <DEDUP_REMOVED lines=27> */
.L_x_1002:
        /* <DEDUP_REMOVED lines=25> */
.L_x_1004:
[----:B------:R-:W-:Y:S05]  /*10ab0*/  BSYNC B0 ;  /* 0x0000000000007941 */ /* 0x000fea0003800000 */
.L_x_1003:
        /* <DEDUP_REMOVED lines=29> */
.L_x_1005:
        /* <DEDUP_REMOVED lines=29> */
.L_x_1007:
[----:B------:R-:W-:Y:S05]  /*10e60*/  BSYNC B0 ;  /* 0x0000000000007941 */ /* 0x000fea0003800000 */
.L_x_1006:
        /* <DEDUP_REMOVED lines=27> */
.L_x_1008:
        /* <DEDUP_REMOVED lines=29> */
.L_x_1010:
[----:B------:R-:W-:Y:S05]  /*111f0*/  BSYNC B0 ;  /* 0x0000000000007941 */ /* 0x000fea0003800000 */
.L_x_1009:
        /* <DEDUP_REMOVED lines=27> */
.L_x_1011:
        /* <DEDUP_REMOVED lines=29> */
.L_x_1013:
[----:B------:R-:W-:Y:S05]  /*11580*/  BSYNC B0 ;  /* 0x0000000000007941 */ /* 0x000fea0003800000 */
.L_x_1012:
        /* <DEDUP_REMOVED lines=27> */
.L_x_1014:
        /* <DEDUP_REMOVED lines=29> */
.L_x_1016:
[----:B------:R-:W-:Y:S05]  /*11910*/  BSYNC B0 ;  /* 0x0000000000007941 */ /* 0x000fea0003800000 */
.L_x_1015:
        /* <DEDUP_REMOVED lines=27> */
.L_x_1017:
        /* <DEDUP_REMOVED lines=29> */
.L_x_1019:
[----:B------:R-:W-:Y:S05]  /*11ca0*/  BSYNC B0 ;  /* 0x0000000000007941 */ /* 0x000fea0003800000 */
.L_x_1018:
        /* <DEDUP_REMOVED lines=27> */
.L_x_1020:
        /* <DEDUP_REMOVED lines=29> */
.L_x_1022:
[----:B------:R-:W-:Y:S05]  /*12030*/  BSYNC B0 ;  /* 0x0000000000007941 */ /* 0x000fea0003800000 */
.L_x_1021:
        /* <DEDUP_REMOVED lines=27> */
.L_x_1023:
        /* <DEDUP_REMOVED lines=24> */
.L_x_1025:
[----:B------:R-:W-:Y:S05]  /*12370*/  BSYNC B0 ;  /* 0x0000000000007941 */ /* 0x000fea0003800000 */
.L_x_1024:
        /* <DEDUP_REMOVED lines=9> */
.L_x_879:
        /* <DEDUP_REMOVED lines=19> */
.L_x_1028:
[----:B------:R-:W-:Y:S05]  /*12540*/  BSYNC B0 ;  /* 0x0000000000007941 */ /* 0x000fea0003800000 */
.L_x_1027:
        /* <DEDUP_REMOVED lines=11> */
.L_x_1030:
[----:B------:R-:W2:Y:S04]  /*12600*/  LDG.E.STRONG.GPU R5, desc[UR20][R2.64] ;  /* 0x0000001402057981 */ /* 0x000ea8000c1ef900 */
[----:B--2---:R-:W-:Y:S01]  /*12610*/  CCTL.IVALL ;  /* 0x00000000ff00798f */ /* 0x004fe20002000000 */
[----:B------:R-:W-:Y:S05]  /*12620*/  YIELD ;  /* 0x0000000000007946 */ /* 0x000fea0003800000 */
[----:B------:R-:W-:-:S13]  /*12630*/  ISETP.NE.AND P0, PT, R5, R4, PT ;  /* 0x000000040500720c */ /* 0x000fda0003f05270 */
[----:B------:R-:W-:Y:S05]  /*12640*/  @P0 BRA `(.L_x_1030) ;  /* 0xfffffffc00ec0947 */ /* 0x000fea000383ffff */
.L_x_1029:
        /* <DEDUP_REMOVED lines=25> */
.L_x_1031:
        /* <DEDUP_REMOVED lines=17> */
[----:B---3--:R-:W-:Y:S01]  /*128f0*/  F2FP.F16.F32.PACK_AB R19, R9, R2 ;  /* 0x000000020913723e */ /* 0x008fe200000000ff */
[----:B0-----:R-:W-:-:S04]  /*12900*/  IMAD.WIDE R2, R5, 0x2, R14 ;  /* 0x0000000205027825 */ /* 0x001fc800078e020e */
[----:B-1----:R-:W-:Y:S01]  /*12910*/  IMAD.WIDE R4, R5, 0x2, R16 ;  /* 0x0000000205047825 */ /* 0x002fe200078e0210 */
[----:B----4-:R-:W-:Y:S01]  /*12920*/  F2FP.F16.F32.PACK_AB R21, R13, R10 ;  /* 0x0000000a0d15723e */ /* 0x010fe200000000ff */
[----:B------:R2:W-:Y:S04]  /*12930*/  STG.E desc[UR20][R2.64], R19 ;  /* 0x0000001302007986 */ /* 0x0005e8000c101914 */
[----:B------:R2:W-:Y:S01]  /*12940*/  STG.E desc[UR20][R4.64], R21 ;  /* 0x0000001504007986 */ /* 0x0005e2000c101914 */
[----:B------:R-:W-:Y:S05]  /*12950*/  @P0 BRA `(.L_x_1031) ;  /* 0xfffffffc00a00947 */ /* 0x000fea000383ffff */
[----:B------:R-:W-:Y:S05]  /*12960*/  EXIT ;  /* 0x000000000000794d */ /* 0x000fea0003800000 */
.L_x_1032:
        /* <DEDUP_REMOVED lines=9> */
.L_x_5143:


//--------------------- .text._Z35group_norm_nhwc_bwd_one_pass_kernelI11Fp16IOFp32WLi64ELi48ELi384EEv26Group_norm_nhwc_bwd_params --------------------------
	.section	.text._Z35group_norm_nhwc_bwd_one_pass_kernelI11Fp16IOFp32WLi64ELi48ELi384EEv26Group_norm_nhwc_bwd_params,"ax",@progbits
	.align	128
        .global         _Z35group_norm_nhwc_bwd_one_pass_kernelI11Fp16IOFp32WLi64ELi48ELi384EEv26Group_norm_nhwc_bwd_params
        .type           _Z35group_norm_nhwc_bwd_one_pass_kernelI11Fp16IOFp32WLi64ELi48ELi384EEv26Group_norm_nhwc_bwd_params,@function
        .size           _Z35group_norm_nhwc_bwd_one_pass_kernelI11Fp16IOFp32WLi64ELi48ELi384EEv26Group_norm_nhwc_bwd_params,(.L_x_5144 - _Z35group_norm_nhwc_bwd_one_pass_kernelI11Fp16IOFp32WLi64ELi48ELi384EEv26Group_norm_nhwc_bwd_params)
        .other          _Z35group_norm_nhwc_bwd_one_pass_kernelI11Fp16IOFp32WLi64ELi48ELi384EEv26Group_norm_nhwc_bwd_params,@"STO_CUDA_ENTRY STV_DEFAULT"
_Z35group_norm_nhwc_bwd_one_pass_kernelI11Fp16IOFp32WLi64ELi48ELi384EEv26Group_norm_nhwc_bwd_params:
.text._Z35group_norm_nhwc_bwd_one_pass_kernelI11Fp16IOFp32WLi64ELi48ELi384EEv26Group_norm_nhwc_bwd_params:
        /* <DEDUP_REMOVED lines=20> */
[----:B------:R-:W-:Y:S01]  /*0140*/  UMOV UR6, 0x400 ;  /* 0x0000040000067882 */ /* 0x000fe20000000000 */
[----:B------:R-:W-:-:S03]  /*0150*/  UIADD3.X UR11, URZ, UR15, URZ, UP0, !UPT ;  /* 0x0000000f3f0b7290 */ /* 0x000fc600087fe43f */
[----:B------:R-:W2:Y:S01]  /*0160*/  S2UR UR9, SR_CgaCtaId ;  /* 0x00000000000979c3 */ /* 0x000ea20000008800 */
[----:B------:R-:W-:Y:S01]  /*0170*/  ULDC.64 UR14, c[0x0][0x290] ;  /* 0x0000a400000e7ab9 */ /* 0x000fe20000000a00 */
[----:B------:R-:W-:Y:S02]  /*0180*/  USHF.R.S64 UR5, UR7, 0x1, UR11 ;  /* 0x0000000107057899 */ /* 0x000fe4000800100b */
[----:B------:R-:W-:-:S04]  /*0190*/  USHF.R.S32.HI UR7, URZ, 0x1, UR11 ;  /* 0x000000013f077899 */ /* 0x000fc8000801140b */
[----:B------:R-:W-:Y:S01]  /*01a0*/  USHF.L.U64.HI UR7, UR5, 0x2, UR7 ;  /* 0x0000000205077899 */ /* 0x000fe20008010207 */
[----:B0-----:R-:W-:Y:S01]  /*01b0*/  IMAD R30, R5, UR16, R2 ;  /* 0x00000010051e7c24 */ /* 0x001fe2000f8e0202 */
[----:B------:R-:W-:-:S04]  /*01c0*/  SHF.R.S32.HI R2, RZ, 0x1f, R31 ;  /* 0x0000001fff027819 */ /* 0x000fc8000001141f */
[----:B------:R-:W-:Y:S02]  /*01d0*/  ISETP.GE.U32.AND P1, PT, R30, UR14, PT ;  /* 0x0000000e1e007c0c */ /* 0x000fe4000bf26070 */
[----:B------:R-:W-:Y:S01]  /*01e0*/  SHF.R.S32.HI R3, RZ, 0x1f, R30 ;  /* 0x0000001fff037819 */ /* 0x000fe2000001141e */
[----:B--2---:R-:W-:Y:S01]  /*01f0*/  ULEA UR9, UR9, UR6, 0x18 ;  /* 0x0000000609097291 */ /* 0x004fe2000f8ec03f */
[----:B------:R-:W-:Y:S01]  /*0200*/  LEA.HI R2, R2, R31, RZ, 0x5 ;  /* 0x0000001f02027211 */ /* 0x000fe200078f28ff */
[----:B------:R-:W-:Y:S01]  /*0210*/  ULEA.HI UR6, UP0, UR8, UR4, URZ, 0x1 ;  /* 0x0000000408067291 */ /* 0x000fe2000f81083f */
[----:B------:R-:W-:Y:S02]  /*0220*/  ISETP.GE.AND.EX P1, PT, R3, UR15, PT, P1 ;  /* 0x0000000f03007c0c */ /* 0x000fe4000bf26310 */
[----:B------:R-:W-:Y:S01]  /*0230*/  SHF.R.S32.HI R2, RZ, 0x5, R2 ;  /* 0x00000005ff027819 */ /* 0x000fe20000011402 */
[----:B------:R-:W-:Y:S01]  /*0240*/  UIADD3.X UR8, URZ, UR8, URZ, UP0, !UPT ;  /* 0x000000083f087290 */ /* 0x000fe200087fe43f */
[----:B------:R-:W-:Y:S01]  /*0250*/  ISETP.LT.U32.AND P1, PT, R31, 0x180, !P1 ;  /* 0x000001801f00780c */ /* 0x000fe20004f21070 */
[----:B------:R-:W-:Y:S01]  /*0260*/  UMOV UR4, URZ ;  /* 0x0000003f00047c82 */ /* 0x000fe20008000000 */
[----:B------:R-:W-:Y:S01]  /*0270*/  IADD3 R29, R30, 0x10, RZ ;  /* 0x000000101e1d7810 */ /* 0x000fe20007ffe0ff */
[----:B------:R-:W-:Y:S01]  /*0280*/  USHF.R.S64 UR6, UR6, 0x1, UR8 ;  /* 0x0000000106067899 */ /* 0x000fe20008001008 */
[----:B------:R-:W-:Y:S01]  /*0290*/  LEA R2, R2, UR9, 0x3 ;  /* 0x0000000902027c11 */ /* 0x000fe2000f8e18ff */
[----:B------:R-:W-:Y:S01]  /*02a0*/  USHF.R.S32.HI UR8, URZ, 0x1, UR8 ;  /* 0x000000013f087899 */ /* 0x000fe20008011408 */
[----:B------:R-:W-:-:S03]  /*02b0*/  UMOV UR9, UR10 ;  /* 0x0000000a00097c82 */ /* 0x000fc60008000000 */
[----:B-1----:R-:W-:-:S12]  /*02c0*/  USHF.L.U64.HI UR8, UR6, 0x2, UR8 ;  /* 0x0000000206087899 */ /* 0x002fd80008010208 */
.L_x_1068:
[----:B0-----:R-:W0:Y:S01]  /*02d0*/  LDC R9, c[0x0][0x2a0] ;  /* 0x0000a800ff097b82 */ /* 0x001e220000000800 */
[----:B------:R-:W-:Y:S01]  /*02e0*/  IABS R6, UR9 ;  /* 0x0000000900067c13 */ /* 0x000fe20008000000 */
[----:B-1----:R-:W1:Y:S01]  /*02f0*/  S2R R10, SR_TID.X ;  /* 0x00000000000a7919 */ /* 0x002e620000002100 */
[----:B------:R-:W-:Y:S01]  /*0300*/  ISETP.LE.AND P4, PT, RZ, UR9, PT ;  /* 0x00000009ff007c0c */ /* 0x000fe2000bf83270 */
[----:B------:R-:W-:Y:S01]  /*0310*/  ULDC.64 UR10, c[0x0][0x298] ;  /* 0x0000a600000a7ab9 */ /* 0x000fe20000000a00 */
[----:B------:R-:W-:Y:S01]  /*0320*/  ULDC.64 UR14, c[0x0][0x290] ;  /* 0x0000a400000e7ab9 */ /* 0x000fe20000000a00 */
[C---:B------:R-:W-:Y:S02]  /*0330*/  IADD3 R20, R30.reuse, 0x20, RZ ;  /* 0x000000201e147810 */ /* 0x040fe40007ffe0ff */
[----:B--2---:R-:W2:Y:S01]  /*0340*/  @P1 LDC.64 R12, c[0x0][0x288] ;  /* 0x0000a200ff0c1b82 */ /* 0x004ea20000000a00 */
[----:B------:R-:W-:Y:S02]  /*0350*/  IADD3 R19, R30, 0x30, RZ ;  /* 0x000000301e137810 */ /* 0x000fe40007ffe0ff */
[----:B------:R-:W-:-:S02]  /*0360*/  SHF.R.S32.HI R23, RZ, 0x1f, R20 ;  /* 0x0000001fff177819 */ /* 0x000fc40000011414 */
[----:B------:R-:W-:Y:S02]  /*0370*/  CS2R R26, SRZ ;  /* 0x00000000001a7805 */ /* 0x000fe4000001ff00 */
[----:B------:R-:W-:Y:S01]  /*0380*/  SHF.R.S32.HI R21, RZ, 0x1f, R19 ;  /* 0x0000001fff157819 */ /* 0x000fe20000011413 */
[----:B------:R-:W3:Y:S01]  /*0390*/  @P1 LDC.64 R14, c[0x0][0x228] ;  /* 0x00008a00ff0e1b82 */ /* 0x000ee20000000a00 */
[----:B0-----:R-:W-:-:S04]  /*03a0*/  IABS R8, R9 ;  /* 0x0000000900087213 */ /* 0x001fc80000000000 */
[----:B------:R-:W0:Y:S08]  /*03b0*/  I2F.RP R3, R8 ;  /* 0x0000000800037306 */ /* 0x000e300000209400 */
[----:B0-----:R-:W0:Y:S02]  /*03c0*/  MUFU.RCP R3, R3 ;  /* 0x0000000300037308 */ /* 0x001e240000001000 */
[----:B0-----:R-:W-:-:S06]  /*03d0*/  IADD3 R4, R3, 0xffffffe, RZ ;  /* 0x0ffffffe03047810 */ /* 0x001fcc0007ffe0ff */
[----:B------:R0:W4:Y:S02]  /*03e0*/  F2I.FTZ.U32.TRUNC.NTZ R5, R4 ;  /* 0x0000000400057305 */ /* 0x000124000021f000 */
[----:B0-----:R-:W-:Y:S01]  /*03f0*/  HFMA2.MMA R4, -RZ, RZ, 0, 0 ;  /* 0x00000000ff047435 */ /* 0x001fe200000001ff */
[----:B----4-:R-:W-:-:S05]  /*0400*/  IADD3 R7, RZ, -R5, RZ ;  /* 0x80000005ff077210 */ /* 0x010fca0007ffe0ff */
[----:B------:R-:W-:-:S04]  /*0410*/  IMAD R7, R7, R8, RZ ;  /* 0x0000000807077224 */ /* 0x000fc800078e02ff */
[----:B------:R-:W-:Y:S01]  /*0420*/  IMAD.HI.U32 R5, R5, R7, R4 ;  /* 0x0000000705057227 */ /* 0x000fe200078e0004 */
[----:B------:R-:W-:-:S05]  /*0430*/  MOV R7, R6 ;  /* 0x0000000600077202 */ /* 0x000fca0000000f00 */
[----:B------:R-:W-:-:S04]  /*0440*/  IMAD.HI.U32 R6, R5, R7, RZ ;  /* 0x0000000705067227 */ /* 0x000fc800078e00ff */
[----:B-1----:R-:W-:Y:S01]  /*0450*/  IMAD.WIDE.U32 R4, R10, -0x55555555, RZ ;  /* 0xaaaaaaab0a047825 */ /* 0x002fe200078e00ff */
[----:B------:R-:W-:-:S04]  /*0460*/  IADD3 R3, -R6, RZ, RZ ;  /* 0x000000ff06037210 */ /* 0x000fc80007ffe1ff */
[----:B------:R-:W-:Y:S01]  /*0470*/  SHF.R.U32.HI R5, RZ, 0x4, R5 ;  /* 0x00000004ff057819 */ /* 0x000fe20000011605 */
[----:B------:R-:W-:Y:S01]  /*0480*/  IMAD R3, R8, R3, R7 ;  /* 0x0000000308037224 */ /* 0x000fe200078e0207 */
[----:B------:R-:W-:-:S03]  /*0490*/  LOP3.LUT R7, R9, UR9, RZ, 0x3c, !PT ;  /* 0x0000000909077c12 */ /* 0x000fc6000f8e3cff */
[----:B------:R-:W-:Y:S01]  /*04a0*/  IMAD R5, R5, -0x18, R10 ;  /* 0xffffffe805057824 */ /* 0x000fe200078e020a */
[----:B------:R-:W-:Y:S01]  /*04b0*/  ISETP.GT.U32.AND P0, PT, R8, R3, PT ;  /* 0x000000030800720c */ /* 0x000fe20003f04070 */
[----:B------:R-:W0:Y:S01]  /*04c0*/  @P1 LDC.64 R10, c[0x0][0x230] ;  /* 0x00008c00ff0a1b82 */ /* 0x000e220000000a00 */
        /* <DEDUP_REMOVED lines=10> */
[----:B------:R-:W-:Y:S02]  /*0570*/  @!P4 IADD3 R3, -R3, RZ, RZ ;  /* 0x000000ff0303c210 */ /* 0x000fe40007ffe1ff */
[----:B------:R-:W-:Y:S02]  /*0580*/  @P2 IADD3 R6, R6, 0x1, RZ ;  /* 0x0000000106062810 */ /* 0x000fe40007ffe0ff */
[----:B------:R-:W-:Y:S02]  /*0590*/  SEL R32, R4, R3, !P0 ;  /* 0x0000000304207207 */ /* 0x000fe40004000000 */
[----:B------:R-:W-:-:S02]  /*05a0*/  @!P5 IADD3 R6, -R6, RZ, RZ ;  /* 0x000000ff0606d210 */ /* 0x000fc40007ffe1ff */
[----:B------:R-:W-:Y:S01]  /*05b0*/  SHF.L.U32 R8, R5, 0x1, RZ ;  /* 0x0000000105087819 */ /* 0x000fe200000006ff */
[----:B------:R-:W-:Y:S01]  /*05c0*/  IMAD R9, R32, 0x30, RZ ;  /* 0x0000003020097824 */ /* 0x000fe200078e02ff */
[----:B------:R-:W-:Y:S02]  /*05d0*/  SEL R5, R4, R6, !P0 ;  /* 0x0000000604057207 */ /* 0x000fe40004000000 */
[----:B------:R-:W-:Y:S02]  /*05e0*/  SHF.R.S32.HI R6, RZ, 0x1f, R8 ;  /* 0x0000001fff067819 */ /* 0x000fe40000011408 */
[----:B------:R-:W-:Y:S02]  /*05f0*/  IADD3 R34, P2, R8, R9, RZ ;  /* 0x0000000908227210 */ /* 0x000fe40007f5e0ff */
[----:B------:R-:W-:Y:S02]  /*0600*/  SHF.R.S32.HI R4, RZ, 0x1f, R5 ;  /* 0x0000001fff047819 */ /* 0x000fe40000011405 */
[----:B------:R-:W-:-:S02]  /*0610*/  LEA.HI.X.SX32 R35, R9, R6, 0x1, P2 ;  /* 0x0000000609237211 */ /* 0x000fc400010f0eff */
[----:B------:R-:W-:Y:S01]  /*0620*/  SHF.R.S32.HI R3, RZ, 0x1f, R29 ;  /* 0x0000001fff037819 */ /* 0x000fe2000001141d */
[----:B------:R-:W-:Y:S01]  /*0630*/  IMAD R4, R4, UR10, RZ ;  /* 0x0000000a04047c24 */ /* 0x000fe2000f8e02ff */
[----:B------:R-:W-:Y:S01]  /*0640*/  ISETP.GE.U32.AND P0, PT, R29, UR14, PT ;  /* 0x0000000e1d007c0c */ /* 0x000fe2000bf06070 */
[----:B------:R-:W-:Y:S01]  /*0650*/  IMAD.WIDE.U32 R34, R5, UR10, R34 ;  /* 0x0000000a05227c25 */ /* 0x000fe2000f8e0022 */
[----:B------:R-:W-:Y:S02]  /*0660*/  ISETP.GE.U32.AND P2, PT, R20, UR14, PT ;  /* 0x0000000e14007c0c */ /* 0x000fe4000bf46070 */
[----:B------:R-:W-:Y:S01]  /*0670*/  ISETP.GE.AND.EX P0, PT, R3, UR15, PT, P0 ;  /* 0x0000000f03007c0c */ /* 0x000fe2000bf06300 */
[----:B------:R-:W-:Y:S01]  /*0680*/  IMAD R37, R5, UR11, R4 ;  /* 0x0000000b05257c24 */ /* 0x000fe2000f8e0204 */
[----:B------:R-:W-:Y:S01]  /*0690*/  @P1 MOV R36, R34 ;  /* 0x0000002200241202 */ /* 0x000fe20000000f00 */
[-C--:B--2---:R-:W-:Y:S01]  /*06a0*/  @P1 IMAD R4, R7, R12.reuse, RZ ;  /* 0x0000000c07041224 */ /* 0x084fe200078e02ff */
[----:B------:R-:W-:Y:S01]  /*06b0*/  ISETP.GT.U32.OR P0, PT, R31, 0x17f, P0 ;  /* 0x0000017f1f00780c */ /* 0x000fe20000704470 */
[----:B------:R-:W-:Y:S01]  /*06c0*/  ULDC.64 UR10, c[0x0][0x248] ;  /* 0x00009200000a7ab9 */ /* 0x000fe20000000a00 */
[----:B------:R-:W-:Y:S01]  /*06d0*/  IADD3 R37, R35, R37, RZ ;  /* 0x0000002523257210 */ /* 0x000fe20007ffe0ff */
[C---:B------:R-:W-:Y:S01]  /*06e0*/  @P1 IMAD R5, R30.reuse, R13, R4 ;  /* 0x0000000d1e051224 */ /* 0x040fe200078e0204 */
[----:B------:R-:W-:Y:S01]  /*06f0*/  UIMAD.WIDE UR10, UR9, 0x8, UR10 ;  /* 0x00000008090a78a5 */ /* 0x000fe2000f8e020a */
[----:B------:R-:W-:Y:S01]  /*0700*/  ISETP.GE.AND.EX P2, PT, R23, UR15, PT, P2 ;  /* 0x0000000f17007c0c */ /* 0x000fe2000bf46320 */
[----:B------:R-:W-:Y:S01]  /*0710*/  @P1 IMAD.WIDE.U32 R12, R30, R12, R36 ;  /* 0x0000000c1e0c1225 */ /* 0x000fe200078e0024 */
[----:B------:R-:W-:-:S03]  /*0720*/  ISETP.GE.U32.AND P3, PT, R19, UR14, PT ;  /* 0x0000000e13007c0c */ /* 0x000fc6000bf66070 */
[----:B------:R-:W-:Y:S02]  /*0730*/  MOV R4, UR10 ;  /* 0x0000000a00047c02 */ /* 0x000fe40008000f00 */
[----:B------:R-:W-:Y:S01]  /*0740*/  @P1 IADD3 R13, R13, R5, RZ ;  /* 0x000000050d0d1210 */ /* 0x000fe20007ffe0ff */
[----:B------:R-:W1:Y:S01]  /*0750*/  @!P0 LDC.64 R6, c[0x0][0x288] ;  /* 0x0000a200ff068b82 */ /* 0x000e620000000a00 */
[----:B------:R-:W-:Y:S02]  /*0760*/  MOV R5, UR11 ;  /* 0x0000000b00057c02 */ /* 0x000fe40008000f00 */
[C---:B------:R-:W-:Y:S02]  /*0770*/  @P1 SHF.L.U32 R25, R12.reuse, 0x1, RZ ;  /* 0x000000010c191819 */ /* 0x040fe400000006ff */
[----:B------:R-:W-:Y:S02]  /*0780*/  ISETP.GT.U32.OR P2, PT, R31, 0x17f, P2 ;  /* 0x0000017f1f00780c */ /* 0x000fe40001744470 */
[----:B------:R-:W-:Y:S01]  /*0790*/  @!P0 MOV R17, R37 ;  /* 0x0000002500118202 */ /* 0x000fe20000000f00 */
[----:B------:R-:W2:Y:S01]  /*07a0*/  LDG.E.64 R4, desc[UR12][R4.64] ;  /* 0x0000000c04047981 */ /* 0x000ea2000c1e1b00 */
[----:B------:R-:W-:Y:S01]  /*07b0*/  @P1 SHF.L.U64.HI R22, R12, 0x1, R13 ;  /* 0x000000010c161819 */ /* 0x000fe2000001020d */
[----:B------:R-:W-:Y:S01]  /*07c0*/  HFMA2.MMA R28, -RZ, RZ, 0, 0 ;  /* 0x00000000ff1c7435 */ /* 0x000fe200000001ff */
[----:B0-----:R-:W-:Y:S01]  /*07d0*/  @P1 IADD3 R10, P4, R25, R10, RZ ;  /* 0x0000000a190a1210 */ /* 0x001fe20007f9e0ff */
[----:B------:R-:W0:Y:S01]  /*07e0*/  @!P0 LDC.64 R12, c[0x0][0x230] ;  /* 0x00008c00ff0c8b82 */ /* 0x000e220000000a00 */
[----:B------:R-:W-:Y:S01]  /*07f0*/  ISETP.GE.AND.EX P3, PT, R21, UR15, PT, P3 ;  /* 0x0000000f15007c0c */ /* 0x000fe2000bf66330 */
[----:B------:R-:W-:Y:S01]  /*0800*/  UMOV UR14, 0x3f800000 ;  /* 0x3f800000000e7882 */ /* 0x000fe20000000000 */
[----:B------:R-:W-:Y:S01]  /*0810*/  @P1 IADD3.X R11, R22, R11, RZ, P4, !PT ;  /* 0x0000000b160b1210 */ /* 0x000fe200027fe4ff */
[----:B------:R-:W-:-:S04]  /*0820*/  ULDC.U8 UR11, c[0x0][0x2a4] ;  /* 0x0000a900000b7ab9 */ /* 0x000fc80000000000 */
[----:B------:R4:W5:Y:S01]  /*0830*/  @P1 LDG.E R27, desc[UR12][R10.64] ;  /* 0x0000000c0a1b1981 */ /* 0x000962000c1e1900 */
[----:B-1----:R-:W-:-:S04]  /*0840*/  @!P0 IMAD R16, R3, R6, RZ ;  /* 0x0000000603108224 */ /* 0x002fc800078e02ff */
[----:B------:R-:W-:Y:S01]  /*0850*/  @!P0 IMAD R3, R29, R7, R16 ;  /* 0x000000071d038224 */ /* 0x000fe200078e0210 */
[----:B------:R-:W-:Y:S01]  /*0860*/  @!P0 MOV R16, R34 ;  /* 0x0000002200108202 */ /* 0x000fe20000000f00 */
[----:B----4-:R-:W1:Y:S01]  /*0870*/  @!P2 LDC.64 R10, c[0x0][0x288] ;  /* 0x0000a200ff0aab82 */ /* 0x010e620000000a00 */
[----:B------:R-:W-:-:S03]  /*0880*/  ISETP.GT.U32.OR P3, PT, R31, 0x17f, P3 ;  /* 0x0000017f1f00780c */ /* 0x000fc60001f64470 */
[----:B------:R-:W-:Y:S01]  /*0890*/  @!P0 IMAD.WIDE.U32 R16, R29, R6, R16 ;  /* 0x000000061d108225 */ /* 0x000fe200078e0010 */
[----:B---3--:R-:W-:-:S04]  /*08a0*/  @P1 IADD3 R24, P4, R25, R14, RZ ;  /* 0x0000000e19181210 */ /* 0x008fc80007f9e0ff */
[----:B------:R-:W-:Y:S02]  /*08b0*/  @!P0 IADD3 R17, R17, R3, RZ ;  /* 0x0000000311118210 */ /* 0x000fe40007ffe0ff */
[C---:B------:R-:W-:Y:S02]  /*08c0*/  @!P0 SHF.L.U32 R3, R16.reuse, 0x1, RZ ;  /* 0x0000000110038819 */ /* 0x040fe400000006ff */
[----:B------:R-:W-:Y:S01]  /*08d0*/  @!P0 SHF.L.U64.HI R18, R16, 0x1, R17 ;  /* 0x0000000110128819 */ /* 0x000fe20000010211 */
[----:B------:R-:W3:Y:S01]  /*08e0*/  @!P3 LDC.64 R6, c[0x0][0x288] ;  /* 0x0000a200ff06bb82 */ /* 0x000ee20000000a00 */
[----:B------:R-:W-:Y:S02]  /*08f0*/  @P1 IADD3.X R25, R22, R15, RZ, P4, !PT ;  /* 0x0000000f16191210 */ /* 0x000fe400027fe4ff */
[----:B0-----:R-:W-:-:S03]  /*0900*/  @!P0 IADD3 R12, P5, R3, R12, RZ ;  /* 0x0000000c030c8210 */ /* 0x001fc60007fbe0ff */
[----:B------:R0:W5:Y:S02]  /*0910*/  @P1 LDG.E R26, desc[UR12][R24.64] ;  /* 0x0000000c181a1981 */ /* 0x000164000c1e1900 */
[----:B------:R-:W4:Y:S01]  /*0920*/  @!P0 LDC.64 R16, c[0x0][0x228] ;  /* 0x00008a00ff108b82 */ /* 0x000f220000000a00 */
[----:B------:R-:W-:Y:S01]  /*0930*/  @!P0 IADD3.X R13, R18, R13, RZ, P5, !PT ;  /* 0x0000000d120d8210 */ /* 0x000fe20002ffe4ff */
[----:B-1----:R-:W-:Y:S01]  /*0940*/  @!P2 IMAD R22, R23, R10, RZ ;  /* 0x0000000a1716a224 */ /* 0x002fe200078e02ff */
[----:B0-----:R-:W-:-:S05]  /*0950*/  @!P2 MOV R24, R34 ;  /* 0x000000220018a202 */ /* 0x001fca0000000f00 */
[----:B------:R-:W0:Y:S01]  /*0960*/  @!P2 LDC.64 R14, c[0x0][0x230] ;  /* 0x00008c00ff0eab82 */ /* 0x000e220000000a00 */
[----:B------:R-:W-:Y:S01]  /*0970*/  @!P2 MOV R25, R37 ;  /* 0x000000250019a202 */ /* 0x000fe20000000f00 */
[C---:B------:R-:W-:Y:S01]  /*0980*/  @!P2 IMAD R22, R20.reuse, R11, R22 ;  /* 0x0000000b1416a224 */ /* 0x040fe200078e0216 */
[----:B------:R1:W5:Y:S01]  /*0990*/  @!P0 LDG.E R28, desc[UR12][R12.64] ;  /* 0x0000000c0c1c8981 */ /* 0x000362000c1e1900 */
[----:B------:R-:W-:-:S04]  /*09a0*/  @!P2 IMAD.WIDE.U32 R24, R20, R10, R24 ;  /* 0x0000000a1418a225 */ /* 0x000fc800078e0018 */
[----:B------:R-:W0:Y:S08]  /*09b0*/  @!P2 LDC.64 R10, c[0x0][0x228] ;  /* 0x00008a00ff0aab82 */ /* 0x000e300000000a00 */
[----:B-1----:R-:W1:Y:S01]  /*09c0*/  @!P3 LDC.64 R12, c[0x0][0x230] ;  /* 0x00008c00ff0cbb82 */ /* 0x002e620000000a00 */
[----:B----4-:R-:W-:Y:S01]  /*09d0*/  @!P0 IADD3 R16, P4, R3, R16, RZ ;  /* 0x0000001003108210 */ /* 0x010fe20007f9e0ff */
[----:B---3--:R-:W-:Y:S01]  /*09e0*/  @!P3 IMAD R23, R21, R6, RZ ;  /* 0x000000061517b224 */ /* 0x008fe200078e02ff */
[----:B------:R-:W-:-:S02]  /*09f0*/  @!P2 IADD3 R3, R25, R22, RZ ;  /* 0x000000161903a210 */ /* 0x000fc40007ffe0ff */
[----:B------:R-:W-:Y:S02]  /*0a00*/  @!P3 MOV R20, R34 ;  /* 0x000000220014b202 */ /* 0x000fe40000000f00 */
[----:B------:R-:W-:Y:S02]  /*0a10*/  @!P3 MOV R21, R37 ;  /* 0x000000250015b202 */ /* 0x000fe40000000f00 */
[C---:B------:R-:W-:Y:S01]  /*0a20*/  @!P2 SHF.L.U64.HI R22, R24.reuse, 0x1, R3 ;  /* 0x000000011816a819 */ /* 0x040fe20000010203 */
[C---:B------:R-:W-:Y:S01]  /*0a30*/  @!P3 IMAD R23, R19.reuse, R7, R23 ;  /* 0x000000071317b224 */ /* 0x040fe200078e0217 */
[----:B------:R-:W-:Y:S01]  /*0a40*/  @!P2 SHF.L.U32 R3, R24, 0x1, RZ ;  /* 0x000000011803a819 */ /* 0x000fe200000006ff */
[----:B------:R-:W-:Y:S01]  /*0a50*/  @!P3 IMAD.WIDE.U32 R20, R19, R6, R20 ;  /* 0x000000061314b225 */ /* 0x000fe200078e0014 */
[----:B------:R-:W-:Y:S02]  /*0a60*/  CS2R R24, SRZ ;  /* 0x0000000000187805 */ /* 0x000fe4000001ff00 */
[----:B------:R-:W-:Y:S01]  /*0a70*/  @!P0 IADD3.X R17, R18, R17, RZ, P4, !PT ;  /* 0x0000001112118210 */ /* 0x000fe200027fe4ff */
[----:B------:R-:W3:Y:S01]  /*0a80*/  @!P3 LDC.64 R6, c[0x0][0x228] ;  /* 0x00008a00ff06bb82 */ /* 0x000ee20000000a00 */
[----:B0-----:R-:W-:-:S02]  /*0a90*/  @!P2 IADD3 R14, P4, R3, R14, RZ ;  /* 0x0000000e030ea210 */ /* 0x001fc40007f9e0ff */
[----:B------:R-:W-:Y:S01]  /*0aa0*/  @!P3 IADD3 R21, R21, R23, RZ ;  /* 0x000000171515b210 */ /* 0x000fe20007ffe0ff */
[----:B------:R-:W5:Y:S01]  /*0ab0*/  @!P0 LDG.E R25, desc[UR12][R16.64] ;  /* 0x0000000c10198981 */ /* 0x000f62000c1e1900 */
[----:B------:R-:W-:Y:S02]  /*0ac0*/  @!P3 SHF.L.U32 R19, R20, 0x1, RZ ;  /* 0x000000011413b819 */ /* 0x000fe400000006ff */
[----:B------:R-:W-:Y:S02]  /*0ad0*/  @!P2 IADD3 R10, P0, R3, R10, RZ ;  /* 0x0000000a030aa210 */ /* 0x000fe40007f1e0ff */
[----:B------:R-:W-:Y:S02]  /*0ae0*/  @!P2 IADD3.X R15, R22, R15, RZ, P4, !PT ;  /* 0x0000000f160fa210 */ /* 0x000fe400027fe4ff */
[----:B------:R-:W-:Y:S02]  /*0af0*/  @!P3 SHF.L.U64.HI R20, R20, 0x1, R21 ;  /* 0x000000011414b819 */ /* 0x000fe40000010215 */
[----:B-1----:R-:W-:-:S02]  /*0b00*/  @!P3 IADD3 R12, P4, R19, R12, RZ ;  /* 0x0000000c130cb210 */ /* 0x002fc40007f9e0ff */
[----:B------:R-:W-:Y:S02]  /*0b10*/  @!P2 IADD3.X R11, R22, R11, RZ, P0, !PT ;  /* 0x0000000b160ba210 */ /* 0x000fe400007fe4ff */
[----:B------:R-:W-:Y:S02]  /*0b20*/  MOV R22, RZ ;  /* 0x000000ff00167202 */ /* 0x000fe40000000f00 */
[----:B------:R-:W-:-:S04]  /*0b30*/  @!P3 IADD3.X R13, R20, R13, RZ, P4, !PT ;  /* 0x0000000d140db210 */ /* 0x000fc800027fe4ff */
[----:B------:R-:W5:Y:S04]  /*0b40*/  @!P2 LDG.E R22, desc[UR12][R10.64] ;  /* 0x0000000c0a16a981 */ /* 0x000f68000c1e1900 */
[----:B------:R-:W5:Y:S01]  /*0b50*/  @!P3 LDG.E R24, desc[UR12][R12.64] ;  /* 0x0000000c0c18b981 */ /* 0x000f62000c1e1900 */
[----:B------:R-:W-:-:S10]  /*0b60*/  HFMA2.MMA R23, -RZ, RZ, 0, 0 ;  /* 0x00000000ff177435 */ /* 0x000fd400000001ff */
[----:B------:R-:W5:Y:S01]  /*0b70*/  @!P2 LDG.E R23, desc[UR12][R14.64] ;  /* 0x0000000c0e17a981 */ /* 0x000f62000c1e1900 */
[----:B------:R-:W-:Y:S01]  /*0b80*/  HFMA2.MMA R3, -RZ, RZ, 0, 0 ;  /* 0x00000000ff037435 */ /* 0x000fe200000001ff */
[----:B---3--:R-:W-:Y:S01]  /*0b90*/  @!P3 IADD3 R6, P5, R19, R6, RZ ;  /* 0x000000061306b210 */ /* 0x008fe20007fbe0ff */
[----:B------:R-:W-:Y:S03]  /*0ba0*/  BSSY B0, `(.L_x_1034) ;  /* 0x000001c000007945 */ /* 0x000fe60003800000 */
[----:B------:R-:W-:-:S05]  /*0bb0*/  @!P3 IADD3.X R7, R20, R7, RZ, P5, !PT ;  /* 0x000000071407b210 */ /* 0x000fca0002ffe4ff */
[----:B------:R0:W5:Y:S02]  /*0bc0*/  @!P3 LDG.E R3, desc[UR12][R6.64] ;  /* 0x0000000c0603b981 */ /* 0x000164000c1e1900 */
[----:B0-----:R-:W-:Y:S02]  /*0bd0*/  CS2R R6, SRZ ;  /* 0x0000000000067805 */ /* 0x001fe4000001ff00 */
[----:B--2---:R-:W-:-:S13]  /*0be0*/  R2UR UR17, R4 ;  /* 0x00000000041172ca */ /* 0x004fda00000e0000 */
[----:B------:R-:W-:-:S05]  /*0bf0*/  MOV R4, UR17 ;  /* 0x0000001100047c02 */ /* 0x000fca0008000f00 */
[----:B------:R-:W-:-:S05]  /*0c00*/  FFMA.FTZ R5, -R4, UR17, R5 ;  /* 0x0000001104057c23 */ /* 0x000fca0008010105 */
[----:B------:R-:W-:-:S13]  /*0c10*/  FSETP.GTU.FTZ.AND P0, PT, R5, RZ, PT ;  /* 0x000000ff0500720b */ /* 0x000fda0003f1c000 */
[----:B------:R-:W-:Y:S01]  /*0c20*/  VOTEU.ANY UP0, P0 ;  /* 0x00000000003f7886 */ /* 0x000fe20000000100 */
[----:B------:R-:W-:-:S04]  /*0c30*/  PLOP3.LUT P0, PT, PT, PT, UP0, 0x80, 0x0 ;  /* 0x000000000000781c */ /* 0x000fc80003f0f008 */
[----:B------:R-:W-:-:S09]  /*0c40*/  @UP0 ULDC UR10, c[0x0][0x250] ;  /* 0x00009400000a0ab9 */ /* 0x000fd20000000800 */
[----:B------:R-:W-:-:S06]  /*0c50*/  @P0 FADD.FTZ R14, R5, UR10 ;  /* 0x0000000a050e0e21 */ /* 0x000fcc0008010000 */
[----:B------:R-:W0:Y:S01]  /*0c60*/  @P0 MUFU.RSQ R14, R14 ;  /* 0x0000000e000e0308 */ /* 0x000e220000001400 */
[----:B------:R-:W-:Y:S02]  /*0c70*/  CS2R R4, SRZ ;  /* 0x0000000000047805 */ /* 0x000fe4000001ff00 */
[----:B0-----:R-:W-:Y:S02]  /*0c80*/  @P0 R2UR UR10, R14 ;  /* 0x000000000e0a02ca */ /* 0x001fe400000e0000 */
[----:B------:R-:W-:-:S11]  /*0c90*/  ISETP.GT.U32.AND P0, PT, R31, 0x17f, PT ;  /* 0x0000017f1f00780c */ /* 0x000fd60003f04070 */
[----:B------:R-:W-:Y:S02]  /*0ca0*/  @UP0 UMOV UR14, UR10 ;  /* 0x0000000a000e0c82 */ /* 0x000fe40008000000 */
[----:B------:R-:W-:Y:S05]  /*0cb0*/  @P0 BRA `(.L_x_1035) ;  /* 0x0000000000280947 */ /* 0x000fea0003800000 */
        /* <DEDUP_REMOVED lines=10> */
.L_x_1035:
[----:B------:R-:W-:Y:S05]  /*0d60*/  BSYNC B0 ;  /* 0x0000000000007941 */ /* 0x000fea0003800000 */
.L_x_1034:
[----:B------:R-:W-:Y:S01]  /*0d70*/  ISETP.NE.AND P3, PT, RZ, UR11, PT ;  /* 0x0000000bff007c0c */ /* 0x000fe2000bf65270 */
[--C-:B0----5:R-:W-:Y:S02]  /*0d80*/  HADD2.F32 R8, -RZ, R27.reuse.H0_H0 ;  /* 0x2000001bff087230 */ /* 0x121fe40000004100 */
[--C-:B------:R-:W-:Y:S02]  /*0d90*/  HADD2.F32 R10, -RZ, R27.reuse.H1_H1 ;  /* 0x3000001bff0a7230 */ /* 0x100fe40000004100 */
[----:B------:R-:W-:Y:S02]  /*0da0*/  HADD2.F32 R9, -RZ, R27.H0_H0 ;  /* 0x2000001bff097230 */ /* 0x000fe40000004100 */
[----:B------:R-:W-:Y:S01]  /*0db0*/  FADD.FTZ R8, R8, -UR17 ;  /* 0x8000001108087e21 */ /* 0x000fe20008010000 */
[--C-:B------:R-:W-:Y:S02]  /*0dc0*/  HADD2.F32 R13, -RZ, R26.reuse.H0_H0 ;  /* 0x2000001aff0d7230 */ /* 0x100fe40000004100 */
[----:B------:R-:W-:Y:S01]  /*0dd0*/  FADD.FTZ R14, R10, -UR17 ;  /* 0x800000110a0e7e21 */ /* 0x000fe20008010000 */
[----:B------:R-:W-:-:S02]  /*0de0*/  HADD2.F32 R11, -RZ, R26.H1_H1 ;  /* 0x3000001aff0b7230 */ /* 0x000fc40000004100 */
[----:B------:R-:W-:Y:S01]  /*0df0*/  FMUL.FTZ R15, R8, UR14 ;  /* 0x0000000e080f7c20 */ /* 0x000fe20008410000 */
[--C-:B------:R-:W-:Y:S02]  /*0e00*/  HADD2.F32 R12, -RZ, R28.reuse.H0_H0 ;  /* 0x2000001cff0c7230 */ /* 0x100fe40000004100 */
[----:B------:R-:W-:Y:S01]  /*0e10*/  FMUL.FTZ R8, R14, UR14 ;  /* 0x0000000e0e087c20 */ /* 0x000fe20008410000 */
[----:B------:R-:W-:Y:S01]  /*0e20*/  HADD2.F32 R10, -RZ, R28.H1_H1 ;  /* 0x3000001cff0a7230 */ /* 0x000fe20000004100 */
        /* <DEDUP_REMOVED lines=19> */
.L_x_1036:
[----:B------:R-:W-:Y:S01]  /*0f60*/  FADD.FTZ R9, R9, -UR17 ;  /* 0x8000001109097e21 */ /* 0x000fe20008010000 */
[----:B------:R-:W-:Y:S01]  /*0f70*/  FADD.FTZ R12, R12, -UR17 ;  /* 0x800000110c0c7e21 */ /* 0x000fe20008010000 */
[----:B------:R-:W-:Y:S01]  /*0f80*/  FADD.FTZ R14, R10, -UR17 ;  /* 0x800000110a0e7e21 */ /* 0x000fe20008010000 */
[--C-:B------:R-:W-:Y:S02]  /*0f90*/  HADD2.F32 R15, -RZ, R25.reuse.H0_H0 ;  /* 0x20000019ff0f7230 */ /* 0x100fe40000004100 */
[----:B------:R-:W-:Y:S01]  /*0fa0*/  FMUL.FTZ R10, R9, UR14 ;  /* 0x0000000e090a7c20 */ /* 0x000fe20008410000 */
[----:B------:R-:W-:Y:S01]  /*0fb0*/  FMUL.FTZ R9, R13, R4 ;  /* 0x000000040d097220 */ /* 0x000fe20000410000 */
[----:B------:R-:W-:Y:S01]  /*0fc0*/  FMUL.FTZ R17, R12, UR14 ;  /* 0x0000000e0c117c20 */ /* 0x000fe20008410000 */
[----:B------:R-:W-:Y:S01]  /*0fd0*/  FMUL.FTZ R12, R14, UR14 ;  /* 0x0000000e0e0c7c20 */ /* 0x000fe20008410000 */
[C---:B------:R-:W-:Y:S01]  /*0fe0*/  FFMA.FTZ R14, R10.reuse, R13, RZ ;  /* 0x0000000d0a0e7223 */ /* 0x040fe200000100ff */
[----:B------:R-:W-:Y:S01]  /*0ff0*/  FFMA.FTZ R21, R10, R9, RZ ;  /* 0x000000090a157223 */ /* 0x000fe200000100ff */
[----:B------:R-:W-:Y:S01]  /*1000*/  FMUL.FTZ R19, R11, R5 ;  /* 0x000000050b137220 */ /* 0x000fe20000410000 */
[----:B------:R-:W-:Y:S01]  /*1010*/  FADD.FTZ R16, RZ, R9 ;  /* 0x00000009ff107221 */ /* 0x000fe20000010000 */
[----:B------:R-:W-:Y:S01]  /*1020*/  HADD2.F32 R10, -RZ, R25.H1_H1 ;  /* 0x30000019ff0a7230 */ /* 0x000fe20000004100 */
        /* <DEDUP_REMOVED lines=19> */
.L_x_1037:
[----:B------:R-:W-:Y:S01]  /*1160*/  FADD.FTZ R20, RZ, R13 ;  /* 0x0000000dff147221 */ /* 0x000fe20000010000 */
[C---:B------:R-:W-:Y:S01]  /*1170*/  FFMA.FTZ R18, R8.reuse, R19, R21 ;  /* 0x0000001308127223 */ /* 0x040fe20000010015 */
[----:B------:R-:W-:Y:S01]  /*1180*/  FFMA.FTZ R9, R17, R15, R14 ;  /* 0x0000000f11097223 */ /* 0x000fe2000001000e */
[----:B------:R-:W-:Y:S01]  /*1190*/  FFMA.FTZ R21, R8, R11, RZ ;  /* 0x0000000b08157223 */ /* 0x000fe200000100ff */
[----:B------:R-:W-:Y:S01]  /*11a0*/  FADD.FTZ R13, R20, R15 ;  /* 0x0000000f140d7221 */ /* 0x000fe20000010000 */
[----:B------:R-:W-:Y:S01]  /*11b0*/  FMUL.FTZ R15, R15, R4 ;  /* 0x000000040f0f7220 */ /* 0x000fe20000410000 */
[----:B------:R-:W-:Y:S01]  /*11c0*/  FADD.FTZ R11, RZ, R11 ;  /* 0x0000000bff0b7221 */ /* 0x000fe20000010000 */
[----:B------:R-:W-:Y:S01]  /*11d0*/  FADD.FTZ R16, R19, R16 ;  /* 0x0000001013107221 */ /* 0x000fe20000010000 */
[----:B------:R-:W-:Y:S01]  /*11e0*/  FFMA.FTZ R14, R12, R10, R21 ;  /* 0x0000000a0c0e7223 */ /* 0x000fe20000010015 */
[----:B------:R-:W-:Y:S01]  /*11f0*/  FFMA.FTZ R17, R17, R15, R18 ;  /* 0x0000000f11117223 */ /* 0x000fe20000010012 */
[----:B------:R-:W-:Y:S01]  /*1200*/  FADD.FTZ R8, R11, R10 ;  /* 0x0000000a0b087221 */ /* 0x000fe20000010000 */
[----:B------:R-:W-:Y:S01]  /*1210*/  FMUL.FTZ R10, R10, R5 ;  /* 0x000000050a0a7220 */ /* 0x000fe20000410000 */
[----:B------:R-:W-:-:S02]  /*1220*/  HADD2.F32 R11, -RZ, R23.H0_H0 ;  /* 0x20000017ff0b7230 */ /* 0x000fc40000004100 */
[----:B------:R-:W-:Y:S01]  /*1230*/  FADD.FTZ R19, R16, R15 ;  /* 0x0000000f10137221 */ /* 0x000fe20000010000 */
[----:B------:R-:W-:Y:S02]  /*1240*/  HADD2.F32 R18, -RZ, R23.H1_H1 ;  /* 0x30000017ff127230 */ /* 0x000fe40000004100 */
[----:B------:R-:W-:Y:S01]  /*1250*/  FFMA.FTZ R15, R12, R10, R17 ;  /* 0x0000000a0c0f7223 */ /* 0x000fe20000010011 */
[----:B------:R-:W-:Y:S01]  /*1260*/  FADD.FTZ R17, R11, -UR17 ;  /* 0x800000110b117e21 */ /* 0x000fe20008010000 */
[----:B------:R-:W-:Y:S01]  /*1270*/  FADD.FTZ R16, R10, R19 ;  /* 0x000000130a107221 */ /* 0x000fe20000010000 */
[----:B------:R-:W-:Y:S01]  /*1280*/  FADD.FTZ R12, R18, -UR17 ;  /* 0x80000011120c7e21 */ /* 0x000fe20008010000 */
[--C-:B------:R-:W-:Y:S02]  /*1290*/  HADD2.F32 R18, -RZ, R22.reuse.H0_H0 ;  /* 0x20000016ff127230 */ /* 0x100fe40000004100 */
[----:B------:R-:W-:Y:S01]  /*12a0*/  FMUL.FTZ R17, R17, UR14 ;  /* 0x0000000e11117c20 */ /* 0x000fe20008410000 */
[----:B------:R-:W-:-:S02]  /*12b0*/  HADD2.F32 R11, -RZ, R22.H1_H1 ;  /* 0x30000016ff0b7230 */ /* 0x000fc40000004100 */
        /* <DEDUP_REMOVED lines=20> */
.L_x_1038:
[----:B------:R-:W-:Y:S01]  /*1400*/  FMUL.FTZ R20, R18, R4 ;  /* 0x0000000412147220 */ /* 0x000fe20000410000 */
[----:B------:R-:W-:Y:S01]  /*1410*/  FFMA.FTZ R9, R17, R18, R9 ;  /* 0x0000001211097223 */ /* 0x000fe20000010009 */
[--C-:B------:R-:W-:Y:S02]  /*1420*/  HADD2.F32 R19, -RZ, R24.reuse.H0_H0 ;  /* 0x20000018ff137230 */ /* 0x100fe40000004100 */
[----:B------:R-:W-:Y:S01]  /*1430*/  FADD.FTZ R10, R13, R18 ;  /* 0x000000120d0a7221 */ /* 0x000fe20000010000 */
[----:B------:R-:W-:Y:S01]  /*1440*/  FFMA.FTZ R15, R17, R20, R15 ;  /* 0x00000014110f7223 */ /* 0x000fe2000001000f */
[----:B------:R-:W-:Y:S01]  /*1450*/  FADD.FTZ R17, R16, R20 ;  /* 0x0000001410117221 */ /* 0x000fe20000010000 */
[----:B------:R-:W-:Y:S02]  /*1460*/  HADD2.F32 R20, -RZ, R24.H1_H1 ;  /* 0x30000018ff147230 */ /* 0x000fe40000004100 */
[----:B------:R-:W-:Y:S01]  /*1470*/  FMUL.FTZ R18, R11, R5 ;  /* 0x000000050b127220 */ /* 0x000fe20000410000 */
[----:B------:R-:W-:Y:S01]  /*1480*/  FFMA.FTZ R13, R12, R11, R14 ;  /* 0x0000000b0c0d7223 */ /* 0x000fe2000001000e */
[----:B------:R-:W-:Y:S01]  /*1490*/  FADD.FTZ R19, R19, -UR17 ;  /* 0x8000001113137e21 */ /* 0x000fe20008010000 */
[----:B------:R-:W-:Y:S01]  /*14a0*/  FADD.FTZ R14, R20, -UR17 ;  /* 0x80000011140e7e21 */ /* 0x000fe20008010000 */
[----:B------:R-:W-:Y:S01]  /*14b0*/  FFMA.FTZ R16, R12, R18, R15 ;  /* 0x000000120c107223 */ /* 0x000fe2000001000f */
[----:B------:R-:W-:Y:S01]  /*14c0*/  FADD.FTZ R18, R18, R17 ;  /* 0x0000001112127221 */ /* 0x000fe20000010000 */
[----:B------:R-:W-:-:S02]  /*14d0*/  HADD2.F32 R15, -RZ, R3.H0_H0 ;  /* 0x20000003ff0f7230 */ /* 0x000fc40000004100 */
[----:B------:R-:W-:Y:S01]  /*14e0*/  FMUL.FTZ R17, R19, UR14 ;  /* 0x0000000e13117c20 */ /* 0x000fe20008410000 */
[----:B------:R-:W-:Y:S01]  /*14f0*/  FMUL.FTZ R14, R14, UR14 ;  /* 0x0000000e0e0e7c20 */ /* 0x000fe20008410000 */
        /* <DEDUP_REMOVED lines=20> */
.L_x_1039:
[----:B------:R-:W-:Y:S01]  /*1640*/  FMUL.FTZ R19, R15, R4 ;  /* 0x000000040f137220 */ /* 0x000fe20000410000 */
[----:B------:R-:W-:Y:S01]  /*1650*/  ISETP.GT.AND P0, PT, R0, 0x1e, PT ;  /* 0x0000001e0000780c */ /* 0x000fe20003f04270 */
[----:B------:R-:W0:Y:S01]  /*1660*/  S2UR UR15, SR_CgaCtaId ;  /* 0x00000000000f79c3 */ /* 0x000e220000008800 */
[----:B------:R-:W-:Y:S01]  /*1670*/  UMOV UR11, 0x400 ;  /* 0x00000400000b7882 */ /* 0x000fe20000000000 */
[----:B------:R-:W-:Y:S01]  /*1680*/  FFMA.FTZ R21, R17, R19, R16 ;  /* 0x0000001311157223 */ /* 0x000fe20000010010 */
[----:B------:R-:W-:Y:S01]  /*1690*/  FMUL.FTZ R16, R12, R5 ;  /* 0x000000050c107220 */ /* 0x000fe20000410000 */
[----:B------:R-:W-:Y:S01]  /*16a0*/  FADD.FTZ R19, R18, R19 ;  /* 0x0000001312137221 */ /* 0x000fe20000010000 */
[----:B------:R-:W-:Y:S01]  /*16b0*/  UIADD3 UR10, UR11, 0x80, URZ ;  /* 0x000000800b0a7890 */ /* 0x000fe2000fffe03f */
[----:B------:R-:W-:Y:S01]  /*16c0*/  ISETP.NE.AND P2, PT, R31, RZ, PT ;  /* 0x000000ff1f00720c */ /* 0x000fe20003f45270 */
        /* <DEDUP_REMOVED lines=8> */
[----:B------:R-:W-:Y:S01]  /*1750*/  BSSY B0, `(.L_x_1040) ;  /* 0x000003d000007945 */ /* 0x000fe20003800000 */
[----:B------:R-:W2:Y:S01]  /*1760*/  SHFL.DOWN PT, R16, R21, 0x1, 0x1f ;  /* 0x08201f0015107f89 */ /* 0x000ea200000e0000 */
[----:B------:R-:W-:Y:S01]  /*1770*/  ISETP.GT.U32.AND P4, PT, R31, 0x17, PT ;  /* 0x000000171f00780c */ /* 0x000fe20003f84070 */
[----:B0-----:R-:W-:-:S06]  /*1780*/  ULEA UR10, UR15, UR10, 0x18 ;  /* 0x0000000a0f0a7291 */ /* 0x001fcc000f8ec03f */
[----:B------:R-:W-:-:S05]  /*1790*/  LEA R33, R31, UR10, 0x4 ;  /* 0x0000000a1f217c11 */ /* 0x000fca000f8e20ff */
[----:B------:R-:W-:Y:S01]  /*17a0*/  STS.128 [R33], R8 ;  /* 0x0000000821007388 */ /* 0x000fe20000000c00 */
        /* <DEDUP_REMOVED lines=22> */
[----:B------:R-:W-:-:S13]  /*1910*/  ISETP.NE.AND P0, PT, R0, RZ, PT ;  /* 0x000000ff0000720c */ /* 0x000fda0003f05270 */
[----:B------:R0:W-:Y:S01]  /*1920*/  @!P0 STS.64 [R2+0x10], R20 ;  /* 0x0000101402008388 */ /* 0x0001e20000000a00 */
[----:B------:R-:W-:Y:S06]  /*1930*/  BAR.SYNC.DEFER_BLOCKING 0x0 ;  /* 0x0000000000007b1d */ /* 0x000fec0000010000 */
[----:B------:R-:W-:Y:S05]  /*1940*/  @P2 BRA `(.L_x_1041) ;  /* 0x0000000000742947 */ /* 0x000fea0003800000 */
[----:B------:R-:W-:-:S09]  /*1950*/  ULEA UR10, UR15, UR11, 0x18 ;  /* 0x0000000b0f0a7291 */ /* 0x000fd2000f8ec03f */
[----:B------:R-:W1:Y:S04]  /*1960*/  LDS.64 R16, [UR10+0x18] ;  /* 0x0000180aff107984 */ /* 0x000e680008000a00 */
[----:B------:R-:W0:Y:S01]  /*1970*/  LDS.128 R12, [UR10+0x20] ;  /* 0x0000200aff0c7984 */ /* 0x000e220008000c00 */
[----:B-1----:R-:W-:Y:S01]  /*1980*/  FADD.FTZ R19, R20, R16 ;  /* 0x0000001014137221 */ /* 0x002fe20000010000 */
[----:B------:R-:W-:-:S03]  /*1990*/  FADD.FTZ R16, R21, R17 ;  /* 0x0000001115107221 */ /* 0x000fc60000010000 */
[----:B0-----:R-:W-:Y:S01]  /*19a0*/  FADD.FTZ R21, R19, R12 ;  /* 0x0000000c13157221 */ /* 0x001fe20000010000 */
[----:B------:R-:W-:Y:S02]  /*19b0*/  FADD.FTZ R12, R16, R13 ;  /* 0x0000000d100c7221 */ /* 0x000fe40000010000 */
[----:B------:R-:W0:Y:S01]  /*19c0*/  LDS.128 R16, [UR10+0x30] ;  /* 0x0000300aff107984 */ /* 0x000e220008000c00 */
[----:B------:R-:W-:Y:S01]  /*19d0*/  FADD.FTZ R21, R21, R14 ;  /* 0x0000000e15157221 */ /* 0x000fe20000010000 */
        /* <DEDUP_REMOVED lines=17> */
[----:B------:R-:W-:-:S03]  /*1af0*/  FADD.FTZ R16, R16, R13 ;  /* 0x0000000d10107221 */ /* 0x000fc60000010000 */
[----:B------:R-:W-:Y:S01]  /*1b00*/  FADD.FTZ R20, R21, R14 ;  /* 0x0000000e15147221 */ /* 0x000fe20000010000 */
[----:B------:R-:W-:-:S07]  /*1b10*/  FADD.FTZ R21, R16, R15 ;  /* 0x0000000f10157221 */ /* 0x000fce0000010000 */
.L_x_1041:
[----:B------:R-:W-:Y:S05]  /*1b20*/  BSYNC B0 ;  /* 0x0000000000007941 */ /* 0x000fea0003800000 */
.L_x_1040:
[----:B------:R-:W-:Y:S06]  /*1b30*/  BAR.SYNC.DEFER_BLOCKING 0x0 ;  /* 0x0000000000007b1d */ /* 0x000fec0000010000 */
[----:B------:R-:W-:Y:S04]  /*1b40*/  BSSY B0, `(.L_x_1042) ;  /* 0x000004d000007945 */ /* 0x000fe80003800000 */
[----:B------:R-:W-:Y:S05]  /*1b50*/  @P4 BRA `(.L_x_1043) ;  /* 0x00000004002c4947 */ /* 0x000fea0003800000 */
[----:B------:R-:W1:Y:S04]  /*1b60*/  LDS.128 R12, [R33+0x180] ;  /* 0x00018000210c7984 */ /* 0x000e680000000c00 */
[----:B------:R-:W2:Y:S01]  /*1b70*/  LDS.128 R16, [R33+0x300] ;  /* 0x0003000021107984 */ /* 0x000ea20000000c00 */
[----:B-1----:R-:W-:Y:S01]  /*1b80*/  FADD.FTZ R8, R8, R12 ;  /* 0x0000000c08087221 */ /* 0x002fe20000010000 */
[----:B------:R-:W-:Y:S01]  /*1b90*/  FADD.FTZ R9, R9, R13 ;  /* 0x0000000d09097221 */ /* 0x000fe20000010000 */
[----:B------:R-:W-:Y:S01]  /*1ba0*/  FADD.FTZ R12, R11, R15 ;  /* 0x0000000f0b0c7221 */ /* 0x000fe20000010000 */
[----:B------:R-:W-:Y:S01]  /*1bb0*/  FADD.FTZ R13, R10, R14 ;  /* 0x0000000e0a0d7221 */ /* 0x000fe20000010000 */
[----:B--2---:R-:W-:Y:S01]  /*1bc0*/  FADD.FTZ R15, R8, R16 ;  /* 0x00000010080f7221 */ /* 0x004fe20000010000 */
[----:B------:R-:W-:-:S02]  /*1bd0*/  FADD.FTZ R16, R9, R17 ;  /* 0x0000001109107221 */ /* 0x000fc40000010000 */
[----:B------:R-:W1:Y:S01]  /*1be0*/  LDS.128 R8, [R33+0x480] ;  /* 0x0004800021087984 */ /* 0x000e620000000c00 */
[----:B------:R-:W-:Y:S01]  /*1bf0*/  FADD.FTZ R17, R13, R18 ;  /* 0x000000120d117221 */ /* 0x000fe20000010000 */
[----:B------:R-:W-:Y:S01]  /*1c00*/  FADD.FTZ R18, R12, R19 ;  /* 0x000000130c127221 */ /* 0x000fe20000010000 */
[----:B-1----:R-:W-:Y:S01]  /*1c10*/  FADD.FTZ R19, R15, R8 ;  /* 0x000000080f137221 */ /* 0x002fe20000010000 */
[----:B------:R-:W-:Y:S01]  /*1c20*/  FADD.FTZ R16, R16, R9 ;  /* 0x0000000910107221 */ /* 0x000fe20000010000 */
[----:B------:R-:W1:Y:S01]  /*1c30*/  LDS.128 R12, [R33+0x600] ;  /* 0x00060000210c7984 */ /* 0x000e620000000c00 */
[----:B------:R-:W-:Y:S01]  /*1c40*/  FADD.FTZ R17, R17, R10 ;  /* 0x0000000a11117221 */ /* 0x000fe20000010000 */
[----:B------:R-:W-:Y:S02]  /*1c50*/  FADD.FTZ R18, R18, R11 ;  /* 0x0000000b12127221 */ /* 0x000fe40000010000 */
[----:B------:R-:W2:Y:S01]  /*1c60*/  LDS.128 R8, [R33+0x780] ;  /* 0x0007800021087984 */ /* 0x000ea20000000c00 */
        /* <DEDUP_REMOVED lines=10> */
[----:B-1----:R-:W-:Y:S01]  /*1d10*/  FADD.FTZ R19, R19, R12 ;  /* 0x0000000c13137221 */ /* 0x002fe20000010000 */
[----:B------:R-:W-:Y:S01]  /*1d20*/  FADD.FTZ R16, R16, R13 ;  /* 0x0000000d10107221 */ /* 0x000fe20000010000 */
[----:B------:R-:W-:Y:S01]  /*1d30*/  FADD.FTZ R17, R17, R14 ;  /* 0x0000000e11117221 */ /* 0x000fe20000010000 */
[----:B------:R-:W-:Y:S02]  /*1d40*/  FADD.FTZ R18, R18, R15 ;  /* 0x0000000f12127221 */ /* 0x000fe40000010000 */
[----:B------:R-:W1:Y:S01]  /*1d50*/  LDS.128 R12, [R33+0xc00] ;  /* 0x000c0000210c7984 */ /* 0x000e620000000c00 */
[----:B--2---:R-:W-:Y:S01]  /*1d60*/  FADD.FTZ R19, R19, R8 ;  /* 0x0000000813137221 */ /* 0x004fe20000010000 */
        /* <DEDUP_REMOVED lines=42> */
.L_x_1043:
[----:B------:R-:W-:Y:S05]  /*2010*/  BSYNC B0 ;  /* 0x0000000000007941 */ /* 0x000fea0003800000 */
.L_x_1042:
[----:B------:R-:W1:Y:S01]  /*2020*/  LDC R14, c[0x0][0xc] ;  /* 0x00000300ff0e7b82 */ /* 0x000e620000000800 */
[----:B------:R-:W-:Y:S01]  /*2030*/  IMAD R13, R32, 0x18, R31 ;  /* 0x00000018200d7824 */ /* 0x000fe200078e021f */
[----:B------:R-:W-:Y:S06]  /*2040*/  BSSY B0, `(.L_x_1044) ;  /* 0x0000012000007945 */ /* 0x000fec0003800000 */
[----:B------:R-:W2:Y:S01]  /*2050*/  LDC.64 R16, c[0x0][0x268] ;  /* 0x00009a00ff107b82 */ /* 0x000ea20000000a00 */
[----:B-1----:R-:W-:Y:S01]  /*2060*/  ISETP.GE.U32.AND P0, PT, R14, 0x2, PT ;  /* 0x000000020e00780c */ /* 0x002fe20003f06070 */
[----:B--2---:R-:W-:Y:S01]  /*2070*/  IMAD.WIDE R16, R13, 0x4, R16 ;  /* 0x000000040d107825 */ /* 0x004fe200078e0210 */
[----:B------:R-:W-:Y:S11]  /*2080*/  @P4 BRA `(.L_x_1045) ;  /* 0x0000000000344947 */ /* 0x000ff60003800000 */
[----:B------:R-:W1:Y:S01]  /*2090*/  LDC.64 R12, c[0x0][0x288] ;  /* 0x0000a200ff0c7b82 */ /* 0x000e620000000a00 */
[----:B------:R-:W-:Y:S01]  /*20a0*/  MOV R15, UR5 ;  /* 0x00000005000f7c02 */ /* 0x000fe20008000f00 */
[----:B------:R2:W-:Y:S01]  /*20b0*/  REDG.E.ADD.F32.FTZ.RN.STRONG.GPU desc[UR12][R16.64], R8 ;  /* 0x00000008100079a6 */ /* 0x0005e2000c10f38c */
[----:B------:R-:W-:-:S04]  /*20c0*/  MOV R33, UR6 ;  /* 0x0000000600217c02 */ /* 0x000fc80008000f00 */
[----:B------:R-:W-:-:S04]  /*20d0*/  LEA R32, P5, R33, R16, 0x2 ;  /* 0x0000001021207211 */ /* 0x000fc800078a10ff */
[----:B------:R-:W-:Y:S02]  /*20e0*/  IADD3.X R33, R17, UR8, RZ, P5, !PT ;  /* 0x0000000811217c10 */ /* 0x000fe4000affe4ff */
[----:B-1----:R-:W-:-:S04]  /*20f0*/  LEA R18, P4, R12, R16, 0x2 ;  /* 0x000000100c127211 */ /* 0x002fc800078810ff */
[----:B------:R-:W-:Y:S02]  /*2100*/  LEA.HI.X R19, R12, R17, R13, 0x2, P4 ;  /* 0x000000110c137211 */ /* 0x000fe400020f140d */
[----:B------:R-:W-:-:S04]  /*2110*/  LEA R12, P4, R15, R16, 0x2 ;  /* 0x000000100f0c7211 */ /* 0x000fc800078810ff */
[----:B------:R-:W-:-:S05]  /*2120*/  IADD3.X R13, R17, UR7, RZ, P4, !PT ;  /* 0x00000007110d7c10 */ /* 0x000fca000a7fe4ff */
[----:B------:R2:W-:Y:S04]  /*2130*/  REDG.E.ADD.F32.FTZ.RN.STRONG.GPU desc[UR12][R12.64], R9 ;  /* 0x000000090c0079a6 */ /* 0x0005e8000c10f38c */
[----:B------:R2:W-:Y:S04]  /*2140*/  REDG.E.ADD.F32.FTZ.RN.STRONG.GPU desc[UR12][R18.64], R10 ;  /* 0x0000000a120079a6 */ /* 0x0005e8000c10f38c */
[----:B------:R2:W-:Y:S02]  /*2150*/  REDG.E.ADD.F32.FTZ.RN.STRONG.GPU desc[UR12][R32.64], R11 ;  /* 0x0000000b200079a6 */ /* 0x0005e4000c10f38c */
.L_x_1045:
[----:B------:R-:W-:Y:S05]  /*2160*/  BSYNC B0 ;  /* 0x0000000000007941 */ /* 0x000fea0003800000 */
.L_x_1044:
[----:B------:R-:W-:Y:S05]  /*2170*/  @!P0 BRA `(.L_x_1046) ;  /* 0x0000001000908947 */ /* 0x000fea0003800000 */
[----:B--2---:R-:W1:Y:S01]  /*2180*/  LDC R16, c[0x0][0x10] ;  /* 0x00000400ff107b82 */ /* 0x004e620000000800 */
[----:B------:R-:W2:Y:S01]  /*2190*/  S2R R15, SR_CTAID.Y ;  /* 0x00000000000f7919 */ /* 0x000ea20000002600 */
[----:B------:R-:W-:-:S06]  /*21a0*/  ULOP3.LUT UR10, UR4, 0x1, URZ, 0xc0, !UPT ;  /* 0x00000001040a7892 */ /* 0x000fcc000f8ec03f */
[----:B------:R-:W3:Y:S08]  /*21b0*/  LDC.64 R8, c[0x0][0x258] ;  /* 0x00009600ff087b82 */ /* 0x000ef00000000a00 */
[----:B------:R-:W4:Y:S01]  /*21c0*/  LDC.64 R32, c[0x0][0x260] ;  /* 0x00009800ff207b82 */ /* 0x000f220000000a00 */
[----:B-1----:R-:W-:-:S04]  /*21d0*/  IMAD R10, R16, UR10, RZ ;  /* 0x0000000a100a7c24 */ /* 0x002fc8000f8e02ff */
[C---:B------:R-:W-:Y:S01]  /*21e0*/  IMAD R12, R10.reuse, R14, RZ ;  /* 0x0000000e0a0c7224 */ /* 0x040fe200078e02ff */
[----:B--2---:R-:W-:-:S04]  /*21f0*/  IADD3 R11, R10, R15, RZ ;  /* 0x0000000f0a0b7210 */ /* 0x004fc80007ffe0ff */
[----:B------:R-:W-:Y:S01]  /*2200*/  SHF.L.U32 R13, R12, 0x1, RZ ;  /* 0x000000010c0d7819 */ /* 0x000fe200000006ff */
[----:B---3--:R-:W-:-:S04]  /*2210*/  IMAD.WIDE.U32 R8, R11, 0x4, R8 ;  /* 0x000000040b087825 */ /* 0x008fc800078e0008 */
[----:B----4-:R-:W-:Y:S01]  /*2220*/  IMAD.WIDE R32, R13, 0x4, R32 ;  /* 0x000000040d207825 */ /* 0x010fe200078e0220 */
[----:B------:R-:W-:Y:S06]  /*2230*/  @P2 BRA `(.L_x_1047) ;  /* 0x0000000000682947 */ /* 0x000fec0003800000 */
[----:B------:R-:W1:Y:S01]  /*2240*/  S2R R0, SR_LANEID ;  /* 0x0000000000007919 */ /* 0x000e620000000000 */
        /* <DEDUP_REMOVED lines=11> */
[----:B-1----:R-:W-:-:S13]  /*2300*/  ISETP.EQ.U32.AND P0, PT, R0, UR15, PT ;  /* 0x0000000f00007c0c */ /* 0x002fda000bf02070 */
[----:B------:R-:W-:Y:S06]  /*2310*/  @P0 MEMBAR.ALL.GPU ;  /* 0x0000000000000992 */ /* 0x000fec000000a000 */
[----:B------:R-:W-:-:S00]  /*2320*/  @P0 ERRBAR ;  /* 0x00000000000009ab */ /* 0x000fc00000000000 */
[----:B------:R-:W-:Y:S06]  /*2330*/  @P0 CGAERRBAR ;  /* 0x00000000000005ab */ /* 0x000fec0000000000 */
[----:B------:R2:W-:Y:S01]  /*2340*/  @P0 REDG.E.ADD.S32.STRONG.GPU desc[UR12][R8.64], R17 ;  /* 0x000000110800098e */ /* 0x0005e2000c10e38c */
[----:B------:R-:W-:-:S04]  /*2350*/  PLOP3.LUT P0, PT, PT, PT, UP0, 0x80, 0x0 ;  /* 0x000000000000781c */ /* 0x000fc80003f0f008 */
[----:B------:R-:W-:-:S04]  /*2360*/  SEL R13, R14, RZ, !P0 ;  /* 0x000000ff0e0d7207 */ /* 0x000fc80004000000 */
[----:B------:R-:W-:-:S13]  /*2370*/  ISETP.NE.AND P0, PT, R13, -0x1, PT ;  /* 0xffffffff0d00780c */ /* 0x000fda0003f05270 */
[----:B--2---:R-:W-:Y:S05]  /*2380*/  @!P0 BRA `(.L_x_1047) ;  /* 0x0000000000148947 */ /* 0x004fea0003800000 */
.L_x_1048:
[----:B------:R-:W2:Y:S04]  /*2390*/  LDG.E.STRONG.GPU R10, desc[UR12][R8.64] ;  /* 0x0000000c080a7981 */ /* 0x000ea8000c1ef900 */
[----:B--2---:R-:W-:Y:S01]  /*23a0*/  CCTL.IVALL ;  /* 0x00000000ff00798f */ /* 0x004fe20002000000 */
[----:B------:R-:W-:Y:S05]  /*23b0*/  YIELD ;  /* 0x0000000000007946 */ /* 0x000fea0003800000 */
[----:B------:R-:W-:-:S13]  /*23c0*/  ISETP.NE.AND P0, PT, R10, R13, PT ;  /* 0x0000000d0a00720c */ /* 0x000fda0003f05270 */
[----:B------:R-:W-:Y:S05]  /*23d0*/  @P0 BRA `(.L_x_1048) ;  /* 0xfffffffc00ec0947 */ /* 0x000fea000383ffff */
.L_x_1047:
        /* <DEDUP_REMOVED lines=17> */
.L_x_1052:
[----:B------:R-:W-:-:S13]  /*24f0*/  ISETP.EQ.OR P6, PT, R18, UR16, P2 ;  /* 0x0000001012007c0c */ /* 0x000fda00097c2670 */
[----:B------:R-:W-:-:S04]  /*2500*/  @!P6 IMAD R11, R16, R18, R15 ;  /* 0x00000012100be224 */ /* 0x000fc800078e020f */
[----:B------:R-:W-:-:S06]  /*2510*/  @!P6 IMAD.WIDE.U32 R10, R11, 0x8, R32 ;  /* 0x000000080b0ae825 */ /* 0x000fcc00078e0020 */
[----:B------:R-:W0:Y:S01]  /*2520*/  @!P6 LDG.E.64 R10, desc[UR12][R10.64] ;  /* 0x0000000c0a0ae981 */ /* 0x000e22000c1e1b00 */
[----:B------:R-:W-:-:S04]  /*2530*/  IADD3 R9, R18, 0x1, RZ ;  /* 0x0000000112097810 */ /* 0x000fc80007ffe0ff */
[----:B------:R-:W-:Y:S02]  /*2540*/  ISETP.EQ.OR P4, PT, R9, UR16, P2 ;  /* 0x0000001009007c0c */ /* 0x000fe40009782670 */
[----:B------:R-:W-:-:S04]  /*2550*/  IADD3 R13, R18, 0x2, RZ ;  /* 0x00000002120d7810 */ /* 0x000fc80007ffe0ff */
[----:B------:R-:W-:-:S07]  /*2560*/  ISETP.EQ.OR P5, PT, R13, UR16, P2 ;  /* 0x000000100d007c0c */ /* 0x000fce00097a2670 */
[----:B------:R-:W-:-:S04]  /*2570*/  @!P4 IMAD R9, R16, R9, R15 ;  /* 0x000000091009c224 */ /* 0x000fc800078e020f */
[----:B------:R-:W-:-:S04]  /*2580*/  @!P4 IMAD.WIDE.U32 R8, R9, 0x8, R32 ;  /* 0x000000080908c825 */ /* 0x000fc800078e0020 */
[----:B------:R-:W-:Y:S02]  /*2590*/  @!P5 IMAD R13, R16, R13, R15 ;  /* 0x0000000d100dd224 */ /* 0x000fe400078e020f */
[----:B------:R-:W2:Y:S02]  /*25a0*/  @!P4 LDG.E.64 R8, desc[UR12][R8.64] ;  /* 0x0000000c0808c981 */ /* 0x000ea4000c1e1b00 */
[----:B------:R-:W-:-:S06]  /*25b0*/  @!P5 IMAD.WIDE.U32 R12, R13, 0x8, R32 ;  /* 0x000000080d0cd825 */ /* 0x000fcc00078e0020 */
[----:B------:R-:W3:Y:S01]  /*25c0*/  @!P5 LDG.E.64 R12, desc[UR12][R12.64] ;  /* 0x0000000c0c0cd981 */ /* 0x000ee2000c1e1b00 */
[----:B0-----:R-:W-:Y:S01]  /*25d0*/  @!P6 FADD.FTZ R21, R21, R11 ;  /* 0x0000000b1515e221 */ /* 0x001fe20000010000 */
[----:B------:R-:W-:Y:S01]  /*25e0*/  IADD3 R11, R18, 0x3, RZ ;  /* 0x00000003120b7810 */ /* 0x000fe20007ffe0ff */
[----:B------:R-:W-:-:S03]  /*25f0*/  @!P6 FADD.FTZ R20, R20, R10 ;  /* 0x0000000a1414e221 */ /* 0x000fc60000010000 */
[----:B------:R-:W-:-:S13]  /*2600*/  ISETP.EQ.OR P6, PT, R11, UR16, P2 ;  /* 0x000000100b007c0c */ /* 0x000fda00097c2670 */
[----:B------:R-:W-:-:S04]  /*2610*/  @!P6 IMAD R11, R16, R11, R15 ;  /* 0x0000000b100be224 */ /* 0x000fc800078e020f */
[----:B------:R-:W-:-:S06]  /*2620*/  @!P6 IMAD.WIDE.U32 R10, R11, 0x8, R32 ;  /* 0x000000080b0ae825 */ /* 0x000fcc00078e0020 */
[----:B------:R-:W4:Y:S01]  /*2630*/  @!P6 LDG.E.64 R10, desc[UR12][R10.64] ;  /* 0x0000000c0a0ae981 */ /* 0x000f22000c1e1b00 */
[----:B--2---:R-:W-:Y:S01]  /*2640*/  @!P4 FADD.FTZ R21, R21, R9 ;  /* 0x000000091515c221 */ /* 0x004fe20000010000 */
[----:B------:R-:W-:Y:S01]  /*2650*/  IADD3 R9, R18, 0x4, RZ ;  /* 0x0000000412097810 */ /* 0x000fe20007ffe0ff */
[----:B------:R-:W-:-:S03]  /*2660*/  @!P4 FADD.FTZ R20, R20, R8 ;  /* 0x000000081414c221 */ /* 0x000fc60000010000 */
[----:B------:R-:W-:Y:S01]  /*2670*/  ISETP.EQ.OR P4, PT, R9, UR16, P2 ;  /* 0x0000001009007c0c */ /* 0x000fe20009782670 */
[----:B---3--:R-:W-:Y:S01]  /*2680*/  @!P5 FADD.FTZ R21, R21, R13 ;  /* 0x0000000d1515d221 */ /* 0x008fe20000010000 */
[----:B------:R-:W-:Y:S01]  /*2690*/  IADD3 R13, R18, 0x5, RZ ;  /* 0x00000005120d7810 */ /* 0x000fe20007ffe0ff */
[----:B------:R-:W-:-:S03]  /*26a0*/  @!P5 FADD.FTZ R20, R20, R12 ;  /* 0x0000000c1414d221 */ /* 0x000fc60000010000 */
[----:B------:R-:W-:-:S07]  /*26b0*/  ISETP.EQ.OR P5, PT, R13, UR16, P2 ;  /* 0x000000100d007c0c */ /* 0x000fce00097a2670 */
[----:B------:R-:W-:-:S04]  /*26c0*/  @!P4 IMAD R9, R16, R9, R15 ;  /* 0x000000091009c224 */ /* 0x000fc800078e020f */
[----:B------:R-:W-:-:S04]  /*26d0*/  @!P4 IMAD.WIDE.U32 R8, R9, 0x8, R32 ;  /* 0x000000080908c825 */ /* 0x000fc800078e0020 */
[----:B------:R-:W-:Y:S02]  /*26e0*/  @!P5 IMAD R13, R16, R13, R15 ;  /* 0x0000000d100dd224 */ /* 0x000fe400078e020f */
[----:B------:R-:W2:Y:S02]  /*26f0*/  @!P4 LDG.E.64 R8, desc[UR12][R8.64] ;  /* 0x0000000c0808c981 */ /* 0x000ea4000c1e1b00 */
[----:B------:R-:W-:-:S06]  /*2700*/  @!P5 IMAD.WIDE.U32 R12, R13, 0x8, R32 ;  /* 0x000000080d0cd825 */ /* 0x000fcc00078e0020 */
[----:B------:R-:W3:Y:S01]  /*2710*/  @!P5 LDG.E.64 R12, desc[UR12][R12.64] ;  /* 0x0000000c0c0cd981 */ /* 0x000ee2000c1e1b00 */
[----:B----4-:R-:W-:Y:S01]  /*2720*/  @!P6 FADD.FTZ R21, R21, R11 ;  /* 0x0000000b1515e221 */ /* 0x010fe20000010000 */
        /* <DEDUP_REMOVED lines=53> */
[C---:B------:R-:W-:Y:S01]  /*2a80*/  IADD3 R12, R18.reuse, 0xe, RZ ;  /* 0x0000000e120c7810 */ /* 0x040fe20007ffe0ff */
[----:B------:R-:W-:Y:S01]  /*2a90*/  @!P5 FADD.FTZ R21, R21, R13 ;  /* 0x0000000d1515d221 */ /* 0x000fe20000010000 */
[----:B------:R-:W-:Y:S02]  /*2aa0*/  IADD3 R13, R18, 0xf, RZ ;  /* 0x0000000f120d7810 */ /* 0x000fe40007ffe0ff */
[----:B------:R-:W-:-:S07]  /*2ab0*/  ISETP.EQ.OR P5, PT, R12, UR16, P2 ;  /* 0x000000100c007c0c */ /* 0x000fce00097a2670 */
[----:B------:R-:W-:-:S04]  /*2ac0*/  @!P4 IMAD R9, R16, R9, R15 ;  /* 0x000000091009c224 */ /* 0x000fc800078e020f */
[----:B------:R-:W-:-:S06]  /*2ad0*/  @!P4 IMAD.WIDE.U32 R8, R9, 0x8, R32 ;  /* 0x000000080908c825 */ /* 0x000fcc00078e0020 */
[----:B------:R-:W2:Y:S01]  /*2ae0*/  @!P4 LDG.E.64 R8, desc[UR12][R8.64] ;  /* 0x0000000c0808c981 */ /* 0x000ea2000c1e1b00 */
[----:B----4-:R-:W-:Y:S01]  /*2af0*/  @!P6 FADD.FTZ R20, R20, R10 ;  /* 0x0000000a1414e221 */ /* 0x010fe20000010000 */
[----:B------:R-:W-:Y:S01]  /*2b00*/  @!P6 FADD.FTZ R21, R21, R11 ;  /* 0x0000000b1515e221 */ /* 0x000fe20000010000 */
[----:B------:R-:W-:Y:S01]  /*2b10*/  ISETP.EQ.OR P6, PT, R13, UR16, P2 ;  /* 0x000000100d007c0c */ /* 0x000fe200097c2670 */
[----:B------:R-:W-:-:S04]  /*2b20*/  @!P5 IMAD R11, R16, R12, R15 ;  /* 0x0000000c100bd224 */ /* 0x000fc800078e020f */
[----:B------:R-:W-:-:S06]  /*2b30*/  @!P5 IMAD.WIDE.U32 R10, R11, 0x8, R32 ;  /* 0x000000080b0ad825 */ /* 0x000fcc00078e0020 */
[----:B------:R-:W3:Y:S02]  /*2b40*/  @!P5 LDG.E.64 R10, desc[UR12][R10.64] ;  /* 0x0000000c0a0ad981 */ /* 0x000ee4000c1e1b00 */
[----:B------:R-:W-:-:S04]  /*2b50*/  @!P6 IMAD R13, R16, R13, R15 ;  /* 0x0000000d100de224 */ /* 0x000fc800078e020f */
[----:B------:R-:W-:-:S06]  /*2b60*/  @!P6 IMAD.WIDE.U32 R12, R13, 0x8, R32 ;  /* 0x000000080d0ce825 */ /* 0x000fcc00078e0020 */
[----:B------:R-:W4:Y:S01]  /*2b70*/  @!P6 LDG.E.64 R12, desc[UR12][R12.64] ;  /* 0x0000000c0c0ce981 */ /* 0x000f22000c1e1b00 */
[----:B------:R-:W-:Y:S01]  /*2b80*/  IADD3 R17, R17, -0x10, RZ ;  /* 0xfffffff011117810 */ /* 0x000fe20007ffe0ff */
[----:B--2---:R-:W-:Y:S01]  /*2b90*/  @!P4 FADD.FTZ R20, R20, R8 ;  /* 0x000000081414c221 */ /* 0x004fe20000010000 */
[----:B------:R-:W-:Y:S02]  /*2ba0*/  @!P4 FADD.FTZ R21, R21, R9 ;  /* 0x000000091515c221 */ /* 0x000fe40000010000 */
[----:B------:R-:W-:Y:S02]  /*2bb0*/  ISETP.GT.AND P4, PT, R17, 0xc, PT ;  /* 0x0000000c1100780c */ /* 0x000fe40003f84270 */
[----:B------:R-:W-:Y:S01]  /*2bc0*/  IADD3 R18, R18, 0x10, RZ ;  /* 0x0000001012127810 */ /* 0x000fe20007ffe0ff */
[----:B---3--:R-:W-:Y:S01]  /*2bd0*/  @!P5 FADD.FTZ R20, R20, R10 ;  /* 0x0000000a1414d221 */ /* 0x008fe20000010000 */
[----:B------:R-:W-:-:S03]  /*2be0*/  @!P5 FADD.FTZ R21, R21, R11 ;  /* 0x0000000b1515d221 */ /* 0x000fc60000010000 */
[----:B----4-:R-:W-:Y:S01]  /*2bf0*/  @!P6 FADD.FTZ R20, R20, R12 ;  /* 0x0000000c1414e221 */ /* 0x010fe20000010000 */
[----:B------:R-:W-:-:S05]  /*2c00*/  @!P6 FADD.FTZ R21, R21, R13 ;  /* 0x0000000d1515e221 */ /* 0x000fca0000010000 */
[----:B------:R-:W-:Y:S05]  /*2c10*/  @P4 BRA `(.L_x_1052) ;  /* 0xfffffff800344947 */ /* 0x000fea000383ffff */
.L_x_1051:
[----:B------:R-:W-:-:S13]  /*2c20*/  ISETP.GT.AND P4, PT, R17, 0x4, PT ;  /* 0x000000041100780c */ /* 0x000fda0003f84270 */
[----:B------:R-:W-:Y:S05]  /*2c30*/  @!P4 BRA `(.L_x_1053) ;  /* 0x0000000000ecc947 */ /* 0x000fea0003800000 */
[----:B------:R-:W-:-:S13]  /*2c40*/  ISETP.EQ.OR P0, PT, R18, UR16, P2 ;  /* 0x0000001012007c0c */ /* 0x000fda0009702670 */
[----:B------:R-:W-:-:S04]  /*2c50*/  @!P0 IMAD R9, R18, R16, R15 ;  /* 0x0000001012098224 */ /* 0x000fc800078e020f */
[----:B------:R-:W-:-:S06]  /*2c60*/  @!P0 IMAD.WIDE.U32 R8, R9, 0x8, R32 ;  /* 0x0000000809088825 */ /* 0x000fcc00078e0020 */
[----:B------:R-:W0:Y:S01]  /*2c70*/  @!P0 LDG.E.64 R8, desc[UR12][R8.64] ;  /* 0x0000000c08088981 */ /* 0x000e22000c1e1b00 */
[C---:B------:R-:W-:Y:S02]  /*2c80*/  IADD3 R11, R18.reuse, 0x1, RZ ;  /* 0x00000001120b7810 */ /* 0x040fe40007ffe0ff */
[----:B------:R-:W-:Y:S02]  /*2c90*/  IADD3 R13, R18, 0x2, RZ ;  /* 0x00000002120d7810 */ /* 0x000fe40007ffe0ff */
[----:B------:R-:W-:Y:S02]  /*2ca0*/  ISETP.EQ.OR P5, PT, R11, UR16, P2 ;  /* 0x000000100b007c0c */ /* 0x000fe400097a2670 */
[----:B------:R-:W-:-:S11]  /*2cb0*/  ISETP.EQ.OR P6, PT, R13, UR16, P2 ;  /* 0x000000100d007c0c */ /* 0x000fd600097c2670 */
[C-C-:B------:R-:W-:Y:S02]  /*2cc0*/  @!P5 IMAD R11, R16.reuse, R11, R15.reuse ;  /* 0x0000000b100bd224 */ /* 0x140fe400078e020f */
[----:B------:R-:W-:Y:S02]  /*2cd0*/  @!P6 IMAD R13, R16, R13, R15 ;  /* 0x0000000d100de224 */ /* 0x000fe400078e020f */
[----:B------:R-:W-:-:S04]  /*2ce0*/  @!P5 IMAD.WIDE.U32 R10, R11, 0x8, R32 ;  /* 0x000000080b0ad825 */ /* 0x000fc800078e0020 */
[----:B------:R-:W-:Y:S02]  /*2cf0*/  @!P6 IMAD.WIDE.U32 R12, R13, 0x8, R32 ;  /* 0x000000080d0ce825 */ /* 0x000fe400078e0020 */
[----:B------:R-:W2:Y:S04]  /*2d00*/  @!P5 LDG.E.64 R10, desc[UR12][R10.64] ;  /* 0x0000000c0a0ad981 */ /* 0x000ea8000c1e1b00 */
[----:B------:R-:W3:Y:S01]  /*2d10*/  @!P6 LDG.E.64 R12, desc[UR12][R12.64] ;  /* 0x0000000c0c0ce981 */ /* 0x000ee2000c1e1b00 */
[----:B0-----:R-:W-:Y:S01]  /*2d20*/  @!P0 FADD.FTZ R21, R21, R9 ;  /* 0x0000000915158221 */ /* 0x001fe20000010000 */
[----:B------:R-:W-:Y:S01]  /*2d30*/  IADD3 R9, R18, 0x3, RZ ;  /* 0x0000000312097810 */ /* 0x000fe20007ffe0ff */
[----:B------:R-:W-:-:S03]  /*2d40*/  @!P0 FADD.FTZ R20, R20, R8 ;  /* 0x0000000814148221 */ /* 0x000fc60000010000 */
[----:B------:R-:W-:Y:S02]  /*2d50*/  ISETP.EQ.OR P4, PT, R9, UR16, P2 ;  /* 0x0000001009007c0c */ /* 0x000fe40009782670 */
[----:B------:R-:W-:-:S11]  /*2d60*/  IADD3 R18, R18, 0x4, RZ ;  /* 0x0000000412127810 */ /* 0x000fd60007ffe0ff */
[----:B------:R-:W-:-:S04]  /*2d70*/  @!P4 IMAD R9, R16, R9, R15 ;  /* 0x000000091009c224 */ /* 0x000fc800078e020f */
[----:B------:R-:W-:Y:S01]  /*2d80*/  @!P4 IMAD.WIDE.U32 R8, R9, 0x8, R32 ;  /* 0x000000080908c825 */ /* 0x000fe200078e0020 */
[----:B------:R-:W-:-:S05]  /*2d90*/  ISETP.EQ.OR P0, PT, R18, UR16, P2 ;  /* 0x0000001012007c0c */ /* 0x000fca0009702670 */
[----:B------:R-:W4:Y:S01]  /*2da0*/  @!P4 LDG.E.64 R8, desc[UR12][R8.64] ;  /* 0x0000000c0808c981 */ /* 0x000f22000c1e1b00 */
[----:B--2---:R-:W-:Y:S01]  /*2db0*/  @!P5 FADD.FTZ R21, R21, R11 ;  /* 0x0000000b1515d221 */ /* 0x004fe20000010000 */
[----:B------:R-:W-:-:S03]  /*2dc0*/  @!P5 FADD.FTZ R20, R20, R10 ;  /* 0x0000000a1414d221 */ /* 0x000fc60000010000 */
[----:B---3--:R-:W-:-:S03]  /*2dd0*/  @!P6 FADD.FTZ R21, R21, R13 ;  /* 0x0000000d1515e221 */ /* 0x008fc60000010000 */
[----:B------:R-:W-:Y:S02]  /*2de0*/  @!P0 IMAD R13, R16, R18, R15 ;  /* 0x00000012100d8224 */ /* 0x000fe400078e020f */
[----:B------:R-:W-:Y:S02]  /*2df0*/  @!P6 FADD.FTZ R20, R20, R12 ;  /* 0x0000000c1414e221 */ /* 0x000fe40000010000 */
[----:B------:R-:W-:-:S06]  /*2e00*/  @!P0 IMAD.WIDE.U32 R12, R13, 0x8, R32 ;  /* 0x000000080d0c8825 */ /* 0x000fcc00078e0020 */
[----:B------:R-:W2:Y:S01]  /*2e10*/  @!P0 LDG.E.64 R12, desc[UR12][R12.64] ;  /* 0x0000000c0c0c8981 */ /* 0x000ea2000c1e1b00 */
[----:B------:R-:W-:-:S04]  /*2e20*/  IADD3 R10, R18, 0x1, RZ ;  /* 0x00000001120a7810 */ /* 0x000fc80007ffe0ff */
[----:B------:R-:W-:Y:S02]  /*2e30*/  ISETP.EQ.OR P5, PT, R10, UR16, P2 ;  /* 0x000000100a007c0c */ /* 0x000fe400097a2670 */
[----:B------:R-:W-:-:S11]  /*2e40*/  IADD3 R19, R18, 0x3, RZ ;  /* 0x0000000312137810 */ /* 0x000fd60007ffe0ff */
[----:B------:R-:W-:-:S04]  /*2e50*/  @!P5 IMAD R11, R16, R10, R15 ;  /* 0x0000000a100bd224 */ /* 0x000fc800078e020f */
[----:B------:R-:W-:-:S06]  /*2e60*/  @!P5 IMAD.WIDE.U32 R10, R11, 0x8, R32 ;  /* 0x000000080b0ad825 */ /* 0x000fcc00078e0020 */
[----:B------:R-:W3:Y:S01]  /*2e70*/  @!P5 LDG.E.64 R10, desc[UR12][R10.64] ;  /* 0x0000000c0a0ad981 */ /* 0x000ee2000c1e1b00 */
[----:B----4-:R-:W-:Y:S01]  /*2e80*/  @!P4 FADD.FTZ R21, R21, R9 ;  /* 0x000000091515c221 */ /* 0x010fe20000010000 */
[----:B------:R-:W-:Y:S01]  /*2e90*/  IADD3 R9, R18, 0x2, RZ ;  /* 0x0000000212097810 */ /* 0x000fe20007ffe0ff */
[----:B------:R-:W-:-:S03]  /*2ea0*/  @!P4 FADD.FTZ R20, R20, R8 ;  /* 0x000000081414c221 */ /* 0x000fc60000010000 */
[----:B------:R-:W-:Y:S02]  /*2eb0*/  ISETP.EQ.OR P6, PT, R9, UR16, P2 ;  /* 0x0000001009007c0c */ /* 0x000fe400097c2670 */
[----:B------:R-:W-:-:S11]  /*2ec0*/  ISETP.EQ.OR P4, PT, R19, UR16, P2 ;  /* 0x0000001013007c0c */ /* 0x000fd60009782670 */
[C---:B------:R-:W-:Y:S02]  /*2ed0*/  @!P6 IMAD R9, R16.reuse, R9, R15 ;  /* 0x000000091009e224 */ /* 0x040fe400078e020f */
[----:B--2---:R-:W-:Y:S01]  /*2ee0*/  @!P0 FADD.FTZ R21, R21, R13 ;  /* 0x0000000d15158221 */ /* 0x004fe20000010000 */
[----:B------:R-:W-:Y:S02]  /*2ef0*/  @!P4 IMAD R13, R16, R19, R15 ;  /* 0x00000013100dc224 */ /* 0x000fe400078e020f */
[----:B------:R-:W-:-:S04]  /*2f00*/  @!P6 IMAD.WIDE.U32 R8, R9, 0x8, R32 ;  /* 0x000000080908e825 */ /* 0x000fc800078e0020 */
[----:B------:R-:W-:Y:S01]  /*2f10*/  @!P0 FADD.FTZ R20, R20, R12 ;  /* 0x0000000c14148221 */ /* 0x000fe20000010000 */
[----:B------:R-:W-:Y:S01]  /*2f20*/  @!P4 IMAD.WIDE.U32 R12, R13, 0x8, R32 ;  /* 0x000000080d0cc825 */ /* 0x000fe200078e0020 */
[----:B------:R-:W2:Y:S05]  /*2f30*/  @!P6 LDG.E.64 R8, desc[UR12][R8.64] ;  /* 0x0000000c0808e981 */ /* 0x000eaa000c1e1b00 */
[----:B------:R-:W4:Y:S01]  /*2f40*/  @!P4 LDG.E.64 R12, desc[UR12][R12.64] ;  /* 0x0000000c0c0cc981 */ /* 0x000f22000c1e1b00 */
[----:B------:R-:W-:Y:S02]  /*2f50*/  IADD3 R17, R17, -0x4, RZ ;  /* 0xfffffffc11117810 */ /* 0x000fe40007ffe0ff */
[----:B------:R-:W-:-:S02]  /*2f60*/  PLOP3.LUT P0, PT, PT, PT, PT, 0x8, 0x0 ;  /* 0x000000000000781c */ /* 0x000fc40003f0e170 */
[----:B------:R-:W-:Y:S01]  /*2f70*/  IADD3 R17, R17, -0x4, RZ ;  /* 0xfffffffc11117810 */ /* 0x000fe20007ffe0ff */
[----:B---3--:R-:W-:Y:S01]  /*2f80*/  @!P5 FADD.FTZ R20, R20, R10 ;  /* 0x0000000a1414d221 */ /* 0x008fe20000010000 */
[----:B------:R-:W-:Y:S01]  /*2f90*/  @!P5 FADD.FTZ R21, R21, R11 ;  /* 0x0000000b1515d221 */ /* 0x000fe20000010000 */
[----:B------:R-:W-:Y:S02]  /*2fa0*/  IADD3 R18, R18, 0x4, RZ ;  /* 0x0000000412127810 */ /* 0x000fe40007ffe0ff */
[----:B--2---:R-:W-:Y:S01]  /*2fb0*/  @!P6 FADD.FTZ R20, R20, R8 ;  /* 0x000000081414e221 */ /* 0x004fe20000010000 */
[----:B------:R-:W-:-:S03]  /*2fc0*/  @!P6 FADD.FTZ R21, R21, R9 ;  /* 0x000000091515e221 */ /* 0x000fc60000010000 */
[----:B----4-:R-:W-:Y:S01]  /*2fd0*/  @!P4 FADD.FTZ R20, R20, R12 ;  /* 0x0000000c1414c221 */ /* 0x010fe20000010000 */
[----:B------:R-:W-:-:S07]  /*2fe0*/  @!P4 FADD.FTZ R21, R21, R13 ;  /* 0x0000000d1515c221 */ /* 0x000fce0000010000 */
.L_x_1053:
[----:B------:R-:W-:-:S13]  /*2ff0*/  ISETP.NE.OR P0, PT, R17, RZ, P0 ;  /* 0x000000ff1100720c */ /* 0x000fda0000705670 */
[----:B------:R-:W-:Y:S05]  /*3000*/  @!P0 BRA `(.L_x_1049) ;  /* 0x00000000007c8947 */ /* 0x000fea0003800000 */
.L_x_1050:
[C---:B------:R-:W-:Y:S02]  /*3010*/  ISETP.EQ.OR P4, PT, R18.reuse, UR16, P2 ;  /* 0x0000001012007c0c */ /* 0x040fe40009782670 */
[C---:B------:R-:W-:Y:S02]  /*3020*/  IADD3 R9, R18.reuse, 0x1, RZ ;  /* 0x0000000112097810 */ /* 0x040fe40007ffe0ff */
[----:B------:R-:W-:Y:S02]  /*3030*/  IADD3 R13, R18, 0x2, RZ ;  /* 0x00000002120d7810 */ /* 0x000fe40007ffe0ff */
[----:B------:R-:W-:-:S07]  /*3040*/  ISETP.EQ.OR P5, PT, R9, UR16, P2 ;  /* 0x0000001009007c0c */ /* 0x000fce00097a2670 */
[----:B------:R-:W-:-:S04]  /*3050*/  @!P4 IMAD R11, R16, R18, R15 ;  /* 0x00000012100bc224 */ /* 0x000fc800078e020f */
[----:B------:R-:W-:-:S06]  /*3060*/  @!P4 IMAD.WIDE.U32 R10, R11, 0x8, R32 ;  /* 0x000000080b0ac825 */ /* 0x000fcc00078e0020 */
[----:B------:R-:W0:Y:S01]  /*3070*/  @!P4 LDG.E.64 R10, desc[UR12][R10.64] ;  /* 0x0000000c0a0ac981 */ /* 0x000e22000c1e1b00 */
[----:B------:R-:W-:Y:S01]  /*3080*/  ISETP.EQ.OR P6, PT, R13, UR16, P2 ;  /* 0x000000100d007c0c */ /* 0x000fe200097c2670 */
[----:B------:R-:W-:Y:S01]  /*3090*/  @!P5 IMAD R9, R16, R9, R15 ;  /* 0x000000091009d224 */ /* 0x000fe200078e020f */
[----:B------:R-:W-:-:S03]  /*30a0*/  IADD3 R12, R18, 0x3, RZ ;  /* 0x00000003120c7810 */ /* 0x000fc60007ffe0ff */
[----:B------:R-:W-:Y:S01]  /*30b0*/  @!P5 IMAD.WIDE.U32 R8, R9, 0x8, R32 ;  /* 0x000000080908d825 */ /* 0x000fe200078e0020 */
[----:B------:R-:W-:-:S05]  /*30c0*/  ISETP.EQ.OR P0, PT, R12, UR16, P2 ;  /* 0x000000100c007c0c */ /* 0x000fca0009702670 */
[----:B------:R-:W2:Y:S02]  /*30d0*/  @!P5 LDG.E.64 R8, desc[UR12][R8.64] ;  /* 0x0000000c0808d981 */ /* 0x000ea4000c1e1b00 */
[----:B------:R-:W-:Y:S02]  /*30e0*/  @!P6 IMAD R13, R16, R13, R15 ;  /* 0x0000000d100de224 */ /* 0x000fe400078e020f */
[----:B0-----:R-:W-:Y:S01]  /*30f0*/  @!P4 FADD.FTZ R20, R20, R10 ;  /* 0x0000000a1414c221 */ /* 0x001fe20000010000 */
[----:B------:R-:W-:Y:S01]  /*3100*/  @!P4 FADD.FTZ R21, R21, R11 ;  /* 0x0000000b1515c221 */ /* 0x000fe20000010000 */
[----:B------:R-:W-:-:S04]  /*3110*/  @!P6 IMAD.WIDE.U32 R10, R13, 0x8, R32 ;  /* 0x000000080d0ae825 */ /* 0x000fc800078e0020 */
[----:B------:R-:W-:Y:S02]  /*3120*/  @!P0 IMAD R13, R16, R12, R15 ;  /* 0x0000000c100d8224 */ /* 0x000fe400078e020f */
[----:B------:R-:W3:Y:S02]  /*3130*/  @!P6 LDG.E.64 R10, desc[UR12][R10.64] ;  /* 0x0000000c0a0ae981 */ /* 0x000ee4000c1e1b00 */
[----:B------:R-:W-:Y:S01]  /*3140*/  @!P0 IMAD.WIDE.U32 R12, R13, 0x8, R32 ;  /* 0x000000080d0c8825 */ /* 0x000fe200078e0020 */
[----:B------:R-:W-:-:S03]  /*3150*/  IADD3 R17, R17, -0x4, RZ ;  /* 0xfffffffc11117810 */ /* 0x000fc60007ffe0ff */
[----:B--2---:R-:W-:Y:S02]  /*3160*/  @!P5 FADD.FTZ R20, R20, R8 ;  /* 0x000000081414d221 */ /* 0x004fe40000010000 */
[----:B------:R-:W2:Y:S01]  /*3170*/  @!P0 LDG.E.64 R12, desc[UR12][R12.64] ;  /* 0x0000000c0c0c8981 */ /* 0x000ea2000c1e1b00 */
[----:B------:R-:W-:Y:S01]  /*3180*/  ISETP.NE.AND P4, PT, R17, RZ, PT ;  /* 0x000000ff1100720c */ /* 0x000fe20003f85270 */
[----:B------:R-:W-:Y:S01]  /*3190*/  @!P5 FADD.FTZ R21, R21, R9 ;  /* 0x000000091515d221 */ /* 0x000fe20000010000 */
[----:B------:R-:W-:Y:S01]  /*31a0*/  IADD3 R18, R18, 0x4, RZ ;  /* 0x0000000412127810 */ /* 0x000fe20007ffe0ff */
[----:B---3--:R-:W-:Y:S02]  /*31b0*/  @!P6 FADD.FTZ R20, R20, R10 ;  /* 0x0000000a1414e221 */ /* 0x008fe40000010000 */
[----:B------:R-:W-:Y:S02]  /*31c0*/  @!P6 FADD.FTZ R21, R21, R11 ;  /* 0x0000000b1515e221 */ /* 0x000fe40000010000 */
[----:B--2---:R-:W-:-:S02]  /*31d0*/  @!P0 FADD.FTZ R20, R20, R12 ;  /* 0x0000000c14148221 */ /* 0x004fc40000010000 */
[----:B------:R-:W-:-:S04]  /*31e0*/  @!P0 FADD.FTZ R21, R21, R13 ;  /* 0x0000000d15158221 */ /* 0x000fc80000010000 */
[----:B------:R-:W-:Y:S05]  /*31f0*/  @P4 BRA `(.L_x_1050) ;  /* 0xfffffffc00844947 */ /* 0x000fea000383ffff */
.L_x_1049:
        /* <DEDUP_REMOVED lines=8> */
[----:B------:R-:W0:Y:S02]  /*3280*/  LDG.E.64 R8, desc[UR12][R8.64] ;  /* 0x0000000c08087981 */ /* 0x000e24000c1e1b00 */
[----:B0-----:R-:W-:Y:S01]  /*3290*/  FADD.FTZ R20, R20, R8 ;  /* 0x0000000814147221 */ /* 0x001fe20000010000 */
[----:B------:R-:W-:-:S07]  /*32a0*/  FADD.FTZ R21, R21, R9 ;  /* 0x0000000915157221 */ /* 0x000fce0000010000 */
.L_x_1055:
[----:B------:R-:W-:Y:S05]  /*32b0*/  BSYNC B0 ;  /* 0x0000000000007941 */ /* 0x000fea0003800000 */
.L_x_1054:
        /* <DEDUP_REMOVED lines=10> */
[----:B------:R-:W0:Y:S04]  /*3360*/  @!P4 LDG.E.64 R8, desc[UR12][R8.64] ;  /* 0x0000000c0808c981 */ /* 0x000e28000c1e1b00 */
[----:B------:R-:W2:Y:S01]  /*3370*/  @!P0 LDG.E.64 R10, desc[UR12][R10.64] ;  /* 0x0000000c0a0a8981 */ /* 0x000ea2000c1e1b00 */
[----:B0-----:R-:W-:Y:S01]  /*3380*/  @!P4 FADD.FTZ R20, R20, R8 ;  /* 0x000000081414c221 */ /* 0x001fe20000010000 */
[----:B------:R-:W-:-:S03]  /*3390*/  @!P4 FADD.FTZ R21, R21, R9 ;  /* 0x000000091515c221 */ /* 0x000fc60000010000 */
[----:B--2---:R-:W-:Y:S01]  /*33a0*/  @!P0 FADD.FTZ R20, R20, R10 ;  /* 0x0000000a14148221 */ /* 0x004fe20000010000 */
[----:B------:R-:W-:-:S07]  /*33b0*/  @!P0 FADD.FTZ R21, R21, R11 ;  /* 0x0000000b15158221 */ /* 0x000fce0000010000 */
.L_x_1046:
[----:B------:R-:W1:Y:S01]  /*33c0*/  S2UR UR11, SR_CgaCtaId ;  /* 0x00000000000b79c3 */ /* 0x000e620000008800 */
[----:B------:R-:W-:Y:S01]  /*33d0*/  UMOV UR10, 0x400 ;  /* 0x00000400000a7882 */ /* 0x000fe20000000000 */
[C---:B------:R-:W-:Y:S01]  /*33e0*/  IADD3 R15, R30.reuse, 0x20, RZ ;  /* 0x000000201e0f7810 */ /* 0x040fe20007ffe0ff */
[--C-:B--2---:R-:W-:Y:S01]  /*33f0*/  HADD2.F32 R19, -RZ, R28.reuse.H0_H0 ;  /* 0x2000001cff137230 */ /* 0x104fe20000004100 */
[----:B------:R-:W-:Y:S01]  /*3400*/  IADD3 R14, R30, 0x30, RZ ;  /* 0x000000301e0e7810 */ /* 0x000fe20007ffe0ff */
[----:B------:R-:W-:Y:S01]  /*3410*/  HADD2.F32 R28, -RZ, R28.H1_H1 ;  /* 0x3000001cff1c7230 */ /* 0x000fe20000004100 */
[----:B------:R-:W-:Y:S02]  /*3420*/  SHF.R.S32.HI R18, RZ, 0x1f, R29 ;  /* 0x0000001fff127819 */ /* 0x000fe4000001141d */
[----:B------:R-:W-:Y:S02]  /*3430*/  SHF.R.S32.HI R11, RZ, 0x1f, R15 ;  /* 0x0000001fff0b7819 */ /* 0x000fe4000001140f */
[----:B------:R-:W-:Y:S01]  /*3440*/  SHF.R.S32.HI R10, RZ, 0x1f, R14 ;  /* 0x0000001fff0a7819 */ /* 0x000fe2000001140e */
[----:B-1----:R-:W-:-:S09]  /*3450*/  ULEA UR10, UR11, UR10, 0x18 ;  /* 0x0000000a0b0a7291 */ /* 0x002fd2000f8ec03f */
[----:B------:R-:W-:Y:S01]  /*3460*/  @!P2 STS.64 [UR10+0x78], R20 ;  /* 0x00007814ff00a988 */ /* 0x000fe20008000a0a */
[----:B------:R-:W-:Y:S06]  /*3470*/  BAR.SYNC.DEFER_BLOCKING 0x0 ;  /* 0x0000000000007b1d */ /* 0x000fec0000010000 */
[----:B------:R-:W1:Y:S01]  /*3480*/  LDS.64 R8, [UR10+0x78] ;  /* 0x0000780aff087984 */ /* 0x000e620008000a00 */
[----:B------:R-:W-:Y:S02]  /*3490*/  ULDC.64 UR10, c[0x0][0x290] ;  /* 0x0000a400000a7ab9 */ /* 0x000fe40000000a00 */
[----:B------:R-:W-:-:S02]  /*34a0*/  ISETP.GE.U32.AND P0, PT, R29, UR10, PT ;  /* 0x0000000a1d007c0c */ /* 0x000fc4000bf06070 */
[----:B------:R-:W-:Y:S02]  /*34b0*/  ISETP.GE.U32.AND P2, PT, R15, UR10, PT ;  /* 0x0000000a0f007c0c */ /* 0x000fe4000bf46070 */
[----:B------:R-:W-:Y:S01]  /*34c0*/  ISETP.GE.U32.AND P5, PT, R14, UR10, PT ;  /* 0x0000000a0e007c0c */ /* 0x000fe2000bfa6070 */
[----:B------:R-:W-:Y:S01]  /*34d0*/  ULDC UR10, c[0x0][0x2bc] ;  /* 0x0000af00000a7ab9 */ /* 0x000fe20000000800 */
[----:B------:R-:W-:Y:S02]  /*34e0*/  ISETP.GE.AND.EX P4, PT, R18, UR11, PT, P0 ;  /* 0x0000000b12007c0c */ /* 0x000fe4000bf86300 */
[----:B------:R-:W-:Y:S02]  /*34f0*/  ISETP.GE.AND.EX P0, PT, R11, UR11, PT, P2 ;  /* 0x0000000b0b007c0c */ /* 0x000fe4000bf06320 */
[----:B------:R-:W-:Y:S02]  /*3500*/  ISETP.GE.AND.EX P2, PT, R10, UR11, PT, P5 ;  /* 0x0000000b0a007c0c */ /* 0x000fe4000bf46350 */
[----:B------:R-:W-:Y:S01]  /*3510*/  ISETP.GT.U32.OR P4, PT, R31, 0x17f, P4 ;  /* 0x0000017f1f00780c */ /* 0x000fe20002784470 */
[----:B-1----:R-:W-:Y:S01]  /*3520*/  FMUL.FTZ R16, R8, UR10 ;  /* 0x0000000a08107c20 */ /* 0x002fe20008410000 */
[----:B------:R-:W-:-:S02]  /*3530*/  HADD2.F32 R8, -RZ, R27.H0_H0 ;  /* 0x2000001bff087230 */ /* 0x000fc40000004100 */
[----:B------:R-:W-:Y:S01]  /*3540*/  FMUL.FTZ R17, R9, UR10 ;  /* 0x0000000a09117c20 */ /* 0x000fe20008410000 */
[----:B------:R-:W-:Y:S02]  /*3550*/  HADD2.F32 R27, -RZ, R27.H1_H1 ;  /* 0x3000001bff1b7230 */ /* 0x000fe40000004100 */
[--C-:B------:R-:W-:Y:S02]  /*3560*/  HADD2.F32 R9, -RZ, R26.reuse.H0_H0 ;  /* 0x2000001aff097230 */ /* 0x100fe40000004100 */
[----:B------:R-:W-:Y:S01]  /*3570*/  FADD.FTZ R8, R8, -UR17 ;  /* 0x8000001108087e21 */ /* 0x000fe20008010000 */
[----:B------:R-:W-:Y:S02]  /*3580*/  HADD2.F32 R26, -RZ, R26.H1_H1 ;  /* 0x3000001aff1a7230 */ /* 0x000fe40000004100 */
[----:B------:R-:W-:Y:S01]  /*3590*/  FADD.FTZ R27, R27, -UR17 ;  /* 0x800000111b1b7e21 */ /* 0x000fe20008010000 */
[----:B------:R-:W-:-:S03]  /*35a0*/  FMUL.FTZ R13, R8, UR14 ;  /* 0x0000000e080d7c20 */ /* 0x000fc60008410000 */
[----:B------:R-:W-:Y:S01]  /*35b0*/  FMUL.FTZ R8, R27, UR14 ;  /* 0x0000000e1b087c20 */ /* 0x000fe20008410000 */
[----:B------:R-:W-:Y:S06]  /*35c0*/  @!P3 BRA `(.L_x_1056) ;  /* 0x000000000048b947 */ /* 0x000fec0003800000 */
        /* <DEDUP_REMOVED lines=18> */
.L_x_1056:
[----:B------:R-:W-:Y:S04]  /*36f0*/  BSSY B0, `(.L_x_1057) ;  /* 0x0000015000007945 */ /* 0x000fe80003800000 */
[----:B------:R-:W-:Y:S05]  /*3700*/  @!P1 BRA `(.L_x_1058) ;  /* 0x00000000004c9947 */ /* 0x000fea0003800000 */
[C-C-:B------:R-:W-:Y:S01]  /*3710*/  FFMA.FTZ R12, R16.reuse, R13, R17.reuse ;  /* 0x0000000d100c7223 */ /* 0x140fe20000010011 */
[----:B0-----:R-:W-:Y:S01]  /*3720*/  SHF.R.S32.HI R21, RZ, 0x1f, R30 ;  /* 0x0000001fff157819 */ /* 0x001fe2000001141e */
[----:B------:R-:W-:Y:S01]  /*3730*/  FFMA.FTZ R13, R16, R8, R17 ;  /* 0x00000008100d7223 */ /* 0x000fe20000010011 */
[----:B------:R-:W-:Y:S01]  /*3740*/  ULDC.64 UR10, c[0x0][0x288] ;  /* 0x0000a200000a7ab9 */ /* 0x000fe20000000a00 */
[----:B------:R-:W-:Y:S01]  /*3750*/  FFMA.FTZ R12, R9, R4, -R12 ;  /* 0x00000004090c7223 */ /* 0x000fe2000001080c */
[----:B------:R-:W-:Y:S01]  /*3760*/  MOV R8, R34 ;  /* 0x0000002200087202 */ /* 0x000fe20000000f00 */
[----:B------:R-:W-:Y:S01]  /*3770*/  IMAD R21, R21, UR10, RZ ;  /* 0x0000000a15157c24 */ /* 0x000fe2000f8e02ff */
[----:B------:R-:W-:Y:S01]  /*3780*/  MOV R9, R37 ;  /* 0x0000002500097202 */ /* 0x000fe20000000f00 */
[----:B------:R-:W-:Y:S02]  /*3790*/  FFMA.FTZ R13, R26, R5, -R13 ;  /* 0x000000051a0d7223 */ /* 0x000fe4000001080d */
[----:B------:R-:W-:-:S02]  /*37a0*/  IMAD R27, R30, UR11, R21 ;  /* 0x0000000b1e1b7c24 */ /* 0x000fc4000f8e0215 */
[----:B------:R-:W-:Y:S01]  /*37b0*/  FMUL.FTZ R21, R12, UR14 ;  /* 0x0000000e0c157c20 */ /* 0x000fe20008410000 */
[----:B------:R-:W-:Y:S01]  /*37c0*/  IMAD.WIDE.U32 R8, R30, UR10, R8 ;  /* 0x0000000a1e087c25 */ /* 0x000fe2000f8e0008 */
[----:B------:R-:W-:-:S03]  /*37d0*/  ULDC.64 UR10, c[0x0][0x210] ;  /* 0x00008400000a7ab9 */ /* 0x000fc60000000a00 */
[----:B------:R-:W-:Y:S01]  /*37e0*/  FMUL.FTZ R20, R13, UR14 ;  /* 0x0000000e0d147c20 */ /* 0x000fe20008410000 */
[----:B------:R-:W-:Y:S02]  /*37f0*/  IADD3 R27, R9, R27, RZ ;  /* 0x0000001b091b7210 */ /* 0x000fe40007ffe0ff */
[----:B------:R-:W-:Y:S02]  /*3800*/  LEA R12, P5, R8, UR10, 0x1 ;  /* 0x0000000a080c7c11 */ /* 0x000fe4000f8a08ff */
[----:B------:R-:W-:Y:S02]  /*3810*/  F2FP.F16.F32.PACK_AB R9, R20, R21 ;  /* 0x000000151409723e */ /* 0x000fe400000000ff */
[----:B------:R-:W-:-:S05]  /*3820*/  LEA.HI.X R13, R8, UR11, R27, 0x1, P5 ;  /* 0x0000000b080d7c11 */ /* 0x000fca000a8f0c1b */
[----:B------:R1:W-:Y:S04]  /*3830*/  STG.E desc[UR12][R12.64], R9 ;  /* 0x000000090c007986 */ /* 0x0003e8000c10190c */
.L_x_1058:
[----:B------:R-:W-:Y:S05]  /*3840*/  BSYNC B0 ;  /* 0x0000000000007941 */ /* 0x000fea0003800000 */
.L_x_1057:
[----:B-1----:R-:W-:Y:S01]  /*3850*/  FADD.FTZ R13, R19, -UR17 ;  /* 0x80000011130d7e21 */ /* 0x002fe20008010000 */
[----:B------:R-:W-:Y:S01]  /*3860*/  FADD.FTZ R8, R28, -UR17 ;  /* 0x800000111c087e21 */ /* 0x000fe20008010000 */
[--C-:B------:R-:W-:Y:S02]  /*3870*/  HADD2.F32 R9, -RZ, R25.reuse.H0_H0 ;  /* 0x20000019ff097230 */ /* 0x100fe40000004100 */
[----:B------:R-:W-:Y:S02]  /*3880*/  HADD2.F32 R12, -RZ, R25.H1_H1 ;  /* 0x30000019ff0c7230 */ /* 0x000fe40000004100 */
[----:B------:R-:W-:Y:S01]  /*3890*/  FMUL.FTZ R13, R13, UR14 ;  /* 0x0000000e0d0d7c20 */ /* 0x000fe20008410000 */
[----:B------:R-:W-:Y:S01]  /*38a0*/  FMUL.FTZ R8, R8, UR14 ;  /* 0x0000000e08087c20 */ /* 0x000fe20008410000 */
        /* <DEDUP_REMOVED lines=19> */
.L_x_1059:
[----:B------:R-:W-:Y:S04]  /*39e0*/  BSSY B0, `(.L_x_1060) ;  /* 0x0000014000007945 */ /* 0x000fe80003800000 */
[----:B------:R-:W-:Y:S05]  /*39f0*/  @P4 BRA `(.L_x_1061) ;  /* 0x0000000000484947 */ /* 0x000fea0003800000 */
[C-C-:B0-----:R-:W-:Y:S01]  /*3a00*/  FFMA.FTZ R20, R16.reuse, R13, R17.reuse ;  /* 0x0000000d10147223 */ /* 0x141fe20000010011 */
[----:B------:R-:W-:Y:S01]  /*3a10*/  FFMA.FTZ R13, R16, R8, R17 ;  /* 0x00000008100d7223 */ /* 0x000fe20000010011 */
[----:B------:R-:W-:Y:S01]  /*3a20*/  ULDC.64 UR10, c[0x0][0x288] ;  /* 0x0000a200000a7ab9 */ /* 0x000fe20000000a00 */
[----:B------:R-:W-:Y:S01]  /*3a30*/  MOV R8, R34 ;  /* 0x0000002200087202 */ /* 0x000fe20000000f00 */
[----:B------:R-:W-:Y:S01]  /*3a40*/  FFMA.FTZ R20, R9, R4, -R20 ;  /* 0x0000000409147223 */ /* 0x000fe20000010814 */
[----:B------:R-:W-:Y:S01]  /*3a50*/  MOV R9, R37 ;  /* 0x0000002500097202 */ /* 0x000fe20000000f00 */
[----:B------:R-:W-:Y:S02]  /*3a60*/  IMAD R18, R18, UR10, RZ ;  /* 0x0000000a12127c24 */ /* 0x000fe4000f8e02ff */
[----:B------:R-:W-:Y:S01]  /*3a70*/  FFMA.FTZ R13, R12, R5, -R13 ;  /* 0x000000050c0d7223 */ /* 0x000fe2000001080d */
[----:B------:R-:W-:Y:S01]  /*3a80*/  FMUL.FTZ R19, R20, UR14 ;  /* 0x0000000e14137c20 */ /* 0x000fe20008410000 */
[----:B------:R-:W-:-:S04]  /*3a90*/  IMAD.WIDE.U32 R8, R29, UR10, R8 ;  /* 0x0000000a1d087c25 */ /* 0x000fc8000f8e0008 */
[----:B------:R-:W-:Y:S01]  /*3aa0*/  IMAD R21, R29, UR11, R18 ;  /* 0x0000000b1d157c24 */ /* 0x000fe2000f8e0212 */
[----:B------:R-:W-:Y:S01]  /*3ab0*/  ULDC.64 UR10, c[0x0][0x210] ;  /* 0x00008400000a7ab9 */ /* 0x000fe20000000a00 */
[----:B------:R-:W-:Y:S01]  /*3ac0*/  FMUL.FTZ R18, R13, UR14 ;  /* 0x0000000e0d127c20 */ /* 0x000fe20008410000 */
[----:B------:R-:W-:Y:S02]  /*3ad0*/  LEA R12, P4, R8, UR10, 0x1 ;  /* 0x0000000a080c7c11 */ /* 0x000fe4000f8808ff */
[----:B------:R-:W-:Y:S02]  /*3ae0*/  IADD3 R21, R9, R21, RZ ;  /* 0x0000001509157210 */ /* 0x000fe40007ffe0ff */
[----:B------:R-:W-:Y:S02]  /*3af0*/  F2FP.F16.F32.PACK_AB R9, R18, R19 ;  /* 0x000000131209723e */ /* 0x000fe400000000ff */
[----:B------:R-:W-:-:S05]  /*3b00*/  LEA.HI.X R13, R8, UR11, R21, 0x1, P4 ;  /* 0x0000000b080d7c11 */ /* 0x000fca000a0f0c15 */
[----:B------:R1:W-:Y:S02]  /*3b10*/  STG.E desc[UR12][R12.64], R9 ;  /* 0x000000090c007986 */ /* 0x0003e4000c10190c */
.L_x_1061:
[----:B------:R-:W-:Y:S05]  /*3b20*/  BSYNC B0 ;  /* 0x0000000000007941 */ /* 0x000fea0003800000 */
.L_x_1060:
[--C-:B------:R-:W-:Y:S01]  /*3b30*/  HADD2.F32 R8, -RZ, R23.reuse.H0_H0 ;  /* 0x20000017ff087230 */ /* 0x100fe20000004100 */
[C---:B------:R-:W-:Y:S01]  /*3b40*/  ISETP.GT.U32.OR P0, PT, R31.reuse, 0x17f, P0 ;  /* 0x0000017f1f00780c */ /* 0x040fe20000704470 */
[----:B------:R-:W-:Y:S01]  /*3b50*/  HADD2.F32 R23, -RZ, R23.H1_H1 ;  /* 0x30000017ff177230 */ /* 0x000fe20000004100 */
[----:B------:R-:W-:Y:S01]  /*3b60*/  ISETP.GT.U32.OR P2, PT, R31, 0x17f, P2 ;  /* 0x0000017f1f00780c */ /* 0x000fe20001744470 */
[----:B-1----:R-:W-:Y:S02]  /*3b70*/  HADD2.F32 R9, -RZ, R22.H0_H0 ;  /* 0x20000016ff097230 */ /* 0x002fe40000004100 */
[----:B------:R-:W-:Y:S01]  /*3b80*/  FADD.FTZ R8, R8, -UR17 ;  /* 0x8000001108087e21 */ /* 0x000fe20008010000 */
[----:B------:R-:W-:Y:S02]  /*3b90*/  HADD2.F32 R12, -RZ, R24.H0_H0 ;  /* 0x20000018ff0c7230 */ /* 0x000fe40000004100 */
[----:B------:R-:W-:Y:S01]  /*3ba0*/  FADD.FTZ R23, R23, -UR17 ;  /* 0x8000001117177e21 */ /* 0x000fe20008010000 */
[----:B------:R-:W-:-:S02]  /*3bb0*/  HADD2.F32 R22, -RZ, R22.H1_H1 ;  /* 0x30000016ff167230 */ /* 0x000fc40000004100 */
[----:B------:R-:W-:Y:S01]  /*3bc0*/  FMUL.FTZ R13, R8, UR14 ;  /* 0x0000000e080d7c20 */ /* 0x000fe20008410000 */
[----:B------:R-:W-:Y:S02]  /*3bd0*/  HADD2.F32 R24, -RZ, R24.H1_H1 ;  /* 0x30000018ff187230 */ /* 0x000fe40000004100 */
[----:B------:R-:W-:Y:S01]  /*3be0*/  FMUL.FTZ R8, R23, UR14 ;  /* 0x0000000e17087c20 */ /* 0x000fe20008410000 */
[----:B------:R-:W-:Y:S06]  /*3bf0*/  @!P3 BRA `(.L_x_1062) ;  /* 0x000000000048b947 */ /* 0x000fec0003800000 */
[----:B------:R-:W-:Y:S01]  /*3c00*/  FFMA.FTZ R18, R8, R5, R7 ;  /* 0x0000000508127223 */ /* 0x000fe20000010007 */
[----:B------:R-:W-:-:S03]  /*3c10*/  FFMA.FTZ R19, R13, R4, R6 ;  /* 0x000000040d137223 */ /* 0x000fc60000010006 */
[----:B------:R-:W-:Y:S01]  /*3c20*/  FMUL.FTZ R23, R18, -1.4426950216293334961 ;  /* 0xbfb8aa3b12177820 */ /* 0x000fe20000410000 */
[----:B0-----:R-:W-:-:S05]  /*3c30*/  FMUL.FTZ R20, R19, -1.4426950216293334961 ;  /* 0xbfb8aa3b13147820 */ /* 0x001fca0000410000 */
        /* <DEDUP_REMOVED lines=14> */
.L_x_1062:
[----:B------:R-:W-:Y:S04]  /*3d20*/  BSSY B0, `(.L_x_1063) ;  /* 0x0000014000007945 */ /* 0x000fe80003800000 */
[----:B------:R-:W-:Y:S05]  /*3d30*/  @P0 BRA `(.L_x_1064) ;  /* 0x0000000000480947 */ /* 0x000fea0003800000 */
[C-C-:B------:R-:W-:Y:S01]  /*3d40*/  FFMA.FTZ R18, R16.reuse, R13, R17.reuse ;  /* 0x0000000d10127223 */ /* 0x140fe20000010011 */
[----:B------:R-:W-:Y:S01]  /*3d50*/  FFMA.FTZ R13, R16, R8, R17 ;  /* 0x00000008100d7223 */ /* 0x000fe20000010011 */
[----:B------:R-:W-:Y:S01]  /*3d60*/  ULDC.64 UR10, c[0x0][0x288] ;  /* 0x0000a200000a7ab9 */ /* 0x000fe20000000a00 */
[----:B------:R-:W-:Y:S01]  /*3d70*/  MOV R8, R34 ;  /* 0x0000002200087202 */ /* 0x000fe20000000f00 */
[----:B------:R-:W-:Y:S01]  /*3d80*/  FFMA.FTZ R18, R9, R4, -R18 ;  /* 0x0000000409127223 */ /* 0x000fe20000010812 */
[----:B------:R-:W-:Y:S01]  /*3d90*/  MOV R9, R37 ;  /* 0x0000002500097202 */ /* 0x000fe20000000f00 */
[----:B0-----:R-:W-:Y:S02]  /*3da0*/  IMAD R20, R11, UR10, RZ ;  /* 0x0000000a0b147c24 */ /* 0x001fe4000f8e02ff */
[----:B------:R-:W-:Y:S01]  /*3db0*/  FFMA.FTZ R11, R22, R5, -R13 ;  /* 0x00000005160b7223 */ /* 0x000fe2000001080d */
[----:B------:R-:W-:-:S04]  /*3dc0*/  IMAD.WIDE.U32 R8, R15, UR10, R8 ;  /* 0x0000000a0f087c25 */ /* 0x000fc8000f8e0008 */
[----:B------:R-:W-:Y:S01]  /*3dd0*/  FMUL.FTZ R11, R11, UR14 ;  /* 0x0000000e0b0b7c20 */ /* 0x000fe20008410000 */
[----:B------:R-:W-:Y:S01]  /*3de0*/  IMAD R15, R15, UR11, R20 ;  /* 0x0000000b0f0f7c24 */ /* 0x000fe2000f8e0214 */
[----:B------:R-:W-:Y:S01]  /*3df0*/  ULDC.64 UR10, c[0x0][0x210] ;  /* 0x00008400000a7ab9 */ /* 0x000fe20000000a00 */
[----:B------:R-:W-:Y:S01]  /*3e00*/  FMUL.FTZ R20, R18, UR14 ;  /* 0x0000000e12147c20 */ /* 0x000fe20008410000 */
[C---:B------:R-:W-:Y:S02]  /*3e10*/  LEA R18, P0, R8.reuse, UR10, 0x1 ;  /* 0x0000000a08127c11 */ /* 0x040fe4000f8008ff */
[----:B------:R-:W-:Y:S02]  /*3e20*/  IADD3 R15, R9, R15, RZ ;  /* 0x0000000f090f7210 */ /* 0x000fe40007ffe0ff */
[----:B------:R-:W-:Y:S02]  /*3e30*/  F2FP.F16.F32.PACK_AB R11, R11, R20 ;  /* 0x000000140b0b723e */ /* 0x000fe400000000ff */
[----:B------:R-:W-:-:S05]  /*3e40*/  LEA.HI.X R19, R8, UR11, R15, 0x1, P0 ;  /* 0x0000000b08137c11 */ /* 0x000fca00080f0c0f */
[----:B------:R1:W-:Y:S02]  /*3e50*/  STG.E desc[UR12][R18.64], R11 ;  /* 0x0000000b12007986 */ /* 0x0003e4000c10190c */
.L_x_1064:
[----:B------:R-:W-:Y:S05]  /*3e60*/  BSYNC B0 ;  /* 0x0000000000007941 */ /* 0x000fea0003800000 */
.L_x_1063:
[----:B------:R-:W-:Y:S01]  /*3e70*/  FADD.FTZ R8, R12, -UR17 ;  /* 0x800000110c087e21 */ /* 0x000fe20008010000 */
[----:B------:R-:W-:Y:S01]  /*3e80*/  FADD.FTZ R24, R24, -UR17 ;  /* 0x8000001118187e21 */ /* 0x000fe20008010000 */
[--C-:B------:R-:W-:Y:S02]  /*3e90*/  HADD2.F32 R9, -RZ, R3.reuse.H0_H0 ;  /* 0x20000003ff097230 */ /* 0x100fe40000004100 */
[----:B------:R-:W-:Y:S02]  /*3ea0*/  HADD2.F32 R12, -RZ, R3.H1_H1 ;  /* 0x30000003ff0c7230 */ /* 0x000fe40000004100 */
[----:B------:R-:W-:Y:S01]  /*3eb0*/  FMUL.FTZ R3, R8, UR14 ;  /* 0x0000000e08037c20 */ /* 0x000fe20008410000 */
[----:B------:R-:W-:Y:S01]  /*3ec0*/  FMUL.FTZ R8, R24, UR14 ;  /* 0x0000000e18087c20 */ /* 0x000fe20008410000 */
[----:B------:R-:W-:Y:S06]  /*3ed0*/  @!P3 BRA `(.L_x_1065) ;  /* 0x000000000048b947 */ /* 0x000fec0003800000 */
[----:B------:R-:W-:Y:S01]  /*3ee0*/  FFMA.FTZ R7, R8, R5, R7 ;  /* 0x0000000508077223 */ /* 0x000fe20000010007 */
[----:B------:R-:W-:-:S03]  /*3ef0*/  FFMA.FTZ R6, R3, R4, R6 ;  /* 0x0000000403067223 */ /* 0x000fc60000010006 */
[----:B------:R-:W-:Y:S01]  /*3f00*/  FMUL.FTZ R15, R7, -1.4426950216293334961 ;  /* 0xbfb8aa3b070f7820 */ /* 0x000fe20000410000 */
[----:B-1----:R-:W-:-:S05]  /*3f10*/  FMUL.FTZ R11, R6, -1.4426950216293334961 ;  /* 0xbfb8aa3b060b7820 */ /* 0x002fca0000410000 */
[----:B------:R-:W1:Y:S08]  /*3f20*/  MUFU.EX2 R15, R15 ;  /* 0x0000000f000f7308 */ /* 0x000e700000000800 */
[----:B------:R-:W2:Y:S01]  /*3f30*/  MUFU.EX2 R11, R11 ;  /* 0x0000000b000b7308 */ /* 0x000ea20000000800 */
[----:B-1----:R-:W-:-:S07]  /*3f40*/  FADD.FTZ R19, R15, 1 ;  /* 0x3f8000000f137421 */ /* 0x002fce0000010000 */
[----:B------:R-:W0:Y:S01]  /*3f50*/  MUFU.RCP R19, R19 ;  /* 0x0000001300137308 */ /* 0x000e220000001000 */
[----:B--2---:R-:W-:-:S07]  /*3f60*/  FADD.FTZ R13, R11, 1 ;  /* 0x3f8000000b0d7421 */ /* 0x004fce0000010000 */
        /* <DEDUP_REMOVED lines=9> */
.L_x_1065:
[----:B------:R-:W-:Y:S04]  /*4000*/  BSSY B0, `(.L_x_1066) ;  /* 0x0000013000007945 */ /* 0x000fe80003800000 */
[----:B------:R-:W-:Y:S05]  /*4010*/  @P2 BRA `(.L_x_1067) ;  /* 0x0000000000442947 */ /* 0x000fea0003800000 */
[C-C-:B------:R-:W-:Y:S01]  /*4020*/  FFMA.FTZ R6, R16.reuse, R3, R17.reuse ;  /* 0x0000000310067223 */ /* 0x140fe20000010011 */
[----:B------:R-:W-:Y:S01]  /*4030*/  ULDC.64 UR10, c[0x0][0x288] ;  /* 0x0000a200000a7ab9 */ /* 0x000fe20000000a00 */
[----:B------:R-:W-:Y:S01]  /*4040*/  FFMA.FTZ R17, R16, R8, R17 ;  /* 0x0000000810117223 */ /* 0x000fe20000010011 */
[----:B------:R-:W-:Y:S01]  /*4050*/  MOV R35, R37 ;  /* 0x0000002500237202 */ /* 0x000fe20000000f00 */
[----:B------:R-:W-:Y:S02]  /*4060*/  IMAD R3, R10, UR10, RZ ;  /* 0x0000000a0a037c24 */ /* 0x000fe4000f8e02ff */
[----:B------:R-:W-:Y:S01]  /*4070*/  FFMA.FTZ R6, R9, R4, -R6 ;  /* 0x0000000409067223 */ /* 0x000fe20000010806 */
[----:B------:R-:W-:Y:S01]  /*4080*/  FFMA.FTZ R17, R12, R5, -R17 ;  /* 0x000000050c117223 */ /* 0x000fe20000010811 */
[----:B------:R-:W-:-:S04]  /*4090*/  IMAD.WIDE.U32 R34, R14, UR10, R34 ;  /* 0x0000000a0e227c25 */ /* 0x000fc8000f8e0022 */
[----:B------:R-:W-:Y:S01]  /*40a0*/  IMAD R5, R14, UR11, R3 ;  /* 0x0000000b0e057c24 */ /* 0x000fe2000f8e0203 */
[----:B------:R-:W-:Y:S01]  /*40b0*/  ULDC.64 UR10, c[0x0][0x210] ;  /* 0x00008400000a7ab9 */ /* 0x000fe20000000a00 */
[----:B------:R-:W-:Y:S01]  /*40c0*/  FMUL.FTZ R3, R6, UR14 ;  /* 0x0000000e06037c20 */ /* 0x000fe20008410000 */
[----:B------:R-:W-:Y:S01]  /*40d0*/  FMUL.FTZ R6, R17, UR14 ;  /* 0x0000000e11067c20 */ /* 0x000fe20008410000 */
[----:B------:R-:W-:Y:S02]  /*40e0*/  LEA R4, P0, R34, UR10, 0x1 ;  /* 0x0000000a22047c11 */ /* 0x000fe4000f8008ff */
[----:B------:R-:W-:Y:S02]  /*40f0*/  IADD3 R5, R35, R5, RZ ;  /* 0x0000000523057210 */ /* 0x000fe40007ffe0ff */
[----:B------:R-:W-:Y:S02]  /*4100*/  F2FP.F16.F32.PACK_AB R3, R6, R3 ;  /* 0x000000030603723e */ /* 0x000fe400000000ff */
[----:B------:R-:W-:-:S05]  /*4110*/  LEA.HI.X R5, R34, UR11, R5, 0x1, P0 ;  /* 0x0000000b22057c11 */ /* 0x000fca00080f0c05 */
[----:B------:R2:W-:Y:S02]  /*4120*/  STG.E desc[UR12][R4.64], R3 ;  /* 0x0000000304007986 */ /* 0x0005e4000c10190c */
.L_x_1067:
[----:B------:R-:W-:Y:S05]  /*4130*/  BSYNC B0 ;  /* 0x0000000000007941 */ /* 0x000fea0003800000 */
.L_x_1066:
        /* <DEDUP_REMOVED lines=8> */
[----:B------:R-:W-:Y:S05]  /*41c0*/  @!P0 BRA `(.L_x_1068) ;  /* 0xffffffc000408947 */ /* 0x000fea000383ffff */
.L_x_1033:
[----:B--2---:R-:W2:Y:S01]  /*41d0*/  LDC R4, c[0x0][0xc] ;  /* 0x00000300ff047b82 */ /* 0x004ea20000000800 */
[----:B------:R-:W-:Y:S01]  /*41e0*/  ISETP.NE.AND P1, PT, R31, RZ, PT ;  /* 0x000000ff1f00720c */ /* 0x000fe20003f25270 */
[----:B------:R-:W-:Y:S06]  /*41f0*/  BSSY B0, `(.L_x_1069) ;  /* 0x0000011000007945 */ /* 0x000fec0003800000 */
[----:B------:R-:W3:Y:S08]  /*4200*/  LDC R7, c[0x0][0x10] ;  /* 0x00000400ff077b82 */ /* 0x000ef00000000800 */
[----:B0-----:R-:W0:Y:S01]  /*4210*/  LDC.64 R2, c[0x0][0x258] ;  /* 0x00009600ff027b82 */ /* 0x001e220000000a00 */
[----:B--2---:R-:W-:-:S02]  /*4220*/  ISETP.NE.AND P0, PT, R4, 0x1, PT ;  /* 0x000000010400780c */ /* 0x004fc40003f05270 */
[----:B---3--:R-:W-:-:S04]  /*4230*/  SHF.L.U32 R0, R7, 0x1, RZ ;  /* 0x0000000107007819 */ /* 0x008fc800000006ff */
[----:B------:R-:W-:-:S05]  /*4240*/  SEL R5, R0, RZ, P0 ;  /* 0x000000ff00057207 */ /* 0x000fca0000000000 */
[----:B0-----:R-:W-:Y:S01]  /*4250*/  IMAD.WIDE.U32 R2, R5, 0x4, R2 ;  /* 0x0000000405027825 */ /* 0x001fe200078e0002 */
[----:B------:R-:W-:Y:S06]  /*4260*/  @P1 BRA `(.L_x_1070) ;  /* 0x0000000000241947 */ /* 0x000fec0003800000 */
[----:B------:R-:W0:Y:S01]  /*4270*/  S2R R0, SR_LANEID ;  /* 0x0000000000007919 */ /* 0x000e220000000000 */
[----:B------:R-:W-:Y:S02]  /*4280*/  VOTEU.ANY UR4, UPT, PT ;  /* 0x0000000000047886 */ /* 0x000fe400038e0100 */
[----:B------:R-:W-:Y:S02]  /*4290*/  UFLO.U32 UR5, UR4 ;  /* 0x00000004000572bd */ /* 0x000fe400080e0000 */
[----:B------:R-:W2:Y:S04]  /*42a0*/  POPC R5, UR4 ;  /* 0x0000000400057d09 */ /* 0x000ea80008000000 */
[----:B0-----:R-:W-:-:S13]  /*42b0*/  ISETP.EQ.U32.AND P0, PT, R0, UR5, PT ;  /* 0x0000000500007c0c */ /* 0x001fda000bf02070 */
[----:B------:R-:W-:Y:S06]  /*42c0*/  @P0 MEMBAR.ALL.GPU ;  /* 0x0000000000000992 */ /* 0x000fec000000a000 */
[----:B------:R-:W-:-:S00]  /*42d0*/  @P0 ERRBAR ;  /* 0x00000000000009ab */ /* 0x000fc00000000000 */
[----:B------:R-:W-:Y:S06]  /*42e0*/  @P0 CGAERRBAR ;  /* 0x00000000000005ab */ /* 0x000fec0000000000 */
[----:B--2---:R0:W-:Y:S02]  /*42f0*/  @P0 REDG.E.ADD.S32.STRONG.GPU desc[UR12][R2.64], R5 ;  /* 0x000000050200098e */ /* 0x0041e4000c10e38c */
.L_x_1070:
[----:B------:R-:W-:Y:S05]  /*4300*/  BSYNC B0 ;  /* 0x0000000000007941 */ /* 0x000fea0003800000 */
.L_x_1069:
[----:B------:R-:W2:Y:S01]  /*4310*/  S2UR UR4, SR_CTAID.X ;  /* 0x00000000000479c3 */ /* 0x000ea20000002500 */
[----:B------:R-:W-:Y:S02]  /*4320*/  IADD3 R0, R4, -0x1, RZ ;  /* 0xffffffff04007810 */ /* 0x000fe40007ffe0ff */
[----:B0-----:R-:W-:-:S05]  /*4330*/  IADD3 R5, R7, -0x1, RZ ;  /* 0xffffffff07057810 */ /* 0x001fca0007ffe0ff */
[----:B------:R-:W0:Y:S01]  /*4340*/  S2UR UR5, SR_CTAID.Y ;  /* 0x00000000000579c3 */ /* 0x000e220000002600 */
[----:B--2---:R-:W-:-:S04]  /*4350*/  ISETP.NE.AND P0, PT, R0, UR4, PT ;  /* 0x0000000400007c0c */ /* 0x004fc8000bf05270 */
[----:B0-----:R-:W-:-:S13]  /*4360*/  ISETP.NE.OR P0, PT, R5, UR5, P0 ;  /* 0x0000000505007c0c */ /* 0x001fda0008705670 */
[----:B------:R-:W-:Y:S05]  /*4370*/  @P0 EXIT ;  /* 0x000000000000094d */ /* 0x000fea0003800000 */
[----:B------:R-:W-:Y:S05]  /*4380*/  @P1 BRA `(.L_x_1071) ;  /* 0x0000000000201947 */ /* 0x000fea0003800000 */
[----:B------:R-:W-:-:S05]  /*4390*/  IMAD R0, R4, R7, RZ ;  /* 0x0000000704007224 */ /* 0x000fca00078e02ff */
[----:B------:R-:W-:-:S13]  /*43a0*/  ISETP.NE.AND P0, PT, R0, -0x1, PT ;  /* 0xffffffff0000780c */ /* 0x000fda0003f05270 */
[----:B------:R-:W-:Y:S05]  /*43b0*/  @!P0 BRA `(.L_x_1071) ;  /* 0x0000000000148947 */ /* 0x000fea0003800000 */
.L_x_1072:
[----:B------:R-:W2:Y:S04]  /*43c0*/  LDG.E.STRONG.GPU R5, desc[UR12][R2.64] ;  /* 0x0000000c02057981 */ /* 0x000ea8000c1ef900 */
[----:B--2---:R-:W-:Y:S01]  /*43d0*/  CCTL.IVALL ;  /* 0x00000000ff00798f */ /* 0x004fe20002000000 */
[----:B------:R-:W-:Y:S05]  /*43e0*/  YIELD ;  /* 0x0000000000007946 */ /* 0x000fea0003800000 */
[----:B------:R-:W-:-:S13]  /*43f0*/  ISETP.NE.AND P0, PT, R5, R0, PT ;  /* 0x000000000500720c */ /* 0x000fda0003f05270 */
[----:B------:R-:W-:Y:S05]  /*4400*/  @P0 BRA `(.L_x_1072) ;  /* 0xfffffffc00ec0947 */ /* 0x000fea000383ffff */
.L_x_1071:
        /* <DEDUP_REMOVED lines=11> */
[C---:B-1----:R-:W-:Y:S01]  /*44c0*/  IMAD.WIDE.U32 R10, R6.reuse, 0x3, RZ ;  /* 0x00000003060a7825 */ /* 0x042fe200078e00ff */
        /* <DEDUP_REMOVED lines=12> */
.L_x_1073:
        /* <DEDUP_REMOVED lines=23> */
.L_x_1074:
        /* <DEDUP_REMOVED lines=16> */
.L_x_5144:


//--------------------- .text._Z35group_norm_nhwc_bwd_one_pass_kernelI11Fp16IOFp32WLi128ELi48ELi384EEv26Group_norm_nhwc_bwd_params --------------------------
	.section	.text._Z35group_norm_nhwc_bwd_one_pass_kernelI11Fp16IOFp32WLi128ELi48ELi384EEv26Group_norm_nhwc_bwd_params,"ax",@progbits
	.align	128
        .global         _Z35group_norm_nhwc_bwd_one_pass_kernelI11Fp16IOFp32WLi128ELi48ELi384EEv26Group_norm_nhwc_bwd_params
        .type           _Z35group_norm_nhwc_bwd_one_pass_kernelI11Fp16IOFp32WLi128ELi48ELi384EEv26Group_norm_nhwc_bwd_params,@function
        .size           _Z35group_norm_nhwc_bwd_one_pass_kernelI11Fp16IOFp32WLi128ELi48ELi384EEv26Group_norm_nhwc_bwd_params,(.L_x_5145 - _Z35group_norm_nhwc_bwd_one_pass_kernelI11Fp16IOFp32WLi128ELi48ELi384EEv26Group_norm_nhwc_bwd_params)
        .other          _Z35group_norm_nhwc_bwd_one_pass_kernelI11Fp16IOFp32WLi128ELi48ELi384EEv26Group_norm_nhwc_bwd_params,@"STO_CUDA_ENTRY STV_DEFAULT"
_Z35group_norm_nhwc_bwd_one_pass_kernelI11Fp16IOFp32WLi128ELi48ELi384EEv26Group_norm_nhwc_bwd_params:
.text._Z35group_norm_nhwc_bwd_one_pass_kernelI11Fp16IOFp32WLi128ELi48ELi384EEv26Group_norm_nhwc_bwd_params:
        /* <DEDUP_REMOVED lines=10> */
[----:B------:R-:W0:Y:S01]  /*00a0*/  LDC.64 R60, c[0x0][0x288] ;  /* 0x0000a200ff3c7b82 */ /* 0x000e220000000a00 */
[C---:B------:R-:W-:Y:S01]  /*00b0*/  IMAD.WIDE.U32 R2, R0.reuse, -0x55555555, RZ ;  /* 0xaaaaaaab00027825 */ /* 0x040fe200078e00ff */
[----:B------:R-:W-:Y:S01]  /*00c0*/  ULDC.64 UR10, c[0x0][0x290] ;  /* 0x0000a400000a7ab9 */ /* 0x000fe20000000a00 */
[----:B------:R-:W-:Y:S01]  /*00d0*/  ISETP.GE.U32.AND P1, PT, R0, 0x180, PT ;  /* 0x000001800000780c */ /* 0x000fe20003f26070 */
[----:B------:R-:W1:Y:S01]  /*00e0*/  S2R R76, SR_LANEID ;  /* 0x00000000004c7919 */ /* 0x000e620000000000 */
[----:B------:R-:W-:Y:S01]  /*00f0*/  LOP3.LUT R6, R6, 0xfffffffd, RZ, 0xc0, !PT ;  /* 0xfffffffd06067812 */ /* 0x000fe200078ec0ff */
[----:B------:R-:W-:Y:S01]  /*0100*/  UMOV UR5, 0x400 ;  /* 0x0000040000057882 */ /* 0x000fe20000000000 */
[----:B------:R-:W-:Y:S01]  /*0110*/  SHF.R.U32.HI R3, RZ, 0x4, R3 ;  /* 0x00000004ff037819 */ /* 0x000fe20000011603 */
[----:B------:R-:W2:Y:S01]  /*0120*/  LDC R8, c[0x0][0x2ac] ;  /* 0x0000ab00ff087b82 */ /* 0x000ea20000000800 */
[----:B------:R-:W-:-:S03]  /*0130*/  HFMA2.MMA R53, -RZ, RZ, 0, 0 ;  /* 0x00000000ff357435 */ /* 0x000fc600000001ff */
[----:B------:R-:W-:-:S04]  /*0140*/  IMAD R56, R3, -0x18, R0 ;  /* 0xffffffe803387824 */ /* 0x000fc800078e0200 */
[----:B------:R-:W3:Y:S01]  /*0150*/  S2UR UR6, SR_CgaCtaId ;  /* 0x00000000000679c3 */ /* 0x000ee20000008800 */
[----:B------:R-:W-:Y:S01]  /*0160*/  SHF.L.U32 R56, R56, 0x1, RZ ;  /* 0x0000000138387819 */ /* 0x000fe200000006ff */
[----:B0-----:R-:W-:Y:S01]  /*0170*/  IMAD.WIDE.U32 R4, R60, 0x3, RZ ;  /* 0x000000033c047825 */ /* 0x001fe200078e00ff */
[C---:B------:R-:W-:Y:S02]  /*0180*/  LEA R7, R61.reuse, R61, 0x1 ;  /* 0x0000003d3d077211 */ /* 0x040fe400078e08ff */
[----:B------:R-:W-:Y:S02]  /*0190*/  LEA.HI R58, P2, R61, R60, RZ, 0x1 ;  /* 0x0000003c3d3a7211 */ /* 0x000fe400078508ff */
[----:B------:R-:W-:Y:S02]  /*01a0*/  IADD3 R7, R5, R7, RZ ;  /* 0x0000000705077210 */ /* 0x000fe40007ffe0ff */
[----:B------:R-:W-:Y:S01]  /*01b0*/  IADD3.X R61, RZ, R61, RZ, P2, !PT ;  /* 0x0000003dff3d7210 */ /* 0x000fe200017fe4ff */
[----:B--2---:R-:W-:Y:S01]  /*01c0*/  IMAD R2, R8, UR7, R3 ;  /* 0x0000000708027c24 */ /* 0x004fe2000f8e0203 */
[----:B------:R-:W-:Y:S01]  /*01d0*/  LEA.HI R59, P3, R7, R4, RZ, 0x1 ;  /* 0x00000004073b7211 */ /* 0x000fe200078708ff */
[----:B------:R-:W0:Y:S01]  /*01e0*/  LDC R3, c[0x0][0x10] ;  /* 0x00000400ff037b82 */ /* 0x000e220000000800 */
[----:B------:R-:W-:-:S02]  /*01f0*/  SHF.R.S64 R58, R58, 0x1, R61 ;  /* 0x000000013a3a7819 */ /* 0x000fc4000000103d */
[C---:B------:R-:W-:Y:S02]  /*0200*/  ISETP.LT.U32.AND P0, PT, R2.reuse, UR10, PT ;  /* 0x0000000a02007c0c */ /* 0x040fe4000bf01070 */
[----:B------:R-:W-:Y:S01]  /*0210*/  SHF.R.S32.HI R5, RZ, 0x1f, R2 ;  /* 0x0000001fff057819 */ /* 0x000fe20000011402 */
[----:B---3--:R-:W-:Y:S01]  /*0220*/  ULEA UR5, UR6, UR5, 0x18 ;  /* 0x0000000506057291 */ /* 0x008fe2000f8ec03f */
[C---:B------:R-:W-:Y:S01]  /*0230*/  IADD3 R69, R2.reuse, 0x10, RZ ;  /* 0x0000001002457810 */ /* 0x040fe20007ffe0ff */
[----:B------:R-:W2:Y:S01]  /*0240*/  LDC R4, c[0x0][0xc] ;  /* 0x00000300ff047b82 */ /* 0x000ea20000000800 */
[----:B------:R-:W-:Y:S02]  /*0250*/  ISETP.LT.AND.EX P0, PT, R5, UR11, !P1, P0 ;  /* 0x0000000b05007c0c */ /* 0x000fe4000cf01300 */
[----:B------:R-:W-:Y:S02]  /*0260*/  SHF.R.S32.HI R5, RZ, 0x1f, R0 ;  /* 0x0000001fff057819 */ /* 0x000fe40000011400 */
[----:B------:R-:W-:-:S02]  /*0270*/  IADD3 R68, R2, 0x20, RZ ;  /* 0x0000002002447810 */ /* 0x000fc40007ffe0ff */
[C---:B------:R-:W-:Y:S02]  /*0280*/  IADD3 R67, R2.reuse, 0x30, RZ ;  /* 0x0000003002437810 */ /* 0x040fe40007ffe0ff */
[C---:B------:R-:W-:Y:S02]  /*0290*/  IADD3 R66, R2.reuse, 0x40, RZ ;  /* 0x0000004002427810 */ /* 0x040fe40007ffe0ff */
[----:B------:R-:W-:Y:S02]  /*02a0*/  IADD3.X R62, RZ, R7, RZ, P3, !PT ;  /* 0x00000007ff3e7210 */ /* 0x000fe40001ffe4ff */
[----:B------:R-:W-:Y:S02]  /*02b0*/  LEA.HI R5, R5, R0, RZ, 0x5 ;  /* 0x0000000005057211 */ /* 0x000fe400078f28ff */
[----:B------:R-:W-:Y:S02]  /*02c0*/  IADD3 R64, R2, 0x50, RZ ;  /* 0x0000005002407810 */ /* 0x000fe40007ffe0ff */
[----:B------:R-:W-:-:S02]  /*02d0*/  @P0 LOP3.LUT R6, R6, 0x2, RZ, 0xfc, !PT ;  /* 0x0000000206060812 */ /* 0x000fc400078efcff */
[----:B------:R-:W-:Y:S02]  /*02e0*/  ISETP.LT.U32.AND P5, PT, R69, UR10, PT ;  /* 0x0000000a45007c0c */ /* 0x000fe4000bfa1070 */
[----:B------:R-:W-:Y:S02]  /*02f0*/  ISETP.LT.U32.AND P4, PT, R68, UR10, PT ;  /* 0x0000000a44007c0c */ /* 0x000fe4000bf81070 */
[----:B------:R-:W-:Y:S02]  /*0300*/  ISETP.LT.U32.AND P3, PT, R67, UR10, PT ;  /* 0x0000000a43007c0c */ /* 0x000fe4000bf61070 */
[----:B------:R-:W-:Y:S02]  /*0310*/  ISETP.LT.U32.AND P2, PT, R66, UR10, PT ;  /* 0x0000000a42007c0c */ /* 0x000fe4000bf41070 */
[----:B------:R-:W-:Y:S02]  /*0320*/  SHF.R.S32.HI R74, RZ, 0x1f, R69 ;  /* 0x0000001fff4a7819 */ /* 0x000fe40000011445 */
[----:B------:R-:W-:-:S02]  /*0330*/  SHF.R.S32.HI R73, RZ, 0x1f, R68 ;  /* 0x0000001fff497819 */ /* 0x000fc40000011444 */
[----:B------:R-:W-:Y:S02]  /*0340*/  SHF.R.S32.HI R72, RZ, 0x1f, R67 ;  /* 0x0000001fff487819 */ /* 0x000fe40000011443 */
[----:B------:R-:W-:Y:S02]  /*0350*/  SHF.R.S32.HI R71, RZ, 0x1f, R66 ;  /* 0x0000001fff477819 */ /* 0x000fe40000011442 */
[----:B------:R-:W-:Y:S02]  /*0360*/  SHF.R.S64 R59, R59, 0x1, R62 ;  /* 0x000000013b3b7819 */ /* 0x000fe4000000103e */
[----:B------:R-:W-:Y:S01]  /*0370*/  ISETP.LT.U32.AND P0, PT, R64, UR10, PT ;  /* 0x0000000a40007c0c */ /* 0x000fe2000bf01070 */
[----:B------:R-:W-:Y:S01]  /*0380*/  ULDC.U8 UR10, c[0x0][0x2a4] ;  /* 0x0000a900000a7ab9 */ /* 0x000fe20000000000 */
[----:B------:R-:W-:Y:S02]  /*0390*/  SHF.R.S32.HI R70, RZ, 0x1f, R64 ;  /* 0x0000001fff467819 */ /* 0x000fe40000011440 */
[----:B------:R-:W-:-:S02]  /*03a0*/  SHF.R.S32.HI R60, RZ, 0x5, R5 ;  /* 0x00000005ff3c7819 */ /* 0x000fc40000011405 */
[----:B------:R-:W-:Y:S02]  /*03b0*/  SHF.R.S32.HI R61, RZ, 0x1, R61 ;  /* 0x00000001ff3d7819 */ /* 0x000fe4000001143d */
[C---:B------:R-:W-:Y:S02]  /*03c0*/  IADD3 R63, R2.reuse, 0x60, RZ ;  /* 0x00000060023f7810 */ /* 0x040fe40007ffe0ff */
[----:B------:R-:W-:Y:S02]  /*03d0*/  IADD3 R57, R2, 0x70, RZ ;  /* 0x0000007002397810 */ /* 0x000fe40007ffe0ff */
[----:B------:R-:W-:Y:S02]  /*03e0*/  SHF.R.S32.HI R62, RZ, 0x1, R62 ;  /* 0x00000001ff3e7819 */ /* 0x000fe4000001143e */
[----:B------:R-:W-:Y:S02]  /*03f0*/  ISETP.LT.AND.EX P5, PT, R74, UR11, !P1, P5 ;  /* 0x0000000b4a007c0c */ /* 0x000fe4000cfa1350 */
[----:B------:R-:W-:-:S02]  /*0400*/  ISETP.LT.AND.EX P4, PT, R73, UR11, !P1, P4 ;  /* 0x0000000b49007c0c */ /* 0x000fc4000cf81340 */
[----:B------:R-:W-:Y:S02]  /*0410*/  ISETP.LT.AND.EX P3, PT, R72, UR11, !P1, P3 ;  /* 0x0000000b48007c0c */ /* 0x000fe4000cf61330 */
[----:B------:R-:W-:Y:S02]  /*0420*/  ISETP.LT.AND.EX P2, PT, R71, UR11, !P1, P2 ;  /* 0x0000000b47007c0c */ /* 0x000fe4000cf41320 */
[----:B------:R-:W-:Y:S02]  /*0430*/  ISETP.LT.AND.EX P1, PT, R70, UR11, !P1, P0 ;  /* 0x0000000b46007c0c */ /* 0x000fe4000cf21300 */
[----:B------:R-:W-:Y:S02]  /*0440*/  MOV R5, R54 ;  /* 0x0000003600057202 */ /* 0x000fe40000000f00 */
[----:B------:R-:W-:Y:S02]  /*0450*/  LEA R60, R60, UR5, 0x3 ;  /* 0x000000053c3c7c11 */ /* 0x000fe4000f8e18ff */
[----:B------:R-:W-:-:S02]  /*0460*/  SHF.L.U64.HI R61, R58, 0x2, R61 ;  /* 0x000000023a3d7819 */ /* 0x000fc4000001023d */
[----:B------:R-:W-:Y:S02]  /*0470*/  SHF.R.S32.HI R77, RZ, 0x1f, R63 ;  /* 0x0000001fff4d7819 */ /* 0x000fe4000001143f */
[----:B------:R-:W-:Y:S02]  /*0480*/  SHF.R.S32.HI R75, RZ, 0x1f, R57 ;  /* 0x0000001fff4b7819 */ /* 0x000fe40000011439 */
[----:B012---:R-:W-:-:S07]  /*0490*/  SHF.L.U64.HI R62, R59, 0x2, R62 ;  /* 0x000000023b3e7819 */ /* 0x007fce000001023e */
.L_x_1126:
[----:B0-----:R-:W0:Y:S01]  /*04a0*/  LDC R12, c[0x0][0x2a0] ;  /* 0x0000a800ff0c7b82 */ /* 0x001e220000000800 */
[----:B------:R-:W-:Y:S01]  /*04b0*/  IABS R13, R5 ;  /* 0x00000005000d7213 */ /* 0x000fe20000000000 */
[----:B------:R-:W-:Y:S01]  /*04c0*/  ULDC.64 UR12, c[0x0][0x298] ;  /* 0x0000a600000c7ab9 */ /* 0x000fe20000000a00 */
[----:B------:R-:W-:Y:S02]  /*04d0*/  LOP3.LUT P6, RZ, R6, 0x2, RZ, 0xc0, !PT ;  /* 0x0000000206ff7812 */ /* 0x000fe400078cc0ff */
[----:B------:R-:W-:Y:S02]  /*04e0*/  CS2R R46, SRZ ;  /* 0x00000000002e7805 */ /* 0x000fe4000001ff00 */
[----:B------:R-:W-:Y:S02]  /*04f0*/  SHF.R.S32.HI R14, RZ, 0x1f, R56 ;  /* 0x0000001fff0e7819 */ /* 0x000fe40000011438 */
[----:B------:R-:W-:Y:S01]  /*0500*/  SHF.R.S32.HI R15, RZ, 0x1f, R2 ;  /* 0x0000001fff0f7819 */ /* 0x000fe20000011402 */
[----:B------:R-:W1:Y:S08]  /*0510*/  @P5 LDC.64 R16, c[0x0][0x288] ;  /* 0x0000a200ff105b82 */ /* 0x000e700000000a00 */
[----:B------:R-:W2:Y:S01]  /*0520*/  @P6 LDC.64 R40, c[0x0][0x230] ;  /* 0x00008c00ff286b82 */ /* 0x000ea20000000a00 */
[----:B0-----:R-:W-:-:S07]  /*0530*/  IABS R10, R12 ;  /* 0x0000000c000a7213 */ /* 0x001fce0000000000 */
[----:B------:R-:W0:Y:S01]  /*0540*/  @P6 LDC.64 R38, c[0x0][0x228] ;  /* 0x00008a00ff266b82 */ /* 0x000e220000000a00 */
[----:B------:R-:W3:Y:S01]  /*0550*/  I2F.RP R7, R10 ;  /* 0x0000000a00077306 */ /* 0x000ee20000209400 */
[----:B-1----:R-:W-:-:S06]  /*0560*/  @P5 IMAD R20, R74, R16, RZ ;  /* 0x000000104a145224 */ /* 0x002fcc00078e02ff */
[----:B------:R-:W1:Y:S01]  /*0570*/  @P5 LDC.64 R36, c[0x0][0x230] ;  /* 0x00008c00ff245b82 */ /* 0x000e620000000a00 */
[----:B------:R-:W-:-:S07]  /*0580*/  @P5 IMAD R19, R69, R17, R20 ;  /* 0x0000001145135224 */ /* 0x000fce00078e0214 */
[----:B------:R-:W4:Y:S01]  /*0590*/  @P5 LDC.64 R34, c[0x0][0x228] ;  /* 0x00008a00ff225b82 */ /* 0x000f220000000a00 */
[----:B---3--:R-:W3:Y:S07]  /*05a0*/  MUFU.RCP R7, R7 ;  /* 0x0000000700077308 */ /* 0x008eee0000001000 */
[----:B------:R-:W4:Y:S08]  /*05b0*/  @P4 LDC.64 R32, c[0x0][0x230] ;  /* 0x00008c00ff204b82 */ /* 0x000f300000000a00 */
[----:B------:R-:W4:Y:S01]  /*05c0*/  @P4 LDC.64 R30, c[0x0][0x228] ;  /* 0x00008a00ff1e4b82 */ /* 0x000f220000000a00 */
[----:B---3--:R-:W-:-:S04]  /*05d0*/  IADD3 R8, R7, 0xffffffe, RZ ;  /* 0x0ffffffe07087810 */ /* 0x008fc80007ffe0ff */
[----:B------:R3:W2:Y:S03]  /*05e0*/  F2I.FTZ.U32.TRUNC.NTZ R9, R8 ;  /* 0x0000000800097305 */ /* 0x0006a6000021f000 */
[----:B------:R-:W4:Y:S01]  /*05f0*/  @P3 LDC.64 R28, c[0x0][0x230] ;  /* 0x00008c00ff1c3b82 */ /* 0x000f220000000a00 */
[----:B---3--:R-:W-:-:S07]  /*0600*/  MOV R8, RZ ;  /* 0x000000ff00087202 */ /* 0x008fce0000000f00 */
[----:B------:R-:W3:Y:S01]  /*0610*/  @P3 LDC.64 R26, c[0x0][0x228] ;  /* 0x00008a00ff1a3b82 */ /* 0x000ee20000000a00 */
[----:B--2---:R-:W-:-:S07]  /*0620*/  IADD3 R11, RZ, -R9, RZ ;  /* 0x80000009ff0b7210 */ /* 0x004fce0007ffe0ff */
[----:B------:R-:W2:Y:S01]  /*0630*/  @P2 LDC.64 R24, c[0x0][0x230] ;  /* 0x00008c00ff182b82 */ /* 0x000ea20000000a00 */
[----:B------:R-:W-:-:S04]  /*0640*/  IMAD R11, R11, R10, RZ ;  /* 0x0000000a0b0b7224 */ /* 0x000fc800078e02ff */
[----:B------:R-:W-:Y:S01]  /*0650*/  IMAD.HI.U32 R9, R9, R11, R8 ;  /* 0x0000000b09097227 */ /* 0x000fe200078e0008 */
[----:B------:R-:W-:Y:S02]  /*0660*/  MOV R11, R13 ;  /* 0x0000000d000b7202 */ /* 0x000fe40000000f00 */
[----:B------:R-:W2:Y:S03]  /*0670*/  @P2 LDC.64 R22, c[0x0][0x228] ;  /* 0x00008a00ff162b82 */ /* 0x000ea60000000a00 */
        /* <DEDUP_REMOVED lines=10> */
[----:B------:R-:W-:-:S11]  /*0720*/  LOP3.LUT R7, R5, R12, RZ, 0x3c, !PT ;  /* 0x0000000c05077212 */ /* 0x000fd600078e3cff */
[----:B------:R-:W-:Y:S02]  /*0730*/  @P0 IADD3 R9, R9, 0x1, RZ ;  /* 0x0000000109090810 */ /* 0x000fe40007ffe0ff */
[----:B------:R-:W-:Y:S02]  /*0740*/  ISETP.GE.AND P0, PT, R5, RZ, PT ;  /* 0x000000ff0500720c */ /* 0x000fe40003f06270 */
[----:B------:R-:W-:-:S11]  /*0750*/  MOV R10, R9 ;  /* 0x00000009000a7202 */ /* 0x000fd60000000f00 */
[----:B------:R-:W-:Y:S02]  /*0760*/  @!P0 IADD3 R8, -R8, RZ, RZ ;  /* 0x000000ff08088210 */ /* 0x000fe40007ffe1ff */
[----:B------:R-:W-:Y:S02]  /*0770*/  ISETP.GE.AND P0, PT, R7, RZ, PT ;  /* 0x000000ff0700720c */ /* 0x000fe40003f06270 */
[----:B------:R-:W-:-:S11]  /*0780*/  LOP3.LUT R7, RZ, R12, RZ, 0x33, !PT ;  /* 0x0000000cff077212 */ /* 0x000fd600078e33ff */
[----:B------:R-:W-:Y:S02]  /*0790*/  @!P0 IADD3 R10, -R10, RZ, RZ ;  /* 0x000000ff0a0a8210 */ /* 0x000fe40007ffe1ff */
[----:B------:R-:W-:-:S04]  /*07a0*/  ISETP.NE.AND P0, PT, R12, RZ, PT ;  /* 0x000000ff0c00720c */ /* 0x000fc80003f05270 */
[C---:B------:R-:W-:Y:S02]  /*07b0*/  SEL R55, R7.reuse, R8, !P0 ;  /* 0x0000000807377207 */ /* 0x040fe40004000000 */
[----:B------:R-:W0:Y:S01]  /*07c0*/  @P6 LDC.64 R8, c[0x0][0x288] ;  /* 0x0000a200ff086b82 */ /* 0x000e220000000a00 */
[----:B------:R-:W-:Y:S02]  /*07d0*/  SEL R7, R7, R10, !P0 ;  /* 0x0000000a07077207 */ /* 0x000fe40004000000 */
[----:B------:R-:W-:Y:S02]  /*07e0*/  IMAD R65, R55, 0x30, RZ ;  /* 0x0000003037417824 */ /* 0x000fe400078e02ff */
[----:B------:R-:W-:-:S03]  /*07f0*/  SHF.R.S32.HI R12, RZ, 0x1f, R7 ;  /* 0x0000001fff0c7819 */ /* 0x000fc60000011407 */
[----:B------:R-:W-:Y:S02]  /*0800*/  IADD3 R10, P0, R56, R65, RZ ;  /* 0x00000041380a7210 */ /* 0x000fe40007f1e0ff */
[----:B------:R-:W-:Y:S02]  /*0810*/  IMAD R12, R12, UR12, RZ ;  /* 0x0000000c0c0c7c24 */ /* 0x000fe4000f8e02ff */
[----:B------:R-:W-:Y:S02]  /*0820*/  LEA.HI.X.SX32 R11, R65, R14, 0x1, P0 ;  /* 0x0000000e410b7211 */ /* 0x000fe400000f0eff */
[C---:B------:R-:W-:Y:S02]  /*0830*/  IMAD R13, R7.reuse, UR13, R12 ;  /* 0x0000000d070d7c24 */ /* 0x040fe4000f8e020c */
[----:B------:R-:W-:Y:S01]  /*0840*/  IMAD.WIDE.U32 R10, R7, UR12, R10 ;  /* 0x0000000c070a7c25 */ /* 0x000fe2000f8e000a */
[----:B------:R-:W-:-:S04]  /*0850*/  ULDC.64 UR12, c[0x0][0x290] ;  /* 0x0000a400000c7ab9 */ /* 0x000fc80000000a00 */
[----:B------:R-:W-:Y:S01]  /*0860*/  IADD3 R13, R11, R13, RZ ;  /* 0x0000000d0b0d7210 */ /* 0x000fe20007ffe0ff */
[----:B0-----:R-:W-:Y:S01]  /*0870*/  @P6 IMAD R7, R15, R8, RZ ;  /* 0x000000080f076224 */ /* 0x001fe200078e02ff */
[----:B------:R-:W-:Y:S01]  /*0880*/  @P6 MOV R12, R10 ;  /* 0x0000000a000c6202 */ /* 0x000fe20000000f00 */
[----:B------:R-:W0:Y:S02]  /*0890*/  @P4 LDC.64 R14, c[0x0][0x288] ;  /* 0x0000a200ff0e4b82 */ /* 0x000e240000000a00 */
[C---:B------:R-:W-:Y:S02]  /*08a0*/  @P6 IMAD R7, R2.reuse, R9, R7 ;  /* 0x0000000902076224 */ /* 0x040fe400078e0207 */
[----:B------:R-:W-:-:S05]  /*08b0*/  @P6 IMAD.WIDE.U32 R8, R2, R8, R12 ;  /* 0x0000000802086225 */ /* 0x000fca00078e000c */
[----:B------:R-:W-:Y:S02]  /*08c0*/  @P6 IADD3 R9, R9, R7, RZ ;  /* 0x0000000709096210 */ /* 0x000fe40007ffe0ff */
[C---:B------:R-:W-:Y:S02]  /*08d0*/  @P6 SHF.L.U32 R7, R8.reuse, 0x1, RZ ;  /* 0x0000000108076819 */ /* 0x040fe400000006ff */
[----:B------:R-:W-:Y:S02]  /*08e0*/  @P6 SHF.L.U64.HI R18, R8, 0x1, R9 ;  /* 0x0000000108126819 */ /* 0x000fe40000010209 */
[----:B------:R-:W-:Y:S02]  /*08f0*/  @P5 MOV R8, R10 ;  /* 0x0000000a00085202 */ /* 0x000fe40000000f00 */
[----:B------:R-:W-:Y:S02]  /*0900*/  @P5 MOV R9, R13 ;  /* 0x0000000d00095202 */ /* 0x000fe40000000f00 */
[----:B------:R-:W-:Y:S01]  /*0910*/  @P6 IADD3 R40, P0, R7, R40, RZ ;  /* 0x0000002807286210 */ /* 0x000fe20007f1e0ff */
[----:B------:R-:W-:-:S03]  /*0920*/  @P5 IMAD.WIDE.U32 R16, R69, R16, R8 ;  /* 0x0000001045105225 */ /* 0x000fc600078e0008 */
[C---:B------:R-:W-:Y:S01]  /*0930*/  @P6 IADD3.X R41, R18.reuse, R41, RZ, P0, !PT ;  /* 0x0000002912296210 */ /* 0x040fe200007fe4ff */
[----:B------:R-:W3:Y:S01]  /*0940*/  @P3 LDC.64 R8, c[0x0][0x288] ;  /* 0x0000a200ff083b82 */ /* 0x000ee20000000a00 */
[----:B------:R-:W-:Y:S02]  /*0950*/  @P6 IADD3 R38, P0, R7, R38, RZ ;  /* 0x0000002607266210 */ /* 0x000fe40007f1e0ff */
[----:B------:R-:W-:Y:S01]  /*0960*/  @P5 IADD3 R17, R17, R19, RZ ;  /* 0x0000001311115210 */ /* 0x000fe20007ffe0ff */
[----:B0-----:R-:W-:Y:S01]  /*0970*/  @P4 IMAD R19, R73, R14, RZ ;  /* 0x0000000e49134224 */ /* 0x001fe200078e02ff */
[----:B------:R-:W-:Y:S02]  /*0980*/  @P6 IADD3.X R39, R18, R39, RZ, P0, !PT ;  /* 0x0000002712276210 */ /* 0x000fe400007fe4ff */
[----:B------:R-:W-:Y:S01]  /*0990*/  @P5 SHF.L.U32 R7, R16, 0x1, RZ ;  /* 0x0000000110075819 */ /* 0x000fe200000006ff */
[----:B------:R-:W-:Y:S01]  /*09a0*/  @P4 IMAD R19, R68, R15, R19 ;  /* 0x0000000f44134224 */ /* 0x000fe200078e0213 */
[----:B------:R-:W-:-:S02]  /*09b0*/  @P5 SHF.L.U64.HI R18, R16, 0x1, R17 ;  /* 0x0000000110125819 */ /* 0x000fc40000010211 */
[----:B------:R-:W-:Y:S02]  /*09c0*/  @P4 MOV R16, R10 ;  /* 0x0000000a00104202 */ /* 0x000fe40000000f00 */
[----:B------:R-:W-:Y:S02]  /*09d0*/  @P4 MOV R17, R13 ;  /* 0x0000000d00114202 */ /* 0x000fe40000000f00 */
[----:B-1----:R-:W-:Y:S01]  /*09e0*/  @P5 IADD3 R36, P0, R7, R36, RZ ;  /* 0x0000002407245210 */ /* 0x002fe20007f1e0ff */
[----:B------:R-:W-:-:S03]  /*09f0*/  @P4 IMAD.WIDE.U32 R14, R68, R14, R16 ;  /* 0x0000000e440e4225 */ /* 0x000fc600078e0010 */
[----:B------:R-:W-:Y:S01]  /*0a00*/  @P5 IADD3.X R37, R18, R37, RZ, P0, !PT ;  /* 0x0000002512255210 */ /* 0x000fe200007fe4ff */
[----:B------:R-:W0:Y:S01]  /*0a10*/  @P2 LDC.64 R16, c[0x0][0x288] ;  /* 0x0000a200ff102b82 */ /* 0x000e220000000a00 */
[----:B----4-:R-:W-:Y:S02]  /*0a20*/  @P5 IADD3 R34, P0, R7, R34, RZ ;  /* 0x0000002207225210 */ /* 0x010fe40007f1e0ff */
[----:B------:R-:W-:Y:S02]  /*0a30*/  @P4 IADD3 R15, R15, R19, RZ ;  /* 0x000000130f0f4210 */ /* 0x000fe40007ffe0ff */
[----:B------:R-:W-:Y:S02]  /*0a40*/  @P4 SHF.L.U32 R7, R14, 0x1, RZ ;  /* 0x000000010e074819 */ /* 0x000fe400000006ff */
[----:B------:R-:W-:Y:S01]  /*0a50*/  @P5 IADD3.X R35, R18, R35, RZ, P0, !PT ;  /* 0x0000002312235210 */ /* 0x000fe200007fe4ff */
[----:B---3--:R-:W-:Y:S01]  /*0a60*/  @P3 IMAD R18, R72, R8, RZ ;  /* 0x0000000848123224 */ /* 0x008fe200078e02ff */
[----:B------:R-:W-:-:S02]  /*0a70*/  @P4 SHF.L.U64.HI R20, R14, 0x1, R15 ;  /* 0x000000010e144819 */ /* 0x000fc4000001020f */
[C---:B------:R-:W-:Y:S01]  /*0a80*/  @P4 IADD3 R32, P0, R7.reuse, R32, RZ ;  /* 0x0000002007204210 */ /* 0x040fe20007f1e0ff */
[----:B------:R-:W1:Y:S01]  /*0a90*/  @P1 LDC.64 R14, c[0x0][0x288] ;  /* 0x0000a200ff0e1b82 */ /* 0x000e620000000a00 */
[----:B------:R-:W-:Y:S02]  /*0aa0*/  @P3 MOV R19, R13 ;  /* 0x0000000d00133202 */ /* 0x000fe40000000f00 */
[C---:B------:R-:W-:Y:S02]  /*0ab0*/  @P4 IADD3.X R33, R20.reuse, R33, RZ, P0, !PT ;  /* 0x0000002114214210 */ /* 0x040fe400007fe4ff */
[----:B------:R-:W-:Y:S01]  /*0ac0*/  @P4 IADD3 R30, P0, R7, R30, RZ ;  /* 0x0000001e071e4210 */ /* 0x000fe20007f1e0ff */
[----:B------:R-:W-:Y:S01]  /*0ad0*/  @P3 IMAD R7, R67, R9, R18 ;  /* 0x0000000943073224 */ /* 0x000fe200078e0212 */
[----:B------:R-:W-:Y:S02]  /*0ae0*/  @P3 MOV R18, R10 ;  /* 0x0000000a00123202 */ /* 0x000fe40000000f00 */
[----:B------:R-:W-:-:S02]  /*0af0*/  @P4 IADD3.X R31, R20, R31, RZ, P0, !PT ;  /* 0x0000001f141f4210 */ /* 0x000fc400007fe4ff */
[----:B------:R-:W3:Y:S01]  /*0b00*/  @P1 LDC.64 R20, c[0x0][0x230] ;  /* 0x00008c00ff141b82 */ /* 0x000ee20000000a00 */
[----:B------:R-:W-:-:S05]  /*0b10*/  @P3 IMAD.WIDE.U32 R8, R67, R8, R18 ;  /* 0x0000000843083225 */ /* 0x000fca00078e0012 */
[----:B------:R-:W-:Y:S01]  /*0b20*/  @P3 IADD3 R7, R9, R7, RZ ;  /* 0x0000000709073210 */ /* 0x000fe20007ffe0ff */
[----:B0-----:R-:W-:Y:S01]  /*0b30*/  @P2 IMAD R9, R71, R16, RZ ;  /* 0x0000001047092224 */ /* 0x001fe200078e02ff */
[C---:B------:R-:W-:Y:S02]  /*0b40*/  @P3 SHF.L.U32 R19, R8.reuse, 0x1, RZ ;  /* 0x0000000108133819 */ /* 0x040fe400000006ff */
[----:B------:R-:W-:Y:S01]  /*0b50*/  @P3 SHF.L.U64.HI R18, R8, 0x1, R7 ;  /* 0x0000000108123819 */ /* 0x000fe20000010207 */
[C---:B------:R-:W-:Y:S01]  /*0b60*/  @P2 IMAD R43, R66.reuse, R17, R9 ;  /* 0x00000011422b2224 */ /* 0x040fe200078e0209 */
[----:B------:R-:W-:Y:S01]  /*0b70*/  @P2 MOV R8, R10 ;  /* 0x0000000a00082202 */ /* 0x000fe20000000f00 */
[----:B------:R-:W0:Y:S01]  /*0b80*/  LDC R7, c[0x0][0x2ac] ;  /* 0x0000ab00ff077b82 */ /* 0x000e220000000800 */
[----:B------:R-:W-:Y:S02]  /*0b90*/  @P2 MOV R9, R13 ;  /* 0x0000000d00092202 */ /* 0x000fe40000000f00 */
[----:B------:R-:W-:Y:S01]  /*0ba0*/  @P3 IADD3 R28, P0, R19, R28, RZ ;  /* 0x0000001c131c3210 */ /* 0x000fe20007f1e0ff */
[----:B------:R-:W-:-:S03]  /*0bb0*/  @P2 IMAD.WIDE.U32 R16, R66, R16, R8 ;  /* 0x0000001042102225 */ /* 0x000fc600078e0008 */
[----:B------:R-:W-:Y:S01]  /*0bc0*/  @P3 IADD3.X R29, R18, R29, RZ, P0, !PT ;  /* 0x0000001d121d3210 */ /* 0x000fe200007fe4ff */
[----:B------:R-:W4:Y:S01]  /*0bd0*/  @P1 LDC.64 R8, c[0x0][0x228] ;  /* 0x00008a00ff081b82 */ /* 0x000f220000000a00 */
[----:B------:R-:W-:Y:S01]  /*0be0*/  @P3 IADD3 R26, P0, R19, R26, RZ ;  /* 0x0000001a131a3210 */ /* 0x000fe20007f1e0ff */
[----:B-1----:R-:W-:Y:S01]  /*0bf0*/  @P1 IMAD R19, R70, R14, RZ ;  /* 0x0000000e46131224 */ /* 0x002fe200078e02ff */
[----:B------:R-:W-:Y:S02]  /*0c00*/  @P2 IADD3 R17, R17, R43, RZ ;  /* 0x0000002b11112210 */ /* 0x000fe40007ffe0ff */
[----:B------:R-:W-:Y:S01]  /*0c10*/  @P2 SHF.L.U32 R43, R16, 0x1, RZ ;  /* 0x00000001102b2819 */ /* 0x000fe200000006ff */
[----:B------:R-:W-:Y:S01]  /*0c20*/  @P1 IMAD R15, R64, R15, R19 ;  /* 0x0000000f400f1224 */ /* 0x000fe200078e0213 */
[----:B------:R-:W-:Y:S02]  /*0c30*/  @P2 SHF.L.U64.HI R42, R16, 0x1, R17 ;  /* 0x00000001102a2819 */ /* 0x000fe40000010211 */
[----:B------:R-:W-:-:S02]  /*0c40*/  @P1 MOV R16, R10 ;  /* 0x0000000a00101202 */ /* 0x000fc40000000f00 */
[----:B------:R-:W-:Y:S02]  /*0c50*/  @P1 MOV R17, R13 ;  /* 0x0000000d00111202 */ /* 0x000fe40000000f00 */
[----:B------:R-:W-:Y:S01]  /*0c60*/  @P3 IADD3.X R27, R18, R27, RZ, P0, !PT ;  /* 0x0000001b121b3210 */ /* 0x000fe200007fe4ff */
[----:B------:R-:W-:Y:S01]  /*0c70*/  IMAD.WIDE.U32 R18, R0, -0x55555555, RZ ;  /* 0xaaaaaaab00127825 */ /* 0x000fe200078e00ff */
[----:B--2---:R-:W-:-:S03]  /*0c80*/  @P2 IADD3 R24, P0, R43, R24, RZ ;  /* 0x000000182b182210 */ /* 0x004fc60007f1e0ff */
[----:B------:R-:W-:Y:S01]  /*0c90*/  @P1 IMAD.WIDE.U32 R16, R64, R14, R16 ;  /* 0x0000000e40101225 */ /* 0x000fe200078e0010 */
[----:B------:R-:W-:Y:S02]  /*0ca0*/  @P2 IADD3.X R25, R42, R25, RZ, P0, !PT ;  /* 0x000000192a192210 */ /* 0x000fe400007fe4ff */
[----:B------:R-:W-:Y:S02]  /*0cb0*/  @P2 IADD3 R22, P0, R43, R22, RZ ;  /* 0x000000162b162210 */ /* 0x000fe40007f1e0ff */
[----:B------:R-:W-:Y:S02]  /*0cc0*/  @P1 IADD3 R17, R17, R15, RZ ;  /* 0x0000000f11111210 */ /* 0x000fe40007ffe0ff */
[----:B------:R-:W-:Y:S02]  /*0cd0*/  SHF.R.U32.HI R18, RZ, 0x4, R19 ;  /* 0x00000004ff127819 */ /* 0x000fe40000011613 */
[----:B------:R-:W-:Y:S02]  /*0ce0*/  @P1 SHF.L.U32 R15, R16, 0x1, RZ ;  /* 0x00000001100f1819 */ /* 0x000fe400000006ff */
[----:B------:R-:W-:Y:S01]  /*0cf0*/  @P2 IADD3.X R23, R42, R23, RZ, P0, !PT ;  /* 0x000000172a172210 */ /* 0x000fe200007fe4ff */
[----:B0-----:R-:W-:Y:S01]  /*0d00*/  IMAD R7, R7, UR7, R18 ;  /* 0x0000000707077c24 */ /* 0x001fe2000f8e0212 */
[----:B------:R-:W-:-:S02]  /*0d10*/  @P1 SHF.L.U64.HI R16, R16, 0x1, R17 ;  /* 0x0000000110101819 */ /* 0x000fc40000010211 */
[----:B---3--:R-:W-:Y:S02]  /*0d20*/  @P1 IADD3 R20, P0, R15, R20, RZ ;  /* 0x000000140f141210 */ /* 0x008fe40007f1e0ff */
[----:B------:R-:W-:Y:S02]  /*0d30*/  IADD3 R7, R7, 0x60, RZ ;  /* 0x0000006007077810 */ /* 0x000fe40007ffe0ff */
[----:B------:R-:W-:Y:S02]  /*0d40*/  @P1 IADD3.X R21, R16, R21, RZ, P0, !PT ;  /* 0x0000001510151210 */ /* 0x000fe400007fe4ff */
[----:B----4-:R-:W-:-:S04]  /*0d50*/  @P1 IADD3 R8, P0, R15, R8, RZ ;  /* 0x000000080f081210 */ /* 0x010fc80007f1e0ff */
[----:B------:R-:W-:Y:S02]  /*0d60*/  @P1 IADD3.X R9, R16, R9, RZ, P0, !PT ;  /* 0x0000000910091210 */ /* 0x000fe400007fe4ff */
[----:B------:R-:W-:Y:S02]  /*0d70*/  ISETP.GE.U32.AND P0, PT, R7, UR12, PT ;  /* 0x0000000c07007c0c */ /* 0x000fe4000bf06070 */
[----:B------:R-:W-:Y:S02]  /*0d80*/  SHF.R.S32.HI R7, RZ, 0x1f, R7 ;  /* 0x0000001fff077819 */ /* 0x000fe40000011407 */
[----:B------:R-:W-:Y:S02]  /*0d90*/  MOV R52, RZ ;  /* 0x000000ff00347202 */ /* 0x000fe40000000f00 */
[----:B------:R-:W-:Y:S02]  /*0da0*/  CS2R R50, SRZ ;  /* 0x0000000000327805 */ /* 0x000fe4000001ff00 */
[----:B------:R-:W-:-:S02]  /*0db0*/  ISETP.GE.AND.EX P0, PT, R7, UR13, PT, P0 ;  /* 0x0000000d07007c0c */ /* 0x000fc4000bf06300 */
[----:B------:R-:W-:Y:S02]  /*0dc0*/  CS2R R48, SRZ ;  /* 0x0000000000307805 */ /* 0x000fe4000001ff00 */
[----:B------:R-:W-:Y:S01]  /*0dd0*/  CS2R R44, SRZ ;  /* 0x00000000002c7805 */ /* 0x000fe2000001ff00 */
[----:B------:R-:W5:Y:S01]  /*0de0*/  @P1 LDG.E R47, desc[UR8][R8.64] ;  /* 0x00000008082f1981 */ /* 0x000f62000c1e1900 */
[----:B------:R-:W-:-:S03]  /*0df0*/  ISETP.LT.U32.AND P0, PT, R0, 0x180, !P0 ;  /* 0x000001800000780c */ /* 0x000fc60004701070 */
[----:B------:R-:W5:Y:S04]  /*0e00*/  @P5 LDG.E R51, desc[UR8][R34.64] ;  /* 0x0000000822335981 */ /* 0x000f68000c1e1900 */
[----:B------:R-:W5:Y:S04]  /*0e10*/  @P4 LDG.E R50, desc[UR8][R30.64] ;  /* 0x000000081e324981 */ /* 0x000f68000c1e1900 */
[----:B------:R-:W5:Y:S02]  /*0e20*/  @P2 LDG.E R44, desc[UR8][R24.64] ;  /* 0x00000008182c2981 */ /* 0x000f64000c1e1900 */
[----:B------:R-:W0:Y:S01]  /*0e30*/  @P0 LDC.64 R16, c[0x0][0x288] ;  /* 0x0000a200ff100b82 */ /* 0x000e220000000a00 */
[----:B------:R-:W-:Y:S01]  /*0e40*/  @P0 MOV R19, R13 ;  /* 0x0000000d00130202 */ /* 0x000fe20000000f00 */
[----:B------:R-:W5:Y:S04]  /*0e50*/  @P2 LDG.E R48, desc[UR8][R22.64] ;  /* 0x0000000816302981 */ /* 0x000f68000c1e1900 */
[----:B------:R-:W5:Y:S02]  /*0e60*/  @P3 LDG.E R49, desc[UR8][R26.64] ;  /* 0x000000081a313981 */ /* 0x000f64000c1e1900 */
        /* <DEDUP_REMOVED lines=10> */
[C---:B------:R-:W-:Y:S02]  /*0f10*/  @P0 IADD3.X R15, R18.reuse, R15, RZ, P6, !PT ;  /* 0x0000000f120f0210 */ /* 0x040fe400037fe4ff */
[----:B0-----:R-:W-:Y:S02]  /*0f20*/  @P0 IADD3 R16, P6, R7, R16, RZ ;  /* 0x0000001007100210 */ /* 0x001fe40007fde0ff */
[----:B------:R-:W-:Y:S02]  /*0f30*/  MOV R7, RZ ;  /* 0x000000ff00077202 */ /* 0x000fe40000000f00 */
[----:B------:R-:W-:-:S04]  /*0f40*/  @P0 IADD3.X R17, R18, R17, RZ, P6, !PT ;  /* 0x0000001112110210 */ /* 0x000fc800037fe4ff */
[----:B------:R0:W5:Y:S04]  /*0f50*/  @P0 LDG.E R7, desc[UR8][R14.64] ;  /* 0x000000080e070981 */ /* 0x000168000c1e1900 */
[----:B------:R1:W5:Y:S01]  /*0f60*/  @P0 LDG.E R46, desc[UR8][R16.64] ;  /* 0x00000008102e0981 */ /* 0x000362000c1e1900 */
[----:B------:R-:W-:-:S04]  /*0f70*/  ISETP.GE.U32.AND P0, PT, R57, UR12, PT ;  /* 0x0000000c39007c0c */ /* 0x000fc8000bf06070 */
[----:B------:R-:W-:-:S04]  /*0f80*/  ISETP.GE.AND.EX P0, PT, R75, UR13, PT, P0 ;  /* 0x0000000d4b007c0c */ /* 0x000fc8000bf06300 */
[----:B------:R-:W-:-:S13]  /*0f90*/  ISETP.LT.U32.AND P0, PT, R0, 0x180, !P0 ;  /* 0x000001800000780c */ /* 0x000fda0004701070 */
[----:B0-----:R-:W0:Y:S01]  /*0fa0*/  @P0 LDC.64 R14, c[0x0][0x288] ;  /* 0x0000a200ff0e0b82 */ /* 0x001e220000000a00 */
[----:B------:R-:W-:-:S07]  /*0fb0*/  @P0 MOV R19, R13 ;  /* 0x0000000d00130202 */ /* 0x000fce0000000f00 */
[----:B-1----:R-:W1:Y:S01]  /*0fc0*/  @P0 LDC.64 R16, c[0x0][0x230] ;  /* 0x00008c00ff100b82 */ /* 0x002e620000000a00 */
        /* <DEDUP_REMOVED lines=10> */
[----:B0-----:R-:W-:-:S04]  /*1070*/  @P0 IADD3 R18, P6, R15, R18, RZ ;  /* 0x000000120f120210 */ /* 0x001fc80007fde0ff */
[----:B------:R-:W-:Y:S02]  /*1080*/  @P0 IADD3.X R19, R14, R19, RZ, P6, !PT ;  /* 0x000000130e130210 */ /* 0x000fe400037fe4ff */
[----:B------:R-:W0:Y:S01]  /*1090*/  LDC.64 R14, c[0x0][0x248] ;  /* 0x00009200ff0e7b82 */ /* 0x000e220000000a00 */
[----:B------:R-:W-:Y:S02]  /*10a0*/  LOP3.LUT P6, RZ, R6, 0x2, RZ, 0xc0, !PT ;  /* 0x0000000206ff7812 */ /* 0x000fe400078cc0ff */
[----:B------:R-:W-:Y:S01]  /*10b0*/  CS2R R42, SRZ ;  /* 0x00000000002a7805 */ /* 0x000fe2000001ff00 */
[----:B------:R-:W5:Y:S05]  /*10c0*/  @P0 LDG.E R45, desc[UR8][R18.64] ;  /* 0x00000008122d0981 */ /* 0x000f6a000c1e1900 */
[----:B------:R-:W5:Y:S05]  /*10d0*/  @P5 LDG.E R43, desc[UR8][R36.64] ;  /* 0x00000008242b5981 */ /* 0x000f6a000c1e1900 */
[----:B------:R1:W5:Y:S04]  /*10e0*/  @P6 LDG.E R42, desc[UR8][R40.64] ;  /* 0x00000008282a6981 */ /* 0x000368000c1e1900 */
[----:B------:R2:W5:Y:S01]  /*10f0*/  @P6 LDG.E R52, desc[UR8][R38.64] ;  /* 0x0000000826346981 */ /* 0x000562000c1e1900 */
[----:B0-----:R-:W-:-:S06]  /*1100*/  IMAD.WIDE R14, R5, 0x8, R14 ;  /* 0x00000008050e7825 */ /* 0x001fcc00078e020e */
[----:B------:R-:W3:Y:S01]  /*1110*/  LDG.E.64 R14, desc[UR8][R14.64] ;  /* 0x000000080e0e7981 */ /* 0x000ee2000c1e1b00 */
[----:B-1----:R-:W-:Y:S02]  /*1120*/  CS2R R40, SRZ ;  /* 0x0000000000287805 */ /* 0x002fe4000001ff00 */
[----:B--2---:R-:W-:-:S04]  /*1130*/  CS2R R38, SRZ ;  /* 0x0000000000267805 */ /* 0x004fc8000001ff00 */
[----:B------:R-:W5:Y:S04]  /*1140*/  @P4 LDG.E R40, desc[UR8][R32.64] ;  /* 0x0000000820284981 */ /* 0x000f68000c1e1900 */
[----:B------:R-:W5:Y:S04]  /*1150*/  @P3 LDG.E R41, desc[UR8][R28.64] ;  /* 0x000000081c293981 */ /* 0x000f68000c1e1900 */
[----:B------:R-:W5:Y:S04]  /*1160*/  @P1 LDG.E R39, desc[UR8][R20.64] ;  /* 0x0000000814271981 */ /* 0x000f68000c1e1900 */
[----:B------:R0:W5:Y:S01]  /*1170*/  @P0 LDG.E R38, desc[UR8][R16.64] ;  /* 0x0000000810260981 */ /* 0x000162000c1e1900 */
[----:B------:R-:W-:Y:S01]  /*1180*/  MOV R8, 0x3f800000 ;  /* 0x3f80000000087802 */ /* 0x000fe20000000f00 */
[----:B------:R-:W-:Y:S01]  /*1190*/  BSSY B0, `(.L_x_1076) ;  /* 0x0000014000007945 */ /* 0x000fe20003800000 */
[----:B------:R-:W-:-:S02]  /*11a0*/  CS2R R18, SRZ ;  /* 0x0000000000127805 */ /* 0x000fc4000001ff00 */
[----:B0-----:R-:W-:Y:S01]  /*11b0*/  CS2R R16, SRZ ;  /* 0x0000000000107805 */ /* 0x001fe2000001ff00 */
[----:B---3--:R-:W-:-:S05]  /*11c0*/  FFMA.FTZ R26, -R14, R14, R15 ;  /* 0x0000000e0e1a7223 */ /* 0x008fca000001010f */
[----:B------:R-:W-:-:S13]  /*11d0*/  FSETP.GTU.FTZ.AND P0, PT, R26, RZ, PT ;  /* 0x000000ff1a00720b */ /* 0x000fda0003f1c000 */
[----:B------:R-:W0:Y:S02]  /*11e0*/  @P0 LDC R15, c[0x0][0x250] ;  /* 0x00009400ff0f0b82 */ /* 0x000e240000000800 */
[----:B0-----:R-:W-:-:S04]  /*11f0*/  @P0 FADD.FTZ R15, R26, R15 ;  /* 0x0000000f1a0f0221 */ /* 0x001fc80000010000 */
[----:B------:R0:W1:Y:S01]  /*1200*/  @P0 MUFU.RSQ R8, R15 ;  /* 0x0000000f00080308 */ /* 0x0000620000001400 */
[----:B------:R-:W-:-:S13]  /*1210*/  ISETP.GT.U32.AND P0, PT, R0, 0x17f, PT ;  /* 0x0000017f0000780c */ /* 0x000fda0003f04070 */
[----:B0-----:R-:W-:Y:S05]  /*1220*/  @P0 BRA `(.L_x_1077) ;  /* 0x0000000000280947 */ /* 0x001fea0003800000 */
        /* <DEDUP_REMOVED lines=9> */
[----:B--2---:R-:W5:Y:S02]  /*12c0*/  LDG.E.64 R16, desc[UR8][R16.64] ;  /* 0x0000000810107981 */ /* 0x004f64000c1e1b00 */
.L_x_1077:
[----:B------:R-:W-:Y:S05]  /*12d0*/  BSYNC B0 ;  /* 0x0000000000007941 */ /* 0x000fea0003800000 */
.L_x_1076:
[----:B------:R-:W-:Y:S01]  /*12e0*/  ISETP.NE.AND P0, PT, RZ, UR10, PT ;  /* 0x0000000aff007c0c */ /* 0x000fe2000bf05270 */
[--C-:B-----5:R-:W-:Y:S01]  /*12f0*/  HADD2.F32 R9, -RZ, R42.reuse.H0_H0 ;  /* 0x2000002aff097230 */ /* 0x120fe20000004100 */
[----:B------:R-:W-:Y:S01]  /*1300*/  LOP3.LUT R6, R6, 0xfffffffb, RZ, 0xc0, !PT ;  /* 0xfffffffb06067812 */ /* 0x000fe200078ec0ff */
[----:B------:R-:W-:Y:S02]  /*1310*/  HADD2.F32 R25, -RZ, R42.H1_H1 ;  /* 0x3000002aff197230 */ /* 0x000fe40000004100 */
[--C-:B------:R-:W-:Y:S02]  /*1320*/  HADD2.F32 R27, -RZ, R43.reuse.H0_H0 ;  /* 0x2000002bff1b7230 */ /* 0x100fe40000004100 */
[C---:B------:R-:W-:Y:S01]  /*1330*/  FADD.FTZ R9, -R14.reuse, R9 ;  /* 0x000000090e097221 */ /* 0x040fe20000010100 */
[----:B------:R-:W-:Y:S02]  /*1340*/  HADD2.F32 R31, -RZ, R43.H1_H1 ;  /* 0x3000002bff1f7230 */ /* 0x000fe40000004100 */
[----:B------:R-:W-:Y:S01]  /*1350*/  FADD.FTZ R29, -R14, R25 ;  /* 0x000000190e1d7221 */ /* 0x000fe20000010100 */
[----:B------:R-:W-:-:S02]  /*1360*/  HADD2.F32 R23, -RZ, R52.H0_H0 ;  /* 0x20000034ff177230 */ /* 0x000fc40000004100 */
[C---:B------:R-:W-:Y:S01]  /*1370*/  FADD.FTZ R27, -R14.reuse, R27 ;  /* 0x0000001b0e1b7221 */ /* 0x040fe20000010100 */
[----:B------:R-:W-:Y:S02]  /*1380*/  HADD2.F32 R15, -RZ, R52.H1_H1 ;  /* 0x30000034ff0f7230 */ /* 0x000fe40000004100 */
[----:B------:R-:W-:Y:S01]  /*1390*/  FADD.FTZ R25, -R14, R31 ;  /* 0x0000001f0e197221 */ /* 0x000fe20000010100 */
[----:B------:R-:W-:Y:S01]  /*13a0*/  @P0 LOP3.LUT R6, R6, 0x4, RZ, 0xfc, !PT ;  /* 0x0000000406060812 */ /* 0x000fe200078efcff */
[--C-:B------:R-:W-:Y:S02]  /*13b0*/  HADD2.F32 R21, -RZ, R51.reuse.H0_H0 ;  /* 0x20000033ff157230 */ /* 0x100fe40000004100 */
[-C--:B-1----:R-:W-:Y:S01]  /*13c0*/  FMUL.FTZ R9, R9, R8.reuse ;  /* 0x0000000809097220 */ /* 0x082fe20000410000 */
[----:B------:R-:W-:Y:S02]  /*13d0*/  HADD2.F32 R24, -RZ, R51.H1_H1 ;  /* 0x30000033ff187230 */ /* 0x000fe40000004100 */
        /* <DEDUP_REMOVED lines=20> */
.L_x_1078:
[----:B------:R-:W-:Y:S01]  /*1520*/  FMUL.FTZ R22, R23, R16 ;  /* 0x0000001017167220 */ /* 0x000fe20000410000 */
[----:B------:R-:W-:Y:S01]  /*1530*/  FFMA.FTZ R26, R9, R23, RZ ;  /* 0x00000017091a7223 */ /* 0x000fe200000100ff */
        /* <DEDUP_REMOVED lines=24> */
.L_x_1079:
[----:B------:R-:W-:Y:S01]  /*16c0*/  FADD.FTZ R32, RZ, R23 ;  /* 0x00000017ff207221 */ /* 0x000fe20000010000 */
[----:B------:R-:W-:Y:S01]  /*16d0*/  FFMA.FTZ R9, R20, R29, R9 ;  /* 0x0000001d14097223 */ /* 0x000fe20000010009 */
[----:B------:R-:W-:Y:S01]  /*16e0*/  FMUL.FTZ R30, R21, R16 ;  /* 0x00000010151e7220 */ /* 0x000fe20000410000 */
[C---:B------:R-:W-:Y:S01]  /*16f0*/  FFMA.FTZ R26, R27.reuse, R21, R26 ;  /* 0x000000151b1a7223 */ /* 0x040fe2000001001a */
[----:B------:R-:W-:Y:S01]  /*1700*/  FADD.FTZ R21, R32, R21 ;  /* 0x0000001520157221 */ /* 0x000fe20000010000 */
[--C-:B------:R-:W-:Y:S02]  /*1710*/  HADD2.F32 R23, -RZ, R40.reuse.H0_H0 ;  /* 0x20000028ff177230 */ /* 0x100fe40000004100 */
[----:B------:R-:W-:Y:S01]  /*1720*/  FFMA.FTZ R32, R27, R30, R9 ;  /* 0x0000001e1b207223 */ /* 0x000fe20000010009 */
[----:B------:R-:W-:Y:S01]  /*1730*/  FFMA.FTZ R27, R20, R15, RZ ;  /* 0x0000000f141b7223 */ /* 0x000fe200000100ff */
[----:B------:R-:W-:Y:S02]  /*1740*/  HADD2.F32 R25, -RZ, R40.H1_H1 ;  /* 0x30000028ff197230 */ /* 0x000fe40000004100 */
[----:B------:R-:W-:Y:S01]  /*1750*/  FADD.FTZ R29, R29, R28 ;  /* 0x0000001c1d1d7221 */ /* 0x000fe20000010000 */
[----:B------:R-:W-:Y:S01]  /*1760*/  FADD.FTZ R15, RZ, R15 ;  /* 0x0000000fff0f7221 */ /* 0x000fe20000010000 */
[----:B------:R-:W-:Y:S01]  /*1770*/  FFMA.FTZ R20, R22, R24, R27 ;  /* 0x0000001816147223 */ /* 0x000fe2000001001b */
[----:B------:R-:W-:Y:S01]  /*1780*/  FMUL.FTZ R9, R24, R17 ;  /* 0x0000001118097220 */ /* 0x000fe20000410000 */
[C---:B------:R-:W-:Y:S01]  /*1790*/  FADD.FTZ R23, -R14.reuse, R23 ;  /* 0x000000170e177221 */ /* 0x040fe20000010100 */
[----:B------:R-:W-:Y:S01]  /*17a0*/  FADD.FTZ R27, -R14, R25 ;  /* 0x000000190e1b7221 */ /* 0x000fe20000010100 */
[----:B------:R-:W-:Y:S01]  /*17b0*/  FADD.FTZ R24, R15, R24 ;  /* 0x000000180f187221 */ /* 0x000fe20000010000 */
[----:B------:R-:W-:Y:S01]  /*17c0*/  FADD.FTZ R28, R29, R30 ;  /* 0x0000001e1d1c7221 */ /* 0x000fe20000010000 */
[----:B------:R-:W-:Y:S01]  /*17d0*/  FFMA.FTZ R22, R22, R9, R32 ;  /* 0x0000000916167223 */ /* 0x000fe20000010020 */
[----:B------:R-:W-:-:S02]  /*17e0*/  HADD2.F32 R25, -RZ, R50.H0_H0 ;  /* 0x20000032ff197230 */ /* 0x000fc40000004100 */
[-C--:B------:R-:W-:Y:S01]  /*17f0*/  FMUL.FTZ R23, R23, R8.reuse ;  /* 0x0000000817177220 */ /* 0x080fe20000410000 */
        /* <DEDUP_REMOVED lines=21> */
.L_x_1080:
[----:B------:R-:W-:Y:S01]  /*1950*/  FMUL.FTZ R29, R25, R16 ;  /* 0x00000010191d7220 */ /* 0x000fe20000410000 */
[----:B------:R-:W-:Y:S01]  /*1960*/  FADD.FTZ R28, R9, R28 ;  /* 0x0000001c091c7221 */ /* 0x000fe20000010000 */
[----:B------:R-:W-:Y:S01]  /*1970*/  FFMA.FTZ R26, R23, R25, R26 ;  /* 0x00000019171a7223 */ /* 0x000fe2000001001a */
[----:B------:R-:W-:Y:S01]  /*1980*/  FADD.FTZ R9, R24, R15 ;  /* 0x0000000f18097221 */ /* 0x000fe20000010000 */
[----:B------:R-:W-:Y:S01]  /*1990*/  FFMA.FTZ R20, R30, R15, R20 ;  /* 0x0000000f1e147223 */ /* 0x000fe20000010014 */
[----:B------:R-:W-:Y:S01]  /*19a0*/  FADD.FTZ R27, R21, R25 ;  /* 0x00000019151b7221 */ /* 0x000fe20000010000 */
[----:B------:R-:W-:Y:S01]  /*19b0*/  FFMA.FTZ R23, R23, R29, R22 ;  /* 0x0000001d17177223 */ /* 0x000fe20000010016 */
[----:B------:R-:W-:Y:S01]  /*19c0*/  FMUL.FTZ R15, R15, R17 ;  /* 0x000000110f0f7220 */ /* 0x000fe20000410000 */
[----:B------:R-:W-:Y:S01]  /*19d0*/  FADD.FTZ R22, R28, R29 ;  /* 0x0000001d1c167221 */ /* 0x000fe20000010000 */
[--C-:B------:R-:W-:Y:S02]  /*19e0*/  HADD2.F32 R21, -RZ, R41.reuse.H0_H0 ;  /* 0x20000029ff157230 */ /* 0x100fe40000004100 */
[----:B------:R-:W-:-:S02]  /*19f0*/  HADD2.F32 R25, -RZ, R41.H1_H1 ;  /* 0x30000029ff197230 */ /* 0x000fc40000004100 */
[----:B------:R-:W-:Y:S01]  /*1a00*/  FFMA.FTZ R30, R30, R15, R23 ;  /* 0x0000000f1e1e7223 */ /* 0x000fe20000010017 */
[----:B------:R-:W-:Y:S01]  /*1a10*/  FADD.FTZ R23, R15, R22 ;  /* 0x000000160f177221 */ /* 0x000fe20000010000 */
[C---:B------:R-:W-:Y:S01]  /*1a20*/  FADD.FTZ R31, -R14.reuse, R21 ;  /* 0x000000150e1f7221 */ /* 0x040fe20000010100 */
[--C-:B------:R-:W-:Y:S02]  /*1a30*/  HADD2.F32 R29, -RZ, R49.reuse.H0_H0 ;  /* 0x20000031ff1d7230 */ /* 0x100fe40000004100 */
[----:B------:R-:W-:Y:S01]  /*1a40*/  FADD.FTZ R15, -R14, R25 ;  /* 0x000000190e0f7221 */ /* 0x000fe20000010100 */
[----:B------:R-:W-:Y:S02]  /*1a50*/  HADD2.F32 R21, -RZ, R49.H1_H1 ;  /* 0x30000031ff157230 */ /* 0x000fe40000004100 */
[-C--:B------:R-:W-:Y:S01]  /*1a60*/  FMUL.FTZ R31, R31, R8.reuse ;  /* 0x000000081f1f7220 */ /* 0x080fe20000410000 */
[----:B------:R-:W-:Y:S02]  /*1a70*/  HADD2.F32 R25, -RZ, R44.H0_H0 ;  /* 0x2000002cff197230 */ /* 0x000fe40000004100 */
        /* <DEDUP_REMOVED lines=20> */
.L_x_1081:
[----:B------:R-:W-:Y:S01]  /*1bc0*/  FMUL.FTZ R33, R29, R16 ;  /* 0x000000101d217220 */ /* 0x000fe20000410000 */
[----:B------:R-:W-:Y:S01]  /*1bd0*/  FADD.FTZ R15, R27, R29 ;  /* 0x0000001d1b0f7221 */ /* 0x000fe20000010000 */
[C---:B------:R-:W-:Y:S01]  /*1be0*/  FFMA.FTZ R28, R31.reuse, R29, R26 ;  /* 0x0000001d1f1c7223 */ /* 0x040fe2000001001a */
[----:B------:R-:W-:Y:S02]  /*1bf0*/  HADD2.F32 R29, -RZ, R44.H1_H1 ;  /* 0x3000002cff1d7230 */ /* 0x000fe40000004100 */
[C---:B------:R-:W-:Y:S01]  /*1c00*/  FADD.FTZ R25, -R14.reuse, R25 ;  /* 0x000000190e197221 */ /* 0x040fe20000010100 */
[----:B------:R-:W-:Y:S01]  /*1c10*/  FFMA.FTZ R31, R31, R33, R30 ;  /* 0x000000211f1f7223 */ /* 0x000fe2000001001e */
[----:B------:R-:W-:Y:S01]  /*1c20*/  FADD.FTZ R27, R23, R33 ;  /* 0x00000021171b7221 */ /* 0x000fe20000010000 */
[--C-:B------:R-:W-:Y:S02]  /*1c30*/  HADD2.F32 R23, -RZ, R48.reuse.H0_H0 ;  /* 0x20000030ff177230 */ /* 0x100fe40000004100 */
[----:B------:R-:W-:Y:S01]  /*1c40*/  FADD.FTZ R29, -R14, R29 ;  /* 0x0000001d0e1d7221 */ /* 0x000fe20000010100 */
[----:B------:R-:W-:-:S02]  /*1c50*/  HADD2.F32 R24, -RZ, R48.H1_H1 ;  /* 0x30000030ff187230 */ /* 0x000fc40000004100 */
[-C--:B------:R-:W-:Y:S01]  /*1c60*/  FMUL.FTZ R25, R25, R8.reuse ;  /* 0x0000000819197220 */ /* 0x080fe20000410000 */
        /* <DEDUP_REMOVED lines=14> */
[----:B------:R-:W-:Y:S01]  /*1d50*/  FMUL.FTZ R23, R23, R34 ;  /* 0x0000002217177220 */ /* 0x000fe20000410000 */
[----:B-1----:R-:W-:Y:S01]  /*1d60*/  FMUL.FTZ R33, R24, R37 ;  /* 0x0000002518217220 */ /* 0x002fe20000410000 */
[----:B------:R-:W-:Y:S01]  /*1d70*/  FADD.FTZ R37, -R37, 1 ;  /* 0x3f80000025257421 */ /* 0x000fe20000010100 */
[----:B------:R-:W-:-:S03]  /*1d80*/  FFMA.FTZ R24, R29, R65, 1 ;  /* 0x3f8000001d187423 */ /* 0x000fc60000010041 */
[----:B------:R-:W-:Y:S01]  /*1d90*/  FFMA.FTZ R32, R32, R37, 1 ;  /* 0x3f80000020207423 */ /* 0x000fe20000010025 */
[----:B------:R-:W-:-:S03]  /*1da0*/  FMUL.FTZ R23, R23, R24 ;  /* 0x0000001817177220 */ /* 0x000fc60000410000 */
[----:B------:R-:W-:-:S07]  /*1db0*/  FMUL.FTZ R24, R33, R32 ;  /* 0x0000002021187220 */ /* 0x000fce0000410000 */
.L_x_1082:
[----:B------:R-:W-:Y:S01]  /*1dc0*/  FFMA.FTZ R34, R22, R30, R31 ;  /* 0x0000001e16227223 */ /* 0x000fe2000001001f */
[----:B------:R-:W-:Y:S01]  /*1dd0*/  FMUL.FTZ R32, R23, R16 ;  /* 0x0000001017207220 */ /* 0x000fe20000410000 */
[----:B------:R-:W-:Y:S01]  /*1de0*/  FADD.FTZ R31, R30, R27 ;  /* 0x0000001b1e1f7221 */ /* 0x000fe20000010000 */
[----:B------:R-:W-:Y:S01]  /*1df0*/  FFMA.FTZ R27, R22, R21, R20 ;  /* 0x00000015161b7223 */ /* 0x000fe20000010014 */
[----:B------:R-:W-:Y:S01]  /*1e00*/  FADD.FTZ R29, R9, R21 ;  /* 0x00000015091d7221 */ /* 0x000fe20000010000 */
[----:B------:R-:W-:Y:S01]  /*1e10*/  FMUL.FTZ R20, R24, R17 ;  /* 0x0000001118147220 */ /* 0x000fe20000410000 */
[----:B------:R-:W-:Y:S01]  /*1e20*/  FADD.FTZ R21, R31, R32 ;  /* 0x000000201f157221 */ /* 0x000fe20000010000 */
[--C-:B------:R-:W-:Y:S02]  /*1e30*/  HADD2.F32 R31, -RZ, R39.reuse.H0_H0 ;  /* 0x20000027ff1f7230 */ /* 0x100fe40000004100 */
[----:B------:R-:W-:Y:S01]  /*1e40*/  FFMA.FTZ R9, R25, R32, R34 ;  /* 0x0000002019097223 */ /* 0x000fe20000010022 */
[----:B------:R-:W-:-:S02]  /*1e50*/  HADD2.F32 R33, -RZ, R39.H1_H1 ;  /* 0x30000027ff217230 */ /* 0x000fc40000004100 */
[----:B------:R-:W-:Y:S01]  /*1e60*/  FFMA.FTZ R30, R25, R23, R28 ;  /* 0x00000017191e7223 */ /* 0x000fe2000001001c */
[----:B------:R-:W-:Y:S01]  /*1e70*/  FADD.FTZ R25, R20, R21 ;  /* 0x0000001514197221 */ /* 0x000fe20000010000 */
[----:B------:R-:W-:Y:S01]  /*1e80*/  FADD.FTZ R21, -R14, R31 ;  /* 0x0000001f0e157221 */ /* 0x000fe20000010100 */
[----:B------:R-:W-:Y:S01]  /*1e90*/  FFMA.FTZ R32, R26, R20, R9 ;  /* 0x000000141a207223 */ /* 0x000fe20000010009 */
[----:B------:R-:W-:Y:S01]  /*1ea0*/  FADD.FTZ R33, -R14, R33 ;  /* 0x000000210e217221 */ /* 0x000fe20000010100 */
[--C-:B------:R-:W-:Y:S02]  /*1eb0*/  HADD2.F32 R9, -RZ, R47.reuse.H0_H0 ;  /* 0x2000002fff097230 */ /* 0x100fe40000004100 */
        /* <DEDUP_REMOVED lines=22> */
.L_x_1083:
[----:B------:R-:W-:Y:S01]  /*2020*/  FMUL.FTZ R34, R9, R16 ;  /* 0x0000001009227220 */ /* 0x000fe20000410000 */
[----:B------:R-:W-:Y:S01]  /*2030*/  FADD.FTZ R28, R15, R23 ;  /* 0x000000170f1c7221 */ /* 0x000fe20000010000 */
[----:B------:R-:W-:Y:S01]  /*2040*/  FFMA.FTZ R15, R26, R24, R27 ;  /* 0x000000181a0f7223 */ /* 0x000fe2000001001b */
[--C-:B------:R-:W-:Y:S02]  /*2050*/  HADD2.F32 R31, -RZ, R7.reuse.H0_H0 ;  /* 0x20000007ff1f7230 */ /* 0x100fe40000004100 */
[----:B------:R-:W-:Y:S01]  /*2060*/  FFMA.FTZ R27, R21, R34, R32 ;  /* 0x00000022151b7223 */ /* 0x000fe20000010020 */
[----:B------:R-:W-:Y:S01]  /*2070*/  FADD.FTZ R34, R25, R34 ;  /* 0x0000002219227221 */ /* 0x000fe20000010000 */
[----:B------:R-:W-:Y:S01]  /*2080*/  FMUL.FTZ R25, R20, R17 ;  /* 0x0000001114197220 */ /* 0x000fe20000410000 */
[----:B------:R-:W-:Y:S02]  /*2090*/  HADD2.F32 R33, -RZ, R7.H1_H1 ;  /* 0x30000007ff217230 */ /* 0x000fe40000004100 */
[----:B------:R-:W-:Y:S01]  /*20a0*/  FADD.FTZ R23, R29, R24 ;  /* 0x000000181d177221 */ /* 0x000fe20000010000 */
[----:B------:R-:W-:-:S02]  /*20b0*/  HADD2.F32 R24, -RZ, R46.H1_H1 ;  /* 0x3000002eff187230 */ /* 0x000fc40000004100 */
[----:B------:R-:W-:Y:S01]  /*20c0*/  FFMA.FTZ R32, R22, R25, R27 ;  /* 0x0000001916207223 */ /* 0x000fe2000001001b */
[----:B------:R-:W-:Y:S01]  /*20d0*/  FADD.FTZ R29, R25, R34 ;  /* 0x00000022191d7221 */ /* 0x000fe20000010000 */
[C---:B------:R-:W-:Y:S01]  /*20e0*/  FADD.FTZ R25, -R14.reuse, R31 ;  /* 0x0000001f0e197221 */ /* 0x040fe20000010100 */
[----:B------:R-:W-:Y:S01]  /*20f0*/  FADD.FTZ R33, -R14, R33 ;  /* 0x000000210e217221 */ /* 0x000fe20000010100 */
[----:B------:R-:W-:Y:S02]  /*2100*/  HADD2.F32 R27, -RZ, R46.H0_H0 ;  /* 0x2000002eff1b7230 */ /* 0x000fe40000004100 */
        /* <DEDUP_REMOVED lines=21> */
.L_x_1084:
[----:B------:R-:W-:Y:S01]  /*2260*/  FMUL.FTZ R34, R27, R16 ;  /* 0x000000101b227220 */ /* 0x000fe20000410000 */
[----:B------:R-:W-:-:S03]  /*2270*/  HADD2.F32 R33, -RZ, R38.H1_H1 ;  /* 0x30000026ff217230 */ /* 0x000fc60000004100 */
[----:B------:R-:W-:Y:S01]  /*2280*/  FFMA.FTZ R31, R25, R34, R32 ;  /* 0x00000022191f7223 */ /* 0x000fe20000010020 */
[----:B------:R-:W-:Y:S01]  /*2290*/  FADD.FTZ R32, R29, R34 ;  /* 0x000000221d207221 */ /* 0x000fe20000010000 */
[----:B------:R-:W-:Y:S01]  /*22a0*/  FMUL.FTZ R29, R24, R17 ;  /* 0x00000011181d7220 */ /* 0x000fe20000410000 */
[----:B------:R-:W-:Y:S01]  /*22b0*/  FFMA.FTZ R34, R21, R9, R30 ;  /* 0x0000000915227223 */ /* 0x000fe2000001001e */
[----:B------:R-:W-:Y:S01]  /*22c0*/  FADD.FTZ R35, -R14, R33 ;  /* 0x000000210e237221 */ /* 0x000fe20000010100 */
[----:B------:R-:W-:Y:S02]  /*22d0*/  HADD2.F32 R30, -RZ, R45.H1_H1 ;  /* 0x3000002dff1e7230 */ /* 0x000fe40000004100 */
[----:B------:R-:W-:Y:S01]  /*22e0*/  FFMA.FTZ R21, R26, R29, R31 ;  /* 0x0000001d1a157223 */ /* 0x000fe2000001001f */
[----:B------:R-:W-:Y:S01]  /*22f0*/  FADD.FTZ R31, R29, R32 ;  /* 0x000000201d1f7221 */ /* 0x000fe20000010000 */
[----:B------:R-:W-:Y:S02]  /*2300*/  HADD2.F32 R29, -RZ, R38.H0_H0 ;  /* 0x20000026ff1d7230 */ /* 0x000fe40000004100 */
[----:B------:R-:W-:-:S03]  /*2310*/  FMUL.FTZ R32, R35, R8 ;  /* 0x0000000823207220 */ /* 0x000fc60000410000 */
[----:B------:R-:W-:-:S04]  /*2320*/  FADD.FTZ R29, -R14, R29 ;  /* 0x0000001d0e1d7221 */ /* 0x000fc80000010100 */
[----:B------:R-:W-:Y:S01]  /*2330*/  FMUL.FTZ R33, R29, R8 ;  /* 0x000000081d217220 */ /* 0x000fe20000410000 */
[----:B------:R-:W-:Y:S01]  /*2340*/  HADD2.F32 R29, -RZ, R45.H0_H0 ;  /* 0x2000002dff1d7230 */ /* 0x000fe20000004100 */
        /* <DEDUP_REMOVED lines=19> */
.L_x_1085:
[----:B------:R-:W-:Y:S01]  /*2480*/  FMUL.FTZ R36, R29, R16 ;  /* 0x000000101d247220 */ /* 0x000fe20000410000 */
[----:B------:R-:W-:Y:S01]  /*2490*/  FMUL.FTZ R37, R30, R17 ;  /* 0x000000111e257220 */ /* 0x000fe20000410000 */
[----:B------:R-:W-:Y:S01]  /*24a0*/  ISETP.GT.AND P0, PT, R76, 0x1e, PT ;  /* 0x0000001e4c00780c */ /* 0x000fe20003f04270 */
[----:B------:R-:W0:Y:S01]  /*24b0*/  S2UR UR11, SR_CgaCtaId ;  /* 0x00000000000b79c3 */ /* 0x000e220000008800 */
[----:B------:R-:W-:Y:S01]  /*24c0*/  FFMA.FTZ R21, R33, R36, R21 ;  /* 0x0000002421157223 */ /* 0x000fe20000010015 */
[----:B------:R-:W-:Y:S01]  /*24d0*/  FADD.FTZ R31, R31, R36 ;  /* 0x000000241f1f7221 */ /* 0x000fe20000010000 */
[----:B------:R-:W-:Y:S01]  /*24e0*/  UMOV UR6, 0x400 ;  /* 0x0000040000067882 */ /* 0x000fe20000000000 */
[----:B------:R-:W-:Y:S01]  /*24f0*/  FADD.FTZ R28, R28, R9 ;  /* 0x000000091c1c7221 */ /* 0x000fe20000010000 */
[----:B------:R-:W-:Y:S01]  /*2500*/  FFMA.FTZ R36, R32, R37, R21 ;  /* 0x0000002520247223 */ /* 0x000fe20000010015 */
[----:B------:R-:W-:Y:S01]  /*2510*/  FADD.FTZ R37, R37, R31 ;  /* 0x0000001f25257221 */ /* 0x000fe20000010000 */
[----:B------:R-:W-:Y:S01]  /*2520*/  UIADD3 UR5, UR6, 0x80, URZ ;  /* 0x0000008006057890 */ /* 0x000fe2000fffe03f */
[----:B------:R-:W-:Y:S01]  /*2530*/  FFMA.FTZ R15, R22, R20, R15 ;  /* 0x00000014160f7223 */ /* 0x000fe2000001000f */
[----:B------:R-:W-:Y:S01]  /*2540*/  FADD.FTZ R23, R23, R20 ;  /* 0x0000001417177221 */ /* 0x000fe20000010000 */
[----:B------:R-:W1:Y:S01]  /*2550*/  SHFL.DOWN PT, R21, R36, 0x1, 0x1f ;  /* 0x08201f0024157f89 */ /* 0x000e6200000e0000 */
[----:B------:R-:W-:Y:S01]  /*2560*/  FFMA.FTZ R34, R25, R27, R34 ;  /* 0x0000001b19227223 */ /* 0x000fe20000010022 */
[----:B------:R-:W-:Y:S01]  /*2570*/  FADD.FTZ R28, R28, R27 ;  /* 0x0000001b1c1c7221 */ /* 0x000fe20000010000 */
[----:B------:R-:W-:Y:S01]  /*2580*/  FFMA.FTZ R15, R26, R24, R15 ;  /* 0x000000181a0f7223 */ /* 0x000fe2000001000f */
[----:B------:R-:W2:Y:S01]  /*2590*/  SHFL.DOWN PT, R31, R37, 0x1, 0x1f ;  /* 0x08201f00251f7f89 */ /* 0x000ea200000e0000 */
[----:B------:R-:W-:Y:S01]  /*25a0*/  FADD.FTZ R23, R23, R24 ;  /* 0x0000001817177221 */ /* 0x000fe20000010000 */
[----:B------:R-:W-:Y:S01]  /*25b0*/  FFMA.FTZ R20, R33, R29, R34 ;  /* 0x0000001d21147223 */ /* 0x000fe20000010022 */
[----:B------:R-:W-:Y:S01]  /*25c0*/  FADD.FTZ R22, R28, R29 ;  /* 0x0000001d1c167221 */ /* 0x000fe20000010000 */
[----:B------:R-:W-:Y:S01]  /*25d0*/  BSSY B0, `(.L_x_1086) ;  /* 0x000003e000007945 */ /* 0x000fe20003800000 */
[----:B------:R-:W-:Y:S01]  /*25e0*/  FADD.FTZ R23, R23, R30 ;  /* 0x0000001e17177221 */ /* 0x000fe20000010000 */
        /* <DEDUP_REMOVED lines=23> */
[----:B------:R-:W-:Y:S01]  /*2760*/  FFMA.FTZ R21, R32, R30, R15 ;  /* 0x0000001e20157223 */ /* 0x000fe2000001000f */
[----:B-1----:R-:W-:Y:S01]  /*2770*/  @!P0 FADD.FTZ R37, R37, R31 ;  /* 0x0000001f25258221 */ /* 0x002fe20000010000 */
[----:B------:R-:W-:-:S03]  /*2780*/  ISETP.NE.AND P0, PT, R76, RZ, PT ;  /* 0x000000ff4c00720c */ /* 0x000fc60003f05270 */
[----:B------:R0:W-:Y:S10]  /*2790*/  STS.128 [R9], R20 ;  /* 0x0000001409007388 */ /* 0x0001f40000000c00 */
[----:B------:R0:W-:Y:S01]  /*27a0*/  @!P0 STS.64 [R60+0x10], R36 ;  /* 0x000010243c008388 */ /* 0x0001e20000000a00 */
[----:B------:R-:W-:Y:S01]  /*27b0*/  BAR.SYNC.DEFER_BLOCKING 0x0 ;  /* 0x0000000000007b1d */ /* 0x000fe20000010000 */
[----:B------:R-:W-:-:S13]  /*27c0*/  ISETP.NE.AND P0, PT, R0, RZ, PT ;  /* 0x000000ff0000720c */ /* 0x000fda0003f05270 */
[----:B0-----:R-:W-:Y:S05]  /*27d0*/  @P0 BRA `(.L_x_1087) ;  /* 0x0000000000740947 */ /* 0x001fea0003800000 */
[----:B------:R-:W-:-:S09]  /*27e0*/  ULEA UR5, UR11, UR6, 0x18 ;  /* 0x000000060b057291 */ /* 0x000fd2000f8ec03f */
[----:B------:R-:W0:Y:S04]  /*27f0*/  LDS.64 R32, [UR5+0x18] ;  /* 0x00001805ff207984 */ /* 0x000e280008000a00 */
[----:B------:R-:W1:Y:S04]  /*2800*/  LDS.128 R28, [UR5+0x20] ;  /* 0x00002005ff1c7984 */ /* 0x000e680008000c00 */
[----:B------:R-:W2:Y:S01]  /*2810*/  LDS.128 R24, [UR5+0x30] ;  /* 0x00003005ff187984 */ /* 0x000ea20008000c00 */
[----:B0-----:R-:W-:Y:S01]  /*2820*/  FADD.FTZ R15, R36, R32 ;  /* 0x00000020240f7221 */ /* 0x001fe20000010000 */
[----:B------:R-:W-:-:S03]  /*2830*/  FADD.FTZ R32, R37, R33 ;  /* 0x0000002125207221 */ /* 0x000fc60000010000 */
[----:B-1----:R-:W-:Y:S01]  /*2840*/  FADD.FTZ R15, R15, R28 ;  /* 0x0000001c0f0f7221 */ /* 0x002fe20000010000 */
[----:B------:R-:W-:-:S03]  /*2850*/  FADD.FTZ R32, R32, R29 ;  /* 0x0000001d20207221 */ /* 0x000fc60000010000 */
[----:B------:R-:W-:Y:S01]  /*2860*/  FADD.FTZ R15, R15, R30 ;  /* 0x0000001e0f0f7221 */ /* 0x000fe20000010000 */
[----:B------:R-:W-:Y:S02]  /*2870*/  FADD.FTZ R28, R32, R31 ;  /* 0x0000001f201c7221 */ /* 0x000fe40000010000 */
[----:B------:R-:W0:Y:S01]  /*2880*/  LDS.128 R32, [UR5+0x40] ;  /* 0x00004005ff207984 */ /* 0x000e220008000c00 */
[----:B--2---:R-:W-:Y:S01]  /*2890*/  FADD.FTZ R15, R15, R24 ;  /* 0x000000180f0f7221 */ /* 0x004fe20000010000 */
[----:B------:R-:W-:Y:S02]  /*28a0*/  FADD.FTZ R24, R28, R25 ;  /* 0x000000191c187221 */ /* 0x000fe40000010000 */
[----:B------:R-:W1:Y:S01]  /*28b0*/  LDS.128 R28, [UR5+0x50] ;  /* 0x00005005ff1c7984 */ /* 0x000e620008000c00 */
        /* <DEDUP_REMOVED lines=15> */
.L_x_1087:
[----:B------:R-:W-:Y:S05]  /*29b0*/  BSYNC B0 ;  /* 0x0000000000007941 */ /* 0x000fea0003800000 */
.L_x_1086:
        /* <DEDUP_REMOVED lines=20> */
[----:B------:R-:W-:-:S02]  /*2b00*/  FADD.FTZ R33, R21, R34 ;  /* 0x0000002215217221 */ /* 0x000fc40000010000 */
[----:B------:R-:W1:Y:S01]  /*2b10*/  LDS.128 R20, [R9+0x780] ;  /* 0x0007800009147984 */ /* 0x000e620000000c00 */
[----:B------:R-:W-:-:S03]  /*2b20*/  FADD.FTZ R34, R28, R35 ;  /* 0x000000231c227221 */ /* 0x000fc60000010000 */
        /* <DEDUP_REMOVED lines=29> */
[----:B------:R-:W-:Y:S02]  /*2d00*/  FADD.FTZ R34, R34, R31 ;  /* 0x0000001f22227221 */ /* 0x000fe40000010000 */
[----:B------:R-:W2:Y:S01]  /*2d10*/  LDS.128 R28, [R9+0x1200] ;  /* 0x00120000091c7984 */ /* 0x000ea20000000c00 */
[----:B0-----:R-:W-:Y:S01]  /*2d20*/  FADD.FTZ R15, R15, R24 ;  /* 0x000000180f0f7221 */ /* 0x001fe20000010000 */
[----:B------:R-:W-:Y:S01]  /*2d30*/  FADD.FTZ R32, R32, R25 ;  /* 0x0000001920207221 */ /* 0x000fe20000010000 */
[----:B------:R-:W-:Y:S01]  /*2d40*/  FADD.FTZ R33, R33, R26 ;  /* 0x0000001a21217221 */ /* 0x000fe20000010000 */
[----:B------:R-:W-:-:S02]  /*2d50*/  FADD.FTZ R34, R34, R27 ;  /* 0x0000001b22227221 */ /* 0x000fc40000010000 */
[----:B------:R-:W0:Y:S01]  /*2d60*/  LDS.128 R24, [R9+0x1380] ;  /* 0x0013800009187984 */ /* 0x000e220000000c00 */
        /* <DEDUP_REMOVED lines=22> */
.L_x_1089:
[----:B------:R-:W-:Y:S05]  /*2ed0*/  BSYNC B0 ;  /* 0x0000000000007941 */ /* 0x000fea0003800000 */
.L_x_1088:
[----:B------:R-:W0:Y:S01]  /*2ee0*/  LDC.64 R24, c[0x0][0x268] ;  /* 0x00009a00ff187b82 */ /* 0x000e220000000a00 */
[----:B------:R-:W-:Y:S01]  /*2ef0*/  IMAD R55, R55, 0x18, R0 ;  /* 0x0000001837377824 */ /* 0x000fe200078e0200 */
[----:B------:R-:W-:Y:S03]  /*2f00*/  BSSY B0, `(.L_x_1090) ;  /* 0x000000e000007945 */ /* 0x000fe60003800000 */
[----:B0-----:R-:W-:Y:S01]  /*2f10*/  IMAD.WIDE R24, R55, 0x4, R24 ;  /* 0x0000000437187825 */ /* 0x001fe200078e0218 */
[----:B------:R-:W-:Y:S06]  /*2f20*/  @P6 BRA `(.L_x_1091) ;  /* 0x00000000002c6947 */ /* 0x000fec0003800000 */
[----:B------:R-:W0:Y:S01]  /*2f30*/  LDC.64 R30, c[0x0][0x288] ;  /* 0x0000a200ff1e7b82 */ /* 0x000e220000000a00 */
[-C--:B------:R-:W-:Y:S01]  /*2f40*/  LEA R26, P6, R58, R24.reuse, 0x2 ;  /* 0x000000183a1a7211 */ /* 0x080fe200078c10ff */
        /* <DEDUP_REMOVED lines=9> */
.L_x_1091:
[----:B------:R-:W-:Y:S05]  /*2fe0*/  BSYNC B0 ;  /* 0x0000000000007941 */ /* 0x000fea0003800000 */
.L_x_1090:
[----:B------:R-:W-:-:S13]  /*2ff0*/  ISETP.GE.U32.AND P6, PT, R4, 0x2, PT ;  /* 0x000000020400780c */ /* 0x000fda0003fc6070 */
[----:B------:R-:W-:Y:S05]  /*3000*/  @!P6 BRA `(.L_x_1092) ;  /* 0x0000001000b0e947 */ /* 0x000fea0003800000 */
[----:B-1----:R-:W0:Y:S01]  /*3010*/  LDC.64 R20, c[0x0][0x258] ;  /* 0x00009600ff147b82 */ /* 0x002e220000000a00 */
        /* <DEDUP_REMOVED lines=10> */
[----:B------:R-:W-:Y:S01]  /*30c0*/  IMAD R9, R3, UR7, R54 ;  /* 0x0000000703097c24 */ /* 0x000fe2000f8e0236 */
[----:B------:R-:W-:Y:S01]  /*30d0*/  VOTEU.ANY UR5, UPT, PT ;  /* 0x0000000000057886 */ /* 0x000fe200038e0100 */
[----:B------:R-:W-:Y:S01]  /*30e0*/  P2R R15, PR, RZ, 0x1 ;  /* 0x00000001ff0f7803 */ /* 0x000fe20000000000 */
[----:B------:R-:W-:Y:S02]  /*30f0*/  UPOPC UR6, UR5 ;  /* 0x00000005000672bf */ /* 0x000fe40008000000 */
[----:B------:R-:W-:Y:S01]  /*3100*/  LEA R24, P6, R9, R22, 0x3 ;  /* 0x0000001609187211 */ /* 0x000fe200078c18ff */
[----:B------:R-:W-:-:S03]  /*3110*/  UFLO.U32 UR5, UR5 ;  /* 0x00000005000572bd */ /* 0x000fc600080e0000 */
[----:B------:R-:W-:Y:S01]  /*3120*/  LEA.HI.X R25, R9, R23, RZ, 0x3, P6 ;  /* 0x0000001709197211 */ /* 0x000fe200030f1cff */
[----:B------:R-:W-:Y:S01]  /*3130*/  HFMA2.MMA R9, -RZ, RZ, 0, 5.9604644775390625e-08 ;  /* 0x00000001ff097435 */ /* 0x000fe200000001ff */
[----:B------:R-:W-:-:S03]  /*3140*/  LOP3.LUT P6, RZ, R53, 0x2, RZ, 0xc0, !PT ;  /* 0x0000000235ff7812 */ /* 0x000fc600078cc0ff */
[----:B------:R1:W-:Y:S01]  /*3150*/  STG.E.64 desc[UR8][R24.64], R36 ;  /* 0x0000002418007986 */ /* 0x0003e2000c101b08 */
[----:B------:R-:W-:-:S05]  /*3160*/  SEL R26, R4, RZ, !P6 ;  /* 0x000000ff041a7207 */ /* 0x000fca0007000000 */
        /* <DEDUP_REMOVED lines=10> */
.L_x_1094:
[----:B-1----:R-:W2:Y:S04]  /*3210*/  LDG.E.STRONG.GPU R9, desc[UR8][R20.64] ;  /* 0x0000000814097981 */ /* 0x002ea8000c1ef900 */
[----:B--2---:R-:W-:Y:S01]  /*3220*/  CCTL.IVALL ;  /* 0x00000000ff00798f */ /* 0x004fe20002000000 */
[----:B------:R-:W-:Y:S05]  /*3230*/  YIELD ;  /* 0x0000000000007946 */ /* 0x000fea0003800000 */
[----:B------:R-:W-:-:S13]  /*3240*/  ISETP.NE.AND P6, PT, R9, R26, PT ;  /* 0x0000001a0900720c */ /* 0x000fda0003fc5270 */
[----:B------:R-:W-:Y:S05]  /*3250*/  @P6 BRA `(.L_x_1094) ;  /* 0xfffffffc00ec6947 */ /* 0x000fea000383ffff */
.L_x_1093:
[----:B------:R-:W-:Y:S01]  /*3260*/  ISETP.NE.AND P6, PT, R4, RZ, PT ;  /* 0x000000ff0400720c */ /* 0x000fe20003fc5270 */
[----:B------:R-:W-:Y:S05]  /*3270*/  WARPSYNC.ALL ;  /* 0x0000000000007948 */ /* 0x000fea0003800000 */
[----:B------:R-:W-:Y:S07]  /*3280*/  BAR.SYNC.DEFER_BLOCKING 0x0 ;  /* 0x0000000000007b1d */ /* 0x000fee0000010000 */
[----:B------:R-:W-:Y:S05]  /*3290*/  @!P6 BRA `(.L_x_1092) ;  /* 0x00000010000ce947 */ /* 0x000fea0003800000 */
[C---:B-1----:R-:W-:Y:S02]  /*32a0*/  IADD3 R20, R4.reuse, -0x1, RZ ;  /* 0xffffffff04147810 */ /* 0x042fe40007ffe0ff */
[----:B------:R-:W-:Y:S02]  /*32b0*/  LOP3.LUT R9, R4, 0x3, RZ, 0xc0, !PT ;  /* 0x0000000304097812 */ /* 0x000fe400078ec0ff */
[----:B------:R-:W-:Y:S02]  /*32c0*/  ISETP.GE.U32.AND P6, PT, R20, 0x3, PT ;  /* 0x000000031400780c */ /* 0x000fe40003fc6070 */
[----:B------:R-:W-:-:S11]  /*32d0*/  MOV R15, RZ ;  /* 0x000000ff000f7202 */ /* 0x000fd60000000f00 */
        /* <DEDUP_REMOVED lines=15> */
.L_x_1098:
[----:B------:R-:W-:-:S13]  /*33d0*/  ISETP.EQ.OR P6, PT, R15, UR7, P0 ;  /* 0x000000070f007c0c */ /* 0x000fda00087c2670 */
[----:B------:R-:W-:-:S04]  /*33e0*/  @!P6 IMAD R25, R3, R15, R54 ;  /* 0x0000000f0319e224 */ /* 0x000fc800078e0236 */
[----:B------:R-:W-:-:S06]  /*33f0*/  @!P6 IMAD.WIDE.U32 R24, R25, 0x8, R22 ;  /* 0x000000081918e825 */ /* 0x000fcc00078e0016 */
[----:B------:R-:W2:Y:S01]  /*3400*/  @!P6 LDG.E.64 R24, desc[UR8][R24.64] ;  /* 0x000000081818e981 */ /* 0x000ea2000c1e1b00 */
[----:B------:R-:W-:Y:S01]  /*3410*/  IADD3 R21, R15, 0x1, RZ ;  /* 0x000000010f157810 */ /* 0x000fe20007ffe0ff */
[----:B--2---:R-:W-:Y:S01]  /*3420*/  @!P6 FADD.FTZ R36, R36, R24 ;  /* 0x000000182424e221 */ /* 0x004fe20000010000 */
[----:B------:R-:W-:Y:S02]  /*3430*/  @!P6 FADD.FTZ R37, R37, R25 ;  /* 0x000000192525e221 */ /* 0x000fe40000010000 */
        /* <DEDUP_REMOVED lines=108> */
.L_x_1097:
[----:B------:R-:W-:-:S13]  /*3b00*/  ISETP.GT.AND P6, PT, R20, 0x4, PT ;  /* 0x000000041400780c */ /* 0x000fda0003fc4270 */
[----:B------:R-:W-:Y:S05]  /*3b10*/  @!P6 BRA `(.L_x_1099) ;  /* 0x0000000000f4e947 */ /* 0x000fea0003800000 */
        /* <DEDUP_REMOVED lines=61> */
.L_x_1099:
[----:B------:R-:W-:-:S04]  /*3ef0*/  LOP3.LUT P6, RZ, R6, 0x1, RZ, 0xc0, !PT ;  /* 0x0000000106ff7812 */ /* 0x000fc800078cc0ff */
[----:B------:R-:W-:-:S13]  /*3f00*/  ISETP.NE.OR P6, PT, R20, RZ, P6 ;  /* 0x000000ff1400720c */ /* 0x000fda00037c5670 */
[----:B------:R-:W-:Y:S05]  /*3f10*/  @!P6 BRA `(.L_x_1095) ;  /* 0x00000000007ce947 */ /* 0x000fea0003800000 */
.L_x_1096:
        /* <DEDUP_REMOVED lines=31> */
.L_x_1095:
        /* <DEDUP_REMOVED lines=10> */
.L_x_1101:
[----:B------:R-:W-:Y:S05]  /*41b0*/  BSYNC B0 ;  /* 0x0000000000007941 */ /* 0x000fea0003800000 */
.L_x_1100:
[----:B------:R-:W-:-:S13]  /*41c0*/  ISETP.NE.AND P6, PT, R9, 0x1, PT ;  /* 0x000000010900780c */ /* 0x000fda0003fc5270 */
[----:B------:R-:W-:Y:S05]  /*41d0*/  @!P6 BRA `(.L_x_1092) ;  /* 0x00000000003ce947 */ /* 0x000fea0003800000 */
[----:B------:R-:W-:-:S04]  /*41e0*/  IADD3 R21, R15, 0x1, RZ ;  /* 0x000000010f157810 */ /* 0x000fc80007ffe0ff */
[----:B------:R-:W-:-:S13]  /*41f0*/  ISETP.EQ.OR P6, PT, R21, UR7, P0 ;  /* 0x0000000715007c0c */ /* 0x000fda00087c2670 */
[----:B------:R-:W-:-:S04]  /*4200*/  @!P6 IMAD R21, R21, R3, R54 ;  /* 0x000000031515e224 */ /* 0x000fc800078e0236 */
[----:B------:R-:W-:-:S06]  /*4210*/  @!P6 IMAD.WIDE.U32 R20, R21, 0x8, R22 ;  /* 0x000000081514e825 */ /* 0x000fcc00078e0016 */
[----:B------:R-:W2:Y:S01]  /*4220*/  @!P6 LDG.E.64 R20, desc[UR8][R20.64] ;  /* 0x000000081414e981 */ /* 0x000ea2000c1e1b00 */
[----:B------:R-:W-:Y:S01]  /*4230*/  IADD3 R15, R15, 0x2, RZ ;  /* 0x000000020f0f7810 */ /* 0x000fe20007ffe0ff */
[----:B--2---:R-:W-:Y:S01]  /*4240*/  @!P6 FADD.FTZ R36, R36, R20 ;  /* 0x000000142424e221 */ /* 0x004fe20000010000 */
[----:B------:R-:W-:Y:S02]  /*4250*/  @!P6 FADD.FTZ R37, R37, R21 ;  /* 0x000000152525e221 */ /* 0x000fe40000010000 */
[----:B------:R-:W-:-:S04]  /*4260*/  ISETP.EQ.OR P6, PT, R15, UR7, P0 ;  /* 0x000000070f007c0c */ /* 0x000fc800087c2670 */
[----:B------:R-:W-:-:S13]  /*4270*/  ISETP.EQ.OR P6, PT, R9, 0x2, P6 ;  /* 0x000000020900780c */ /* 0x000fda00037c2670 */
[----:B------:R-:W-:-:S04]  /*4280*/  @!P6 IMAD R9, R15, R3, R54 ;  /* 0x000000030f09e224 */ /* 0x000fc800078e0236 */
[----:B------:R-:W-:-:S06]  /*4290*/  @!P6 IMAD.WIDE.U32 R22, R9, 0x8, R22 ;  /* 0x000000080916e825 */ /* 0x000fcc00078e0016 */
[----:B------:R-:W2:Y:S02]  /*42a0*/  @!P6 LDG.E.64 R22, desc[UR8][R22.64] ;  /* 0x000000081616e981 */ /* 0x000ea4000c1e1b00 */
[----:B--2---:R-:W-:Y:S01]  /*42b0*/  @!P6 FADD.FTZ R36, R36, R22 ;  /* 0x000000162424e221 */ /* 0x004fe20000010000 */
[----:B------:R-:W-:-:S07]  /*42c0*/  @!P6 FADD.FTZ R37, R37, R23 ;  /* 0x000000172525e221 */ /* 0x000fce0000010000 */
.L_x_1092:
[----:B------:R-:W0:Y:S01]  /*42d0*/  S2UR UR6, SR_CgaCtaId ;  /* 0x00000000000679c3 */ /* 0x000e220000008800 */
[----:B------:R-:W-:Y:S01]  /*42e0*/  UMOV UR5, 0x400 ;  /* 0x0000040000057882 */ /* 0x000fe20000000000 */
[----:B-1----:R-:W-:Y:S01]  /*42f0*/  IMAD.WIDE.U32 R22, R0, -0x55555555, RZ ;  /* 0xaaaaaaab00167825 */ /* 0x002fe200078e00ff */
[----:B------:R-:W-:-:S03]  /*4300*/  ISETP.NE.AND P6, PT, RZ, UR10, PT ;  /* 0x0000000aff007c0c */ /* 0x000fc6000bfc5270 */
[--C-:B------:R-:W-:Y:S01]  /*4310*/  HADD2.F32 R25, -RZ, R42.reuse.H1_H1 ;  /* 0x3000002aff197230 */ /* 0x100fe20000004100 */
[----:B------:R-:W-:Y:S01]  /*4320*/  SHF.R.U32.HI R9, RZ, 0x4, R23 ;  /* 0x00000004ff097819 */ /* 0x000fe20000011617 */
[----:B------:R-:W1:Y:S01]  /*4330*/  LDC R26, c[0x0][0x2ac] ;  /* 0x0000ab00ff1a7b82 */ /* 0x000e620000000800 */
[----:B------:R-:W-:Y:S02]  /*4340*/  HADD2.F32 R23, -RZ, R42.H0_H0 ;  /* 0x2000002aff177230 */ /* 0x000fe40000004100 */
[--C-:B------:R-:W-:Y:S02]  /*4350*/  HADD2.F32 R27, -RZ, R52.reuse.H0_H0 ;  /* 0x20000034ff1b7230 */ /* 0x100fe40000004100 */
[----:B------:R-:W-:Y:S02]  /*4360*/  HADD2.F32 R52, -RZ, R52.H1_H1 ;  /* 0x30000034ff347230 */ /* 0x000fe40000004100 */
[----:B------:R-:W-:-:S04]  /*4370*/  FADD.FTZ R23, -R14, R23 ;  /* 0x000000170e177221 */ /* 0x000fc80000010100 */
[----:B------:R-:W-:Y:S01]  /*4380*/  FMUL.FTZ R29, R23, R8 ;  /* 0x00000008171d7220 */ /* 0x000fe20000410000 */
[----:B0-----:R-:W-:-:S09]  /*4390*/  ULEA UR5, UR6, UR5, 0x18 ;  /* 0x0000000506057291 */ /* 0x001fd2000f8ec03f */
[----:B------:R-:W-:Y:S01]  /*43a0*/  @!P0 STS.64 [UR5+0x78], R36 ;  /* 0x00007824ff008988 */ /* 0x000fe20008000a05 */
[----:B------:R-:W-:Y:S06]  /*43b0*/  BAR.SYNC.DEFER_BLOCKING 0x0 ;  /* 0x0000000000007b1d */ /* 0x000fec0000010000 */
[----:B------:R-:W0:Y:S01]  /*43c0*/  LDS.64 R20, [UR5+0x78] ;  /* 0x00007805ff147984 */ /* 0x000e220008000a00 */
[----:B------:R-:W-:Y:S02]  /*43d0*/  ULDC UR5, c[0x0][0x2bc] ;  /* 0x0000af0000057ab9 */ /* 0x000fe40000000800 */
[----:B0-----:R-:W-:Y:S01]  /*43e0*/  FMUL.FTZ R24, R21, UR5 ;  /* 0x0000000515187c20 */ /* 0x001fe20008410000 */
[----:B------:R-:W-:Y:S01]  /*43f0*/  FADD.FTZ R21, -R14, R25 ;  /* 0x000000190e157221 */ /* 0x000fe20000010100 */
[----:B------:R-:W-:Y:S01]  /*4400*/  FMUL.FTZ R15, R20, UR5 ;  /* 0x00000005140f7c20 */ /* 0x000fe20008410000 */
[----:B------:R-:W-:-:S02]  /*4410*/  HADD2.F32 R25, -RZ, R43.H0_H0 ;  /* 0x2000002bff197230 */ /* 0x000fc40000004100 */
[----:B------:R-:W-:Y:S02]  /*4420*/  HADD2.F32 R43, -RZ, R43.H1_H1 ;  /* 0x3000002bff2b7230 */ /* 0x000fe40000004100 */
[----:B------:R-:W-:Y:S01]  /*4430*/  FMUL.FTZ R28, R21, R8 ;  /* 0x00000008151c7220 */ /* 0x000fe20000410000 */
        /* <DEDUP_REMOVED lines=19> */
.L_x_1102:
[----:B------:R-:W-:Y:S01]  /*4570*/  LOP3.LUT P0, RZ, R6, 0x2, RZ, 0xc0, !PT ;  /* 0x0000000206ff7812 */ /* 0x000fe2000780c0ff */
[----:B------:R-:W-:-:S12]  /*4580*/  BSSY B0, `(.L_x_1103) ;  /* 0x0000015000007945 */ /* 0x000fd80003800000 */
[----:B------:R-:W-:Y:S05]  /*4590*/  @!P0 BRA `(.L_x_1104) ;  /* 0x00000000004c8947 */ /* 0x000fea0003800000 */
[----:B------:R-:W-:Y:S01]  /*45a0*/  SHF.R.S32.HI R23, RZ, 0x1f, R2 ;  /* 0x0000001fff177819 */ /* 0x000fe20000011402 */
[----:B------:R-:W-:Y:S01]  /*45b0*/  ULDC.64 UR12, c[0x0][0x288] ;  /* 0x0000a200000c7ab9 */ /* 0x000fe20000000a00 */
[----:B------:R-:W-:Y:S02]  /*45c0*/  MOV R20, R10 ;  /* 0x0000000a00147202 */ /* 0x000fe40000000f00 */
[----:B------:R-:W-:Y:S01]  /*45d0*/  MOV R21, R13 ;  /* 0x0000000d00157202 */ /* 0x000fe20000000f00 */
        /* <DEDUP_REMOVED lines=13> */
[----:B------:R-:W-:-:S05]  /*46b0*/  F2FP.F16.F32.PACK_AB R21, R20, R21 ;  /* 0x000000151415723e */ /* 0x000fca00000000ff */
[----:B------:R0:W-:Y:S02]  /*46c0*/  STG.E desc[UR8][R22.64], R21 ;  /* 0x0000001516007986 */ /* 0x0001e4000c101908 */
.L_x_1104:
[----:B------:R-:W-:Y:S05]  /*46d0*/  BSYNC B0 ;  /* 0x0000000000007941 */ /* 0x000fea0003800000 */
.L_x_1103:
[----:B------:R-:W-:Y:S01]  /*46e0*/  ISETP.NE.AND P6, PT, RZ, UR10, PT ;  /* 0x0000000aff007c0c */ /* 0x000fe2000bfc5270 */
[C---:B------:R-:W-:Y:S01]  /*46f0*/  FADD.FTZ R31, -R14.reuse, R25 ;  /* 0x000000190e1f7221 */ /* 0x040fe20000010100 */
[----:B------:R-:W-:Y:S01]  /*4700*/  FADD.FTZ R43, -R14, R43 ;  /* 0x0000002b0e2b7221 */ /* 0x000fe20000010100 */
[--C-:B------:R-:W-:Y:S02]  /*4710*/  HADD2.F32 R27, -RZ, R51.reuse.H0_H0 ;  /* 0x20000033ff1b7230 */ /* 0x100fe40000004100 */
[----:B------:R-:W-:Y:S02]  /*4720*/  HADD2.F32 R28, -RZ, R51.H1_H1 ;  /* 0x30000033ff1c7230 */ /* 0x000fe40000004100 */
[-C--:B------:R-:W-:Y:S01]  /*4730*/  FMUL.FTZ R31, R31, R8.reuse ;  /* 0x000000081f1f7220 */ /* 0x080fe20000410000 */
[--C-:B------:R-:W-:Y:S02]  /*4740*/  HADD2.F32 R25, -RZ, R40.reuse.H0_H0 ;  /* 0x20000028ff197230 */ /* 0x100fe40000004100 */
[----:B------:R-:W-:Y:S01]  /*4750*/  FMUL.FTZ R30, R43, R8 ;  /* 0x000000082b1e7220 */ /* 0x000fe20000410000 */
[----:B------:R-:W-:-:S02]  /*4760*/  HADD2.F32 R29, -RZ, R40.H1_H1 ;  /* 0x30000028ff1d7230 */ /* 0x000fc40000004100 */
        /* <DEDUP_REMOVED lines=19> */
.L_x_1105:
[----:B------:R-:W-:Y:S04]  /*48a0*/  BSSY B0, `(.L_x_1106) ;  /* 0x0000014000007945 */ /* 0x000fe80003800000 */
        /* <DEDUP_REMOVED lines=19> */
.L_x_1107:
[----:B------:R-:W-:Y:S05]  /*49e0*/  BSYNC B0 ;  /* 0x0000000000007941 */ /* 0x000fea0003800000 */
.L_x_1106:
[C---:B01----:R-:W-:Y:S01]  /*49f0*/  FADD.FTZ R21, -R14.reuse, R25 ;  /* 0x000000190e157221 */ /* 0x043fe20000010100 */
[----:B------:R-:W-:Y:S01]  /*4a00*/  FADD.FTZ R23, -R14, R29 ;  /* 0x0000001d0e177221 */ /* 0x000fe20000010100 */
[--C-:B------:R-:W-:Y:S02]  /*4a10*/  HADD2.F32 R27, -RZ, R50.reuse.H0_H0 ;  /* 0x20000032ff1b7230 */ /* 0x100fe40000004100 */
[--C-:B------:R-:W-:Y:S02]  /*4a20*/  HADD2.F32 R25, -RZ, R41.reuse.H0_H0 ;  /* 0x20000029ff197230 */ /* 0x100fe40000004100 */
[-C--:B------:R-:W-:Y:S01]  /*4a30*/  FMUL.FTZ R29, R21, R8.reuse ;  /* 0x00000008151d7220 */ /* 0x080fe20000410000 */
[----:B------:R-:W-:Y:S02]  /*4a40*/  HADD2.F32 R50, -RZ, R50.H1_H1 ;  /* 0x30000032ff327230 */ /* 0x000fe40000004100 */
[----:B------:R-:W-:Y:S01]  /*4a50*/  FMUL.FTZ R28, R23, R8 ;  /* 0x00000008171c7220 */ /* 0x000fe20000410000 */
        /* <DEDUP_REMOVED lines=20> */
.L_x_1108:
[----:B------:R-:W-:Y:S04]  /*4ba0*/  BSSY B0, `(.L_x_1109) ;  /* 0x0000014000007945 */ /* 0x000fe80003800000 */
        /* <DEDUP_REMOVED lines=19> */
.L_x_1110:
[----:B------:R-:W-:Y:S05]  /*4ce0*/  BSYNC B0 ;  /* 0x0000000000007941 */ /* 0x000fea0003800000 */
.L_x_1109:
[C---:B------:R-:W-:Y:S01]  /*4cf0*/  FADD.FTZ R31, -R14.reuse, R25 ;  /* 0x000000190e1f7221 */ /* 0x040fe20000010100 */
[----:B------:R-:W-:Y:S01]  /*4d00*/  FADD.FTZ R41, -R14, R41 ;  /* 0x000000290e297221 */ /* 0x000fe20000010100 */
[--C-:B------:R-:W-:Y:S02]  /*4d10*/  HADD2.F32 R27, -RZ, R49.reuse.H0_H0 ;  /* 0x20000031ff1b7230 */ /* 0x100fe40000004100 */
[----:B------:R-:W-:Y:S02]  /*4d20*/  HADD2.F32 R28, -RZ, R49.H1_H1 ;  /* 0x30000031ff1c7230 */ /* 0x000fe40000004100 */
[-C--:B------:R-:W-:Y:S01]  /*4d30*/  FMUL.FTZ R31, R31, R8.reuse ;  /* 0x000000081f1f7220 */ /* 0x080fe20000410000 */
[--C-:B------:R-:W-:Y:S02]  /*4d40*/  HADD2.F32 R25, -RZ, R44.reuse.H0_H0 ;  /* 0x2000002cff197230 */ /* 0x100fe40000004100 */
[----:B------:R-:W-:Y:S01]  /*4d50*/  FMUL.FTZ R30, R41, R8 ;  /* 0x00000008291e7220 */ /* 0x000fe20000410000 */
[----:B------:R-:W-:Y:S01]  /*4d60*/  HADD2.F32 R29, -RZ, R44.H1_H1 ;  /* 0x3000002cff1d7230 */ /* 0x000fe20000004100 */
        /* <DEDUP_REMOVED lines=19> */
.L_x_1111:
        /* <DEDUP_REMOVED lines=20> */
.L_x_1113:
[----:B------:R-:W-:Y:S05]  /*4fe0*/  BSYNC B0 ;  /* 0x0000000000007941 */ /* 0x000fea0003800000 */
.L_x_1112:
        /* <DEDUP_REMOVED lines=27> */
.L_x_1114:
        /* <DEDUP_REMOVED lines=20> */
.L_x_1116:
[----:B------:R-:W-:Y:S05]  /*52e0*/  BSYNC B0 ;  /* 0x0000000000007941 */ /* 0x000fea0003800000 */
.L_x_1115:
[C---:B0-----:R-:W-:Y:S01]  /*52f0*/  FADD.FTZ R21, -R14.reuse, R25 ;  /* 0x000000190e157221 */ /* 0x041fe20000010100 */
[----:B------:R-:W-:Y:S01]  /*5300*/  FADD.FTZ R39, -R14, R39 ;  /* 0x000000270e277221 */ /* 0x000fe20000010100 */
[----:B------:R-:W-:Y:S02]  /*5310*/  IMAD R9, R26, UR7, R9 ;  /* 0x000000071a097c24 */ /* 0x000fe4000f8e0209 */
[--C-:B------:R-:W-:Y:S02]  /*5320*/  HADD2.F32 R27, -RZ, R47.reuse.H0_H0 ;  /* 0x2000002fff1b7230 */ /* 0x100fe40000004100 */
[-C--:B------:R-:W-:Y:S01]  /*5330*/  FMUL.FTZ R35, R21, R8.reuse ;  /* 0x0000000815237220 */ /* 0x080fe20000410000 */
[----:B------:R-:W-:Y:S02]  /*5340*/  HADD2.F32 R26, -RZ, R47.H1_H1 ;  /* 0x3000002fff1a7230 */ /* 0x000fe40000004100 */
[----:B------:R-:W-:Y:S01]  /*5350*/  FMUL.FTZ R34, R39, R8 ;  /* 0x0000000827227220 */ /* 0x000fe20000410000 */
[----:B------:R-:W-:Y:S01]  /*5360*/  HADD2.F32 R25, -RZ, R7.H0_H0 ;  /* 0x20000007ff197230 */ /* 0x000fe20000004100 */
        /* <DEDUP_REMOVED lines=19> */
.L_x_1117:
        /* <DEDUP_REMOVED lines=18> */
[----:B------:R-:W-:-:S05]  /*55c0*/  F2FP.F16.F32.PACK_AB R21, R20, R21 ;  /* 0x000000151415723e */ /* 0x000fca00000000ff */
[----:B------:R0:W-:Y:S02]  /*55d0*/  STG.E desc[UR8][R22.64], R21 ;  /* 0x0000001516007986 */ /* 0x0001e4000c101908 */
.L_x_1119:
[----:B------:R-:W-:Y:S05]  /*55e0*/  BSYNC B0 ;  /* 0x0000000000007941 */ /* 0x000fea0003800000 */
.L_x_1118:
[----:B0-----:R-:W-:Y:S02]  /*55f0*/  HADD2.F32 R21, -RZ, R7.H1_H1 ;  /* 0x30000007ff157230 */ /* 0x001fe40000004100 */
[C---:B------:R-:W-:Y:S01]  /*5600*/  FADD.FTZ R25, -R14.reuse, R25 ;  /* 0x000000190e197221 */ /* 0x040fe20000010100 */
[----:B------:R-:W-:Y:S01]  /*5610*/  IADD3 R30, R9, 0x60, RZ ;  /* 0x00000060091e7810 */ /* 0x000fe20007ffe0ff */
[----:B------:R-:W-:Y:S01]  /*5620*/  ULDC.64 UR12, c[0x0][0x290] ;  /* 0x0000a400000c7ab9 */ /* 0x000fe20000000a00 */
[--C-:B------:R-:W-:Y:S02]  /*5630*/  HADD2.F32 R7, -RZ, R46.reuse.H0_H0 ;  /* 0x2000002eff077230 */ /* 0x100fe40000004100 */
[----:B------:R-:W-:Y:S01]  /*5640*/  FADD.FTZ R21, -R14, R21 ;  /* 0x000000150e157221 */ /* 0x000fe20000010100 */
[----:B------:R-:W-:Y:S02]  /*5650*/  HADD2.F32 R46, -RZ, R46.H1_H1 ;  /* 0x3000002eff2e7230 */ /* 0x000fe40000004100 */
        /* <DEDUP_REMOVED lines=22> */
.L_x_1120:
[----:B------:R-:W-:Y:S01]  /*57c0*/  ISETP.GE.U32.AND P0, PT, R30, UR12, PT ;  /* 0x0000000c1e007c0c */ /* 0x000fe2000bf06070 */
[----:B------:R-:W-:Y:S03]  /*57d0*/  BSSY B0, `(.L_x_1121) ;  /* 0x0000016000007945 */ /* 0x000fe60003800000 */
[----:B------:R-:W-:-:S04]  /*57e0*/  ISETP.GE.AND.EX P0, PT, R31, UR13, PT, P0 ;  /* 0x0000000d1f007c0c */ /* 0x000fc8000bf06300 */
        /* <DEDUP_REMOVED lines=9> */
[----:B------:R-:W-:Y:S02]  /*5880*/  IADD3 R9, R21, R9, RZ ;  /* 0x0000000915097210 */ /* 0x000fe40007ffe0ff */
[----:B------:R-:W-:-:S04]  /*5890*/  LEA R22, P0, R20, UR14, 0x1 ;  /* 0x0000000e14167c11 */ /* 0x000fc8000f8008ff */
[----:B------:R-:W-:Y:S01]  /*58a0*/  LEA.HI.X R23, R20, UR15, R9, 0x1, P0 ;  /* 0x0000000f14177c11 */ /* 0x000fe200080f0c09 */
[C-C-:B------:R-:W-:Y:S01]  /*58b0*/  FFMA.FTZ R20, R15.reuse, R29, R24.reuse ;  /* 0x0000001d0f147223 */ /* 0x140fe20000010018 */
[----:B------:R-:W-:-:S03]  /*58c0*/  FFMA.FTZ R9, R15, R28, R24 ;  /* 0x0000001c0f097223 */ /* 0x000fc60000010018 */
[----:B------:R-:W-:Y:S01]  /*58d0*/  FFMA.FTZ R7, R7, R16, -R20 ;  /* 0x0000001007077223 */ /* 0x000fe20000010814 */
[----:B------:R-:W-:-:S03]  /*58e0*/  FFMA.FTZ R9, R46, R17, -R9 ;  /* 0x000000112e097223 */ /* 0x000fc60000010809 */
[-C--:B------:R-:W-:Y:S01]  /*58f0*/  FMUL.FTZ R20, R7, R8.reuse ;  /* 0x0000000807147220 */ /* 0x080fe20000410000 */
[----:B------:R-:W-:-:S05]  /*5900*/  FMUL.FTZ R7, R9, R8 ;  /* 0x0000000809077220 */ /* 0x000fca0000410000 */
[----:B------:R-:W-:-:S05]  /*5910*/  F2FP.F16.F32.PACK_AB R7, R7, R20 ;  /* 0x000000140707723e */ /* 0x000fca00000000ff */
[----:B------:R0:W-:Y:S02]  /*5920*/  STG.E desc[UR8][R22.64], R7 ;  /* 0x0000000716007986 */ /* 0x0001e4000c101908 */
.L_x_1122:
[----:B------:R-:W-:Y:S05]  /*5930*/  BSYNC B0 ;  /* 0x0000000000007941 */ /* 0x000fea0003800000 */
.L_x_1121:
[--C-:B0-----:R-:W-:Y:S01]  /*5940*/  HADD2.F32 R7, -RZ, R38.reuse.H0_H0 ;  /* 0x20000026ff077230 */ /* 0x101fe20000004100 */
[----:B------:R-:W-:Y:S01]  /*5950*/  ISETP.GE.U32.AND P0, PT, R57, UR12, PT ;  /* 0x0000000c39007c0c */ /* 0x000fe2000bf06070 */
[----:B------:R-:W-:-:S03]  /*5960*/  HADD2.F32 R9, -RZ, R38.H1_H1 ;  /* 0x30000026ff097230 */ /* 0x000fc60000004100 */
[----:B------:R-:W-:Y:S01]  /*5970*/  ISETP.GE.AND.EX P0, PT, R75, UR13, PT, P0 ;  /* 0x0000000d4b007c0c */ /* 0x000fe2000bf06300 */
[C---:B------:R-:W-:Y:S01]  /*5980*/  FADD.FTZ R21, -R14.reuse, R7 ;  /* 0x000000070e157221 */ /* 0x040fe20000010100 */
[----:B------:R-:W-:Y:S01]  /*5990*/  FADD.FTZ R9, -R14, R9 ;  /* 0x000000090e097221 */ /* 0x000fe20000010100 */
[--C-:B------:R-:W-:Y:S01]  /*59a0*/  HADD2.F32 R7, -RZ, R45.reuse.H0_H0 ;  /* 0x2000002dff077230 */ /* 0x100fe20000004100 */
[----:B------:R-:W-:Y:S01]  /*59b0*/  ISETP.LT.U32.AND P0, PT, R0, 0x180, !P0 ;  /* 0x000001800000780c */ /* 0x000fe20004701070 */
[----:B------:R-:W-:Y:S02]  /*59c0*/  HADD2.F32 R14, -RZ, R45.H1_H1 ;  /* 0x3000002dff0e7230 */ /* 0x000fe40000004100 */
[-C--:B------:R-:W-:Y:S01]  /*59d0*/  FMUL.FTZ R27, R21, R8.reuse ;  /* 0x00000008151b7220 */ /* 0x080fe20000410000 */
[----:B------:R-:W-:Y:S01]  /*59e0*/  FMUL.FTZ R28, R9, R8 ;  /* 0x00000008091c7220 */ /* 0x000fe20000410000 */
        /* <DEDUP_REMOVED lines=19> */
.L_x_1123:
        /* <DEDUP_REMOVED lines=10> */
[-C--:B------:R-:W-:Y:S01]  /*5bc0*/  FMUL.FTZ R7, R7, R8.reuse ;  /* 0x0000000807077220 */ /* 0x080fe20000410000 */
[----:B------:R-:W-:Y:S01]  /*5bd0*/  FMUL.FTZ R12, R15, R8 ;  /* 0x000000080f0c7220 */ /* 0x000fe20000410000 */
[----:B------:R-:W-:Y:S01]  /*5be0*/  IMAD R9, R57, UR13, R18 ;  /* 0x0000000d39097c24 */ /* 0x000fe2000f8e0212 */
[----:B------:R-:W-:Y:S02]  /*5bf0*/  ULDC.64 UR12, c[0x0][0x210] ;  /* 0x00008400000c7ab9 */ /* 0x000fe40000000a00 */
[----:B------:R-:W-:Y:S02]  /*5c00*/  LEA R8, P0, R10, UR12, 0x1 ;  /* 0x0000000c0a087c11 */ /* 0x000fe4000f8008ff */
[----:B------:R-:W-:Y:S02]  /*5c10*/  IADD3 R9, R11, R9, RZ ;  /* 0x000000090b097210 */ /* 0x000fe40007ffe0ff */
[----:B------:R-:W-:Y:S02]  /*5c20*/  F2FP.F16.F32.PACK_AB R7, R12, R7 ;  /* 0x000000070c07723e */ /* 0x000fe400000000ff */
[----:B------:R-:W-:-:S05]  /*5c30*/  LEA.HI.X R9, R10, UR13, R9, 0x1, P0 ;  /* 0x0000000d0a097c11 */ /* 0x000fca00080f0c09 */
[----:B------:R0:W-:Y:S02]  /*5c40*/  STG.E desc[UR8][R8.64], R7 ;  /* 0x0000000708007986 */ /* 0x0001e4000c101908 */
.L_x_1125:
[----:B------:R-:W-:Y:S05]  /*5c50*/  BSYNC B0 ;  /* 0x0000000000007941 */ /* 0x000fea0003800000 */
.L_x_1124:
[----:B------:R-:W-:Y:S02]  /*5c60*/  IADD3 R5, R3, R5, RZ ;  /* 0x0000000503057210 */ /* 0x000fe40007ffe0ff */
[----:B------:R-:W-:Y:S02]  /*5c70*/  IADD3 R53, R53, 0x1, RZ ;  /* 0x0000000135357810 */ /* 0x000fe40007ffe0ff */
[----:B------:R-:W-:-:S13]  /*5c80*/  ISETP.GE.AND P0, PT, R5, UR4, PT ;  /* 0x0000000405007c0c */ /* 0x000fda000bf06270 */
[----:B------:R-:W-:Y:S05]  /*5c90*/  @!P0 BRA `(.L_x_1126) ;  /* 0xffffffa800008947 */ /* 0x000fea000383ffff */
.L_x_1075:
        /* <DEDUP_REMOVED lines=8> */
[C---:B0-----:R-:W-:Y:S02]  /*5d20*/  IADD3 R5, R7.reuse, -0x1, RZ ;  /* 0xffffffff07057810 */ /* 0x041fe40007ffe0ff */
[----:B------:R-:W-:Y:S02]  /*5d30*/  SHF.L.U32 R4, R7, 0x1, RZ ;  /* 0x0000000107047819 */ /* 0x000fe400000006ff */
[----:B------:R-:W-:Y:S02]  /*5d40*/  ISETP.NE.OR P0, PT, R54, R5, P0 ;  /* 0x000000053600720c */ /* 0x000fe40000705670 */
[----:B------:R-:W-:-:S05]  /*5d50*/  SEL R5, R4, RZ, P1 ;  /* 0x000000ff04057207 */ /* 0x000fca0000800000 */
[----:B--2---:R-:W-:Y:S01]  /*5d60*/  IMAD.WIDE.U32 R2, R5, 0x4, R2 ;  /* 0x0000000405027825 */ /* 0x004fe200078e0002 */
        /* <DEDUP_REMOVED lines=10> */
.L_x_1128:
[----:B------:R-:W-:Y:S05]  /*5e10*/  BSYNC B0 ;  /* 0x0000000000007941 */ /* 0x000fea0003800000 */
.L_x_1127:
[----:B------:R-:W-:Y:S05]  /*5e20*/  @P0 EXIT ;  /* 0x000000000000094d */ /* 0x000fea0003800000 */
[----:B------:R-:W-:Y:S05]  /*5e30*/  @P2 BRA `(.L_x_1129) ;  /* 0x0000000000202947 */ /* 0x000fea0003800000 */
[----:B------:R-:W-:-:S05]  /*5e40*/  IMAD R4, R6, R7, RZ ;  /* 0x0000000706047224 */ /* 0x000fca00078e02ff */
[----:B------:R-:W-:-:S13]  /*5e50*/  ISETP.NE.AND P0, PT, R4, -0x1, PT ;  /* 0xffffffff0400780c */ /* 0x000fda0003f05270 */
[----:B------:R-:W-:Y:S05]  /*5e60*/  @!P0 BRA `(.L_x_1129) ;  /* 0x0000000000148947 */ /* 0x000fea0003800000 */
.L_x_1130:
[----:B0-----:R-:W2:Y:S04]  /*5e70*/  LDG.E.STRONG.GPU R5, desc[UR8][R2.64] ;  /* 0x0000000802057981 */ /* 0x001ea8000c1ef900 */
[----:B--2---:R-:W-:Y:S01]  /*5e80*/  CCTL.IVALL ;  /* 0x00000000ff00798f */ /* 0x004fe20002000000 */
[----:B------:R-:W-:Y:S05]  /*5e90*/  YIELD ;  /* 0x0000000000007946 */ /* 0x000fea0003800000 */
[----:B------:R-:W-:-:S13]  /*5ea0*/  ISETP.NE.AND P0, PT, R5, R4, PT ;  /* 0x000000040500720c */ /* 0x000fda0003f05270 */
[----:B------:R-:W-:Y:S05]  /*5eb0*/  @P0 BRA `(.L_x_1130) ;  /* 0xfffffffc00ec0947 */ /* 0x000fea000383ffff */
.L_x_1129:
        /* <DEDUP_REMOVED lines=25> */
.L_x_1131:
        /* <DEDUP_REMOVED lines=23> */
.L_x_1132:
        /* <DEDUP_REMOVED lines=12> */
.L_x_5145:


//--------------------- .text._Z35group_norm_nhwc_bwd_one_pass_kernelI11Fp16IOFp32WLi256ELi48ELi384EEv26Group_norm_nhwc_bwd_params --------------------------
	.section	.text._Z35group_norm_nhwc_bwd_one_pass_kernelI11Fp16IOFp32WLi256ELi48ELi384EEv26Group_norm_nhwc_bwd_params,"ax",@progbits
	.align	128
        .global         _Z35group_norm_nhwc_bwd_one_pass_kernelI11Fp16IOFp32WLi256ELi48ELi384EEv26Group_norm_nhwc_bwd_params
        .type           _Z35group_norm_nhwc_bwd_one_pass_kernelI11Fp16IOFp32WLi256ELi48ELi384EEv26Group_norm_nhwc_bwd_params,@function
        .size           _Z35group_norm_nhwc_bwd_one_pass_kernelI11Fp16IOFp32WLi256ELi48ELi384EEv26Group_norm_nhwc_bwd_params,(.L_x_5146 - _Z35group_norm_nhwc_bwd_one_pass_kernelI11Fp16IOFp32WLi256ELi48ELi384EEv26Group_norm_nhwc_bwd_params)
        .other          _Z35group_norm_nhwc_bwd_one_pass_kernelI11Fp16IOFp32WLi256ELi48ELi384EEv26Group_norm_nhwc_bwd_params,@"STO_CUDA_ENTRY STV_DEFAULT"
_Z35group_norm_nhwc_bwd_one_pass_kernelI11Fp16IOFp32WLi256ELi48ELi384EEv26Group_norm_nhwc_bwd_params:
.text._Z35group_norm_nhwc_bwd_one_pass_kernelI11Fp16IOFp32WLi256ELi48ELi384EEv26Group_norm_nhwc_bwd_params:
        /* <DEDUP_REMOVED lines=116> */
.L_x_1216:
        /* <DEDUP_REMOVED lines=341> */
[----:B------:R-:W-:Y:S02]  /*1c90*/  MOV R2, RZ ;  /* 0x000000ff00027202 */ /* 0x000fe40000000f00 */
[----:B------:R-:W-:-:S04]  /*1ca0*/  MOV R0, RZ ;  /* 0x000000ff00007202 */ /* 0x000fc80000000f00 */
[----:B------:R-:W5:Y:S04]  /*1cb0*/  @P0 LDG.E R2, desc[UR8][R106.64] ;  /* 0x000000086a020981 */ /* 0x000f68000c1e1900 */
[----:B------:R0:W5:Y:S01]  /*1cc0*/  @P0 LDG.E R0, desc[UR8][R108.64] ;  /* 0x000000086c000981 */ /* 0x000162000c1e1900 */
[----:B------:R-:W-:Y:S02]  /*1cd0*/  CS2R R114, SRZ ;  /* 0x0000000000727805 */ /* 0x000fe4000001ff00 */
[----:B------:R-:W-:-:S04]  /*1ce0*/  MOV R113, RZ ;  /* 0x000000ff00717202 */ /* 0x000fc80000000f00 */
[----:B------:R-:W5:Y:S04]  /*1cf0*/  @P5 LDG.E R114, desc[UR8][R122.64] ;  /* 0x000000087a725981 */ /* 0x000f68000c1e1900 */
[----:B------:R-:W5:Y:S01]  /*1d00*/  @P5 LDG.E R113, desc[UR8][R104.64] ;  /* 0x0000000868715981 */ /* 0x000f62000c1e1900 */
[----:B------:R-:W-:Y:S02]  /*1d10*/  ISETP.NE.AND P5, PT, R112, RZ, PT ;  /* 0x000000ff7000720c */ /* 0x000fe40003fa5270 */
[----:B------:R-:W-:Y:S02]  /*1d20*/  MOV R112, RZ ;  /* 0x000000ff00707202 */ /* 0x000fe40000000f00 */
[----:B------:R-:W-:Y:S02]  /*1d30*/  MOV R116, 0x3f800000 ;  /* 0x3f80000000747802 */ /* 0x000fe40000000f00 */
[----:B0-----:R-:W-:-:S07]  /*1d40*/  CS2R R108, SRZ ;  /* 0x00000000006c7805 */ /* 0x001fce000001ff00 */
[----:B------:R0:W5:Y:S04]  /*1d50*/  @P5 LDG.E R115, desc[UR8][R102.64] ;  /* 0x0000000866735981 */ /* 0x000168000c1e1900 */
[----:B------:R-:W5:Y:S01]  /*1d60*/  @P5 LDG.E R112, desc[UR8][R94.64] ;  /* 0x000000085e705981 */ /* 0x000f62000c1e1900 */
[----:B------:R-:W-:-:S13]  /*1d70*/  ISETP.NE.AND P5, PT, R127, RZ, PT ;  /* 0x000000ff7f00720c */ /* 0x000fda0003fa5270 */
[----:B------:R1:W5:Y:S01]  /*1d80*/  @P5 LDG.E R109, desc[UR8][R96.64] ;  /* 0x00000008606d5981 */ /* 0x000362000c1e1900 */
[----:B------:R-:W-:Y:S02]  /*1d90*/  LOP3.LUT P6, RZ, R9, 0x2, RZ, 0xc0, !PT ;  /* 0x0000000209ff7812 */ /* 0x000fe400078cc0ff */
[----:B0-----:R-:W-:Y:S02]  /*1da0*/  CS2R R102, SRZ ;  /* 0x0000000000667805 */ /* 0x001fe4000001ff00 */
[----:B------:R-:W-:Y:S02]  /*1db0*/  CS2R R104, SRZ ;  /* 0x0000000000687805 */ /* 0x000fe4000001ff00 */
[----:B------:R-:W-:Y:S02]  /*1dc0*/  CS2R R106, SRZ ;  /* 0x00000000006a7805 */ /* 0x000fe4000001ff00 */
[----:B------:R-:W5:Y:S01]  /*1dd0*/  @P3 LDG.E R102, desc[UR8][R50.64] ;  /* 0x0000000832663981 */ /* 0x000f62000c1e1900 */
[----:B-1----:R-:W-:-:S03]  /*1de0*/  CS2R R96, SRZ ;  /* 0x0000000000607805 */ /* 0x002fc6000001ff00 */
[----:B------:R-:W5:Y:S04]  /*1df0*/  @P3 LDG.E R103, desc[UR8][R48.64] ;  /* 0x0000000830673981 */ /* 0x000f68000c1e1900 */
[----:B------:R-:W5:Y:S04]  /*1e00*/  @P6 LDG.E R96, desc[UR8][R62.64] ;  /* 0x000000083e606981 */ /* 0x000f68000c1e1900 */
[----:B------:R-:W5:Y:S04]  /*1e10*/  @P6 LDG.E R97, desc[UR8][R60.64] ;  /* 0x000000083c616981 */ /* 0x000f68000c1e1900 */
[----:B------:R-:W5:Y:S04]  /*1e20*/  @P2 LDG.E R104, desc[UR8][R46.64] ;  /* 0x000000082e682981 */ /* 0x000f68000c1e1900 */
[----:B------:R-:W5:Y:S04]  /*1e30*/  @P2 LDG.E R105, desc[UR8][R44.64] ;  /* 0x000000082c692981 */ /* 0x000f68000c1e1900 */
[----:B------:R-:W5:Y:S04]  /*1e40*/  @P1 LDG.E R106, desc[UR8][R42.64] ;  /* 0x000000082a6a1981 */ /* 0x000f68000c1e1900 */
[----:B------:R-:W5:Y:S01]  /*1e50*/  @P1 LDG.E R107, desc[UR8][R40.64] ;  /* 0x00000008286b1981 */ /* 0x000f62000c1e1900 */
[----:B--2---:R-:W-:-:S05]  /*1e60*/  FFMA.FTZ R110, -R78, R78, R79 ;  /* 0x0000004e4e6e7223 */ /* 0x004fca000001014f */
[----:B------:R-:W-:-:S13]  /*1e70*/  FSETP.GTU.FTZ.AND P0, PT, R110, RZ, PT ;  /* 0x000000ff6e00720b */ /* 0x000fda0003f1c000 */
[----:B------:R-:W0:Y:S02]  /*1e80*/  @P0 LDC R111, c[0x0][0x250] ;  /* 0x00009400ff6f0b82 */ /* 0x000e240000000800 */
[----:B0-----:R-:W-:-:S04]  /*1e90*/  @P0 FADD.FTZ R111, R110, R111 ;  /* 0x0000006f6e6f0221 */ /* 0x001fc80000010000 */
[----:B------:R0:W1:Y:S02]  /*1ea0*/  @P0 MUFU.RSQ R116, R111 ;  /* 0x0000006f00740308 */ /* 0x0000640000001400 */
[----:B0-----:R-:W-:-:S06]  /*1eb0*/  CS2R R110, SRZ ;  /* 0x00000000006e7805 */ /* 0x001fcc000001ff00 */
[----:B------:R0:W5:Y:S01]  /*1ec0*/  @P5 LDG.E R110, desc[UR8][R100.64] ;  /* 0x00000008646e5981 */ /* 0x000162000c1e1900 */
[----:B------:R-:W-:Y:S02]  /*1ed0*/  ISETP.NE.AND P5, PT, R126, RZ, PT ;  /* 0x000000ff7e00720c */ /* 0x000fe40003fa5270 */
[----:B------:R-:W-:-:S11]  /*1ee0*/  MOV R79, RZ ;  /* 0x000000ff004f7202 */ /* 0x000fd60000000f00 */
[----:B------:R2:W5:Y:S04]  /*1ef0*/  @P5 LDG.E R111, desc[UR8][R98.64] ;  /* 0x00000008626f5981 */ /* 0x000568000c1e1900 */
[----:B------:R-:W5:Y:S01]  /*1f00*/  @P5 LDG.E R108, desc[UR8][R82.64] ;  /* 0x00000008526c5981 */ /* 0x000f62000c1e1900 */
[----:B------:R-:W-:Y:S02]  /*1f10*/  ISETP.NE.AND P5, PT, R93, RZ, PT ;  /* 0x000000ff5d00720c */ /* 0x000fe40003fa5270 */
[----:B------:R-:W-:Y:S02]  /*1f20*/  MOV R93, RZ ;  /* 0x000000ff005d7202 */ /* 0x000fe40000000f00 */
[----:B0-----:R-:W-:Y:S02]  /*1f30*/  CS2R R100, SRZ ;  /* 0x0000000000647805 */ /* 0x001fe4000001ff00 */
[----:B--2---:R-:W-:-:S04]  /*1f40*/  CS2R R98, SRZ ;  /* 0x0000000000627805 */ /* 0x004fc8000001ff00 */
[----:B------:R-:W5:Y:S04]  /*1f50*/  @P4 LDG.E R100, desc[UR8][R54.64] ;  /* 0x0000000836644981 */ /* 0x000f68000c1e1900 */
[----:B------:R0:W5:Y:S04]  /*1f60*/  @P5 LDG.E R79, desc[UR8][R76.64] ;  /* 0x000000084c4f5981 */ /* 0x000168000c1e1900 */
[----:B------:R2:W5:Y:S01]  /*1f70*/  @P5 LDG.E R93, desc[UR8][R74.64] ;  /* 0x000000084a5d5981 */ /* 0x000562000c1e1900 */
[----:B------:R-:W-:-:S03]  /*1f80*/  ISETP.NE.AND P5, PT, R117, RZ, PT ;  /* 0x000000ff7500720c */ /* 0x000fc60003fa5270 */
[----:B------:R3:W5:Y:S10]  /*1f90*/  @P4 LDG.E R101, desc[UR8][R52.64] ;  /* 0x0000000834654981 */ /* 0x000774000c1e1900 */
[----:B------:R3:W5:Y:S04]  /*1fa0*/  @P5 LDG.E R98, desc[UR8][R58.64] ;  /* 0x000000083a625981 */ /* 0x000768000c1e1900 */
[----:B------:R3:W5:Y:S01]  /*1fb0*/  @P5 LDG.E R99, desc[UR8][R56.64] ;  /* 0x0000000838635981 */ /* 0x000762000c1e1900 */
[----:B------:R-:W-:-:S02]  /*1fc0*/  LOP3.LUT P0, RZ, R9, 0x4, RZ, 0xc0, !PT ;  /* 0x0000000409ff7812 */ /* 0x000fc4000780c0ff */
[----:B------:R-:W-:-:S11]  /*1fd0*/  CS2R R94, SRZ ;  /* 0x00000000005e7805 */ /* 0x000fd6000001ff00 */
[----:B------:R3:W5:Y:S04]  /*1fe0*/  @P0 LDG.E R94, desc[UR8][R66.64] ;  /* 0x00000008425e0981 */ /* 0x000768000c1e1900 */
[----:B------:R3:W5:Y:S01]  /*1ff0*/  @P0 LDG.E R95, desc[UR8][R64.64] ;  /* 0x00000008405f0981 */ /* 0x000762000c1e1900 */
[----:B------:R-:W-:Y:S01]  /*2000*/  ISETP.GT.U32.AND P0, PT, R90, 0x17f, PT ;  /* 0x0000017f5a00780c */ /* 0x000fe20003f04070 */
[----:B------:R-:W-:Y:S01]  /*2010*/  BSSY B0, `(.L_x_1134) ;  /* 0x000000e000007945 */ /* 0x000fe20003800000 */
[----:B0-----:R-:W-:Y:S02]  /*2020*/  CS2R R76, SRZ ;  /* 0x00000000004c7805 */ /* 0x001fe4000001ff00 */
[----:B--2---:R-:W-:-:S09]  /*2030*/  CS2R R74, SRZ ;  /* 0x00000000004a7805 */ /* 0x004fd2000001ff00 */
        /* <DEDUP_REMOVED lines=11> */
.L_x_1135:
[----:B------:R-:W-:Y:S05]  /*20f0*/  BSYNC B0 ;  /* 0x0000000000007941 */ /* 0x000fea0003800000 */
.L_x_1134:
[----:B------:R-:W-:Y:S01]  /*2100*/  ISETP.NE.AND P0, PT, RZ, UR10, PT ;  /* 0x0000000aff007c0c */ /* 0x000fe2000bf05270 */
[--C-:B-1---5:R-:W-:Y:S01]  /*2110*/  HADD2.F32 R41, -RZ, R114.reuse.H0_H0 ;  /* 0x20000072ff297230 */ /* 0x122fe20000004100 */
        /* <DEDUP_REMOVED lines=10> */
[--C-:B------:R-:W-:Y:S02]  /*21c0*/  HADD2.F32 R57, -RZ, R112.reuse.H0_H0 ;  /* 0x20000070ff397230 */ /* 0x100fe40000004100 */
[-C--:B------:R-:W-:Y:S01]  /*21d0*/  FMUL.FTZ R41, R41, R116.reuse ;  /* 0x0000007429297220 */ /* 0x080fe20000410000 */
[----:B------:R-:W-:Y:S02]  /*21e0*/  HADD2.F32 R54, -RZ, R112.H1_H1 ;  /* 0x30000070ff367230 */ /* 0x000fe40000004100 */
[----:B------:R-:W-:Y:S01]  /*21f0*/  FMUL.FTZ R42, R43, R116 ;  /* 0x000000742b2a7220 */ /* 0x000fe20000410000 */
        /* <DEDUP_REMOVED lines=20> */
.L_x_1136:
        /* <DEDUP_REMOVED lines=26> */
.L_x_1137:
[C---:B------:R-:W-:Y:S01]  /*24e0*/  FFMA.FTZ R46, R42.reuse, R43, R41 ;  /* 0x0000002b2a2e7223 */ /* 0x040fe20000010029 */
[----:B------:R-:W-:Y:S01]  /*24f0*/  FMUL.FTZ R41, R57, R76 ;  /* 0x0000004c39297220 */ /* 0x000fe20000410000 */
[--C-:B------:R-:W-:Y:S02]  /*2500*/  HADD2.F32 R47, -RZ, R110.reuse.H0_H0 ;  /* 0x2000006eff2f7230 */ /* 0x100fe40000004100 */
[----:B------:R-:W-:Y:S01]  /*2510*/  FADD.FTZ R44, RZ, R44 ;  /* 0x0000002cff2c7221 */ /* 0x000fe20000010000 */
[----:B------:R-:W-:Y:S02]  /*2520*/  HADD2.F32 R49, -RZ, R110.H1_H1 ;  /* 0x3000006eff317230 */ /* 0x000fe40000004100 */
[----:B------:R-:W-:Y:S01]  /*2530*/  FADD.FTZ R48, R43, R40 ;  /* 0x000000282b307221 */ /* 0x000fe20000010000 */
[----:B------:R-:W-:Y:S01]  /*2540*/  FFMA.FTZ R51, R42, R45, RZ ;  /* 0x0000002d2a337223 */ /* 0x000fe200000100ff */
[C---:B------:R-:W-:Y:S01]  /*2550*/  FFMA.FTZ R40, R59.reuse, R41, R46 ;  /* 0x000000293b287223 */ /* 0x040fe2000001002e */
[----:B------:R-:W-:Y:S01]  /*2560*/  FADD.FTZ R45, RZ, R45 ;  /* 0x0000002dff2d7221 */ /* 0x000fe20000010000 */
[----:B------:R-:W-:Y:S01]  /*2570*/  FMUL.FTZ R43, R54, R77 ;  /* 0x0000004d362b7220 */ /* 0x000fe20000410000 */
[C---:B------:R-:W-:Y:S01]  /*2580*/  FADD.FTZ R47, -R78.reuse, R47 ;  /* 0x0000002f4e2f7221 */ /* 0x040fe20000010100 */
[----:B------:R-:W-:Y:S01]  /*2590*/  FADD.FTZ R49, -R78, R49 ;  /* 0x000000314e317221 */ /* 0x000fe20000010100 */
[----:B------:R-:W-:Y:S01]  /*25a0*/  FFMA.FTZ R58, R59, R57, R58 ;  /* 0x000000393b3a7223 */ /* 0x000fe2000001003a */
[----:B------:R-:W-:Y:S01]  /*25b0*/  FADD.FTZ R56, R44, R57 ;  /* 0x000000392c387221 */ /* 0x000fe20000010000 */
[----:B------:R-:W-:Y:S01]  /*25c0*/  FFMA.FTZ R57, R60, R54, R51 ;  /* 0x000000363c397223 */ /* 0x000fe20000010033 */
        /* <DEDUP_REMOVED lines=26> */
.L_x_1138:
[----:B------:R-:W-:Y:S01]  /*2770*/  FMUL.FTZ R44, R41, R76 ;  /* 0x0000004c292c7220 */ /* 0x000fe20000410000 */
[--C-:B------:R-:W-:Y:S02]  /*2780*/  HADD2.F32 R45, -RZ, R111.reuse.H0_H0 ;  /* 0x2000006fff2d7230 */ /* 0x100fe40000004100 */
[----:B------:R-:W-:Y:S01]  /*2790*/  FADD.FTZ R43, R43, R42 ;  /* 0x0000002a2b2b7221 */ /* 0x000fe20000010000 */
[----:B------:R-:W-:Y:S02]  /*27a0*/  HADD2.F32 R47, -RZ, R111.H1_H1 ;  /* 0x3000006fff2f7230 */ /* 0x000fe40000004100 */
[----:B------:R-:W-:Y:S01]  /*27b0*/  FADD.FTZ R56, R56, R41 ;  /* 0x0000002938387221 */ /* 0x000fe20000010000 */
[C---:B------:R-:W-:Y:S01]  /*27c0*/  FFMA.FTZ R58, R61.reuse, R41, R58 ;  /* 0x000000293d3a7223 */ /* 0x040fe2000001003a */
[----:B------:R-:W-:Y:S01]  /*27d0*/  FFMA.FTZ R41, R61, R44, R59 ;  /* 0x0000002c3d297223 */ /* 0x000fe2000001003b */
[----:B------:R-:W-:Y:S01]  /*27e0*/  FMUL.FTZ R42, R40, R77 ;  /* 0x0000004d282a7220 */ /* 0x000fe20000410000 */
[C---:B------:R-:W-:Y:S01]  /*27f0*/  FADD.FTZ R45, -R78.reuse, R45 ;  /* 0x0000002d4e2d7221 */ /* 0x040fe20000010100 */
[----:B------:R-:W-:Y:S01]  /*2800*/  FADD.FTZ R47, -R78, R47 ;  /* 0x0000002f4e2f7221 */ /* 0x000fe20000010100 */
[----:B------:R-:W-:Y:S01]  /*2810*/  FADD.FTZ R55, R55, R40 ;  /* 0x0000002837377221 */ /* 0x000fe20000010000 */
[C---:B------:R-:W-:Y:S01]  /*2820*/  FFMA.FTZ R57, R54.reuse, R40, R57 ;  /* 0x0000002836397223 */ /* 0x040fe20000010039 */
[----:B------:R-:W-:Y:S01]  /*2830*/  FFMA.FTZ R59, R54, R42, R41 ;  /* 0x0000002a363b7223 */ /* 0x000fe20000010029 */
[----:B------:R-:W-:Y:S01]  /*2840*/  FADD.FTZ R43, R43, R44 ;  /* 0x0000002c2b2b7221 */ /* 0x000fe20000010000 */
        /* <DEDUP_REMOVED lines=23> */
.L_x_1139:
        /* <DEDUP_REMOVED lines=37> */
.L_x_1140:
        /* <DEDUP_REMOVED lines=10> */
[C---:B------:R-:W-:Y:S01]  /*2cb0*/  FFMA.FTZ R57, R54.reuse, R40, R57 ;  /* 0x0000002836397223 */ /* 0x040fe20000010039 */
[----:B------:R-:W-:Y:S01]  /*2cc0*/  FADD.FTZ R43, R43, R44 ;  /* 0x0000002c2b2b7221 */ /* 0x000fe20000010000 */
        /* <DEDUP_REMOVED lines=25> */
.L_x_1141:
[----:B------:R-:W-:Y:S01]  /*2e60*/  FMUL.FTZ R40, R41, R76 ;  /* 0x0000004c29287220 */ /* 0x000fe20000410000 */
[----:B------:R-:W-:Y:S01]  /*2e70*/  FADD.FTZ R43, R42, R43 ;  /* 0x0000002b2a2b7221 */ /* 0x000fe20000010000 */
[--C-:B------:R-:W-:Y:S02]  /*2e80*/  HADD2.F32 R47, -RZ, R96.reuse.H0_H0 ;  /* 0x20000060ff2f7230 */ /* 0x100fe40000004100 */
[----:B------:R-:W-:Y:S01]  /*2e90*/  FADD.FTZ R45, R56, R41 ;  /* 0x00000029382d7221 */ /* 0x000fe20000010000 */
[----:B------:R-:W-:Y:S02]  /*2ea0*/  HADD2.F32 R49, -RZ, R96.H1_H1 ;  /* 0x30000060ff317230 */ /* 0x000fe40000004100 */
[C---:B------:R-:W-:Y:S01]  /*2eb0*/  FFMA.FTZ R63, R61.reuse, R41, R58 ;  /* 0x000000293d3f7223 */ /* 0x040fe2000001003a */
[----:B------:R-:W-:Y:S01]  /*2ec0*/  FFMA.FTZ R41, R61, R40, R59 ;  /* 0x000000283d297223 */ /* 0x000fe2000001003b */
[----:B------:R-:W-:Y:S01]  /*2ed0*/  FADD.FTZ R43, R43, R40 ;  /* 0x000000282b2b7221 */ /* 0x000fe20000010000 */
[----:B------:R-:W-:Y:S01]  /*2ee0*/  FMUL.FTZ R40, R44, R77 ;  /* 0x0000004d2c287220 */ /* 0x000fe20000410000 */
[C---:B------:R-:W-:Y:S01]  /*2ef0*/  FADD.FTZ R47, -R78.reuse, R47 ;  /* 0x0000002f4e2f7221 */ /* 0x040fe20000010100 */
[----:B------:R-:W-:Y:S01]  /*2f00*/  FADD.FTZ R49, -R78, R49 ;  /* 0x000000314e317221 */ /* 0x000fe20000010100 */
        /* <DEDUP_REMOVED lines=26> */
.L_x_1142:
[--C-:B------:R-:W-:Y:S02]  /*30b0*/  HADD2.F32 R43, -RZ, R98.reuse.H0_H0 ;  /* 0x20000062ff2b7230 */ /* 0x100fe40000004100 */
[----:B------:R-:W-:Y:S01]  /*30c0*/  FMUL.FTZ R41, R58, R76 ;  /* 0x0000004c3a297220 */ /* 0x000fe20000410000 */
[----:B------:R-:W-:Y:S02]  /*30d0*/  HADD2.F32 R47, -RZ, R98.H1_H1 ;  /* 0x30000062ff2f7230 */ /* 0x000fe40000004100 */
[----:B------:R-:W-:Y:S01]  /*30e0*/  FADD.FTZ R49, R55, R44 ;  /* 0x0000002c37317221 */ /* 0x000fe20000010000 */
[--C-:B------:R-:W-:Y:S02]  /*30f0*/  HADD2.F32 R42, -RZ, R99.reuse.H1_H1 ;  /* 0x30000063ff2a7230 */ /* 0x100fe40000004100 */
[C---:B------:R-:W-:Y:S01]  /*3100*/  FADD.FTZ R43, -R78.reuse, R43 ;  /* 0x0000002b4e2b7221 */ /* 0x040fe20000010100 */
[----:B------:R-:W-:Y:S01]  /*3110*/  FFMA.FTZ R46, R65, R41, R54 ;  /* 0x00000029412e7223 */ /* 0x000fe20000010036 */
[----:B------:R-:W-:Y:S01]  /*3120*/  FADD.FTZ R51, -R78, R47 ;  /* 0x0000002f4e337221 */ /* 0x000fe20000010100 */
[----:B------:R-:W-:Y:S01]  /*3130*/  FADD.FTZ R48, R52, R41 ;  /* 0x0000002934307221 */ /* 0x000fe20000010000 */
[----:B------:R-:W-:-:S02]  /*3140*/  HADD2.F32 R41, -RZ, R99.H0_H0 ;  /* 0x20000063ff297230 */ /* 0x000fc40000004100 */
        /* <DEDUP_REMOVED lines=22> */
.L_x_1143:
[----:B------:R-:W-:Y:S01]  /*32b0*/  FFMA.FTZ R50, R62, R47, R46 ;  /* 0x0000002f3e327223 */ /* 0x000fe2000001002e */
[----:B------:R-:W-:Y:S01]  /*32c0*/  FMUL.FTZ R46, R41, R76 ;  /* 0x0000004c292e7220 */ /* 0x000fe20000410000 */
[----:B------:R-:W-:Y:S01]  /*32d0*/  FADD.FTZ R47, R47, R48 ;  /* 0x000000302f2f7221 */ /* 0x000fe20000010000 */
[----:B------:R-:W-:Y:S01]  /*32e0*/  FFMA.FTZ R54, R65, R58, R63 ;  /* 0x0000003a41367223 */ /* 0x000fe2000001003f */
[----:B------:R-:W-:Y:S01]  /*32f0*/  FADD.FTZ R58, R45, R58 ;  /* 0x0000003a2d3a7221 */ /* 0x000fe20000010000 */
[----:B------:R-:W-:Y:S01]  /*3300*/  FFMA.FTZ R45, R43, R46, R50 ;  /* 0x0000002e2b2d7223 */ /* 0x000fe20000010032 */
[----:B------:R-:W-:Y:S01]  /*3310*/  FADD.FTZ R47, R47, R46 ;  /* 0x0000002e2f2f7221 */ /* 0x000fe20000010000 */
[----:B------:R-:W-:Y:S01]  /*3320*/  FMUL.FTZ R46, R42, R77 ;  /* 0x0000004d2a2e7220 */ /* 0x000fe20000410000 */
[--C-:B------:R-:W-:Y:S02]  /*3330*/  HADD2.F32 R51, -RZ, R100.reuse.H0_H0 ;  /* 0x20000064ff337230 */ /* 0x100fe40000004100 */
[----:B------:R-:W-:Y:S01]  /*3340*/  FFMA.FTZ R53, R62, R40, R61 ;  /* 0x000000283e357223 */ /* 0x000fe2000001003d */
        /* <DEDUP_REMOVED lines=28> */
.L_x_1144:
[----:B------:R-:W-:Y:S01]  /*3510*/  FADD.FTZ R55, R49, R40 ;  /* 0x0000002831377221 */ /* 0x000fe20000010000 */
[----:B------:R-:W-:Y:S01]  /*3520*/  FMUL.FTZ R50, R47, R76 ;  /* 0x0000004c2f327220 */ /* 0x000fe20000410000 */
[--C-:B------:R-:W-:Y:S02]  /*3530*/  HADD2.F32 R51, -RZ, R102.reuse.H0_H0 ;  /* 0x20000066ff337230 */ /* 0x100fe40000004100 */
[----:B------:R-:W-:Y:S01]  /*3540*/  FMUL.FTZ R52, R46, R77 ;  /* 0x0000004d2e347220 */ /* 0x000fe20000410000 */
[----:B------:R-:W-:Y:S02]  /*3550*/  HADD2.F32 R49, -RZ, R102.H1_H1 ;  /* 0x30000066ff317230 */ /* 0x000fe40000004100 */
[----:B------:R-:W-:Y:S01]  /*3560*/  FADD.FTZ R59, R63, R50 ;  /* 0x000000323f3b7221 */ /* 0x000fe20000010000 */
[----:B------:R-:W-:Y:S01]  /*3570*/  FFMA.FTZ R57, R45, R50, R62 ;  /* 0x000000322d397223 */ /* 0x000fe2000001003e */
[----:B------:R-:W-:Y:S01]  /*3580*/  FADD.FTZ R61, -R78, R51 ;  /* 0x000000334e3d7221 */ /* 0x000fe20000010100 */
[----:B------:R-:W-:-:S02]  /*3590*/  HADD2.F32 R51, -RZ, R103.H0_H0 ;  /* 0x20000067ff337230 */ /* 0x000fc40000004100 */
        /* <DEDUP_REMOVED lines=23> */
.L_x_1145:
        /* <DEDUP_REMOVED lines=38> */
.L_x_1146:
        /* <DEDUP_REMOVED lines=32> */
.L_x_1147:
        /* <DEDUP_REMOVED lines=38> */
.L_x_1148:
        /* <DEDUP_REMOVED lines=9> */
[----:B------:R-:W-:-:S02]  /*3e60*/  HADD2.F32 R58, -RZ, R5.H0_H0 ;  /* 0x20000005ff3a7230 */ /* 0x000fc40000004100 */
[----:B------:R-:W-:Y:S01]  /*3e70*/  FFMA.FTZ R122, R48, R54, R49 ;  /* 0x00000036307a7223 */ /* 0x000fe20000010031 */
[C---:B------:R-:W-:Y:S01]  /*3e80*/  FADD.FTZ R49, -R78.reuse, R63 ;  /* 0x0000003f4e317221 */ /* 0x040fe20000010100 */
[----:B------:R-:W-:Y:S01]  /*3e90*/  FADD.FTZ R65, -R78, R65 ;  /* 0x000000414e417221 */ /* 0x000fe20000010100 */
[----:B------:R-:W-:Y:S01]  /*3ea0*/  FADD.FTZ R117, R54, R59 ;  /* 0x0000003b36757221 */ /* 0x000fe20000010000 */
        /* <DEDUP_REMOVED lines=22> */
.L_x_1149:
[----:B------:R-:W-:Y:S01]  /*4010*/  FFMA.FTZ R61, R50, R40, R61 ;  /* 0x00000028323d7223 */ /* 0x000fe2000001003d */
[----:B------:R-:W-:Y:S01]  /*4020*/  FADD.FTZ R40, R83, R40 ;  /* 0x0000002853287221 */ /* 0x000fe20000010000 */
[----:B------:R-:W-:Y:S01]  /*4030*/  FMUL.FTZ R60, R58, R76 ;  /* 0x0000004c3a3c7220 */ /* 0x000fe20000410000 */
[--C-:B------:R-:W-:Y:S02]  /*4040*/  HADD2.F32 R67, -RZ, R4.reuse.H0_H0 ;  /* 0x20000004ff437230 */ /* 0x100fe40000004100 */
[----:B------:R-:W-:Y:S01]  /*4050*/  FMUL.FTZ R50, R59, R77 ;  /* 0x0000004d3b327220 */ /* 0x000fe20000410000 */
[----:B------:R-:W-:Y:S02]  /*4060*/  HADD2.F32 R83, -RZ, R4.H1_H1 ;  /* 0x30000004ff537230 */ /* 0x000fe40000004100 */
[----:B------:R-:W-:Y:S01]  /*4070*/  FFMA.FTZ R63, R49, R60, R122 ;  /* 0x0000003c313f7223 */ /* 0x000fe2000001007a */
[----:B------:R-:W-:Y:S01]  /*4080*/  FADD.FTZ R65, R117, R60 ;  /* 0x0000003c75417221 */ /* 0x000fe20000010000 */
[----:B------:R-:W-:Y:S01]  /*4090*/  FADD.FTZ R67, -R78, R67 ;  /* 0x000000434e437221 */ /* 0x000fe20000010100 */
[----:B------:R-:W-:-:S02]  /*40a0*/  HADD2.F32 R62, -RZ, R3.H0_H0 ;  /* 0x20000003ff3e7230 */ /* 0x000fc40000004100 */
[----:B------:R-:W-:Y:S01]  /*40b0*/  FADD.FTZ R83, -R78, R83 ;  /* 0x000000534e537221 */ /* 0x000fe20000010100 */
[----:B------:R-:W-:Y:S01]  /*40c0*/  FFMA.FTZ R122, R54, R50, R63 ;  /* 0x00000032367a7223 */ /* 0x000fe2000001003f */
[----:B------:R-:W-:Y:S01]  /*40d0*/  FADD.FTZ R123, R50, R65 ;  /* 0x00000041327b7221 */ /* 0x000fe20000010000 */
[-C--:B------:R-:W-:Y:S01]  /*40e0*/  FMUL.FTZ R63, R67, R116.reuse ;  /* 0x00000074433f7220 */ /* 0x080fe20000410000 */
        /* <DEDUP_REMOVED lines=21> */
.L_x_1150:
[----:B------:R-:W-:Y:S01]  /*4240*/  FMUL.FTZ R64, R62, R76 ;  /* 0x0000004c3e407220 */ /* 0x000fe20000410000 */
[----:B------:R-:W-:-:S03]  /*4250*/  HADD2.F32 R82, -RZ, R0.H0_H0 ;  /* 0x20000000ff527230 */ /* 0x000fc60000004100 */
[----:B------:R-:W-:Y:S01]  /*4260*/  FFMA.FTZ R65, R63, R64, R122 ;  /* 0x000000403f417223 */ /* 0x000fe2000001007a */
[----:B------:R-:W-:Y:S01]  /*4270*/  FADD.FTZ R67, R123, R64 ;  /* 0x000000407b437221 */ /* 0x000fe20000010000 */
[----:B------:R-:W-:-:S04]  /*4280*/  FMUL.FTZ R64, R60, R77 ;  /* 0x0000004d3c407220 */ /* 0x000fc80000410000 */
[----:B------:R-:W-:Y:S01]  /*4290*/  FADD.FTZ R127, R64, R67 ;  /* 0x00000043407f7221 */ /* 0x000fe20000010000 */
[----:B------:R-:W-:Y:S01]  /*42a0*/  FFMA.FTZ R126, R50, R64, R65 ;  /* 0x00000040327e7223 */ /* 0x000fe20000010041 */
[--C-:B------:R-:W-:Y:S02]  /*42b0*/  HADD2.F32 R67, -RZ, R2.reuse.H1_H1 ;  /* 0x30000002ff437230 */ /* 0x100fe40000004100 */
[----:B------:R-:W-:-:S03]  /*42c0*/  HADD2.F32 R65, -RZ, R2.H0_H0 ;  /* 0x20000002ff417230 */ /* 0x000fc60000004100 */
[C---:B------:R-:W-:Y:S02]  /*42d0*/  FADD.FTZ R67, -R78.reuse, R67 ;  /* 0x000000434e437221 */ /* 0x040fe40000010100 */
[----:B------:R-:W-:Y:S02]  /*42e0*/  FADD.FTZ R65, -R78, R65 ;  /* 0x000000414e417221 */ /* 0x000fe40000010100 */
[-C--:B------:R-:W-:Y:S01]  /*42f0*/  FMUL.FTZ R66, R67, R116.reuse ;  /* 0x0000007443427220 */ /* 0x080fe20000410000 */
[----:B------:R-:W-:Y:S02]  /*4300*/  HADD2.F32 R67, -RZ, R0.H1_H1 ;  /* 0x30000000ff437230 */ /* 0x000fe40000004100 */
[----:B------:R-:W-:Y:S01]  /*4310*/  FMUL.FTZ R65, R65, R116 ;  /* 0x0000007441417220 */ /* 0x000fe20000410000 */
        /* <DEDUP_REMOVED lines=19> */
.L_x_1151:
[----:B------:R-:W-:Y:S01]  /*4450*/  FMUL.FTZ R64, R82, R76 ;  /* 0x0000004c52407220 */ /* 0x000fe20000410000 */
[----:B------:R-:W-:Y:S01]  /*4460*/  ISETP.GT.AND P0, PT, R28, 0x1e, PT ;  /* 0x0000001e1c00780c */ /* 0x000fe20003f04270 */
[----:B------:R-:W0:Y:S01]  /*4470*/  S2UR UR11, SR_CgaCtaId ;  /* 0x00000000000b79c3 */ /* 0x000e220000008800 */
[----:B------:R-:W-:Y:S01]  /*4480*/  FFMA.FTZ R46, R41, R52, R46 ;  /* 0x00000034292e7223 */ /* 0x000fe2000001002e */
[----:B------:R-:W-:Y:S01]  /*4490*/  FFMA.FTZ R83, R65, R64, R126 ;  /* 0x0000004041537223 */ /* 0x000fe2000001007e */
[----:B------:R-:W-:Y:S01]  /*44a0*/  FADD.FTZ R117, R127, R64 ;  /* 0x000000407f757221 */ /* 0x000fe20000010000 */
[----:B------:R-:W-:Y:S01]  /*44b0*/  FMUL.FTZ R64, R67, R77 ;  /* 0x0000004d43407220 */ /* 0x000fe20000410000 */
[----:B------:R-:W-:Y:S01]  /*44c0*/  FFMA.FTZ R61, R44, R43, R61 ;  /* 0x0000002b2c3d7223 */ /* 0x000fe2000001003d */
[----:B------:R-:W-:Y:S01]  /*44d0*/  FADD.FTZ R51, R51, R52 ;  /* 0x0000003433337221 */ /* 0x000fe20000010000 */
[----:B------:R-:W-:Y:S01]  /*44e0*/  FADD.FTZ R40, R40, R43 ;  /* 0x0000002b28287221 */ /* 0x000fe20000010000 */
[----:B------:R-:W-:Y:S01]  /*44f0*/  FFMA.FTZ R122, R66, R64, R83 ;  /* 0x00000040427a7223 */ /* 0x000fe20000010053 */
[----:B------:R-:W-:Y:S01]  /*4500*/  FADD.FTZ R83, R64, R117 ;  /* 0x0000007540537221 */ /* 0x000fe20000010000 */
[----:B------:R-:W-:Y:S01]  /*4510*/  FFMA.FTZ R46, R55, R56, R46 ;  /* 0x00000038372e7223 */ /* 0x000fe2000001002e */
[----:B------:R-:W-:Y:S01]  /*4520*/  FFMA.FTZ R61, R42, R57, R61 ;  /* 0x000000392a3d7223 */ /* 0x000fe2000001003d */
[----:B------:R-:W-:Y:S01]  /*4530*/  FADD.FTZ R56, R51, R56 ;  /* 0x0000003833387221 */ /* 0x000fe20000010000 */
[----:B------:R-:W1:Y:S01]  /*4540*/  SHFL.DOWN PT, R117, R122, 0x1, 0x1f ;  /* 0x08201f007a757f89 */ /* 0x000e6200000e0000 */
[----:B------:R-:W-:Y:S01]  /*4550*/  FADD.FTZ R40, R40, R57 ;  /* 0x0000003928287221 */ /* 0x000fe20000010000 */
[----:B------:R-:W-:Y:S01]  /*4560*/  FFMA.FTZ R46, R45, R47, R46 ;  /* 0x0000002f2d2e7223 */ /* 0x000fe2000001002e */
[----:B------:R-:W-:Y:S01]  /*4570*/  FFMA.FTZ R61, R48, R53, R61 ;  /* 0x00000035303d7223 */ /* 0x000fe2000001003d */
[----:B------:R-:W2:Y:S01]  /*4580*/  SHFL.DOWN PT, R64, R83, 0x1, 0x1f ;  /* 0x08201f0053407f89 */ /* 0x000ea200000e0000 */
[----:B------:R-:W-:Y:S01]  /*4590*/  FADD.FTZ R47, R56, R47 ;  /* 0x0000002f382f7221 */ /* 0x000fe20000010000 */
[----:B------:R-:W-:Y:S01]  /*45a0*/  FADD.FTZ R40, R40, R53 ;  /* 0x0000003528287221 */ /* 0x000fe20000010000 */
[----:B------:R-:W-:Y:S01]  /*45b0*/  UMOV UR6, 0x400 ;  /* 0x0000040000067882 */ /* 0x000fe20000000000 */
[----:B------:R-:W-:Y:S01]  /*45c0*/  FFMA.FTZ R46, R49, R58, R46 ;  /* 0x0000003a312e7223 */ /* 0x000fe2000001002e */
[----:B------:R-:W-:Y:S01]  /*45d0*/  UIADD3 UR5, UR6, 0x80, URZ ;  /* 0x0000008006057890 */ /* 0x000fe2000fffe03f */
        /* <DEDUP_REMOVED lines=32> */
[----:B------:R-:W-:Y:S01]  /*47e0*/  ISETP.NE.AND P0, PT, R28, RZ, PT ;  /* 0x000000ff1c00720c */ /* 0x000fe20003f05270 */
[----:B------:R-:W-:Y:S01]  /*47f0*/  FFMA.FTZ R64, R65, R82, R46 ;  /* 0x0000005241407223 */ /* 0x000fe2000001002e */
[----:B------:R-:W-:Y:S01]  /*4800*/  FFMA.FTZ R65, R66, R67, R61 ;  /* 0x0000004342417223 */ /* 0x000fe2000001003d */
[----:B------:R-:W-:Y:S01]  /*4810*/  FADD.FTZ R66, R47, R82 ;  /* 0x000000522f427221 */ /* 0x000fe20000010000 */
[----:B------:R-:W-:Y:S01]  /*4820*/  FADD.FTZ R67, R60, R67 ;  /* 0x000000433c437221 */ /* 0x000fe20000010000 */
[----:B------:R-:W-:-:S04]  /*4830*/  MOV R82, R122 ;  /* 0x0000007a00527202 */ /* 0x000fc80000000f00 */
[----:B------:R0:W-:Y:S04]  /*4840*/  STS.128 [R117], R64 ;  /* 0x0000004075007388 */ /* 0x0001e80000000c00 */
        /* <DEDUP_REMOVED lines=33> */
.L_x_1153:
[----:B------:R-:W-:Y:S05]  /*4a60*/  BSYNC B0 ;  /* 0x0000000000007941 */ /* 0x000fea0003800000 */
.L_x_1152:
[----:B------:R-:W0:Y:S08]  /*4a70*/  LDC.64 R122, c[0x0][0x268] ;  /* 0x00009a00ff7a7b82 */ /* 0x000e300000000a00 */
[----:B------:R-:W-:Y:S01]  /*4a80*/  BAR.SYNC.DEFER_BLOCKING 0x0 ;  /* 0x0000000000007b1d */ /* 0x000fe20000010000 */
[----:B------:R-:W-:Y:S01]  /*4a90*/  ISETP.GT.U32.AND P6, PT, R90, 0x17, PT ;  /* 0x000000175a00780c */ /* 0x000fe20003fc4070 */
[----:B------:R-:W-:Y:S01]  /*4aa0*/  IMAD R125, R125, 0x18, R90 ;  /* 0x000000187d7d7824 */ /* 0x000fe200078e025a */
[----:B------:R-:W-:-:S03]  /*4ab0*/  LOP3.LUT R9, R9, 0xfffffffe, RZ, 0xc0, !PT ;  /* 0xfffffffe09097812 */ /* 0x000fc600078ec0ff */
[----:B------:R-:W-:Y:S08]  /*4ac0*/  BSSY B0, `(.L_x_1154) ;  /* 0x000004f000007945 */ /* 0x000ff00003800000 */
[----:B------:R-:W-:Y:S01]  /*4ad0*/  @P6 LOP3.LUT R9, R9, 0x1, RZ, 0xfc, !PT ;  /* 0x0000000109096812 */ /* 0x000fe200078efcff */
[----:B0-----:R-:W-:Y:S01]  /*4ae0*/  IMAD.WIDE R122, R125, 0x4, R122 ;  /* 0x000000047d7a7825 */ /* 0x001fe200078e027a */
[----:B------:R-:W-:Y:S06]  /*4af0*/  @P6 BRA `(.L_x_1155) ;  /* 0x00000004002c6947 */ /* 0x000fec0003800000 */
[----:B------:R-:W0:Y:S04]  /*4b00*/  LDS.128 R52, [R117+0x180] ;  /* 0x0001800075347984 */ /* 0x000e280000000c00 */
[----:B------:R-:W1:Y:S04]  /*4b10*/  LDS.128 R48, [R117+0x300] ;  /* 0x0003000075307984 */ /* 0x000e680000000c00 */
[----:B------:R-:W2:Y:S04]  /*4b20*/  LDS.128 R40, [R117+0x480] ;  /* 0x0004800075287984 */ /* 0x000ea80000000c00 */
[----:B------:R-:W3:Y:S04]  /*4b30*/  LDS.128 R44, [R117+0x600] ;  /* 0x00060000752c7984 */ /* 0x000ee80000000c00 */
[----:B------:R-:W-:Y:S01]  /*4b40*/  LDS.128 R60, [R117+0x900] ;  /* 0x00090000753c7984 */ /* 0x000fe20000000c00 */
        /* <DEDUP_REMOVED lines=19> */
[----:B------:R-:W3:Y:S04]  /*4c80*/  LDS.128 R40, [R117+0xd80] ;  /* 0x000d800075287984 */ /* 0x000ee80000000c00 */
[----:B------:R-:W4:Y:S01]  /*4c90*/  LDS.128 R44, [R117+0xf00] ;  /* 0x000f0000752c7984 */ /* 0x000f220000000c00 */
        /* <DEDUP_REMOVED lines=16> */
[----:B------:R-:W-:Y:S01]  /*4da0*/  FADD.FTZ R124, R66, R55 ;  /* 0x00000037427c7221 */ /* 0x000fe20000010000 */
[----:B------:R-:W-:Y:S01]  /*4db0*/  LDS.128 R56, [R117+0x1380] ;  /* 0x0013800075387984 */ /* 0x000fe20000000c00 */
[----:B---3--:R-:W-:Y:S01]  /*4dc0*/  FADD.FTZ R125, R65, R40 ;  /* 0x00000028417d7221 */ /* 0x008fe20000010000 */
[----:B------:R-:W-:Y:S01]  /*4dd0*/  FADD.FTZ R40, R64, R41 ;  /* 0x0000002940287221 */ /* 0x000fe20000010000 */
[----:B------:R-:W-:Y:S01]  /*4de0*/  FADD.FTZ R41, R67, R42 ;  /* 0x0000002a43297221 */ /* 0x000fe20000010000 */
[----:B------:R-:W1:Y:S01]  /*4df0*/  LDS.128 R52, [R117+0x1200] ;  /* 0x0012000075347984 */ /* 0x000e620000000c00 */
[----:B------:R-:W-:Y:S01]  /*4e00*/  FADD.FTZ R124, R124, R43 ;  /* 0x0000002b7c7c7221 */ /* 0x000fe20000010000 */
[----:B----4-:R-:W-:Y:S01]  /*4e10*/  FADD.FTZ R125, R125, R44 ;  /* 0x0000002c7d7d7221 */ /* 0x010fe20000010000 */
[----:B------:R-:W-:Y:S01]  /*4e20*/  FADD.FTZ R40, R40, R45 ;  /* 0x0000002d28287221 */ /* 0x000fe20000010000 */
[----:B------:R-:W2:Y:S01]  /*4e30*/  LDS.128 R60, [R117+0x1500] ;  /* 0x00150000753c7984 */ /* 0x000ea20000000c00 */
[----:B------:R-:W-:Y:S01]  /*4e40*/  FADD.FTZ R41, R41, R46 ;  /* 0x0000002e29297221 */ /* 0x000fe20000010000 */
[----:B------:R-:W-:-:S02]  /*4e50*/  FADD.FTZ R124, R124, R47 ;  /* 0x0000002f7c7c7221 */ /* 0x000fc40000010000 */
[----:B------:R-:W3:Y:S01]  /*4e60*/  LDS.128 R64, [R117+0x1680] ;  /* 0x0016800075407984 */ /* 0x000ee20000000c00 */
        /* <DEDUP_REMOVED lines=8> */
[----:B------:R-:W-:Y:S01]  /*4ef0*/  FADD.FTZ R125, R125, R56 ;  /* 0x000000387d7d7221 */ /* 0x000fe20000010000 */
        /* <DEDUP_REMOVED lines=10> */
[----:B------:R-:W-:-:S07]  /*4fa0*/  FADD.FTZ R67, R124, R67 ;  /* 0x000000437c437221 */ /* 0x000fce0000010000 */
.L_x_1155:
[----:B------:R-:W-:Y:S05]  /*4fb0*/  BSYNC B0 ;  /* 0x0000000000007941 */ /* 0x000fea0003800000 */
.L_x_1154:
[----:B------:R-:W-:Y:S04]  /*4fc0*/  BSSY B0, `(.L_x_1156) ;  /* 0x000000d000007945 */ /* 0x000fe80003800000 */
[----:B------:R-:W-:Y:S05]  /*4fd0*/  @P6 BRA `(.L_x_1157) ;  /* 0x00000000002c6947 */ /* 0x000fea0003800000 */
        /* <DEDUP_REMOVED lines=11> */
.L_x_1157:
[----:B------:R-:W-:Y:S05]  /*5090*/  BSYNC B0 ;  /* 0x0000000000007941 */ /* 0x000fea0003800000 */
.L_x_1156:
[----:B------:R-:W-:-:S13]  /*50a0*/  ISETP.GE.U32.AND P6, PT, R29, 0x2, PT ;  /* 0x000000021d00780c */ /* 0x000fda0003fc6070 */
[----:B------:R-:W-:Y:S05]  /*50b0*/  @!P6 BRA `(.L_x_1158) ;  /* 0x0000001000a8e947 */ /* 0x000fea0003800000 */
[----:B------:R-:W0:Y:S01]  /*50c0*/  LDC.64 R40, c[0x0][0x258] ;  /* 0x00009600ff287b82 */ /* 0x000e220000000a00 */
[----:B-1----:R-:W-:-:S05]  /*50d0*/  LOP3.LUT R44, R27, 0x1, RZ, 0xc0, !PT ;  /* 0x000000011b2c7812 */ /* 0x002fca00078ec0ff */
        /* <DEDUP_REMOVED lines=29> */
.L_x_1160:
[----:B-1----:R-:W2:Y:S04]  /*52b0*/  LDG.E.STRONG.GPU R44, desc[UR8][R40.64] ;  /* 0x00000008282c7981 */ /* 0x002ea8000c1ef900 */
[----:B--2---:R-:W-:Y:S01]  /*52c0*/  CCTL.IVALL ;  /* 0x00000000ff00798f */ /* 0x004fe20002000000 */
[----:B------:R-:W-:Y:S05]  /*52d0*/  YIELD ;  /* 0x0000000000007946 */ /* 0x000fea0003800000 */
[----:B------:R-:W-:-:S13]  /*52e0*/  ISETP.NE.AND P6, PT, R44, R49, PT ;  /* 0x000000312c00720c */ /* 0x000fda0003fc5270 */
[----:B------:R-:W-:Y:S05]  /*52f0*/  @P6 BRA `(.L_x_1160) ;  /* 0xfffffffc00ec6947 */ /* 0x000fea000383ffff */
.L_x_1159:
        /* <DEDUP_REMOVED lines=22> */
.L_x_1164:
        /* <DEDUP_REMOVED lines=115> */
.L_x_1163:
        /* <DEDUP_REMOVED lines=63> */
.L_x_1165:
[----:B------:R-:W-:-:S04]  /*5f80*/  LOP3.LUT P6, RZ, R9, 0x1, RZ, 0xc0, !PT ;  /* 0x0000000109ff7812 */ /* 0x000fc800078cc0ff */
[----:B------:R-:W-:-:S13]  /*5f90*/  ISETP.NE.OR P6, PT, R48, RZ, P6 ;  /* 0x000000ff3000720c */ /* 0x000fda00037c5670 */
[----:B------:R-:W-:Y:S05]  /*5fa0*/  @!P6 BRA `(.L_x_1161) ;  /* 0x00000000007ce947 */ /* 0x000fea0003800000 */
.L_x_1162:
        /* <DEDUP_REMOVED lines=31> */
.L_x_1161:
        /* <DEDUP_REMOVED lines=10> */
.L_x_1167:
[----:B------:R-:W-:Y:S05]  /*6240*/  BSYNC B0 ;  /* 0x0000000000007941 */ /* 0x000fea0003800000 */
.L_x_1166:
        /* <DEDUP_REMOVED lines=17> */
.L_x_1158:
        /* <DEDUP_REMOVED lines=8> */
[C---:B------:R-:W-:Y:S01]  /*63e0*/  FADD.FTZ R51, -R78.reuse, R51 ;  /* 0x000000334e337221 */ /* 0x040fe20000010100 */
[----:B------:R-:W-:Y:S02]  /*63f0*/  HADD2.F32 R59, -RZ, R115.H0_H0 ;  /* 0x20000073ff3b7230 */ /* 0x000fe40000004100 */
[----:B------:R-:W-:Y:S01]  /*6400*/  FADD.FTZ R43, -R78, R43 ;  /* 0x0000002b4e2b7221 */ /* 0x000fe20000010100 */
[--C-:B------:R-:W-:Y:S02]  /*6410*/  HADD2.F32 R49, -RZ, R113.reuse.H0_H0 ;  /* 0x20000071ff317230 */ /* 0x100fe40000004100 */
[----:B------:R-:W-:Y:S01]  /*6420*/  FMUL.FTZ R56, R51, R116 ;  /* 0x0000007433387220 */ /* 0x000fe20000410000 */
[----:B------:R-:W-:-:S02]  /*6430*/  HADD2.F32 R48, -RZ, R113.H1_H1 ;  /* 0x30000071ff307230 */ /* 0x000fc40000004100 */
[----:B------:R-:W-:Y:S01]  /*6440*/  FMUL.FTZ R57, R43, R116 ;  /* 0x000000742b397220 */ /* 0x000fe20000410000 */
[----:B------:R-:W-:Y:S01]  /*6450*/  HADD2.F32 R115, -RZ, R115.H1_H1 ;  /* 0x30000073ff737230 */ /* 0x000fe20000004100 */
        /* <DEDUP_REMOVED lines=26> */
.L_x_1168:
        /* <DEDUP_REMOVED lines=21> */
.L_x_1170:
[----:B------:R-:W-:Y:S05]  /*6750*/  BSYNC B0 ;  /* 0x0000000000007941 */ /* 0x000fea0003800000 */
.L_x_1169:
        /* <DEDUP_REMOVED lines=28> */
.L_x_1171:
        /* <DEDUP_REMOVED lines=21> */
.L_x_1173:
[----:B------:R-:W-:Y:S05]  /*6a70*/  BSYNC B0 ;  /* 0x0000000000007941 */ /* 0x000fea0003800000 */
.L_x_1172:
[----:B------:R-:W-:Y:S01]  /*6a80*/  ISETP.NE.AND P0, PT, RZ, UR10, PT ;  /* 0x0000000aff007c0c */ /* 0x000fe2000bf05270 */
[C---:B------:R-:W-:Y:S01]  /*6a90*/  FADD.FTZ R55, -R78.reuse, R55 ;  /* 0x000000374e377221 */ /* 0x040fe20000010100 */
[----:B------:R-:W-:Y:S01]  /*6aa0*/  FADD.FTZ R57, -R78, R57 ;  /* 0x000000394e397221 */ /* 0x000fe20000010100 */
[----:B------:R-:W-:Y:S02]  /*6ab0*/  HADD2.F32 R61, -RZ, R111.H0_H0 ;  /* 0x2000006fff3d7230 */ /* 0x000fe40000004100 */
[--C-:B------:R-:W-:Y:S02]  /*6ac0*/  HADD2.F32 R49, -RZ, R109.reuse.H0_H0 ;  /* 0x2000006dff317230 */ /* 0x100fe40000004100 */
[-C--:B------:R-:W-:Y:S01]  /*6ad0*/  FMUL.FTZ R59, R55, R116.reuse ;  /* 0x00000074373b7220 */ /* 0x080fe20000410000 */
[----:B------:R-:W-:Y:S02]  /*6ae0*/  HADD2.F32 R48, -RZ, R109.H1_H1 ;  /* 0x3000006dff307230 */ /* 0x000fe40000004100 */
[----:B------:R-:W-:Y:S01]  /*6af0*/  FMUL.FTZ R56, R57, R116 ;  /* 0x0000007439387220 */ /* 0x000fe20000410000 */
[----:B------:R-:W-:-:S02]  /*6b00*/  HADD2.F32 R111, -RZ, R111.H1_H1 ;  /* 0x3000006fff6f7230 */ /* 0x000fc40000004100 */
        /* <DEDUP_REMOVED lines=19> */
.L_x_1174:
        /* <DEDUP_REMOVED lines=21> */
.L_x_1176:
[----:B------:R-:W-:Y:S05]  /*6d90*/  BSYNC B0 ;  /* 0x0000000000007941 */ /* 0x000fea0003800000 */
.L_x_1175:
[----:B------:R-:W-:Y:S01]  /*6da0*/  ISETP.NE.AND P0, PT, RZ, UR10, PT ;  /* 0x0000000aff007c0c */ /* 0x000fe2000bf05270 */
[C---:B------:R-:W-:Y:S01]  /*6db0*/  FADD.FTZ R61, -R78.reuse, R61 ;  /* 0x0000003d4e3d7221 */ /* 0x040fe20000010100 */
[----:B------:R-:W-:Y:S01]  /*6dc0*/  FADD.FTZ R111, -R78, R111 ;  /* 0x0000006f4e6f7221 */ /* 0x000fe20000010100 */
[--C-:B------:R-:W-:Y:S02]  /*6dd0*/  HADD2.F32 R49, -RZ, R108.reuse.H0_H0 ;  /* 0x2000006cff317230 */ /* 0x100fe40000004100 */
[--C-:B------:R-:W-:Y:S02]  /*6de0*/  HADD2.F32 R55, -RZ, R79.reuse.H0_H0 ;  /* 0x2000004fff377230 */ /* 0x100fe40000004100 */
[-C--:B------:R-:W-:Y:S01]  /*6df0*/  FMUL.FTZ R61, R61, R116.reuse ;  /* 0x000000743d3d7220 */ /* 0x080fe20000410000 */
[----:B------:R-:W-:Y:S02]  /*6e00*/  HADD2.F32 R108, -RZ, R108.H1_H1 ;  /* 0x3000006cff6c7230 */ /* 0x000fe40000004100 */
[----:B------:R-:W-:Y:S01]  /*6e10*/  FMUL.FTZ R54, R111, R116 ;  /* 0x000000746f367220 */ /* 0x000fe20000410000 */
[----:B------:R-:W-:-:S02]  /*6e20*/  HADD2.F32 R79, -RZ, R79.H1_H1 ;  /* 0x3000004fff4f7230 */ /* 0x000fc40000004100 */
        /* <DEDUP_REMOVED lines=19> */
.L_x_1177:
        /* <DEDUP_REMOVED lines=21> */
.L_x_1179:
[----:B------:R-:W-:Y:S05]  /*70b0*/  BSYNC B0 ;  /* 0x0000000000007941 */ /* 0x000fea0003800000 */
.L_x_1178:
        /* <DEDUP_REMOVED lines=28> */
.L_x_1180:
        /* <DEDUP_REMOVED lines=21> */
.L_x_1182:
[----:B------:R-:W-:Y:S05]  /*73d0*/  BSYNC B0 ;  /* 0x0000000000007941 */ /* 0x000fea0003800000 */
.L_x_1181:
        /* <DEDUP_REMOVED lines=28> */
.L_x_1183:
[----:B------:R-:W-:Y:S01]  /*75a0*/  LOP3.LUT P0, RZ, R9, 0x4, RZ, 0xc0, !PT ;  /* 0x0000000409ff7812 */ /* 0x000fe2000780c0ff */
[----:B------:R-:W-:-:S12]  /*75b0*/  BSSY B0, `(.L_x_1184) ;  /* 0x0000014000007945 */ /* 0x000fd80003800000 */
        /* <DEDUP_REMOVED lines=19> */
.L_x_1185:
[----:B------:R-:W-:Y:S05]  /*76f0*/  BSYNC B0 ;  /* 0x0000000000007941 */ /* 0x000fea0003800000 */
.L_x_1184:
        /* <DEDUP_REMOVED lines=11> */
[----:B-1234-:R-:W-:-:S03]  /*77b0*/  FFMA.FTZ R41, R56, R77, R75 ;  /* 0x0000004d38297223 */ /* 0x01efc6000001004b */
        /* <DEDUP_REMOVED lines=16> */
.L_x_1186:
        /* <DEDUP_REMOVED lines=21> */
.L_x_1188:
[----:B------:R-:W-:Y:S05]  /*7a10*/  BSYNC B0 ;  /* 0x0000000000007941 */ /* 0x000fea0003800000 */
.L_x_1187:
        /* <DEDUP_REMOVED lines=28> */
.L_x_1189:
        /* <DEDUP_REMOVED lines=20> */
.L_x_1191:
[----:B------:R-:W-:Y:S05]  /*7d20*/  BSYNC B0 ;  /* 0x0000000000007941 */ /* 0x000fea0003800000 */
.L_x_1190:
        /* <DEDUP_REMOVED lines=27> */
.L_x_1192:
[----:B------:R-:W-:Y:S04]  /*7ee0*/  BSSY B0, `(.L_x_1193) ;  /* 0x0000014000007945 */ /* 0x000fe80003800000 */
[----:B------:R-:W-:Y:S05]  /*7ef0*/  @!P4 BRA `(.L_x_1194) ;  /* 0x000000000048c947 */ /* 0x000fea0003800000 */
[----:B------:R-:W-:Y:S01]  /*7f00*/  ULDC.64 UR12, c[0x0][0x288] ;  /* 0x0000a200000c7ab9 */ /* 0x000fe20000000a00 */
[----:B0-----:R-:W-:Y:S01]  /*7f10*/  MOV R40, R118 ;  /* 0x0000007600287202 */ /* 0x001fe20000000f00 */
[----:B------:R-:W-:Y:S01]  /*7f20*/  IMAD R51, R39, UR12, RZ ;  /* 0x0000000c27337c24 */ /* 0x000fe2000f8e02ff */
[----:B-1234-:R-:W-:-:S03]  /*7f30*/  MOV R41, R121 ;  /* 0x0000007900297202 */ /* 0x01efc60000000f00 */
        /* <DEDUP_REMOVED lines=14> */
.L_x_1194:
[----:B------:R-:W-:Y:S05]  /*8020*/  BSYNC B0 ;  /* 0x0000000000007941 */ /* 0x000fea0003800000 */
.L_x_1193:
        /* <DEDUP_REMOVED lines=27> */
.L_x_1195:
        /* <DEDUP_REMOVED lines=20> */
.L_x_1197:
[----:B------:R-:W-:Y:S05]  /*8320*/  BSYNC B0 ;  /* 0x0000000000007941 */ /* 0x000fea0003800000 */
.L_x_1196:
        /* <DEDUP_REMOVED lines=27> */
.L_x_1198:
        /* <DEDUP_REMOVED lines=20> */
.L_x_1200:
[----:B------:R-:W-:Y:S05]  /*8620*/  BSYNC B0 ;  /* 0x0000000000007941 */ /* 0x000fea0003800000 */
.L_x_1199:
[C---:B------:R-:W-:Y:S01]  /*8630*/  FADD.FTZ R59, -R78.reuse, R59 ;  /* 0x0000003b4e3b7221 */ /* 0x040fe20000010100 */
        /* <DEDUP_REMOVED lines=26> */
.L_x_1201:
        /* <DEDUP_REMOVED lines=20> */
.L_x_1203:
[----:B------:R-:W-:Y:S05]  /*8920*/  BSYNC B0 ;  /* 0x0000000000007941 */ /* 0x000fea0003800000 */
.L_x_1202:
[----:B01234-:R-:W-:Y:S02]  /*8930*/  HADD2.F32 R41, -RZ, R8.H1_H1 ;  /* 0x30000008ff297230 */ /* 0x01ffe40000004100 */
[----:B------:R-:W-:Y:S01]  /*8940*/  FADD.FTZ R55, -R78, R55 ;  /* 0x000000374e377221 */ /* 0x000fe20000010100 */
        /* <DEDUP_REMOVED lines=27> */
.L_x_1204:
[----:B------:R-:W-:Y:S01]  /*8b00*/  ISETP.GE.U32.AND P0, PT, R53, UR12, PT ;  /* 0x0000000c35007c0c */ /* 0x000fe2000bf06070 */
[----:B------:R-:W-:Y:S01]  /*8b10*/  BSSY B0, `(.L_x_1205) ;  /* 0x0000018000007945 */ /* 0x000fe20003800000 */
[--C-:B------:R-:W-:Y:S02]  /*8b20*/  HADD2.F32 R49, -RZ, R6.reuse.H0_H0 ;  /* 0x20000006ff317230 */ /* 0x100fe40000004100 */
[----:B------:R-:W-:Y:S01]  /*8b30*/  ISETP.GE.AND.EX P0, PT, R54, UR13, PT, P0 ;  /* 0x0000000d36007c0c */ /* 0x000fe2000bf06300 */
[----:B------:R-:W-:-:S03]  /*8b40*/  HADD2.F32 R51, -RZ, R6.H1_H1 ;  /* 0x30000006ff337230 */ /* 0x000fc60000004100 */
        /* <DEDUP_REMOVED lines=20> */
.L_x_1206:
[----:B------:R-:W-:Y:S05]  /*8c90*/  BSYNC B0 ;  /* 0x0000000000007941 */ /* 0x000fea0003800000 */
.L_x_1205:
[----:B------:R-:W-:Y:S01]  /*8ca0*/  FADD.FTZ R49, -R78, R49 ;  /* 0x000000314e317221 */ /* 0x000fe20000010100 */
[----:B------:R-:W-:Y:S01]  /*8cb0*/  IADD3 R52, R46, 0xd0, RZ ;  /* 0x000000d02e347810 */ /* 0x000fe20007ffe0ff */
[----:B------:R-:W-:Y:S01]  /*8cc0*/  FADD.FTZ R51, -R78, R51 ;  /* 0x000000334e337221 */ /* 0x000fe20000010100 */
[--C-:B0-----:R-:W-:Y:S02]  /*8cd0*/  HADD2.F32 R41, -RZ, R5.reuse.H0_H0 ;  /* 0x20000005ff297230 */ /* 0x101fe40000004100 */
[-C--:B------:R-:W-:Y:S01]  /*8ce0*/  FMUL.FTZ R49, R49, R116.reuse ;  /* 0x0000007431317220 */ /* 0x080fe20000410000 */
[----:B------:R-:W-:Y:S01]  /*8cf0*/  HADD2.F32 R8, -RZ, R5.H1_H1 ;  /* 0x30000005ff087230 */ /* 0x000fe20000004100 */
        /* <DEDUP_REMOVED lines=21> */
.L_x_1207:
        /* <DEDUP_REMOVED lines=25> */
.L_x_1209:
[----:B------:R-:W-:Y:S05]  /*8fe0*/  BSYNC B0 ;  /* 0x0000000000007941 */ /* 0x000fea0003800000 */
.L_x_1208:
        /* <DEDUP_REMOVED lines=27> */
.L_x_1210:
[----:B------:R-:W-:Y:S01]  /*91a0*/  ISETP.GE.U32.AND P0, PT, R49, UR12, PT ;  /* 0x0000000c31007c0c */ /* 0x000fe2000bf06070 */
[--C-:B------:R-:W-:Y:S01]  /*91b0*/  HADD2.F32 R3, -RZ, R2.reuse.H0_H0 ;  /* 0x20000002ff037230 */ /* 0x100fe20000004100 */
[----:B------:R-:W-:Y:S01]  /*91c0*/  BSSY B0, `(.L_x_1211) ;  /* 0x0000019000007945 */ /* 0x000fe20003800000 */
[----:B------:R-:W-:Y:S01]  /*91d0*/  HADD2.F32 R5, -RZ, R2.H1_H1 ;  /* 0x30000002ff057230 */ /* 0x000fe20000004100 */
[----:B------:R-:W-:Y:S02]  /*91e0*/  ISETP.GE.AND.EX P0, PT, R50, UR13, PT, P0 ;  /* 0x0000000d32007c0c */ /* 0x000fe4000bf06300 */
[----:B------:R-:W-:Y:S02]  /*91f0*/  FADD.FTZ R43, -R78, R3 ;  /* 0x000000034e2b7221 */ /* 0x000fe40000010100 */
[----:B------:R-:W-:Y:S01]  /*9200*/  ISETP.LT.U32.AND P0, PT, R90, 0x180, !P0 ;  /* 0x000001805a00780c */ /* 0x000fe20004701070 */
[----:B------:R-:W-:-:S12]  /*9210*/  FADD.FTZ R49, -R78, R5 ;  /* 0x000000054e317221 */ /* 0x000fd80000010100 */
        /* <DEDUP_REMOVED lines=19> */
.L_x_1212:
[----:B------:R-:W-:Y:S05]  /*9350*/  BSYNC B0 ;  /* 0x0000000000007941 */ /* 0x000fea0003800000 */
.L_x_1211:
[----:B------:R-:W-:Y:S01]  /*9360*/  IADD3 R46, R46, 0xf0, RZ ;  /* 0x000000f02e2e7810 */ /* 0x000fe20007ffe0ff */
        /* <DEDUP_REMOVED lines=24> */
.L_x_1213:
        /* <DEDUP_REMOVED lines=19> */
[----:B------:R-:W-:Y:S02]  /*9620*/  F2FP.F16.F32.PACK_AB R5, R116, R5 ;  /* 0x000000057405723e */ /* 0x000fe400000000ff */
[----:B------:R-:W-:-:S05]  /*9630*/  LEA.HI.X R3, R118, UR13, R3, 0x1, P0 ;  /* 0x0000000d76037c11 */ /* 0x000fca00080f0c03 */
[----:B------:R0:W-:Y:S02]  /*9640*/  STG.E desc[UR8][R2.64], R5 ;  /* 0x0000000502007986 */ /* 0x0001e4000c101908 */
.L_x_1215:
[----:B------:R-:W-:Y:S05]  /*9650*/  BSYNC B0 ;  /* 0x0000000000007941 */ /* 0x000fea0003800000 */
.L_x_1214:
[----:B------:R-:W-:Y:S02]  /*9660*/  IADD3 R26, R31, R26, RZ ;  /* 0x0000001a1f1a7210 */ /* 0x000fe40007ffe0ff */
[----:B------:R-:W-:Y:S02]  /*9670*/  IADD3 R27, R27, 0x1, RZ ;  /* 0x000000011b1b7810 */ /* 0x000fe40007ffe0ff */
[----:B------:R-:W-:-:S13]  /*9680*/  ISETP.GE.AND P0, PT, R26, UR4, PT ;  /* 0x000000041a007c0c */ /* 0x000fda000bf06270 */
[----:B------:R-:W-:Y:S05]  /*9690*/  @!P0 BRA `(.L_x_1216) ;  /* 0xffffff7000288947 */ /* 0x000fea000383ffff */
.L_x_1133:
        /* <DEDUP_REMOVED lines=23> */
.L_x_1218:
[----:B------:R-:W-:Y:S05]  /*9810*/  BSYNC B0 ;  /* 0x0000000000007941 */ /* 0x000fea0003800000 */
.L_x_1217:
[----:B------:R-:W-:Y:S05]  /*9820*/  @P0 EXIT ;  /* 0x000000000000094d */ /* 0x000fea0003800000 */
[----:B------:R-:W-:Y:S05]  /*9830*/  @P2 BRA `(.L_x_1219) ;  /* 0x0000000000202947 */ /* 0x000fea0003800000 */
[----:B------:R-:W-:-:S05]  /*9840*/  IMAD R0, R4, R7, RZ ;  /* 0x0000000704007224 */ /* 0x000fca00078e02ff */
[----:B------:R-:W-:-:S13]  /*9850*/  ISETP.NE.AND P0, PT, R0, -0x1, PT ;  /* 0xffffffff0000780c */ /* 0x000fda0003f05270 */
[----:B------:R-:W-:Y:S05]  /*9860*/  @!P0 BRA `(.L_x_1219) ;  /* 0x0000000000148947 */ /* 0x000fea0003800000 */
.L_x_1220:
[----:B0-----:R-:W2:Y:S04]  /*9870*/  LDG.E.STRONG.GPU R5, desc[UR8][R2.64] ;  /* 0x0000000802057981 */ /* 0x001ea8000c1ef900 */
[----:B--2---:R-:W-:Y:S01]  /*9880*/  CCTL.IVALL ;  /* 0x00000000ff00798f */ /* 0x004fe20002000000 */
[----:B------:R-:W-:Y:S05]  /*9890*/  YIELD ;  /* 0x0000000000007946 */ /* 0x000fea0003800000 */
[----:B------:R-:W-:-:S13]  /*98a0*/  ISETP.NE.AND P0, PT, R5, R0, PT ;  /* 0x000000000500720c */ /* 0x000fda0003f05270 */
[----:B------:R-:W-:Y:S05]  /*98b0*/  @P0 BRA `(.L_x_1220) ;  /* 0xfffffffc00ec0947 */ /* 0x000fea000383ffff */
.L_x_1219:
        /* <DEDUP_REMOVED lines=24> */
.L_x_1221:
        /* <DEDUP_REMOVED lines=23> */
.L_x_1222:
        /* <DEDUP_REMOVED lines=13> */
.L_x_5146:


//--------------------- .text._Z35group_norm_nhwc_bwd_one_pass_kernelI11Fp16IOFp32WLi512ELi48ELi384EEv26Group_norm_nhwc_bwd_params --------------------------
	.section	.text._Z35group_norm_nhwc_bwd_one_pass_kernelI11Fp16IOFp32WLi512ELi48ELi384EEv26Group_norm_nhwc_bwd_params,"ax",@progbits
	.align	128
        .global         _Z35group_norm_nhwc_bwd_one_pass_kernelI11Fp16IOFp32WLi512ELi48ELi384EEv26Group_norm_nhwc_bwd_params
        .type           _Z35group_norm_nhwc_bwd_one_pass_kernelI11Fp16IOFp32WLi512ELi48ELi384EEv26Group_norm_nhwc_bwd_params,@function
        .size           _Z35group_norm_nhwc_bwd_one_pass_kernelI11Fp16IOFp32WLi512ELi48ELi384EEv26Group_norm_nhwc_bwd_params,(.L_x_5147 - _Z35group_norm_nhwc_bwd_one_pass_kernelI11Fp16IOFp32WLi512ELi48ELi384EEv26Group_norm_nhwc_bwd_params)
        .other          _Z35group_norm_nhwc_bwd_one_pass_kernelI11Fp16IOFp32WLi512ELi48ELi384EEv26Group_norm_nhwc_bwd_params,@"STO_CUDA_ENTRY STV_DEFAULT"
_Z35group_norm_nhwc_bwd_one_pass_kernelI11Fp16IOFp32WLi512ELi48ELi384EEv26Group_norm_nhwc_bwd_params:
.text._Z35group_norm_nhwc_bwd_one_pass_kernelI11Fp16IOFp32WLi512ELi48ELi384EEv26Group_norm_nhwc_bwd_params:
[----:B------:R-:W-:Y:S01]  /*0000*/  LDC R1, c[0x0][0x28] ;  /* 0x00000a00ff017b82 */ /* 0x000fe20000000800 */
[----:B------:R-:W0:Y:S01]  /*0010*/  S2R R23, SR_CTAID.Y ;  /* 0x0000000000177919 */ /* 0x000e220000002600 */
[----:B------:R-:W-:Y:S01]  /*0020*/  ULDC UR4, c[0x0][0x2a0] ;  /* 0x0000a80000047ab9 */ /* 0x000fe20000000800 */
[----:B------:R-:W-:Y:S01]  /*0030*/  ULDC UR5, c[0x0][0x270] ;  /* 0x00009c0000057ab9 */ /* 0x000fe20000000800 */
[----:B------:R-:W-:Y:S01]  /*0040*/  ULDC.64 UR8, c[0x0][0x208] ;  /* 0x0000820000087ab9 */ /* 0x000fe20000000a00 */
[----:B------:R-:W-:Y:S01]  /*0050*/  UIMAD UR4, UR4, UR5, URZ ;  /* 0x00000005040472a4 */ /* 0x000fe2000f8e023f */
[----:B------:R-:W1:Y:S05]  /*0060*/  S2R R25, SR_TID.X ;  /* 0x0000000000197919 */ /* 0x000e6a0000002100 */
[----:B0-----:R-:W-:-:S13]  /*0070*/  ISETP.GE.AND P0, PT, R23, UR4, PT ;  /* 0x0000000417007c0c */ /* 0x001fda000bf06270 */
[----:B-1----:R-:W-:Y:S05]  /*0080*/  @P0 BRA `(.L_x_1223) ;  /* 0x0000010800b40947 */ /* 0x002fea0003800000 */
[----:B------:R-:W0:Y:S01]  /*0090*/  S2UR UR7, SR_CTAID.X ;  /* 0x00000000000779c3 */ /* 0x000e220000002500 */
[C---:B------:R-:W-:Y:S01]  /*00a0*/  IMAD.WIDE.U32 R2, R25.reuse, -0x55555555, RZ ;  /* 0xaaaaaaab19027825 */ /* 0x040fe200078e00ff */
[----:B------:R-:W-:Y:S01]  /*00b0*/  ULDC.64 UR10, c[0x0][0x290] ;  /* 0x0000a400000a7ab9 */ /* 0x000fe20000000a00 */
[----:B------:R-:W-:Y:S01]  /*00c0*/  ISETP.GE.U32.AND P1, PT, R25, 0x180, PT ;  /* 0x000001801900780c */ /* 0x000fe20003f26070 */
[----:B------:R-:W1:Y:S01]  /*00d0*/  S2R R150, SR_LANEID ;  /* 0x0000000000967919 */ /* 0x000e620000000000 */
[----:B------:R-:W-:Y:S01]  /*00e0*/  LOP3.LUT R22, R22, 0xfff7ffff, RZ, 0xc0, !PT ;  /* 0xfff7ffff16167812 */ /* 0x000fe200078ec0ff */
[----:B------:R-:W-:Y:S01]  /*00f0*/  UMOV UR5, 0x400 ;  /* 0x0000040000057882 */ /* 0x000fe20000000000 */
[----:B------:R-:W-:Y:S01]  /*0100*/  SHF.R.U32.HI R118, RZ, 0x4, R3 ;  /* 0x00000004ff767819 */ /* 0x000fe20000011603 */
[----:B------:R-:W0:Y:S01]  /*0110*/  LDC R5, c[0x0][0x2ac] ;  /* 0x0000ab00ff057b82 */ /* 0x000e220000000800 */
[----:B------:R-:W-:-:S07]  /*0120*/  HFMA2.MMA R117, -RZ, RZ, 0, 0 ;  /* 0x00000000ff757435 */ /* 0x000fce00000001ff */
[----:B------:R-:W2:Y:S01]  /*0130*/  S2UR UR6, SR_CgaCtaId ;  /* 0x00000000000679c3 */ /* 0x000ea20000008800 */
[----:B0-----:R-:W-:Y:S02]  /*0140*/  IMAD R24, R5, UR7, R118 ;  /* 0x0000000705187c24 */ /* 0x001fe4000f8e0276 */
[----:B------:R-:W-:-:S03]  /*0150*/  IMAD R118, R118, -0x18, R25 ;  /* 0xffffffe876767824 */ /* 0x000fc600078e0219 */
[C---:B------:R-:W-:Y:S02]  /*0160*/  IADD3 R0, R24.reuse, 0x70, RZ ;  /* 0x0000007018007810 */ /* 0x040fe40007ffe0ff */
[----:B------:R-:W-:Y:S01]  /*0170*/  IADD3 R2, R24, 0x80, RZ ;  /* 0x0000008018027810 */ /* 0x000fe20007ffe0ff */
[----:B--2---:R-:W-:Y:S01]  /*0180*/  ULEA UR5, UR6, UR5, 0x18 ;  /* 0x0000000506057291 */ /* 0x004fe2000f8ec03f */
        /* <DEDUP_REMOVED lines=41> */
[C---:B------:R-:W-:Y:S02]  /*0420*/  IADD3 R132, R24.reuse, 0x130, RZ ;  /* 0x0000013018847810 */ /* 0x040fe40007ffe0ff */
[----:B------:R-:W-:Y:S02]  /*0430*/  SHF.R.S32.HI R162, RZ, 0x1f, R24 ;  /* 0x0000001fffa27819 */ /* 0x000fe40000011418 */
[C---:B------:R-:W-:Y:S02]  /*0440*/  IADD3 R149, R24.reuse, 0x10, RZ ;  /* 0x0000001018957810 */ /* 0x040fe40007ffe0ff */
[----:B------:R-:W-:Y:S02]  /*0450*/  IADD3 R148, R24, 0x20, RZ ;  /* 0x0000002018947810 */ /* 0x000fe40007ffe0ff */
[----:B------:R-:W-:-:S02]  /*0460*/  @P0 LOP3.LUT R22, R22, 0x2000, RZ, 0xfc, !PT ;  /* 0x0000200016160812 */ /* 0x000fc400078efcff */
[----:B------:R-:W-:Y:S02]  /*0470*/  ISETP.LT.U32.AND P0, PT, R2, UR10, PT ;  /* 0x0000000a02007c0c */ /* 0x000fe4000bf01070 */
[----:B------:R-:W-:Y:S02]  /*0480*/  LOP3.LUT R22, R22, 0xffffefff, RZ, 0xc0, !PT ;  /* 0xffffefff16167812 */ /* 0x000fe400078ec0ff */
[----:B------:R-:W-:Y:S02]  /*0490*/  ISETP.LT.AND.EX P0, PT, R3, UR11, !P1, P0 ;  /* 0x0000000b03007c0c */ /* 0x000fe4000cf01300 */
[----:B------:R-:W-:Y:S02]  /*04a0*/  SHF.R.S32.HI R3, RZ, 0x1f, R0 ;  /* 0x0000001fff037819 */ /* 0x000fe40000011400 */
        /* <DEDUP_REMOVED lines=9> */
[----:B------:R-:W-:Y:S02]  /*0540*/  SHF.R.S32.HI R3, RZ, 0x1f, R2 ;  /* 0x0000001fff037819 */ /* 0x000fe40000011402 */
[C---:B------:R-:W-:Y:S02]  /*0550*/  IADD3 R0, R24.reuse, 0x110, RZ ;  /* 0x0000011018007810 */ /* 0x040fe40007ffe0ff */
[----:B------:R-:W-:Y:S02]  /*0560*/  SHF.R.S32.HI R159, RZ, 0x1f, R147 ;  /* 0x0000001fff9f7819 */ /* 0x000fe40000011493 */
[----:B------:R-:W-:Y:S02]  /*0570*/  SHF.R.S32.HI R158, RZ, 0x1f, R146 ;  /* 0x0000001fff9e7819 */ /* 0x000fe40000011492 */
[----:B------:R-:W-:-:S02]  /*0580*/  IADD3 R145, R24, 0x50, RZ ;  /* 0x0000005018917810 */ /* 0x000fc40007ffe0ff */
        /* <DEDUP_REMOVED lines=16> */
[C---:B------:R-:W-:Y:S02]  /*0690*/  IADD3 R141, R24.reuse, 0x160, RZ ;  /* 0x00000160188d7810 */ /* 0x040fe40007ffe0ff */
[----:B------:R-:W-:-:S02]  /*06a0*/  IADD3 R140, R24, 0x170, RZ ;  /* 0x00000170188c7810 */ /* 0x000fc40007ffe0ff */
[----:B------:R-:W-:Y:S02]  /*06b0*/  IADD3 R139, R24, 0x180, RZ ;  /* 0x00000180188b7810 */ /* 0x000fe40007ffe0ff */
[----:B------:R-:W-:Y:S02]  /*06c0*/  SHF.R.S32.HI R155, RZ, 0x1f, R143 ;  /* 0x0000001fff9b7819 */ /* 0x000fe4000001148f */
[----:B------:R-:W-:Y:S02]  /*06d0*/  SHF.R.S32.HI R154, RZ, 0x1f, R142 ;  /* 0x0000001fff9a7819 */ /* 0x000fe4000001148e */
[----:B------:R-:W-:Y:S02]  /*06e0*/  @P0 LOP3.LUT R22, R22, 0x200, RZ, 0xfc, !PT ;  /* 0x0000020016160812 */ /* 0x000fe400078efcff */
[----:B------:R-:W-:Y:S02]  /*06f0*/  ISETP.LT.U32.AND P0, PT, R2, UR10, PT ;  /* 0x0000000a02007c0c */ /* 0x000fe4000bf01070 */
[----:B------:R-:W-:Y:S01]  /*0700*/  LOP3.LUT R22, R22, 0xfffffeff, RZ, 0xc0, !PT ;  /* 0xfffffeff16167812 */ /* 0x000fe200078ec0ff */
[----:B------:R-:W0:Y:S01]  /*0710*/  LDC.64 R2, c[0x0][0x288] ;  /* 0x0000a200ff027b82 */ /* 0x000e220000000a00 */
[----:B------:R-:W-:-:S02]  /*0720*/  ISETP.LT.AND.EX P2, PT, R0, UR11, !P1, P0 ;  /* 0x0000000b00007c0c */ /* 0x000fc4000cf41300 */
[----:B------:R-:W-:Y:S02]  /*0730*/  SHF.R.S32.HI R0, RZ, 0x1f, R132 ;  /* 0x0000001fff007819 */ /* 0x000fe40000011484 */
[----:B------:R-:W-:Y:S02]  /*0740*/  ISETP.LT.U32.AND P0, PT, R132, UR10, PT ;  /* 0x0000000a84007c0c */ /* 0x000fe4000bf01070 */
[----:B------:R-:W-:Y:S02]  /*0750*/  SHF.R.S32.HI R153, RZ, 0x1f, R141 ;  /* 0x0000001fff997819 */ /* 0x000fe4000001148d */
[----:B------:R-:W-:Y:S02]  /*0760*/  ISETP.LT.AND.EX P0, PT, R0, UR11, !P1, P0 ;  /* 0x0000000b00007c0c */ /* 0x000fe4000cf01300 */
[----:B------:R-:W-:Y:S02]  /*0770*/  SHF.R.S32.HI R152, RZ, 0x1f, R140 ;  /* 0x0000001fff987819 */ /* 0x000fe4000001148c */
[----:B------:R-:W-:-:S02]  /*0780*/  ISETP.LT.U32.AND P5, PT, R143, UR10, PT ;  /* 0x0000000a8f007c0c */ /* 0x000fc4000bfa1070 */
[----:B------:R-:W-:Y:S02]  /*0790*/  @P2 LOP3.LUT R22, R22, 0x100, RZ, 0xfc, !PT ;  /* 0x0000010016162812 */ /* 0x000fe400078efcff */
[----:B------:R-:W-:Y:S02]  /*07a0*/  ISETP.LT.U32.AND P4, PT, R142, UR10, PT ;  /* 0x0000000a8e007c0c */ /* 0x000fe4000bf81070 */
[----:B------:R-:W-:Y:S02]  /*07b0*/  LOP3.LUT R22, R22, 0xffffff7f, RZ, 0xc0, !PT ;  /* 0xffffff7f16167812 */ /* 0x000fe400078ec0ff */
[----:B------:R-:W-:Y:S02]  /*07c0*/  SHF.R.S32.HI R151, RZ, 0x1f, R139 ;  /* 0x0000001fff977819 */ /* 0x000fe4000001148b */
[----:B------:R-:W-:Y:S02]  /*07d0*/  @P0 LOP3.LUT R22, R22, 0x80, RZ, 0xfc, !PT ;  /* 0x0000008016160812 */ /* 0x000fe400078efcff */
[----:B------:R-:W-:-:S02]  /*07e0*/  ISETP.LT.U32.AND P0, PT, R24, UR10, PT ;  /* 0x0000000a18007c0c */ /* 0x000fc4000bf01070 */
[----:B------:R-:W-:Y:S02]  /*07f0*/  LOP3.LUT R22, R22, 0xffefffff, RZ, 0xc0, !PT ;  /* 0xffefffff16167812 */ /* 0x000fe400078ec0ff */
[----:B------:R-:W-:Y:S02]  /*0800*/  ISETP.LT.AND.EX P0, PT, R162, UR11, !P1, P0 ;  /* 0x0000000ba2007c0c */ /* 0x000fe4000cf01300 */
[----:B------:R-:W-:Y:S02]  /*0810*/  ISETP.LT.AND.EX P5, PT, R155, UR11, !P1, P5 ;  /* 0x0000000b9b007c0c */ /* 0x000fe4000cfa1350 */
[----:B------:R-:W-:Y:S02]  /*0820*/  ISETP.LT.AND.EX P4, PT, R154, UR11, !P1, P4 ;  /* 0x0000000b9a007c0c */ /* 0x000fe4000cf81340 */
[----:B0-----:R-:W-:Y:S02]  /*0830*/  LEA R129, R3, R3, 0x1 ;  /* 0x0000000303817211 */ /* 0x001fe400078e08ff */
[----:B------:R-:W-:-:S02]  /*0840*/  SHF.R.S32.HI R0, RZ, 0x1f, R25 ;  /* 0x0000001fff007819 */ /* 0x000fc40000011419 */
[----:B------:R-:W-:Y:S02]  /*0850*/  IADD3 R138, R24, 0x190, RZ ;  /* 0x00000190188a7810 */ /* 0x000fe40007ffe0ff */
[----:B------:R-:W-:Y:S02]  /*0860*/  LEA.HI R0, R0, R25, RZ, 0x5 ;  /* 0x0000001900007211 */ /* 0x000fe400078f28ff */
[----:B------:R-:W-:Y:S02]  /*0870*/  @P0 LOP3.LUT R22, R22, 0x100000, RZ, 0xfc, !PT ;  /* 0x0010000016160812 */ /* 0x000fe400078efcff */
[----:B------:R-:W-:Y:S02]  /*0880*/  ISETP.LT.U32.AND P0, PT, R149, UR10, PT ;  /* 0x0000000a95007c0c */ /* 0x000fe4000bf01070 */
[----:B------:R-:W-:Y:S02]  /*0890*/  LOP3.LUT R22, R22, 0xffffffbf, RZ, 0xc0, !PT ;  /* 0xffffffbf16167812 */ /* 0x000fe400078ec0ff */
[----:B------:R-:W-:-:S02]  /*08a0*/  ISETP.LT.AND.EX P2, PT, R161, UR11, !P1, P0 ;  /* 0x0000000ba1007c0c */ /* 0x000fc4000cf41300 */
[----:B------:R-:W-:Y:S02]  /*08b0*/  ISETP.LT.U32.AND P0, PT, R148, UR10, PT ;  /* 0x0000000a94007c0c */ /* 0x000fe4000bf01070 */
[----:B------:R-:W-:Y:S02]  /*08c0*/  SHF.R.S32.HI R0, RZ, 0x5, R0 ;  /* 0x00000005ff007819 */ /* 0x000fe40000011400 */
[----:B------:R-:W-:Y:S02]  /*08d0*/  ISETP.LT.AND.EX P3, PT, R160, UR11, !P1, P0 ;  /* 0x0000000ba0007c0c */ /* 0x000fe4000cf61300 */
[----:B------:R-:W-:Y:S02]  /*08e0*/  ISETP.LT.U32.AND P0, PT, R147, UR10, PT ;  /* 0x0000000a93007c0c */ /* 0x000fe4000bf01070 */
[C---:B------:R-:W-:Y:S02]  /*08f0*/  IADD3 R137, R24.reuse, 0x1a0, RZ ;  /* 0x000001a018897810 */ /* 0x040fe40007ffe0ff */
[----:B------:R-:W-:-:S02]  /*0900*/  IADD3 R136, R24, 0x1b0, RZ ;  /* 0x000001b018887810 */ /* 0x000fc40007ffe0ff */
[----:B------:R-:W-:Y:S02]  /*0910*/  @P2 LOP3.LUT R22, R22, 0x40, RZ, 0xfc, !PT ;  /* 0x0000004016162812 */ /* 0x000fe400078efcff */
[----:B------:R-:W-:Y:S02]  /*0920*/  ISETP.LT.AND.EX P2, PT, R159, UR11, !P1, P0 ;  /* 0x0000000b9f007c0c */ /* 0x000fe4000cf41300 */
[----:B------:R-:W-:Y:S02]  /*0930*/  LOP3.LUT R22, R22, 0xffffffdf, RZ, 0xc0, !PT ;  /* 0xffffffdf16167812 */ /* 0x000fe400078ec0ff */
[----:B------:R-:W-:Y:S02]  /*0940*/  ISETP.LT.U32.AND P0, PT, R146, UR10, PT ;  /* 0x0000000a92007c0c */ /* 0x000fe4000bf01070 */
[----:B------:R-:W-:Y:S02]  /*0950*/  @P3 LOP3.LUT R22, R22, 0x20, RZ, 0xfc, !PT ;  /* 0x0000002016163812 */ /* 0x000fe400078efcff */
[----:B------:R-:W-:-:S02]  /*0960*/  ISETP.LT.AND.EX P3, PT, R158, UR11, !P1, P0 ;  /* 0x0000000b9e007c0c */ /* 0x000fc4000cf61300 */
[----:B------:R-:W-:Y:S02]  /*0970*/  LOP3.LUT R22, R22, 0xffffffef, RZ, 0xc0, !PT ;  /* 0xffffffef16167812 */ /* 0x000fe400078ec0ff */
[----:B------:R-:W-:Y:S02]  /*0980*/  ISETP.LT.U32.AND P0, PT, R145, UR10, PT ;  /* 0x0000000a91007c0c */ /* 0x000fe4000bf01070 */
[----:B------:R-:W-:Y:S02]  /*0990*/  @P2 LOP3.LUT R22, R22, 0x10, RZ, 0xfc, !PT ;  /* 0x0000001016162812 */ /* 0x000fe400078efcff */
[----:B------:R-:W-:Y:S02]  /*09a0*/  ISETP.LT.AND.EX P2, PT, R157, UR11, !P1, P0 ;  /* 0x0000000b9d007c0c */ /* 0x000fe4000cf41300 */
[----:B------:R-:W-:Y:S02]  /*09b0*/  LOP3.LUT R22, R22, 0xfffffff7, RZ, 0xc0, !PT ;  /* 0xfffffff716167812 */ /* 0x000fe400078ec0ff */
[----:B------:R-:W-:-:S02]  /*09c0*/  ISETP.LT.U32.AND P0, PT, R144, UR10, PT ;  /* 0x0000000a90007c0c */ /* 0x000fc4000bf01070 */
[----:B------:R-:W-:Y:S02]  /*09d0*/  @P3 LOP3.LUT R22, R22, 0x8, RZ, 0xfc, !PT ;  /* 0x0000000816163812 */ /* 0x000fe400078efcff */
[----:B------:R-:W-:Y:S02]  /*09e0*/  ISETP.LT.AND.EX P0, PT, R156, UR11, !P1, P0 ;  /* 0x0000000b9c007c0c */ /* 0x000fe4000cf01300 */
[----:B------:R-:W-:Y:S02]  /*09f0*/  LOP3.LUT R22, R22, 0xfffffffb, RZ, 0xc0, !PT ;  /* 0xfffffffb16167812 */ /* 0x000fe400078ec0ff */
[----:B------:R-:W-:Y:S02]  /*0a00*/  ISETP.LT.U32.AND P3, PT, R141, UR10, PT ;  /* 0x0000000a8d007c0c */ /* 0x000fe4000bf61070 */
[----:B------:R-:W-:Y:S02]  /*0a10*/  @P2 LOP3.LUT R22, R22, 0x4, RZ, 0xfc, !PT ;  /* 0x0000000416162812 */ /* 0x000fe400078efcff */
[----:B------:R-:W-:-:S02]  /*0a20*/  ISETP.LT.U32.AND P2, PT, R140, UR10, PT ;  /* 0x0000000a8c007c0c */ /* 0x000fc4000bf41070 */
[----:B------:R-:W-:Y:S02]  /*0a30*/  LOP3.LUT R22, R22, 0xfffffffd, RZ, 0xc0, !PT ;  /* 0xfffffffd16167812 */ /* 0x000fe400078ec0ff */
[----:B------:R-:W-:Y:S02]  /*0a40*/  ISETP.LT.AND.EX P3, PT, R153, UR11, !P1, P3 ;  /* 0x0000000b99007c0c */ /* 0x000fe4000cf61330 */
[----:B------:R-:W-:Y:S02]  /*0a50*/  @P0 LOP3.LUT R22, R22, 0x2, RZ, 0xfc, !PT ;  /* 0x0000000216160812 */ /* 0x000fe400078efcff */
[----:B------:R-:W-:Y:S01]  /*0a60*/  ISETP.LT.U32.AND P0, PT, R139, UR10, PT ;  /* 0x0000000a8b007c0c */ /* 0x000fe2000bf01070 */
[----:B------:R-:W-:Y:S01]  /*0a70*/  ULDC.U8 UR10, c[0x0][0x2a4] ;  /* 0x0000a900000a7ab9 */ /* 0x000fe20000000000 */
[----:B------:R-:W-:Y:S02]  /*0a80*/  ISETP.LT.AND.EX P2, PT, R152, UR11, !P1, P2 ;  /* 0x0000000b98007c0c */ /* 0x000fe4000cf41320 */
[----:B------:R-:W-:-:S02]  /*0a90*/  ISETP.LT.AND.EX P1, PT, R151, UR11, !P1, P0 ;  /* 0x0000000b97007c0c */ /* 0x000fc4000cf21300 */
[----:B------:R-:W-:Y:S02]  /*0aa0*/  LEA.HI R121, P0, R3, R2, RZ, 0x1 ;  /* 0x0000000203797211 */ /* 0x000fe400078108ff */
[----:B------:R-:W-:Y:S02]  /*0ab0*/  IADD3 R135, R24, 0x1c0, RZ ;  /* 0x000001c018877810 */ /* 0x000fe40007ffe0ff */
[----:B------:R-:W-:Y:S01]  /*0ac0*/  IADD3.X R128, RZ, R3, RZ, P0, !PT ;  /* 0x00000003ff807210 */ /* 0x000fe200007fe4ff */
[----:B------:R-:W-:Y:S01]  /*0ad0*/  IMAD.WIDE.U32 R2, R2, 0x3, RZ ;  /* 0x0000000302027825 */ /* 0x000fe200078e00ff */
[----:B------:R-:W-:Y:S02]  /*0ae0*/  IADD3 R134, R24, 0x1d0, RZ ;  /* 0x000001d018867810 */ /* 0x000fe40007ffe0ff */
[----:B------:R-:W-:Y:S02]  /*0af0*/  SHF.R.S64 R121, R121, 0x1, R128 ;  /* 0x0000000179797819 */ /* 0x000fe40000001080 */
[----:B------:R-:W-:-:S02]  /*0b00*/  IADD3 R129, R3, R129, RZ ;  /* 0x0000008103817210 */ /* 0x000fc40007ffe0ff */
[----:B------:R-:W-:Y:S02]  /*0b10*/  SHF.R.S32.HI R128, RZ, 0x1, R128 ;  /* 0x00000001ff807819 */ /* 0x000fe40000011480 */
[----:B------:R-:W-:Y:S02]  /*0b20*/  LEA.HI R122, P0, R129, R2, RZ, 0x1 ;  /* 0x00000002817a7211 */ /* 0x000fe400078108ff */
[----:B------:R-:W-:Y:S02]  /*0b30*/  IADD3 R133, R24, 0x1e0, RZ ;  /* 0x000001e018857810 */ /* 0x000fe40007ffe0ff */
[----:B------:R-:W-:Y:S02]  /*0b40*/  IADD3.X R129, RZ, R129, RZ, P0, !PT ;  /* 0x00000081ff817210 */ /* 0x000fe400007fe4ff */
[----:B------:R-:W-:Y:S02]  /*0b50*/  LEA R123, R0, UR5, 0x3 ;  /* 0x00000005007b7c11 */ /* 0x000fe4000f8e18ff */
[----:B------:R-:W-:-:S02]  /*0b60*/  SHF.R.S64 R122, R122, 0x1, R129 ;  /* 0x000000017a7a7819 */ /* 0x000fc40000001081 */
[----:B------:R-:W-:Y:S02]  /*0b70*/  SHF.R.S32.HI R129, RZ, 0x1, R129 ;  /* 0x00000001ff817819 */ /* 0x000fe40000011481 */
[----:B------:R-:W-:Y:S02]  /*0b80*/  SHF.L.U32 R118, R118, 0x1, RZ ;  /* 0x0000000176767819 */ /* 0x000fe400000006ff */
[----:B------:R-:W-:Y:S02]  /*0b90*/  IADD3 R119, R24, 0x1f0, RZ ;  /* 0x000001f018777810 */ /* 0x000fe40007ffe0ff */
[----:B------:R-:W-:Y:S02]  /*0ba0*/  SHF.L.U64.HI R128, R121, 0x2, R128 ;  /* 0x0000000279807819 */ /* 0x000fe40000010280 */
[----:B------:R-:W-:Y:S02]  /*0bb0*/  SHF.R.S32.HI R3, RZ, 0x1f, R138 ;  /* 0x0000001fff037819 */ /* 0x000fe4000001148a */
[----:B------:R-:W-:-:S02]  /*0bc0*/  SHF.R.S32.HI R2, RZ, 0x1f, R137 ;  /* 0x0000001fff027819 */ /* 0x000fc40000011489 */
[----:B------:R-:W-:Y:S02]  /*0bd0*/  SHF.R.S32.HI R0, RZ, 0x1f, R136 ;  /* 0x0000001fff007819 */ /* 0x000fe40000011488 */
[----:B------:R-:W-:Y:S02]  /*0be0*/  SHF.R.S32.HI R165, RZ, 0x1f, R135 ;  /* 0x0000001fffa57819 */ /* 0x000fe40000011487 */
[----:B------:R-:W-:Y:S02]  /*0bf0*/  SHF.R.S32.HI R164, RZ, 0x1f, R134 ;  /* 0x0000001fffa47819 */ /* 0x000fe40000011486 */
[----:B------:R-:W-:Y:S02]  /*0c00*/  SHF.R.S32.HI R163, RZ, 0x1f, R133 ;  /* 0x0000001fffa37819 */ /* 0x000fe40000011485 */
[----:B-1----:R-:W-:-:S07]  /*0c10*/  SHF.L.U64.HI R129, R122, 0x2, R129 ;  /* 0x000000027a817819 */ /* 0x002fce0000010281 */
.L_x_1370:
[----:B0-----:R-:W0:Y:S01]  /*0c20*/  LDC R8, c[0x0][0x2a0] ;  /* 0x0000a800ff087b82 */ /* 0x001e220000000800 */
[C---:B------:R-:W-:Y:S01]  /*0c30*/  LOP3.LUT P6, RZ, R22.reuse, 0x100000, RZ, 0xc0, !PT ;  /* 0x0010000016ff7812 */ /* 0x040fe200078cc0ff */
[----:B------:R-:W-:Y:S01]  /*0c40*/  ULDC.64 UR12, c[0x0][0x298] ;  /* 0x0000a600000c7ab9 */ /* 0x000fe20000000a00 */
[----:B------:R-:W-:Y:S02]  /*0c50*/  P2R R0, PR, RZ, 0x2 ;  /* 0x00000002ff007803 */ /* 0x000fe40000000000 */
[----:B------:R-:W-:Y:S02]  /*0c60*/  CS2R R20, SRZ ;  /* 0x0000000000147805 */ /* 0x000fe4000001ff00 */
[----:B------:R-:W-:Y:S02]  /*0c70*/  LOP3.LUT P1, RZ, R22, 0x40, RZ, 0xc0, !PT ;  /* 0x0000004016ff7812 */ /* 0x000fe4000782c0ff */
[C---:B------:R-:W-:Y:S01]  /*0c80*/  IADD3 R13, R24.reuse, 0x80, RZ ;  /* 0x00000080180d7810 */ /* 0x040fe20007ffe0ff */
[----:B------:R-:W1:Y:S01]  /*0c90*/  @P5 LDC.64 R60, c[0x0][0x230] ;  /* 0x00008c00ff3c5b82 */ /* 0x000e620000000a00 */
[----:B------:R-:W-:-:S02]  /*0ca0*/  IADD3 R15, R24, 0xc0, RZ ;  /* 0x000000c0180f7810 */ /* 0x000fc40007ffe0ff */
[----:B------:R-:W-:-:S05]  /*0cb0*/  SHF.R.S32.HI R12, RZ, 0x1f, R138 ;  /* 0x0000001fff0c7819 */ /* 0x000fca000001148a */
[----:B------:R-:W2:Y:S01]  /*0cc0*/  @P6 LDC.64 R114, c[0x0][0x230] ;  /* 0x00008c00ff726b82 */ /* 0x000ea20000000a00 */
[----:B0-----:R-:W-:-:S07]  /*0cd0*/  IABS R7, R8 ;  /* 0x0000000800077213 */ /* 0x001fce0000000000 */
[----:B------:R-:W0:Y:S01]  /*0ce0*/  @P5 LDC.64 R58, c[0x0][0x228] ;  /* 0x00008a00ff3a5b82 */ /* 0x000e220000000a00 */
[----:B------:R-:W3:Y:S07]  /*0cf0*/  I2F.RP R4, R7 ;  /* 0x0000000700047306 */ /* 0x000eee0000209400 */
[----:B------:R-:W4:Y:S08]  /*0d00*/  @P4 LDC.64 R56, c[0x0][0x230] ;  /* 0x00008c00ff384b82 */ /* 0x000f300000000a00 */
[----:B------:R-:W4:Y:S01]  /*0d10*/  @P4 LDC.64 R54, c[0x0][0x228] ;  /* 0x00008a00ff364b82 */ /* 0x000f220000000a00 */
[----:B---3--:R-:W3:Y:S01]  /*0d20*/  MUFU.RCP R4, R4 ;  /* 0x0000000400047308 */ /* 0x008ee20000001000 */
[----:B------:R-:W-:-:S02]  /*0d30*/  SHF.R.S32.HI R14, RZ, 0x1f, R137 ;  /* 0x0000001fff0e7819 */ /* 0x000fc40000011489 */
[----:B------:R-:W-:Y:S02]  /*0d40*/  CS2R R18, SRZ ;  /* 0x0000000000127805 */ /* 0x000fe4000001ff00 */
[----:B------:R-:W-:Y:S02]  /*0d50*/  CS2R R16, SRZ ;  /* 0x0000000000107805 */ /* 0x000fe4000001ff00 */
        /* <DEDUP_REMOVED lines=8> */
[----:B------:R-:W-:Y:S01]  /*0de0*/  IMAD R5, R6, R7, RZ ;  /* 0x0000000706057224 */ /* 0x000fe200078e02ff */
[----:B------:R-:W-:-:S03]  /*0df0*/  IABS R6, R23 ;  /* 0x0000001700067213 */ /* 0x000fc60000000000 */
        /* <DEDUP_REMOVED lines=12> */
[----:B------:R-:W1:Y:S11]  /*0ec0*/  @P1 LDC.64 R6, c[0x0][0x230] ;  /* 0x00008c00ff061b82 */ /* 0x000e760000000a00 */
[----:B------:R-:W-:-:S02]  /*0ed0*/  @P0 IADD3 R3, R3, 0x1, RZ ;  /* 0x0000000103030810 */ /* 0x000fc40007ffe0ff */
[----:B------:R-:W-:-:S13]  /*0ee0*/  ISETP.GE.AND P0, PT, R23, RZ, PT ;  /* 0x000000ff1700720c */ /* 0x000fda0003f06270 */
[----:B------:R-:W-:Y:S02]  /*0ef0*/  @!P0 IADD3 R5, -R5, RZ, RZ ;  /* 0x000000ff05058210 */ /* 0x000fe40007ffe1ff */
[----:B------:R-:W-:Y:S02]  /*0f00*/  ISETP.GE.AND P0, PT, R2, RZ, PT ;  /* 0x000000ff0200720c */ /* 0x000fe40003f06270 */
[----:B------:R-:W-:-:S11]  /*0f10*/  LOP3.LUT R2, RZ, R8, RZ, 0x33, !PT ;  /* 0x00000008ff027212 */ /* 0x000fd600078e33ff */
[----:B------:R-:W-:Y:S02]  /*0f20*/  @!P0 IADD3 R3, -R3, RZ, RZ ;  /* 0x000000ff03038210 */ /* 0x000fe40007ffe1ff */
[----:B------:R-:W-:-:S04]  /*0f30*/  ISETP.NE.AND P0, PT, R8, RZ, PT ;  /* 0x000000ff0800720c */ /* 0x000fc80003f05270 */
[C---:B------:R-:W-:Y:S02]  /*0f40*/  SEL R42, R2.reuse, R5, !P0 ;  /* 0x00000005022a7207 */ /* 0x040fe40004000000 */
[----:B------:R-:W2:Y:S01]  /*0f50*/  @P6 LDC.64 R4, c[0x0][0x288] ;  /* 0x0000a200ff046b82 */ /* 0x000ea20000000a00 */
[----:B------:R-:W-:Y:S02]  /*0f60*/  SEL R3, R2, R3, !P0 ;  /* 0x0000000302037207 */ /* 0x000fe40004000000 */
[----:B------:R-:W-:Y:S01]  /*0f70*/  IMAD R43, R42, 0x30, RZ ;  /* 0x000000302a2b7824 */ /* 0x000fe200078e02ff */
[----:B------:R-:W-:-:S04]  /*0f80*/  SHF.R.S32.HI R2, RZ, 0x1f, R118 ;  /* 0x0000001fff027819 */ /* 0x000fc80000011476 */
[----:B------:R-:W-:-:S04]  /*0f90*/  IADD3 R70, P0, R118, R43, RZ ;  /* 0x0000002b76467210 */ /* 0x000fc80007f1e0ff */
[----:B------:R-:W-:Y:S02]  /*0fa0*/  LEA.HI.X.SX32 R71, R43, R2, 0x1, P0 ;  /* 0x000000022b477211 */ /* 0x000fe400000f0eff */
[----:B------:R-:W-:Y:S01]  /*0fb0*/  SHF.R.S32.HI R2, RZ, 0x1f, R3 ;  /* 0x0000001fff027819 */ /* 0x000fe20000011403 */
[----:B------:R-:W-:-:S04]  /*0fc0*/  IMAD.WIDE.U32 R70, R3, UR12, R70 ;  /* 0x0000000c03467c25 */ /* 0x000fc8000f8e0046 */
[----:B------:R-:W-:Y:S01]  /*0fd0*/  IMAD R2, R2, UR12, RZ ;  /* 0x0000000c02027c24 */ /* 0x000fe2000f8e02ff */
[----:B------:R-:W-:-:S03]  /*0fe0*/  @P6 MOV R68, R70 ;  /* 0x0000004600446202 */ /* 0x000fc60000000f00 */
[----:B------:R-:W-:Y:S01]  /*0ff0*/  IMAD R69, R3, UR13, R2 ;  /* 0x0000000d03457c24 */ /* 0x000fe2000f8e0202 */
[----:B------:R-:W-:Y:S01]  /*1000*/  ULDC.64 UR12, c[0x0][0x290] ;  /* 0x0000a400000c7ab9 */ /* 0x000fe20000000a00 */
[----:B--2---:R-:W-:-:S03]  /*1010*/  @P6 IMAD R2, R162, R4, RZ ;  /* 0x00000004a2026224 */ /* 0x004fc600078e02ff */
[----:B------:R-:W-:Y:S01]  /*1020*/  IADD3 R69, R71, R69, RZ ;  /* 0x0000004547457210 */ /* 0x000fe20007ffe0ff */
[C---:B------:R-:W-:Y:S02]  /*1030*/  @P6 IMAD R5, R24.reuse, R5, R2 ;  /* 0x0000000518056224 */ /* 0x040fe400078e0202 */
[----:B------:R-:W-:-:S05]  /*1040*/  @P6 IMAD.WIDE.U32 R2, R24, R4, R68 ;  /* 0x0000000418026225 */ /* 0x000fca00078e0044 */
[----:B------:R-:W-:Y:S02]  /*1050*/  @P6 IADD3 R3, R3, R5, RZ ;  /* 0x0000000503036210 */ /* 0x000fe40007ffe0ff */
[----:B------:R-:W2:Y:S01]  /*1060*/  @P6 LDC.64 R4, c[0x0][0x228] ;  /* 0x00008a00ff046b82 */ /* 0x000ea20000000a00 */
[C---:B------:R-:W-:Y:S02]  /*1070*/  @P6 SHF.L.U32 R41, R2.reuse, 0x1, RZ ;  /* 0x0000000102296819 */ /* 0x040fe400000006ff */
[----:B------:R-:W-:Y:S02]  /*1080*/  @P6 SHF.L.U64.HI R2, R2, 0x1, R3 ;  /* 0x0000000102026819 */ /* 0x000fe40000010203 */
[----:B------:R-:W-:Y:S02]  /*1090*/  @P6 IADD3 R114, P0, R41, R114, RZ ;  /* 0x0000007229726210 */ /* 0x000fe40007f1e0ff */
[----:B------:R-:W-:Y:S02]  /*10a0*/  @P1 MOV R3, R69 ;  /* 0x0000004500031202 */ /* 0x000fe40000000f00 */
[----:B------:R-:W-:-:S02]  /*10b0*/  @P6 IADD3.X R115, R2, R115, RZ, P0, !PT ;  /* 0x0000007302736210 */ /* 0x000fc400007fe4ff */
[----:B--2---:R-:W-:-:S04]  /*10c0*/  @P6 IADD3 R40, P0, R41, R4, RZ ;  /* 0x0000000429286210 */ /* 0x004fc80007f1e0ff */
[----:B------:R-:W-:Y:S02]  /*10d0*/  @P6 IADD3.X R41, R2, R5, RZ, P0, !PT ;  /* 0x0000000502296210 */ /* 0x000fe400007fe4ff */
[----:B------:R-:W2:Y:S01]  /*10e0*/  @P1 LDC.64 R4, c[0x0][0x288] ;  /* 0x0000a200ff041b82 */ /* 0x000ea20000000a00 */
[----:B------:R-:W-:-:S13]  /*10f0*/  LOP3.LUT P6, RZ, R22, 0x20, RZ, 0xc0, !PT ;  /* 0x0000002016ff7812 */ /* 0x000fda00078cc0ff */
[----:B------:R-:W0:Y:S08]  /*1100*/  @P6 LDC.64 R130, c[0x0][0x230] ;  /* 0x00008c00ff826b82 */ /* 0x000e300000000a00 */
[----:B------:R-:W4:Y:S01]  /*1110*/  @P6 LDC.64 R8, c[0x0][0x228] ;  /* 0x00008a00ff086b82 */ /* 0x000f220000000a00 */
[----:B--2---:R-:W-:-:S04]  /*1120*/  @P1 IMAD R2, R161, R4, RZ ;  /* 0x00000004a1021224 */ /* 0x004fc800078e02ff */
[----:B------:R-:W-:Y:S01]  /*1130*/  @P1 IMAD R5, R149, R5, R2 ;  /* 0x0000000595051224 */ /* 0x000fe200078e0202 */
[----:B------:R-:W-:-:S05]  /*1140*/  @P1 MOV R2, R70 ;  /* 0x0000004600021202 */ /* 0x000fca0000000f00 */
[----:B------:R-:W-:-:S05]  /*1150*/  @P1 IMAD.WIDE.U32 R2, R149, R4, R2 ;  /* 0x0000000495021225 */ /* 0x000fca00078e0002 */
[----:B------:R-:W-:Y:S02]  /*1160*/  @P1 IADD3 R3, R3, R5, RZ ;  /* 0x0000000503031210 */ /* 0x000fe40007ffe0ff */
[----:B------:R-:W2:Y:S01]  /*1170*/  @P1 LDC.64 R4, c[0x0][0x228] ;  /* 0x00008a00ff041b82 */ /* 0x000ea20000000a00 */
[C---:B------:R-:W-:Y:S02]  /*1180*/  @P1 SHF.L.U32 R39, R2.reuse, 0x1, RZ ;  /* 0x0000000102271819 */ /* 0x040fe400000006ff */
[----:B------:R-:W-:Y:S02]  /*1190*/  @P1 SHF.L.U64.HI R2, R2, 0x1, R3 ;  /* 0x0000000102021819 */ /* 0x000fe40000010203 */
[----:B-1----:R-:W-:Y:S02]  /*11a0*/  @P1 IADD3 R6, P0, R39, R6, RZ ;  /* 0x0000000627061210 */ /* 0x002fe40007f1e0ff */
[----:B------:R-:W-:Y:S02]  /*11b0*/  @P6 MOV R3, R69 ;  /* 0x0000004500036202 */ /* 0x000fe40000000f00 */
[----:B------:R-:W-:-:S02]  /*11c0*/  @P1 IADD3.X R7, R2, R7, RZ, P0, !PT ;  /* 0x0000000702071210 */ /* 0x000fc400007fe4ff */
[----:B--2---:R-:W-:-:S04]  /*11d0*/  @P1 IADD3 R38, P0, R39, R4, RZ ;  /* 0x0000000427261210 */ /* 0x004fc80007f1e0ff */
[----:B------:R-:W-:Y:S02]  /*11e0*/  @P1 IADD3.X R39, R2, R5, RZ, P0, !PT ;  /* 0x0000000502271210 */ /* 0x000fe400007fe4ff */
[----:B------:R-:W1:Y:S01]  /*11f0*/  @P6 LDC.64 R4, c[0x0][0x288] ;  /* 0x0000a200ff046b82 */ /* 0x000e620000000a00 */
[----:B------:R-:W-:-:S13]  /*1200*/  LOP3.LUT P1, RZ, R22, 0x10, RZ, 0xc0, !PT ;  /* 0x0000001016ff7812 */ /* 0x000fda000782c0ff */
[----:B------:R-:W2:Y:S01]  /*1210*/  @P1 LDC.64 R10, c[0x0][0x230] ;  /* 0x00008c00ff0a1b82 */ /* 0x000ea20000000a00 */
[----:B-1----:R-:W-:-:S04]  /*1220*/  @P6 IMAD R2, R160, R4, RZ ;  /* 0x00000004a0026224 */ /* 0x002fc800078e02ff */
[----:B------:R-:W-:Y:S01]  /*1230*/  @P6 IMAD R5, R148, R5, R2 ;  /* 0x0000000594056224 */ /* 0x000fe200078e0202 */
[----:B------:R-:W-:-:S05]  /*1240*/  @P6 MOV R2, R70 ;  /* 0x0000004600026202 */ /* 0x000fca0000000f00 */
[----:B------:R-:W-:-:S05]  /*1250*/  @P6 IMAD.WIDE.U32 R2, R148, R4, R2 ;  /* 0x0000000494026225 */ /* 0x000fca00078e0002 */
[----:B------:R-:W-:Y:S02]  /*1260*/  @P6 IADD3 R3, R3, R5, RZ ;  /* 0x0000000503036210 */ /* 0x000fe40007ffe0ff */
[C---:B------:R-:W-:Y:S02]  /*1270*/  @P6 SHF.L.U32 R5, R2.reuse, 0x1, RZ ;  /* 0x0000000102056819 */ /* 0x040fe400000006ff */
[----:B------:R-:W-:Y:S02]  /*1280*/  @P6 SHF.L.U64.HI R2, R2, 0x1, R3 ;  /* 0x0000000102026819 */ /* 0x000fe40000010203 */
[----:B0-----:R-:W-:Y:S02]  /*1290*/  @P6 IADD3 R130, P0, R5, R130, RZ ;  /* 0x0000008205826210 */ /* 0x001fe40007f1e0ff */
[----:B------:R-:W-:Y:S02]  /*12a0*/  @P1 MOV R3, R69 ;  /* 0x0000004500031202 */ /* 0x000fe40000000f00 */
[----:B------:R-:W-:-:S02]  /*12b0*/  @P6 IADD3.X R131, R2, R131, RZ, P0, !PT ;  /* 0x0000008302836210 */ /* 0x000fc400007fe4ff */
[----:B----4-:R-:W-:-:S04]  /*12c0*/  @P6 IADD3 R4, P0, R5, R8, RZ ;  /* 0x0000000805046210 */ /* 0x010fc80007f1e0ff */
[----:B------:R-:W-:Y:S02]  /*12d0*/  @P6 IADD3.X R5, R2, R9, RZ, P0, !PT ;  /* 0x0000000902056210 */ /* 0x000fe400007fe4ff */
[----:B------:R-:W0:Y:S01]  /*12e0*/  @P1 LDC.64 R8, c[0x0][0x288] ;  /* 0x0000a200ff081b82 */ /* 0x000e220000000a00 */
[----:B------:R-:W-:-:S13]  /*12f0*/  LOP3.LUT P6, RZ, R22, 0x8, RZ, 0xc0, !PT ;  /* 0x0000000816ff7812 */ /* 0x000fda00078cc0ff */
        /* <DEDUP_REMOVED lines=8> */
[----:B--2---:R-:W-:Y:S02]  /*1380*/  @P1 IADD3 R2, P0, R35, R10, RZ ;  /* 0x0000000a23021210 */ /* 0x004fe40007f1e0ff */
[----:B------:R-:W-:Y:S02]  /*1390*/  @P6 MOV R9, R69 ;  /* 0x0000004500096202 */ /* 0x000fe40000000f00 */
[----:B------:R-:W-:-:S02]  /*13a0*/  @P1 IADD3.X R3, R8, R11, RZ, P0, !PT ;  /* 0x0000000b08031210 */ /* 0x000fc400007fe4ff */
[----:B------:R-:W0:Y:S02]  /*13b0*/  @P1 LDC.64 R10, c[0x0][0x228] ;  /* 0x00008a00ff0a1b82 */ /* 0x000e240000000a00 */
        /* <DEDUP_REMOVED lines=8> */
[----:B------:R-:W-:-:S05]  /*1440*/  @P6 IMAD.WIDE.U32 R8, R146, R10, R8 ;  /* 0x0000000a92086225 */ /* 0x000fca00078e0008 */
[----:B------:R-:W-:Y:S02]  /*1450*/  @P6 IADD3 R9, R9, R11, RZ ;  /* 0x0000000b09096210 */ /* 0x000fe40007ffe0ff */
[----:B------:R-:W0:Y:S01]  /*1460*/  @P6 LDC.64 R10, c[0x0][0x228] ;  /* 0x00008a00ff0a6b82 */ /* 0x000e220000000a00 */
[C---:B------:R-:W-:Y:S02]  /*1470*/  @P6 SHF.L.U32 R29, R8.reuse, 0x1, RZ ;  /* 0x00000001081d6819 */ /* 0x040fe400000006ff */
[----:B------:R-:W-:Y:S02]  /*1480*/  @P6 SHF.L.U64.HI R8, R8, 0x1, R9 ;  /* 0x0000000108086819 */ /* 0x000fe40000010209 */
[----:B-1----:R-:W-:Y:S02]  /*1490*/  @P6 IADD3 R26, P0, R29, R26, RZ ;  /* 0x0000001a1d1a6210 */ /* 0x002fe40007f1e0ff */
[----:B------:R-:W-:Y:S02]  /*14a0*/  @P1 MOV R9, R69 ;  /* 0x0000004500091202 */ /* 0x000fe40000000f00 */
[----:B------:R-:W-:-:S02]  /*14b0*/  @P6 IADD3.X R27, R8, R27, RZ, P0, !PT ;  /* 0x0000001b081b6210 */ /* 0x000fc400007fe4ff */
        /* <DEDUP_REMOVED lines=13> */
[----:B--2---:R-:W-:Y:S02]  /*1590*/  @P1 IADD3 R126, P0, R31, R126, RZ ;  /* 0x0000007e1f7e1210 */ /* 0x004fe40007f1e0ff */
[----:B------:R-:W-:Y:S02]  /*15a0*/  @P6 MOV R9, R69 ;  /* 0x0000004500096202 */ /* 0x000fe40000000f00 */
[----:B------:R-:W-:-:S02]  /*15b0*/  @P1 IADD3.X R127, R8, R127, RZ, P0, !PT ;  /* 0x0000007f087f1210 */ /* 0x000fc400007fe4ff */
        /* <DEDUP_REMOVED lines=14> */
[----:B------:R-:W-:Y:S02]  /*16a0*/  SHF.R.S32.HI R9, RZ, 0x1f, R13 ;  /* 0x0000001fff097819 */ /* 0x000fe4000001140d */
[----:B------:R-:W-:-:S02]  /*16b0*/  @P6 IADD3.X R125, R8, R125, RZ, P0, !PT ;  /* 0x0000007d087d6210 */ /* 0x000fc400007fe4ff */
[----:B0-----:R-:W-:-:S04]  /*16c0*/  @P6 IADD3 R32, P0, R33, R10, RZ ;  /* 0x0000000a21206210 */ /* 0x001fc80007f1e0ff */
[----:B------:R-:W-:Y:S02]  /*16d0*/  @P6 IADD3.X R33, R8, R11, RZ, P0, !PT ;  /* 0x0000000b08216210 */ /* 0x000fe400007fe4ff */
[----:B------:R-:W0:Y:S01]  /*16e0*/  @P1 LDC.64 R10, c[0x0][0x288] ;  /* 0x0000a200ff0a1b82 */ /* 0x000e220000000a00 */
[----:B------:R-:W-:-:S13]  /*16f0*/  LOP3.LUT P6, RZ, R22, 0x20000, RZ, 0xc0, !PT ;  /* 0x0002000016ff7812 */ /* 0x000fda00078cc0ff */
[----:B------:R-:W1:Y:S01]  /*1700*/  @P6 LDC.64 R80, c[0x0][0x230] ;  /* 0x00008c00ff506b82 */ /* 0x000e620000000a00 */
[----:B0-----:R-:W-:Y:S01]  /*1710*/  @P1 IMAD R8, R9, R10, RZ ;  /* 0x0000000a09081224 */ /* 0x001fe200078e02ff */
[----:B------:R-:W-:-:S03]  /*1720*/  @P1 MOV R9, R69 ;  /* 0x0000004500091202 */ /* 0x000fc60000000f00 */
[----:B------:R-:W-:Y:S01]  /*1730*/  @P1 IMAD R11, R13, R11, R8 ;  /* 0x0000000b0d0b1224 */ /* 0x000fe200078e0208 */
[----:B------:R-:W-:-:S05]  /*1740*/  @P1 MOV R8, R70 ;  /* 0x0000004600081202 */ /* 0x000fca0000000f00 */
[----:B------:R-:W-:Y:S01]  /*1750*/  @P1 IMAD.WIDE.U32 R8, R13, R10, R8 ;  /* 0x0000000a0d081225 */ /* 0x000fe200078e0008 */
[----:B------:R-:W-:-:S04]  /*1760*/  IADD3 R13, R24, 0x90, RZ ;  /* 0x00000090180d7810 */ /* 0x000fc80007ffe0ff */
[----:B------:R-:W-:Y:S02]  /*1770*/  @P1 IADD3 R9, R9, R11, RZ ;  /* 0x0000000b09091210 */ /* 0x000fe40007ffe0ff */
[----:B------:R-:W0:Y:S01]  /*1780*/  @P1 LDC.64 R10, c[0x0][0x228] ;  /* 0x00008a00ff0a1b82 */ /* 0x000e220000000a00 */
[C---:B------:R-:W-:Y:S02]  /*1790*/  @P1 SHF.L.U32 R111, R8.reuse, 0x1, RZ ;  /* 0x00000001086f1819 */ /* 0x040fe400000006ff */
[----:B------:R-:W-:Y:S02]  /*17a0*/  @P1 SHF.L.U64.HI R8, R8, 0x1, R9 ;  /* 0x0000000108081819 */ /* 0x000fe40000010209 */
[----:B--2---:R-:W-:Y:S02]  /*17b0*/  @P1 IADD3 R112, P0, R111, R112, RZ ;  /* 0x000000706f701210 */ /* 0x004fe40007f1e0ff */
[----:B------:R-:W-:Y:S02]  /*17c0*/  SHF.R.S32.HI R9, RZ, 0x1f, R13 ;  /* 0x0000001fff097819 */ /* 0x000fe4000001140d */
[----:B------:R-:W-:-:S02]  /*17d0*/  @P1 IADD3.X R113, R8, R113, RZ, P0, !PT ;  /* 0x0000007108711210 */ /* 0x000fc400007fe4ff */
[----:B0-----:R-:W-:-:S04]  /*17e0*/  @P1 IADD3 R110, P0, R111, R10, RZ ;  /* 0x0000000a6f6e1210 */ /* 0x001fc80007f1e0ff */
[----:B------:R-:W-:Y:S02]  /*17f0*/  @P1 IADD3.X R111, R8, R11, RZ, P0, !PT ;  /* 0x0000000b086f1210 */ /* 0x000fe400007fe4ff */
[----:B------:R-:W0:Y:S01]  /*1800*/  @P6 LDC.64 R10, c[0x0][0x288] ;  /* 0x0000a200ff0a6b82 */ /* 0x000e220000000a00 */
[----:B------:R-:W-:-:S13]  /*1810*/  LOP3.LUT P1, RZ, R22, 0x10000, RZ, 0xc0, !PT ;  /* 0x0001000016ff7812 */ /* 0x000fda000782c0ff */
[----:B------:R-:W2:Y:S01]  /*1820*/  @P1 LDC.64 R82, c[0x0][0x230] ;  /* 0x00008c00ff521b82 */ /* 0x000ea20000000a00 */
        /* <DEDUP_REMOVED lines=40> */
[----:B------:R-:W-:-:S05]  /*1ab0*/  @P6 IMAD.WIDE.U32 R8, R13, R10, R8 ;  /* 0x0000000a0d086225 */ /* 0x000fca00078e0008 */
[----:B------:R-:W-:Y:S02]  /*1ac0*/  @P6 IADD3 R9, R9, R11, RZ ;  /* 0x0000000b09096210 */ /* 0x000fe40007ffe0ff */
[----:B------:R-:W0:Y:S01]  /*1ad0*/  @P6 LDC.64 R10, c[0x0][0x228] ;  /* 0x00008a00ff0a6b82 */ /* 0x000e220000000a00 */
[C---:B------:R-:W-:Y:S02]  /*1ae0*/  @P6 SHF.L.U32 R87, R8.reuse, 0x1, RZ ;  /* 0x0000000108576819 */ /* 0x040fe400000006ff */
[----:B------:R-:W-:Y:S02]  /*1af0*/  @P6 SHF.L.U64.HI R8, R8, 0x1, R9 ;  /* 0x0000000108086819 */ /* 0x000fe40000010209 */
[----:B-1----:R-:W-:-:S04]  /*1b00*/  @P6 IADD3 R106, P0, R87, R106, RZ ;  /* 0x0000006a576a6210 */ /* 0x002fc80007f1e0ff */
[----:B------:R-:W-:Y:S02]  /*1b10*/  @P6 IADD3.X R107, R8, R107, RZ, P0, !PT ;  /* 0x0000006b086b6210 */ /* 0x000fe400007fe4ff */
[----:B0-----:R-:W-:-:S04]  /*1b20*/  @P6 IADD3 R86, P0, R87, R10, RZ ;  /* 0x0000000a57566210 */ /* 0x001fc80007f1e0ff */
[----:B------:R-:W-:Y:S02]  /*1b30*/  @P6 IADD3.X R87, R8, R11, RZ, P0, !PT ;  /* 0x0000000b08576210 */ /* 0x000fe400007fe4ff */
[----:B------:R-:W0:Y:S01]  /*1b40*/  @P1 LDC.64 R8, c[0x0][0x288] ;  /* 0x0000a200ff081b82 */ /* 0x000e220000000a00 */
[----:B------:R-:W-:Y:S02]  /*1b50*/  SHF.R.S32.HI R11, RZ, 0x1f, R15 ;  /* 0x0000001fff0b7819 */ /* 0x000fe4000001140f */
[----:B------:R-:W-:-:S13]  /*1b60*/  LOP3.LUT P6, RZ, R22, 0x2000, RZ, 0xc0, !PT ;  /* 0x0000200016ff7812 */ /* 0x000fda00078cc0ff */
[----:B------:R-:W1:Y:S01]  /*1b70*/  @P6 LDC.64 R102, c[0x0][0x230] ;  /* 0x00008c00ff666b82 */ /* 0x000e620000000a00 */
[----:B0-----:R-:W-:Y:S01]  /*1b80*/  @P1 IMAD R10, R11, R8, RZ ;  /* 0x000000080b0a1224 */ /* 0x001fe200078e02ff */
[----:B------:R-:W-:-:S06]  /*1b90*/  @P1 MOV R11, R69 ;  /* 0x00000045000b1202 */ /* 0x000fcc0000000f00 */
        /* <DEDUP_REMOVED lines=9> */
[----:B--2---:R-:W-:-:S04]  /*1c30*/  @P1 IADD3 R104, P0, R89, R104, RZ ;  /* 0x0000006859681210 */ /* 0x004fc80007f1e0ff */
[----:B------:R-:W-:Y:S02]  /*1c40*/  @P1 IADD3.X R105, R8, R105, RZ, P0, !PT ;  /* 0x0000006908691210 */ /* 0x000fe400007fe4ff */
[----:B----4-:R-:W-:-:S04]  /*1c50*/  @P1 IADD3 R88, P0, R89, R10, RZ ;  /* 0x0000000a59581210 */ /* 0x010fc80007f1e0ff */
[----:B------:R-:W-:Y:S02]  /*1c60*/  @P1 IADD3.X R89, R8, R11, RZ, P0, !PT ;  /* 0x0000000b08591210 */ /* 0x000fe400007fe4ff */
[----:B------:R-:W2:Y:S01]  /*1c70*/  @P6 LDC.64 R8, c[0x0][0x288] ;  /* 0x0000a200ff086b82 */ /* 0x000ea20000000a00 */
[----:B------:R-:W-:Y:S02]  /*1c80*/  SHF.R.S32.HI R11, RZ, 0x1f, R15 ;  /* 0x0000001fff0b7819 */ /* 0x000fe4000001140f */
[----:B------:R-:W-:-:S13]  /*1c90*/  LOP3.LUT P1, RZ, R22, 0x1000, RZ, 0xc0, !PT ;  /* 0x0000100016ff7812 */ /* 0x000fda000782c0ff */
[----:B------:R-:W4:Y:S01]  /*1ca0*/  @P1 LDC.64 R100, c[0x0][0x230] ;  /* 0x00008c00ff641b82 */ /* 0x000f220000000a00 */
[----:B--2---:R-:W-:Y:S01]  /*1cb0*/  @P6 IMAD R10, R11, R8, RZ ;  /* 0x000000080b0a6224 */ /* 0x004fe200078e02ff */
[----:B------:R-:W-:-:S06]  /*1cc0*/  @P6 MOV R11, R69 ;  /* 0x00000045000b6202 */ /* 0x000fcc0000000f00 */
[----:B------:R-:W2:Y:S01]  /*1cd0*/  @P1 LDC.64 R92, c[0x0][0x228] ;  /* 0x00008a00ff5c1b82 */ /* 0x000ea20000000a00 */
[----:B------:R-:W-:Y:S01]  /*1ce0*/  @P6 IMAD R13, R15, R9, R10 ;  /* 0x000000090f0d6224 */ /* 0x000fe200078e020a */
[----:B------:R-:W-:-:S05]  /*1cf0*/  @P6 MOV R10, R70 ;  /* 0x00000046000a6202 */ /* 0x000fca0000000f00 */
[----:B------:R-:W-:-:S05]  /*1d00*/  @P6 IMAD.WIDE.U32 R8, R15, R8, R10 ;  /* 0x000000080f086225 */ /* 0x000fca00078e000a */
[----:B------:R-:W-:Y:S02]  /*1d10*/  @P6 IADD3 R11, R9, R13, RZ ;  /* 0x0000000d090b6210 */ /* 0x000fe40007ffe0ff */
[C---:B------:R-:W-:Y:S02]  /*1d20*/  @P6 SHF.L.U32 R9, R8.reuse, 0x1, RZ ;  /* 0x0000000108096819 */ /* 0x040fe400000006ff */
[----:B------:R-:W-:Y:S02]  /*1d30*/  @P6 SHF.L.U64.HI R8, R8, 0x1, R11 ;  /* 0x0000000108086819 */ /* 0x000fe4000001020b */
[----:B-1----:R-:W-:Y:S02]  /*1d40*/  @P6 IADD3 R102, P0, R9, R102, RZ ;  /* 0x0000006609666210 */ /* 0x002fe40007f1e0ff */
[----:B------:R-:W-:Y:S02]  /*1d50*/  IADD3 R13, R24, 0xe0, RZ ;  /* 0x000000e0180d7810 */ /* 0x000fe40007ffe0ff */
[----:B------:R-:W-:-:S02]  /*1d60*/  @P6 IADD3.X R103, R8, R103, RZ, P0, !PT ;  /* 0x0000006708676210 */ /* 0x000fc400007fe4ff */
[----:B0-----:R-:W-:Y:S02]  /*1d70*/  @P6 IADD3 R90, P0, R9, R90, RZ ;  /* 0x0000005a095a6210 */ /* 0x001fe40007f1e0ff */
[----:B------:R-:W-:Y:S02]  /*1d80*/  SHF.R.S32.HI R11, RZ, 0x1f, R13 ;  /* 0x0000001fff0b7819 */ /* 0x000fe4000001140d */
[----:B------:R-:W-:Y:S02]  /*1d90*/  @P6 IADD3.X R91, R8, R91, RZ, P0, !PT ;  /* 0x0000005b085b6210 */ /* 0x000fe400007fe4ff */
[----:B------:R-:W0:Y:S01]  /*1da0*/  @P1 LDC.64 R8, c[0x0][0x288] ;  /* 0x0000a200ff081b82 */ /* 0x000e220000000a00 */
[----:B------:R-:W-:-:S13]  /*1db0*/  LOP3.LUT P6, RZ, R22, 0x800, RZ, 0xc0, !PT ;  /* 0x0000080016ff7812 */ /* 0x000fda00078cc0ff */
[----:B------:R-:W1:Y:S08]  /*1dc0*/  @P6 LDC.64 R98, c[0x0][0x230] ;  /* 0x00008c00ff626b82 */ /* 0x000e700000000a00 */
[----:B------:R-:W3:Y:S01]  /*1dd0*/  @P6 LDC.64 R94, c[0x0][0x228] ;  /* 0x00008a00ff5e6b82 */ /* 0x000ee20000000a00 */
[----:B0-----:R-:W-:Y:S01]  /*1de0*/  @P1 IMAD R10, R11, R8, RZ ;  /* 0x000000080b0a1224 */ /* 0x001fe200078e02ff */
[----:B------:R-:W-:-:S03]  /*1df0*/  @P1 MOV R11, R69 ;  /* 0x00000045000b1202 */ /* 0x000fc60000000f00 */
[----:B------:R-:W-:Y:S01]  /*1e00*/  @P1 IMAD R9, R13, R9, R10 ;  /* 0x000000090d091224 */ /* 0x000fe200078e020a */
[----:B------:R-:W-:-:S05]  /*1e10*/  @P1 MOV R10, R70 ;  /* 0x00000046000a1202 */ /* 0x000fca0000000f00 */
[----:B------:R-:W-:Y:S01]  /*1e20*/  @P1 IMAD.WIDE.U32 R10, R13, R8, R10 ;  /* 0x000000080d0a1225 */ /* 0x000fe200078e000a */
[----:B------:R-:W-:-:S04]  /*1e30*/  IADD3 R13, R24, 0xf0, RZ ;  /* 0x000000f0180d7810 */ /* 0x000fc80007ffe0ff */
[----:B------:R-:W-:Y:S02]  /*1e40*/  @P1 IADD3 R11, R11, R9, RZ ;  /* 0x000000090b0b1210 */ /* 0x000fe40007ffe0ff */
[C---:B------:R-:W-:Y:S02]  /*1e50*/  @P1 SHF.L.U32 R9, R10.reuse, 0x1, RZ ;  /* 0x000000010a091819 */ /* 0x040fe400000006ff */
[----:B------:R-:W-:Y:S02]  /*1e60*/  @P1 SHF.L.U64.HI R10, R10, 0x1, R11 ;  /* 0x000000010a0a1819 */ /* 0x000fe4000001020b */
[----:B----4-:R-:W-:Y:S02]  /*1e70*/  @P1 IADD3 R100, P0, R9, R100, RZ ;  /* 0x0000006409641210 */ /* 0x010fe40007f1e0ff */
[----:B------:R-:W-:Y:S02]  /*1e80*/  SHF.R.S32.HI R11, RZ, 0x1f, R13 ;  /* 0x0000001fff0b7819 */ /* 0x000fe4000001140d */
[----:B------:R-:W-:-:S02]  /*1e90*/  @P1 IADD3.X R101, R10, R101, RZ, P0, !PT ;  /* 0x000000650a651210 */ /* 0x000fc400007fe4ff */
[----:B--2---:R-:W-:Y:S02]  /*1ea0*/  @P1 IADD3 R92, P0, R9, R92, RZ ;  /* 0x0000005c095c1210 */ /* 0x004fe40007f1e0ff */
[----:B------:R-:W0:Y:S02]  /*1eb0*/  @P6 LDC.64 R8, c[0x0][0x288] ;  /* 0x0000a200ff086b82 */ /* 0x000e240000000a00 */
[----:B------:R-:W-:Y:S02]  /*1ec0*/  @P1 IADD3.X R93, R10, R93, RZ, P0, !PT ;  /* 0x0000005d0a5d1210 */ /* 0x000fe400007fe4ff */
[----:B------:R-:W-:-:S13]  /*1ed0*/  LOP3.LUT P1, RZ, R22, 0x400, RZ, 0xc0, !PT ;  /* 0x0000040016ff7812 */ /* 0x000fda000782c0ff */
[----:B------:R-:W2:Y:S01]  /*1ee0*/  @P1 LDC.64 R96, c[0x0][0x230] ;  /* 0x00008c00ff601b82 */ /* 0x000ea20000000a00 */
[----:B0-----:R-:W-:Y:S01]  /*1ef0*/  @P6 IMAD R10, R11, R8, RZ ;  /* 0x000000080b0a6224 */ /* 0x001fe200078e02ff */
[----:B------:R-:W-:-:S06]  /*1f00*/  @P6 MOV R11, R69 ;  /* 0x00000045000b6202 */ /* 0x000fcc0000000f00 */
[----:B------:R-:W0:Y:S01]  /*1f10*/  @P1 LDC.64 R78, c[0x0][0x228] ;  /* 0x00008a00ff4e1b82 */ /* 0x000e220000000a00 */
[----:B------:R-:W-:Y:S01]  /*1f20*/  @P6 IMAD R9, R13, R9, R10 ;  /* 0x000000090d096224 */ /* 0x000fe200078e020a */
[----:B------:R-:W-:-:S05]  /*1f30*/  @P6 MOV R10, R70 ;  /* 0x00000046000a6202 */ /* 0x000fca0000000f00 */
[----:B------:R-:W-:Y:S01]  /*1f40*/  @P6 IMAD.WIDE.U32 R10, R13, R8, R10 ;  /* 0x000000080d0a6225 */ /* 0x000fe200078e000a */
[----:B------:R-:W-:-:S04]  /*1f50*/  IADD3 R13, R24, 0x100, RZ ;  /* 0x00000100180d7810 */ /* 0x000fc80007ffe0ff */
[----:B------:R-:W-:Y:S02]  /*1f60*/  @P6 IADD3 R11, R11, R9, RZ ;  /* 0x000000090b0b6210 */ /* 0x000fe40007ffe0ff */
[C---:B------:R-:W-:Y:S02]  /*1f70*/  @P6 SHF.L.U32 R9, R10.reuse, 0x1, RZ ;  /* 0x000000010a096819 */ /* 0x040fe400000006ff */
[----:B------:R-:W-:Y:S02]  /*1f80*/  @P6 SHF.L.U64.HI R10, R10, 0x1, R11 ;  /* 0x000000010a0a6819 */ /* 0x000fe4000001020b */
[----:B-1----:R-:W-:Y:S02]  /*1f90*/  @P6 IADD3 R98, P0, R9, R98, RZ ;  /* 0x0000006209626210 */ /* 0x002fe40007f1e0ff */
[----:B------:R-:W-:Y:S02]  /*1fa0*/  SHF.R.S32.HI R11, RZ, 0x1f, R13 ;  /* 0x0000001fff0b7819 */ /* 0x000fe4000001140d */
[----:B------:R-:W-:-:S02]  /*1fb0*/  @P6 IADD3.X R99, R10, R99, RZ, P0, !PT ;  /* 0x000000630a636210 */ /* 0x000fc400007fe4ff */
[----:B---3--:R-:W-:Y:S02]  /*1fc0*/  @P6 IADD3 R94, P0, R9, R94, RZ ;  /* 0x0000005e095e6210 */ /* 0x008fe40007f1e0ff */
[----:B------:R-:W1:Y:S02]  /*1fd0*/  @P1 LDC.64 R8, c[0x0][0x288] ;  /* 0x0000a200ff081b82 */ /* 0x000e640000000a00 */
[----:B------:R-:W-:Y:S02]  /*1fe0*/  @P6 IADD3.X R95, R10, R95, RZ, P0, !PT ;  /* 0x0000005f0a5f6210 */ /* 0x000fe400007fe4ff */
[----:B------:R-:W-:-:S13]  /*1ff0*/  LOP3.LUT P6, RZ, R22, 0x200, RZ, 0xc0, !PT ;  /* 0x0000020016ff7812 */ /* 0x000fda00078cc0ff */
[----:B------:R-:W3:Y:S01]  /*2000*/  @P6 LDC.64 R76, c[0x0][0x230] ;  /* 0x00008c00ff4c6b82 */ /* 0x000ee20000000a00 */
[----:B-1----:R-:W-:Y:S01]  /*2010*/  @P1 IMAD R10, R11, R8, RZ ;  /* 0x000000080b0a1224 */ /* 0x002fe200078e02ff */
[----:B------:R-:W-:-:S06]  /*2020*/  @P1 MOV R11, R69 ;  /* 0x00000045000b1202 */ /* 0x000fcc0000000f00 */
[----:B------:R-:W1:Y:S01]  /*2030*/  @P6 LDC.64 R74, c[0x0][0x228] ;  /* 0x00008a00ff4a6b82 */ /* 0x000e620000000a00 */
[----:B------:R-:W-:Y:S01]  /*2040*/  @P1 IMAD R9, R13, R9, R10 ;  /* 0x000000090d091224 */ /* 0x000fe200078e020a */
[----:B------:R-:W-:-:S05]  /*2050*/  @P1 MOV R10, R70 ;  /* 0x00000046000a1202 */ /* 0x000fca0000000f00 */
[----:B------:R-:W-:Y:S01]  /*2060*/  @P1 IMAD.WIDE.U32 R10, R13, R8, R10 ;  /* 0x000000080d0a1225 */ /* 0x000fe200078e000a */
[----:B------:R-:W-:-:S04]  /*2070*/  IADD3 R13, R24, 0x110, RZ ;  /* 0x00000110180d7810 */ /* 0x000fc80007ffe0ff */
[----:B------:R-:W-:Y:S02]  /*2080*/  @P1 IADD3 R11, R11, R9, RZ ;  /* 0x000000090b0b1210 */ /* 0x000fe40007ffe0ff */
[C---:B------:R-:W-:Y:S02]  /*2090*/  @P1 SHF.L.U32 R9, R10.reuse, 0x1, RZ ;  /* 0x000000010a091819 */ /* 0x040fe400000006ff */
[----:B------:R-:W-:Y:S02]  /*20a0*/  @P1 SHF.L.U64.HI R10, R10, 0x1, R11 ;  /* 0x000000010a0a1819 */ /* 0x000fe4000001020b */
[----:B--2---:R-:W-:Y:S02]  /*20b0*/  @P1 IADD3 R96, P0, R9, R96, RZ ;  /* 0x0000006009601210 */ /* 0x004fe40007f1e0ff */
[----:B------:R-:W-:Y:S02]  /*20c0*/  SHF.R.S32.HI R11, RZ, 0x1f, R13 ;  /* 0x0000001fff0b7819 */ /* 0x000fe4000001140d */
[----:B------:R-:W-:-:S02]  /*20d0*/  @P1 IADD3.X R97, R10, R97, RZ, P0, !PT ;  /* 0x000000610a611210 */ /* 0x000fc400007fe4ff */
[----:B0-----:R-:W-:Y:S02]  /*20e0*/  @P1 IADD3 R78, P0, R9, R78, RZ ;  /* 0x0000004e094e1210 */ /* 0x001fe40007f1e0ff */
        /* <DEDUP_REMOVED lines=14> */
[----:B---3--:R-:W-:Y:S02]  /*21d0*/  @P6 IADD3 R76, P0, R9, R76, RZ ;  /* 0x0000004c094c6210 */ /* 0x008fe40007f1e0ff */
[----:B------:R-:W-:Y:S02]  /*21e0*/  SHF.R.S32.HI R11, RZ, 0x1f, R13 ;  /* 0x0000001fff0b7819 */ /* 0x000fe4000001140d */
[----:B------:R-:W-:-:S02]  /*21f0*/  @P6 IADD3.X R77, R10, R77, RZ, P0, !PT ;  /* 0x0000004d0a4d6210 */ /* 0x000fc400007fe4ff */
[----:B-1----:R-:W-:Y:S02]  /*2200*/  @P6 IADD3 R74, P0, R9, R74, RZ ;  /* 0x0000004a094a6210 */ /* 0x002fe40007f1e0ff */
[----:B------:R-:W1:Y:S02]  /*2210*/  @P1 LDC.64 R8, c[0x0][0x288] ;  /* 0x0000a200ff081b82 */ /* 0x000e640000000a00 */
[----:B------:R-:W-:Y:S02]  /*2220*/  @P6 IADD3.X R75, R10, R75, RZ, P0, !PT ;  /* 0x0000004b0a4b6210 */ /* 0x000fe400007fe4ff */
[C---:B------:R-:W-:Y:S02]  /*2230*/  LOP3.LUT P6, RZ, R22.reuse, 0x80, RZ, 0xc0, !PT ;  /* 0x0000008016ff7812 */ /* 0x040fe400078cc0ff */
[----:B------:R-:W-:-:S04]  /*2240*/  LOP3.LUT R22, R22, 0xffbfffff, RZ, 0xc0, !PT ;  /* 0xffbfffff16167812 */ /* 0x000fc800078ec0ff */
[----:B------:R-:W-:-:S07]  /*2250*/  @P5 LOP3.LUT R22, R22, 0x400000, RZ, 0xfc, !PT ;  /* 0x0040000016165812 */ /* 0x000fce00078efcff */
[----:B------:R-:W3:Y:S01]  /*2260*/  @P6 LDC.64 R64, c[0x0][0x230] ;  /* 0x00008c00ff406b82 */ /* 0x000ee20000000a00 */
        /* <DEDUP_REMOVED lines=15> */
[----:B------:R-:W-:Y:S02]  /*2360*/  ISETP.NE.AND P1, PT, R0, RZ, PT ;  /* 0x000000ff0000720c */ /* 0x000fe40003f25270 */
[----:B------:R-:W-:-:S11]  /*2370*/  @P6 MOV R10, R70 ;  /* 0x00000046000a6202 */ /* 0x000fd60000000f00 */
[----:B------:R-:W2:Y:S01]  /*2380*/  @P1 LDC.64 R44, c[0x0][0x230] ;  /* 0x00008c00ff2c1b82 */ /* 0x000ea20000000a00 */
[----:B0-----:R-:W-:Y:S01]  /*2390*/  @P6 IMAD R0, R11, R8, RZ ;  /* 0x000000080b006224 */ /* 0x001fe200078e02ff */
[----:B------:R-:W-:-:S03]  /*23a0*/  @P6 MOV R11, R69 ;  /* 0x00000045000b6202 */ /* 0x000fc60000000f00 */
        /* <DEDUP_REMOVED lines=8> */
[----:B-1----:R-:W-:Y:S02]  /*2430*/  @P6 IADD3 R62, P0, R9, R62, RZ ;  /* 0x0000003e093e6210 */ /* 0x002fe40007f1e0ff */
[----:B------:R-:W0:Y:S02]  /*2440*/  @P5 LDC.64 R8, c[0x0][0x288] ;  /* 0x0000a200ff085b82 */ /* 0x000e240000000a00 */
[----:B------:R-:W-:Y:S02]  /*2450*/  @P6 IADD3.X R63, R10, R63, RZ, P0, !PT ;  /* 0x0000003f0a3f6210 */ /* 0x000fe400007fe4ff */
[----:B------:R-:W-:Y:S01]  /*2460*/  @P5 MOV R10, R70 ;  /* 0x00000046000a5202 */ /* 0x000fe20000000f00 */
[----:B0-----:R-:W-:-:S04]  /*2470*/  @P5 IMAD R0, R155, R8, RZ ;  /* 0x000000089b005224 */ /* 0x001fc800078e02ff */
[----:B------:R-:W-:-:S04]  /*2480*/  @P5 IMAD.WIDE.U32 R10, R143, R8, R10 ;  /* 0x000000088f0a5225 */ /* 0x000fc800078e000a */
[----:B------:R-:W-:-:S05]  /*2490*/  @P5 IMAD R9, R143, R9, R0 ;  /* 0x000000098f095224 */ /* 0x000fca00078e0200 */
[----:B------:R-:W-:Y:S02]  /*24a0*/  @P5 IADD3 R11, R11, R9, RZ ;  /* 0x000000090b0b5210 */ /* 0x000fe40007ffe0ff */
[C---:B------:R-:W-:Y:S02]  /*24b0*/  @P5 SHF.L.U32 R9, R10.reuse, 0x1, RZ ;  /* 0x000000010a095819 */ /* 0x040fe400000006ff */
[----:B------:R-:W-:Y:S02]  /*24c0*/  @P5 SHF.L.U64.HI R10, R10, 0x1, R11 ;  /* 0x000000010a0a5819 */ /* 0x000fe4000001020b */
[----:B------:R-:W-:Y:S02]  /*24d0*/  @P5 IADD3 R60, P0, R9, R60, RZ ;  /* 0x0000003c093c5210 */ /* 0x000fe40007f1e0ff */
[----:B------:R-:W-:Y:S02]  /*24e0*/  @P4 MOV R11, R69 ;  /* 0x00000045000b4202 */ /* 0x000fe40000000f00 */
[----:B------:R-:W-:-:S02]  /*24f0*/  @P5 IADD3.X R61, R10, R61, RZ, P0, !PT ;  /* 0x0000003d0a3d5210 */ /* 0x000fc400007fe4ff */
[----:B------:R-:W-:Y:S02]  /*2500*/  @P5 IADD3 R58, P0, R9, R58, RZ ;  /* 0x0000003a093a5210 */ /* 0x000fe40007f1e0ff */
[----:B------:R-:W0:Y:S02]  /*2510*/  @P4 LDC.64 R8, c[0x0][0x288] ;  /* 0x0000a200ff084b82 */ /* 0x000e240000000a00 */
[----:B------:R-:W-:Y:S02]  /*2520*/  @P5 IADD3.X R59, R10, R59, RZ, P0, !PT ;  /* 0x0000003b0a3b5210 */ /* 0x000fe400007fe4ff */
[----:B------:R-:W-:Y:S02]  /*2530*/  @P4 MOV R10, R70 ;  /* 0x00000046000a4202 */ /* 0x000fe40000000f00 */
[C---:B------:R-:W-:Y:S02]  /*2540*/  LOP3.LUT P5, RZ, R22.reuse, 0x100000, RZ, 0xc0, !PT ;  /* 0x0010000016ff7812 */ /* 0x040fe400078ac0ff */
[----:B------:R-:W-:-:S04]  /*2550*/  LOP3.LUT R22, R22, 0xff7fffff, RZ, 0xc0, !PT ;  /* 0xff7fffff16167812 */ /* 0x000fc800078ec0ff */
[----:B------:R-:W-:Y:S01]  /*2560*/  @P4 LOP3.LUT R22, R22, 0x800000, RZ, 0xfc, !PT ;  /* 0x0080000016164812 */ /* 0x000fe200078efcff */
[-C--:B0-----:R-:W-:Y:S02]  /*2570*/  @P4 IMAD R0, R154, R8.reuse, RZ ;  /* 0x000000089a004224 */ /* 0x081fe400078e02ff */
[----:B------:R-:W-:-:S04]  /*2580*/  @P4 IMAD.WIDE.U32 R10, R142, R8, R10 ;  /* 0x000000088e0a4225 */ /* 0x000fc800078e000a */
[----:B------:R-:W-:-:S05]  /*2590*/  @P4 IMAD R9, R142, R9, R0 ;  /* 0x000000098e094224 */ /* 0x000fca00078e0200 */
[----:B------:R-:W-:Y:S02]  /*25a0*/  @P4 IADD3 R11, R11, R9, RZ ;  /* 0x000000090b0b4210 */ /* 0x000fe40007ffe0ff */
[C---:B------:R-:W-:Y:S02]  /*25b0*/  @P4 SHF.L.U32 R9, R10.reuse, 0x1, RZ ;  /* 0x000000010a094819 */ /* 0x040fe400000006ff */
[----:B------:R-:W-:Y:S02]  /*25c0*/  @P4 SHF.L.U64.HI R10, R10, 0x1, R11 ;  /* 0x000000010a0a4819 */ /* 0x000fe4000001020b */
[----:B------:R-:W0:Y:S01]  /*25d0*/  LDC R11, c[0x0][0x2ac] ;  /* 0x0000ab00ff0b7b82 */ /* 0x000e220000000800 */
[----:B------:R-:W-:-:S04]  /*25e0*/  @P4 IADD3 R56, P0, R9, R56, RZ ;  /* 0x0000003809384210 */ /* 0x000fc80007f1e0ff */
[----:B------:R-:W-:Y:S02]  /*25f0*/  @P4 IADD3.X R57, R10, R57, RZ, P0, !PT ;  /* 0x000000390a394210 */ /* 0x000fe400007fe4ff */
[----:B------:R-:W-:Y:S01]  /*2600*/  @P4 IADD3 R54, P0, R9, R54, RZ ;  /* 0x0000003609364210 */ /* 0x000fe20007f1e0ff */
[----:B------:R-:W-:-:S03]  /*2610*/  IMAD.WIDE.U32 R8, R25, -0x55555555, RZ ;  /* 0xaaaaaaab19087825 */ /* 0x000fc600078e00ff */
[----:B------:R-:W-:Y:S02]  /*2620*/  @P4 IADD3.X R55, R10, R55, RZ, P0, !PT ;  /* 0x000000370a374210 */ /* 0x000fe400007fe4ff */
[----:B------:R-:W-:Y:S02]  /*2630*/  SHF.R.U32.HI R0, RZ, 0x4, R9 ;  /* 0x00000004ff007819 */ /* 0x000fe40000011609 */
[----:B------:R-:W-:-:S03]  /*2640*/  LOP3.LUT P4, RZ, R22, 0x20, RZ, 0xc0, !PT ;  /* 0x0000002016ff7812 */ /* 0x000fc6000788c0ff */
[----:B0-----:R-:W-:-:S05]  /*2650*/  IMAD R0, R11, UR7, R0 ;  /* 0x000000070b007c24 */ /* 0x001fca000f8e0200 */
        /* <DEDUP_REMOVED lines=17> */
[----:B------:R-:W-:-:S05]  /*2770*/  @P0 IADD3.X R9, R12, R9, RZ, P6, !PT ;  /* 0x000000090c090210 */ /* 0x000fca00037fe4ff */
[----:B------:R-:W5:Y:S01]  /*2780*/  @P0 LDG.E R21, desc[UR8][R8.64] ;  /* 0x0000000808150981 */ /* 0x000f62000c1e1900 */
[----:B0-----:R-:W-:-:S04]  /*2790*/  @P0 IADD3 R10, P6, R13, R10, RZ ;  /* 0x0000000a0d0a0210 */ /* 0x001fc80007fde0ff */
[----:B------:R-:W-:Y:S02]  /*27a0*/  @P0 IADD3.X R11, R12, R11, RZ, P6, !PT ;  /* 0x0000000b0c0b0210 */ /* 0x000fe400037fe4ff */
[----:B------:R-:W-:-:S03]  /*27b0*/  IADD3 R12, R0, 0x1a0, RZ ;  /* 0x000001a0000c7810 */ /* 0x000fc60007ffe0ff */
[----:B------:R0:W5:Y:S01]  /*27c0*/  @P0 LDG.E R20, desc[UR8][R10.64] ;  /* 0x000000080a140981 */ /* 0x000162000c1e1900 */
[----:B------:R-:W-:Y:S02]  /*27d0*/  SHF.R.S32.HI R13, RZ, 0x1f, R12 ;  /* 0x0000001fff0d7819 */ /* 0x000fe4000001140c */
[----:B------:R-:W-:-:S04]  /*27e0*/  ISETP.GE.U32.AND P0, PT, R12, UR12, PT ;  /* 0x0000000c0c007c0c */ /* 0x000fc8000bf06070 */
[----:B------:R-:W-:-:S04]  /*27f0*/  ISETP.GE.AND.EX P0, PT, R13, UR13, PT, P0 ;  /* 0x0000000d0d007c0c */ /* 0x000fc8000bf06300 */
[----:B------:R-:W-:-:S13]  /*2800*/  ISETP.LT.U32.AND P0, PT, R25, 0x180, !P0 ;  /* 0x000001801900780c */ /* 0x000fda0004701070 */
[----:B0-----:R-:W0:Y:S01]  /*2810*/  @P0 LDC.64 R10, c[0x0][0x288] ;  /* 0x0000a200ff0a0b82 */ /* 0x001e220000000a00 */
        /* <DEDUP_REMOVED lines=22> */
[----:B------:R-:W-:Y:S02]  /*2980*/  SHF.R.S32.HI R14, RZ, 0x1f, R136 ;  /* 0x0000001fff0e7819 */ /* 0x000fe40000011488 */
[----:B------:R-:W-:-:S05]  /*2990*/  @P0 MOV R13, R69 ;  /* 0x00000045000d0202 */ /* 0x000fca0000000f00 */
        /* <DEDUP_REMOVED lines=32> */
[----:B------:R-:W-:Y:S02]  /*2ba0*/  CS2R R14, SRZ ;  /* 0x00000000000e7805 */ /* 0x000fe4000001ff00 */
[----:B------:R-:W-:-:S05]  /*2bb0*/  @P0 IADD3.X R9, R12, R9, RZ, P6, !PT ;  /* 0x000000090c090210 */ /* 0x000fca00037fe4ff */
[----:B------:R1:W5:Y:S02]  /*2bc0*/  @P0 LDG.E R15, desc[UR8][R8.64] ;  /* 0x00000008080f0981 */ /* 0x000364000c1e1900 */
[----:B-1----:R-:W1:Y:S01]  /*2bd0*/  @P3 LDC.64 R8, c[0x0][0x288] ;  /* 0x0000a200ff083b82 */ /* 0x002e620000000a00 */
[----:B0-----:R-:W-:-:S04]  /*2be0*/  @P0 IADD3 R10, P6, R13, R10, RZ ;  /* 0x0000000a0d0a0210 */ /* 0x001fc80007fde0ff */
[----:B------:R-:W-:-:S05]  /*2bf0*/  @P0 IADD3.X R11, R12, R11, RZ, P6, !PT ;  /* 0x0000000b0c0b0210 */ /* 0x000fca00037fe4ff */
[----:B------:R0:W5:Y:S02]  /*2c00*/  @P0 LDG.E R14, desc[UR8][R10.64] ;  /* 0x000000080a0e0981 */ /* 0x000164000c1e1900 */
[----:B0-----:R-:W-:Y:S01]  /*2c10*/  @P3 MOV R10, R70 ;  /* 0x00000046000a3202 */ /* 0x001fe20000000f00 */
[----:B-1----:R-:W-:Y:S01]  /*2c20*/  @P3 IMAD R12, R153, R8, RZ ;  /* 0x00000008990c3224 */ /* 0x002fe200078e02ff */
[----:B------:R-:W-:-:S03]  /*2c30*/  @P3 MOV R11, R69 ;  /* 0x00000045000b3202 */ /* 0x000fc60000000f00 */
[C---:B------:R-:W-:Y:S02]  /*2c40*/  @P3 IMAD R37, R141.reuse, R9, R12 ;  /* 0x000000098d253224 */ /* 0x040fe400078e020c */
[----:B------:R-:W-:Y:S02]  /*2c50*/  @P3 IMAD.WIDE.U32 R10, R141, R8, R10 ;  /* 0x000000088d0a3225 */ /* 0x000fe400078e000a */
[----:B------:R-:W0:Y:S03]  /*2c60*/  @P2 LDC.64 R8, c[0x0][0x288] ;  /* 0x0000a200ff082b82 */ /* 0x000e260000000a00 */
[----:B------:R-:W-:Y:S02]  /*2c70*/  @P3 IADD3 R37, R11, R37, RZ ;  /* 0x000000250b253210 */ /* 0x000fe40007ffe0ff */
[C---:B------:R-:W-:Y:S02]  /*2c80*/  @P3 SHF.L.U32 R13, R10.reuse, 0x1, RZ ;  /* 0x000000010a0d3819 */ /* 0x040fe400000006ff */
[----:B------:R-:W-:-:S02]  /*2c90*/  @P3 SHF.L.U64.HI R12, R10, 0x1, R37 ;  /* 0x000000010a0c3819 */ /* 0x000fc40000010225 */
[----:B------:R-:W-:Y:S01]  /*2ca0*/  @P2 MOV R11, R69 ;  /* 0x00000045000b2202 */ /* 0x000fe20000000f00 */
[----:B------:R-:W1:Y:S01]  /*2cb0*/  @P1 LDC.64 R36, c[0x0][0x228] ;  /* 0x00008a00ff241b82 */ /* 0x000e620000000a00 */
[----:B------:R-:W-:Y:S01]  /*2cc0*/  @P3 IADD3 R52, P0, R13, R52, RZ ;  /* 0x000000340d343210 */ /* 0x000fe20007f1e0ff */
[----:B0-----:R-:W-:-:S04]  /*2cd0*/  @P2 IMAD R10, R152, R8, RZ ;  /* 0x00000008980a2224 */ /* 0x001fc800078e02ff */
[----:B------:R-:W-:Y:S01]  /*2ce0*/  @P2 IMAD R9, R140, R9, R10 ;  /* 0x000000098c092224 */ /* 0x000fe200078e020a */
[----:B------:R-:W-:-:S05]  /*2cf0*/  @P2 MOV R10, R70 ;  /* 0x00000046000a2202 */ /* 0x000fca0000000f00 */
[----:B------:R-:W-:Y:S01]  /*2d00*/  @P2 IMAD.WIDE.U32 R10, R140, R8, R10 ;  /* 0x000000088c0a2225 */ /* 0x000fe200078e000a */
[----:B------:R-:W-:Y:S02]  /*2d10*/  @P3 IADD3.X R53, R12, R53, RZ, P0, !PT ;  /* 0x000000350c353210 */ /* 0x000fe400007fe4ff */
[----:B------:R-:W-:Y:S02]  /*2d20*/  @P3 IADD3 R50, P0, R13, R50, RZ ;  /* 0x000000320d323210 */ /* 0x000fe40007f1e0ff */
[----:B------:R-:W-:Y:S02]  /*2d30*/  @P2 IADD3 R11, R11, R9, RZ ;  /* 0x000000090b0b2210 */ /* 0x000fe40007ffe0ff */
[----:B------:R-:W-:Y:S02]  /*2d40*/  @P2 SHF.L.U32 R9, R10, 0x1, RZ ;  /* 0x000000010a092819 */ /* 0x000fe400000006ff */
[----:B------:R-:W-:Y:S02]  /*2d50*/  @P3 IADD3.X R51, R12, R51, RZ, P0, !PT ;  /* 0x000000330c333210 */ /* 0x000fe400007fe4ff */
[----:B------:R-:W-:-:S02]  /*2d60*/  @P2 SHF.L.U64.HI R10, R10, 0x1, R11 ;  /* 0x000000010a0a2819 */ /* 0x000fc4000001020b */
[----:B------:R-:W-:-:S04]  /*2d70*/  @P2 IADD3 R48, P0, R9, R48, RZ ;  /* 0x0000003009302210 */ /* 0x000fc80007f1e0ff */
[C---:B------:R-:W-:Y:S02]  /*2d80*/  @P2 IADD3.X R49, R10.reuse, R49, RZ, P0, !PT ;  /* 0x000000310a312210 */ /* 0x040fe400007fe4ff */
[----:B------:R-:W-:Y:S02]  /*2d90*/  @P2 IADD3 R46, P0, R9, R46, RZ ;  /* 0x0000002e092e2210 */ /* 0x000fe40007f1e0ff */
[----:B------:R-:W0:Y:S02]  /*2da0*/  @P1 LDC.64 R8, c[0x0][0x288] ;  /* 0x0000a200ff081b82 */ /* 0x000e240000000a00 */
[----:B------:R-:W-:Y:S02]  /*2db0*/  @P2 IADD3.X R47, R10, R47, RZ, P0, !PT ;  /* 0x0000002f0a2f2210 */ /* 0x000fe400007fe4ff */
[----:B------:R-:W-:Y:S01]  /*2dc0*/  @P1 MOV R11, R69 ;  /* 0x00000045000b1202 */ /* 0x000fe20000000f00 */
[----:B0-----:R-:W-:-:S04]  /*2dd0*/  @P1 IMAD R10, R151, R8, RZ ;  /* 0x00000008970a1224 */ /* 0x001fc800078e02ff */
[----:B------:R-:W-:Y:S01]  /*2de0*/  @P1 IMAD R9, R139, R9, R10 ;  /* 0x000000098b091224 */ /* 0x000fe200078e020a */
[----:B------:R-:W-:-:S05]  /*2df0*/  @P1 MOV R10, R70 ;  /* 0x00000046000a1202 */ /* 0x000fca0000000f00 */
[----:B------:R-:W-:-:S05]  /*2e00*/  @P1 IMAD.WIDE.U32 R10, R139, R8, R10 ;  /* 0x000000088b0a1225 */ /* 0x000fca00078e000a */
[----:B------:R-:W-:Y:S02]  /*2e10*/  @P1 IADD3 R9, R11, R9, RZ ;  /* 0x000000090b091210 */ /* 0x000fe40007ffe0ff */
[C---:B------:R-:W-:Y:S02]  /*2e20*/  @P1 SHF.L.U32 R11, R10.reuse, 0x1, RZ ;  /* 0x000000010a0b1819 */ /* 0x040fe400000006ff */
[----:B------:R-:W-:Y:S02]  /*2e30*/  @P1 SHF.L.U64.HI R8, R10, 0x1, R9 ;  /* 0x000000010a081819 */ /* 0x000fe40000010209 */
[----:B--2---:R-:W-:-:S04]  /*2e40*/  @P1 IADD3 R44, P0, R11, R44, RZ ;  /* 0x0000002c0b2c1210 */ /* 0x004fc80007f1e0ff */
[----:B------:R-:W-:Y:S02]  /*2e50*/  @P1 IADD3.X R45, R8, R45, RZ, P0, !PT ;  /* 0x0000002d082d1210 */ /* 0x000fe400007fe4ff */
[----:B-1----:R-:W-:-:S04]  /*2e60*/  @P1 IADD3 R36, P0, R11, R36, RZ ;  /* 0x000000240b241210 */ /* 0x002fc80007f1e0ff */
[----:B------:R-:W-:Y:S02]  /*2e70*/  @P1 IADD3.X R37, R8, R37, RZ, P0, !PT ;  /* 0x0000002508251210 */ /* 0x000fe400007fe4ff */
[----:B------:R-:W-:-:S04]  /*2e80*/  IADD3 R8, R0, 0x1d0, RZ ;  /* 0x000001d000087810 */ /* 0x000fc80007ffe0ff */
[----:B------:R-:W-:Y:S02]  /*2e90*/  SHF.R.S32.HI R9, RZ, 0x1f, R8 ;  /* 0x0000001fff097819 */ /* 0x000fe40000011408 */
[----:B------:R-:W-:-:S04]  /*2ea0*/  ISETP.GE.U32.AND P0, PT, R8, UR12, PT ;  /* 0x0000000c08007c0c */ /* 0x000fc8000bf06070 */
[----:B------:R-:W-:-:S04]  /*2eb0*/  ISETP.GE.AND.EX P0, PT, R9, UR13, PT, P0 ;  /* 0x0000000d09007c0c */ /* 0x000fc8000bf06300 */
[----:B------:R-:W-:-:S13]  /*2ec0*/  ISETP.LT.U32.AND P0, PT, R25, 0x180, !P0 ;  /* 0x000001801900780c */ /* 0x000fda0004701070 */
[----:B------:R-:W0:Y:S01]  /*2ed0*/  @P0 LDC.64 R8, c[0x0][0x288] ;  /* 0x0000a200ff080b82 */ /* 0x000e220000000a00 */
[----:B------:R-:W-:Y:S01]  /*2ee0*/  @P0 MOV R11, R69 ;  /* 0x00000045000b0202 */ /* 0x000fe20000000f00 */
[----:B0-----:R-:W-:-:S04]  /*2ef0*/  @P0 IMAD R10, R164, R8, RZ ;  /* 0x00000008a40a0224 */ /* 0x001fc800078e02ff */
[----:B------:R-:W-:Y:S01]  /*2f00*/  @P0 IMAD R9, R134, R9, R10 ;  /* 0x0000000986090224 */ /* 0x000fe200078e020a */
[----:B------:R-:W-:-:S05]  /*2f10*/  @P0 MOV R10, R70 ;  /* 0x00000046000a0202 */ /* 0x000fca0000000f00 */
[----:B------:R-:W-:-:S05]  /*2f20*/  @P0 IMAD.WIDE.U32 R10, R134, R8, R10 ;  /* 0x00000008860a0225 */ /* 0x000fca00078e000a */
[----:B------:R-:W-:-:S04]  /*2f30*/  @P0 IADD3 R9, R11, R9, RZ ;  /* 0x000000090b090210 */ /* 0x000fc80007ffe0ff */
[C---:B------:R-:W-:Y:S02]  /*2f40*/  @P0 SHF.L.U64.HI R11, R10.reuse, 0x1, R9 ;  /* 0x000000010a0b0819 */ /* 0x040fe40000010209 */
[----:B------:R-:W0:Y:S01]  /*2f50*/  @P0 LDC.64 R8, c[0x0][0x230] ;  /* 0x00008c00ff080b82 */ /* 0x000e220000000a00 */
[----:B------:R-:W-:Y:S02]  /*2f60*/  @P0 SHF.L.U32 R10, R10, 0x1, RZ ;  /* 0x000000010a0a0819 */ /* 0x000fe400000006ff */
[----:B------:R-:W-:Y:S02]  /*2f70*/  CS2R R12, SRZ ;  /* 0x00000000000c7805 */ /* 0x000fe4000001ff00 */
[----:B0-----:R-:W-:-:S04]  /*2f80*/  @P0 IADD3 R8, P6, R10, R8, RZ ;  /* 0x000000080a080210 */ /* 0x001fc80007fde0ff */
[----:B------:R-:W-:-:S05]  /*2f90*/  @P0 IADD3.X R9, R11, R9, RZ, P6, !PT ;  /* 0x000000090b090210 */ /* 0x000fca00037fe4ff */
[----:B------:R0:W5:Y:S02]  /*2fa0*/  @P0 LDG.E R13, desc[UR8][R8.64] ;  /* 0x00000008080d0981 */ /* 0x000164000c1e1900 */
[----:B0-----:R-:W0:Y:S01]  /*2fb0*/  @P0 LDC.64 R8, c[0x0][0x228] ;  /* 0x00008a00ff080b82 */ /* 0x001e220000000a00 */
[----:B------:R-:W-:Y:S02]  /*2fc0*/  IADD3 R0, R0, 0x1e0, RZ ;  /* 0x000001e000007810 */ /* 0x000fe40007ffe0ff */
[----:B0-----:R-:W-:-:S04]  /*2fd0*/  @P0 IADD3 R8, P6, R10, R8, RZ ;  /* 0x000000080a080210 */ /* 0x001fc80007fde0ff */
[----:B------:R-:W-:Y:S02]  /*2fe0*/  @P0 IADD3.X R9, R11, R9, RZ, P6, !PT ;  /* 0x000000090b090210 */ /* 0x000fe400037fe4ff */
[----:B------:R-:W-:-:S03]  /*2ff0*/  SHF.R.S32.HI R10, RZ, 0x1f, R0 ;  /* 0x0000001fff0a7819 */ /* 0x000fc60000011400 */
[----:B------:R0:W5:Y:S01]  /*3000*/  @P0 LDG.E R12, desc[UR8][R8.64] ;  /* 0x00000008080c0981 */ /* 0x000162000c1e1900 */
[----:B------:R-:W-:-:S04]  /*3010*/  ISETP.GE.U32.AND P0, PT, R0, UR12, PT ;  /* 0x0000000c00007c0c */ /* 0x000fc8000bf06070 */
[----:B------:R-:W-:-:S04]  /*3020*/  ISETP.GE.AND.EX P0, PT, R10, UR13, PT, P0 ;  /* 0x0000000d0a007c0c */ /* 0x000fc8000bf06300 */
[----:B------:R-:W-:-:S13]  /*3030*/  ISETP.LT.U32.AND P0, PT, R25, 0x180, !P0 ;  /* 0x000001801900780c */ /* 0x000fda0004701070 */
[----:B0-----:R-:W0:Y:S01]  /*3040*/  @P0 LDC.64 R8, c[0x0][0x288] ;  /* 0x0000a200ff080b82 */ /* 0x001e220000000a00 */
[----:B------:R-:W-:Y:S02]  /*3050*/  @P0 MOV R10, R70 ;  /* 0x00000046000a0202 */ /* 0x000fe40000000f00 */
[----:B------:R-:W-:Y:S01]  /*3060*/  @P0 MOV R11, R69 ;  /* 0x00000045000b0202 */ /* 0x000fe20000000f00 */
[-C--:B0-----:R-:W-:Y:S02]  /*3070*/  @P0 IMAD R0, R163, R8.reuse, RZ ;  /* 0x00000008a3000224 */ /* 0x081fe400078e02ff */
[----:B------:R-:W-:-:S04]  /*3080*/  @P0 IMAD.WIDE.U32 R10, R133, R8, R10 ;  /* 0x00000008850a0225 */ /* 0x000fc800078e000a */
[----:B------:R-:W-:-:S05]  /*3090*/  @P0 IMAD R9, R133, R9, R0 ;  /* 0x0000000985090224 */ /* 0x000fca00078e0200 */
[----:B------:R-:W-:-:S04]  /*30a0*/  @P0 IADD3 R9, R11, R9, RZ ;  /* 0x000000090b090210 */ /* 0x000fc80007ffe0ff */
[C---:B------:R-:W-:Y:S02]  /*30b0*/  @P0 SHF.L.U64.HI R0, R10.reuse, 0x1, R9 ;  /* 0x000000010a000819 */ /* 0x040fe40000010209 */
[----:B------:R-:W0:Y:S01]  /*30c0*/  @P0 LDC.64 R8, c[0x0][0x230] ;  /* 0x00008c00ff080b82 */ /* 0x000e220000000a00 */
[----:B------:R-:W-:Y:S02]  /*30d0*/  @P0 SHF.L.U32 R10, R10, 0x1, RZ ;  /* 0x000000010a0a0819 */ /* 0x000fe400000006ff */
[----:B------:R-:W-:Y:S02]  /*30e0*/  MOV R11, RZ ;  /* 0x000000ff000b7202 */ /* 0x000fe40000000f00 */
[----:B0-----:R-:W-:-:S04]  /*30f0*/  @P0 IADD3 R8, P6, R10, R8, RZ ;  /* 0x000000080a080210 */ /* 0x001fc80007fde0ff */
[----:B------:R-:W-:-:S05]  /*3100*/  @P0 IADD3.X R9, R0, R9, RZ, P6, !PT ;  /* 0x0000000900090210 */ /* 0x000fca00037fe4ff */
[----:B------:R0:W5:Y:S02]  /*3110*/  @P0 LDG.E R11, desc[UR8][R8.64] ;  /* 0x00000008080b0981 */ /* 0x000164000c1e1900 */
[----:B0-----:R-:W0:Y:S01]  /*3120*/  @P0 LDC.64 R8, c[0x0][0x228] ;  /* 0x00008a00ff080b82 */ /* 0x001e220000000a00 */
[----:B------:R-:W-:-:S04]  /*3130*/  LOP3.LUT R22, R22, 0xfeffffff, RZ, 0xc0, !PT ;  /* 0xfeffffff16167812 */ /* 0x000fc800078ec0ff */
[----:B------:R-:W-:-:S04]  /*3140*/  @P3 LOP3.LUT R22, R22, 0x1000000, RZ, 0xfc, !PT ;  /* 0x0100000016163812 */ /* 0x000fc800078efcff */
[C---:B------:R-:W-:Y:S02]  /*3150*/  LOP3.LUT P3, RZ, R22.reuse, 0x80000, RZ, 0xc0, !PT ;  /* 0x0008000016ff7812 */ /* 0x040fe4000786c0ff */
[----:B------:R-:W-:-:S04]  /*3160*/  LOP3.LUT R22, R22, 0xfdffffff, RZ, 0xc0, !PT ;  /* 0xfdffffff16167812 */ /* 0x000fc800078ec0ff */
[----:B------:R-:W-:-:S04]  /*3170*/  @P2 LOP3.LUT R22, R22, 0x2000000, RZ, 0xfc, !PT ;  /* 0x0200000016162812 */ /* 0x000fc800078efcff */
[----:B------:R-:W-:Y:S02]  /*3180*/  LOP3.LUT P2, RZ, R22, 0x40, RZ, 0xc0, !PT ;  /* 0x0000004016ff7812 */ /* 0x000fe4000784c0ff */
[----:B0-----:R-:W-:Y:S02]  /*3190*/  @P0 IADD3 R8, P6, R10, R8, RZ ;  /* 0x000000080a080210 */ /* 0x001fe40007fde0ff */
[----:B------:R-:W-:Y:S02]  /*31a0*/  MOV R10, RZ ;  /* 0x000000ff000a7202 */ /* 0x000fe40000000f00 */
[----:B------:R-:W-:-:S05]  /*31b0*/  @P0 IADD3.X R9, R0, R9, RZ, P6, !PT ;  /* 0x0000000900090210 */ /* 0x000fca00037fe4ff */
[----:B------:R0:W5:Y:S02]  /*31c0*/  @P0 LDG.E R10, desc[UR8][R8.64] ;  /* 0x00000008080a0981 */ /* 0x000164000c1e1900 */
[----:B0-----:R-:W-:-:S06]  /*31d0*/  CS2R R8, SRZ ;  /* 0x0000000000087805 */ /* 0x001fcc000001ff00 */
[----:B------:R0:W5:Y:S01]  /*31e0*/  @P2 LDG.E R8, desc[UR8][R6.64] ;  /* 0x0000000806082981 */ /* 0x000162000c1e1900 */
[----:B------:R-:W-:-:S03]  /*31f0*/  IADD3 R116, R24, 0x70, RZ ;  /* 0x0000007018747810 */ /* 0x000fc60007ffe0ff */
[----:B------:R1:W5:Y:S01]  /*3200*/  @P5 LDG.E R9, desc[UR8][R114.64] ;  /* 0x0000000872095981 */ /* 0x000362000c1e1900 */
[----:B0-----:R-:W0:Y:S01]  /*3210*/  @P3 LDC.64 R6, c[0x0][0x288] ;  /* 0x0000a200ff063b82 */ /* 0x001e220000000a00 */
[----:B------:R-:W-:Y:S02]  /*3220*/  SHF.R.S32.HI R0, RZ, 0x1f, R116 ;  /* 0x0000001fff007819 */ /* 0x000fe40000011474 */
[----:B-1----:R-:W-:-:S06]  /*3230*/  CS2R R114, SRZ ;  /* 0x0000000000727805 */ /* 0x002fcc000001ff00 */
[----:B------:R1:W5:Y:S04]  /*3240*/  @P2 LDG.E R114, desc[UR8][R38.64] ;  /* 0x0000000826722981 */ /* 0x000368000c1e1900 */
[----:B------:R2:W5:Y:S01]  /*3250*/  @P5 LDG.E R115, desc[UR8][R40.64] ;  /* 0x0000000828735981 */ /* 0x000562000c1e1900 */
[----:B-1----:R-:W-:Y:S02]  /*3260*/  @P3 MOV R38, R70 ;  /* 0x0000004600263202 */ /* 0x002fe40000000f00 */
[----:B------:R-:W-:Y:S01]  /*3270*/  @P3 MOV R39, R69 ;  /* 0x0000004500273202 */ /* 0x000fe20000000f00 */
[----:B0-----:R-:W-:Y:S01]  /*3280*/  @P3 IMAD R0, R0, R6, RZ ;  /* 0x0000000600003224 */ /* 0x001fe200078e02ff */
[----:B--2---:R-:W0:Y:S03]  /*3290*/  @P3 LDC.64 R40, c[0x0][0x228] ;  /* 0x00008a00ff283b82 */ /* 0x004e260000000a00 */
[----:B------:R-:W-:-:S02]  /*32a0*/  @P3 IMAD R0, R116, R7, R0 ;  /* 0x0000000774003224 */ /* 0x000fc400078e0200 */
[----:B------:R-:W-:-:S03]  /*32b0*/  @P3 IMAD.WIDE.U32 R6, R116, R6, R38 ;  /* 0x0000000674063225 */ /* 0x000fc600078e0026 */
[----:B------:R-:W1:Y:S02]  /*32c0*/  @P3 LDC.64 R38, c[0x0][0x230] ;  /* 0x00008c00ff263b82 */ /* 0x000e640000000a00 */
[----:B------:R-:W-:-:S04]  /*32d0*/  @P3 IADD3 R7, R7, R0, RZ ;  /* 0x0000000007073210 */ /* 0x000fc80007ffe0ff */
[C---:B------:R-:W-:Y:S02]  /*32e0*/  @P3 SHF.L.U64.HI R0, R6.reuse, 0x1, R7 ;  /* 0x0000000106003819 */ /* 0x040fe40000010207 */
[----:B------:R-:W-:Y:S02]  /*32f0*/  @P3 SHF.L.U32 R6, R6, 0x1, RZ ;  /* 0x0000000106063819 */ /* 0x000fe400000006ff */
[----:B------:R-:W-:Y:S02]  /*3300*/  LOP3.LUT R22, R22, 0xfbffffff, RZ, 0xc0, !PT ;  /* 0xfbffffff16167812 */ /* 0x000fe400078ec0ff */
[----:B------:R-:W-:Y:S02]  /*3310*/  SHF.R.S32.HI R120, RZ, 0x1f, R119 ;  /* 0x0000001fff787819 */ /* 0x000fe40000011477 */
[----:B-1----:R-:W-:-:S04]  /*3320*/  @P3 IADD3 R38, P0, R6, R38, RZ ;  /* 0x0000002606263210 */ /* 0x002fc80007f1e0ff */
[----:B------:R-:W-:Y:S02]  /*3330*/  @P3 IADD3.X R39, R0, R39, RZ, P0, !PT ;  /* 0x0000002700273210 */ /* 0x000fe400007fe4ff */
[----:B0-----:R-:W-:-:S04]  /*3340*/  @P3 IADD3 R40, P0, R6, R40, RZ ;  /* 0x0000002806283210 */ /* 0x001fc80007f1e0ff */
[----:B------:R-:W-:Y:S02]  /*3350*/  @P3 IADD3.X R41, R0, R41, RZ, P0, !PT ;  /* 0x0000002900293210 */ /* 0x000fe400007fe4ff */
[----:B------:R-:W-:Y:S02]  /*3360*/  ISETP.GE.U32.AND P0, PT, R119, UR12, PT ;  /* 0x0000000c77007c0c */ /* 0x000fe4000bf06070 */
[----:B------:R-:W-:Y:S02]  /*3370*/  @P1 LOP3.LUT R22, R22, 0x4000000, RZ, 0xfc, !PT ;  /* 0x0400000016161812 */ /* 0x000fe400078efcff */
[----:B------:R-:W-:Y:S02]  /*3380*/  ISETP.GE.AND.EX P0, PT, R120, UR13, PT, P0 ;  /* 0x0000000d78007c0c */ /* 0x000fe4000bf06300 */
[----:B------:R-:W-:Y:S02]  /*3390*/  CS2R R6, SRZ ;  /* 0x0000000000067805 */ /* 0x000fe4000001ff00 */
[----:B------:R-:W-:-:S02]  /*33a0*/  LOP3.LUT P5, RZ, R22, 0x10, RZ, 0xc0, !PT ;  /* 0x0000001016ff7812 */ /* 0x000fc400078ac0ff */
[----:B------:R-:W-:Y:S02]  /*33b0*/  ISETP.GT.U32.OR P0, PT, R25, 0x17f, P0 ;  /* 0x0000017f1900780c */ /* 0x000fe40000704470 */
[----:B------:R0:W5:Y:S04]  /*33c0*/  @P4 LDG.E R6, desc[UR8][R4.64] ;  /* 0x0000000804064981 */ /* 0x000168000c1e1900 */
[----:B------:R-:W5:Y:S01]  /*33d0*/  @P4 LDG.E R7, desc[UR8][R130.64] ;  /* 0x0000000882074981 */ /* 0x000f62000c1e1900 */
[----:B0-----:R-:W-:-:S06]  /*33e0*/  CS2R R4, SRZ ;  /* 0x0000000000047805 */ /* 0x001fcc000001ff00 */
[----:B------:R0:W5:Y:S02]  /*33f0*/  @P5 LDG.E R5, desc[UR8][R2.64] ;  /* 0x0000000802055981 */ /* 0x000164000c1e1900 */
[----:B0-----:R-:W0:Y:S01]  /*3400*/  @!P0 LDC.64 R2, c[0x0][0x288] ;  /* 0x0000a200ff028b82 */ /* 0x001e220000000a00 */
[----:B------:R-:W-:Y:S02]  /*3410*/  @!P0 MOV R130, R70 ;  /* 0x0000004600828202 */ /* 0x000fe40000000f00 */
[----:B------:R-:W-:Y:S01]  /*3420*/  @!P0 MOV R131, R69 ;  /* 0x0000004500838202 */ /* 0x000fe20000000f00 */
[-C--:B0-----:R-:W-:Y:S02]  /*3430*/  @!P0 IMAD R0, R120, R2.reuse, RZ ;  /* 0x0000000278008224 */ /* 0x081fe400078e02ff */
[----:B------:R-:W-:-:S04]  /*3440*/  @!P0 IMAD.WIDE.U32 R130, R119, R2, R130 ;  /* 0x0000000277828225 */ /* 0x000fc800078e0082 */
[----:B------:R-:W-:-:S05]  /*3450*/  @!P0 IMAD R3, R119, R3, R0 ;  /* 0x0000000377038224 */ /* 0x000fca00078e0200 */
[----:B------:R-:W-:Y:S02]  /*3460*/  @!P0 IADD3 R131, R131, R3, RZ ;  /* 0x0000000383838210 */ /* 0x000fe40007ffe0ff */
[----:B------:R-:W0:Y:S01]  /*3470*/  @!P0 LDC.64 R2, c[0x0][0x230] ;  /* 0x00008c00ff028b82 */ /* 0x000e220000000a00 */
[C---:B------:R-:W-:Y:S02]  /*3480*/  @!P0 SHF.L.U32 R116, R130.reuse, 0x1, RZ ;  /* 0x0000000182748819 */ /* 0x040fe400000006ff */
[----:B------:R-:W-:-:S05]  /*3490*/  @!P0 SHF.L.U64.HI R0, R130, 0x1, R131 ;  /* 0x0000000182008819 */ /* 0x000fca0000010283 */
[----:B------:R-:W1:Y:S01]  /*34a0*/  @!P0 LDC.64 R130, c[0x0][0x228] ;  /* 0x00008a00ff828b82 */ /* 0x000e620000000a00 */
[----:B0-----:R-:W-:-:S04]  /*34b0*/  @!P0 IADD3 R2, P6, R116, R2, RZ ;  /* 0x0000000274028210 */ /* 0x001fc80007fde0ff */
[----:B------:R-:W-:-:S05]  /*34c0*/  @!P0 IADD3.X R3, R0, R3, RZ, P6, !PT ;  /* 0x0000000300038210 */ /* 0x000fca00037fe4ff */
[----:B------:R0:W5:Y:S02]  /*34d0*/  @!P0 LDG.E R4, desc[UR8][R2.64] ;  /* 0x0000000802048981 */ /* 0x000164000c1e1900 */
[----:B0-----:R-:W-:-:S06]  /*34e0*/  MOV R2, RZ ;  /* 0x000000ff00027202 */ /* 0x001fcc0000000f00 */
[----:B------:R0:W5:Y:S02]  /*34f0*/  @P5 LDG.E R2, desc[UR8][R34.64] ;  /* 0x0000000822025981 */ /* 0x000164000c1e1900 */
[----:B0-----:R-:W0:Y:S02]  /*3500*/  LDC.64 R34, c[0x0][0x248] ;  /* 0x00009200ff227b82 */ /* 0x001e240000000a00 */
[----:B0-----:R-:W-:-:S06]  /*3510*/  IMAD.WIDE R34, R23, 0x8, R34 ;  /* 0x0000000817227825 */ /* 0x001fcc00078e0222 */
[----:B------:R-:W2:Y:S01]  /*3520*/  LDG.E.64 R34, desc[UR8][R34.64] ;  /* 0x0000000822227981 */ /* 0x000ea2000c1e1b00 */
[----:B-1----:R-:W-:-:S04]  /*3530*/  @!P0 IADD3 R130, P6, R116, R130, RZ ;  /* 0x0000008274828210 */ /* 0x002fc80007fde0ff */
[----:B------:R-:W-:Y:S02]  /*3540*/  @!P0 IADD3.X R131, R0, R131, RZ, P6, !PT ;  /* 0x0000008300838210 */ /* 0x000fe400037fe4ff */
[----:B------:R-:W-:Y:S02]  /*3550*/  LOP3.LUT P6, RZ, R22, 0x8, RZ, 0xc0, !PT ;  /* 0x0000000816ff7812 */ /* 0x000fe400078cc0ff */
[----:B------:R-:W-:Y:S02]  /*3560*/  MOV R0, RZ ;  /* 0x000000ff00007202 */ /* 0x000fe40000000f00 */
[----:B------:R-:W-:-:S06]  /*3570*/  MOV R3, RZ ;  /* 0x000000ff00037202 */ /* 0x000fcc0000000f00 */
[----:B------:R-:W5:Y:S04]  /*3580*/  @!P0 LDG.E R3, desc[UR8][R130.64] ;  /* 0x0000000882038981 */ /* 0x000f68000c1e1900 */
[----:B------:R0:W5:Y:S01]  /*3590*/  @P6 LDG.E R0, desc[UR8][R26.64] ;  /* 0x000000081a006981 */ /* 0x000162000c1e1900 */
[C---:B------:R-:W-:Y:S02]  /*35a0*/  LOP3.LUT P4, RZ, R22.reuse, 0x20000, RZ, 0xc0, !PT ;  /* 0x0002000016ff7812 */ /* 0x040fe4000788c0ff */
[C---:B------:R-:W-:Y:S02]  /*35b0*/  LOP3.LUT P5, RZ, R22.reuse, 0x10000, RZ, 0xc0, !PT ;  /* 0x0001000016ff7812 */ /* 0x040fe400078ac0ff */
[----:B------:R-:W-:Y:S02]  /*35c0*/  LOP3.LUT P1, RZ, R22, 0x4, RZ, 0xc0, !PT ;  /* 0x0000000416ff7812 */ /* 0x000fe4000782c0ff */
[----:B0-----:R-:W-:-:S02]  /*35d0*/  MOV R26, 0x3f800000 ;  /* 0x3f800000001a7802 */ /* 0x001fc40000000f00 */
[C---:B------:R-:W-:Y:S02]  /*35e0*/  LOP3.LUT P2, RZ, R22.reuse, 0x2, RZ, 0xc0, !PT ;  /* 0x0000000216ff7812 */ /* 0x040fe4000784c0ff */
[----:B------:R-:W-:Y:S01]  /*35f0*/  LOP3.LUT P3, RZ, R22, 0x40000, RZ, 0xc0, !PT ;  /* 0x0004000016ff7812 */ /* 0x000fe2000786c0ff */
[----:B--2---:R-:W-:-:S05]  /*3600*/  FFMA.FTZ R27, -R34, R34, R35 ;  /* 0x00000022221b7223 */ /* 0x004fca0000010123 */
[----:B------:R-:W-:-:S13]  /*3610*/  FSETP.GTU.FTZ.AND P0, PT, R27, RZ, PT ;  /* 0x000000ff1b00720b */ /* 0x000fda0003f1c000 */
[----:B------:R-:W0:Y:S01]  /*3620*/  @P0 LDC R116, c[0x0][0x250] ;  /* 0x00009400ff740b82 */ /* 0x000e220000000800 */
[----:B------:R-:W-:-:S06]  /*3630*/  MOV R35, RZ ;  /* 0x000000ff00237202 */ /* 0x000fcc0000000f00 */
[----:B------:R1:W5:Y:S02]  /*3640*/  @P4 LDG.E R35, desc[UR8][R80.64] ;  /* 0x0000000850234981 */ /* 0x000364000c1e1900 */
[----:B-1----:R-:W-:-:S06]  /*3650*/  CS2R R80, SRZ ;  /* 0x0000000000507805 */ /* 0x002fcc000001ff00 */
[----:B------:R1:W5:Y:S01]  /*3660*/  @P5 LDG.E R81, desc[UR8][R82.64] ;  /* 0x0000000852515981 */ /* 0x000362000c1e1900 */
[----:B0-----:R-:W-:Y:S01]  /*3670*/  @P0 FADD.FTZ R116, R27, R116 ;  /* 0x000000741b740221 */ /* 0x001fe20000010000 */
[----:B------:R-:W-:Y:S02]  /*3680*/  MOV R27, RZ ;  /* 0x000000ff001b7202 */ /* 0x000fe40000000f00 */
[----:B------:R-:W5:Y:S04]  /*3690*/  @P4 LDG.E R80, desc[UR8][R108.64] ;  /* 0x000000086c504981 */ /* 0x000f68000c1e1900 */
[----:B------:R0:W5:Y:S01]  /*36a0*/  @P6 LDG.E R27, desc[UR8][R28.64] ;  /* 0x000000081c1b6981 */ /* 0x000162000c1e1900 */
[----:B------:R2:W3:Y:S01]  /*36b0*/  @P0 MUFU.RSQ R26, R116 ;  /* 0x00000074001a0308 */ /* 0x0004e20000001400 */
[----:B------:R-:W-:-:S02]  /*36c0*/  LOP3.LUT P0, RZ, R22, 0x8000, RZ, 0xc0, !PT ;  /* 0x0000800016ff7812 */ /* 0x000fc4000780c0ff */
[----:B-1----:R-:W-:-:S06]  /*36d0*/  CS2R R82, SRZ ;  /* 0x0000000000527805 */ /* 0x002fcc000001ff00 */
[----:B------:R1:W5:Y:S01]  /*36e0*/  @P5 LDG.E R82, desc[UR8][R84.64] ;  /* 0x0000000854525981 */ /* 0x000362000c1e1900 */
[----:B0-----:R-:W-:Y:S02]  /*36f0*/  CS2R R28, SRZ ;  /* 0x00000000001c7805 */ /* 0x001fe4000001ff00 */
[C---:B------:R-:W-:Y:S02]  /*3700*/  LOP3.LUT P6, RZ, R22.reuse, 0x400, RZ, 0xc0, !PT ;  /* 0x0000040016ff7812 */ /* 0x040fe400078cc0ff */
[C---:B------:R-:W-:Y:S02]  /*3710*/  LOP3.LUT P4, RZ, R22.reuse, 0x200, RZ, 0xc0, !PT ;  /* 0x0000020016ff7812 */ /* 0x040fe4000788c0ff */
[----:B------:R-:W-:Y:S01]  /*3720*/  CS2R R108, SRZ ;  /* 0x00000000006c7805 */ /* 0x000fe2000001ff00 */
[----:B------:R-:W5:Y:S04]  /*3730*/  @P0 LDG.E R83, desc[UR8][R106.64] ;  /* 0x000000086a530981 */ /* 0x000f68000c1e1900 */
[----:B------:R-:W5:Y:S04]  /*3740*/  @P1 LDG.E R28, desc[UR8][R126.64] ;  /* 0x000000087e1c1981 */ /* 0x000f68000c1e1900 */
[----:B------:R0:W5:Y:S01]  /*3750*/  @P1 LDG.E R29, desc[UR8][R30.64] ;  /* 0x000000081e1d1981 */ /* 0x000162000c1e1900 */
[----:B------:R-:W-:-:S02]  /*3760*/  LOP3.LUT P1, RZ, R22, 0x2000, RZ, 0xc0, !PT ;  /* 0x0000200016ff7812 */ /* 0x000fc4000782c0ff */
[----:B-1----:R-:W-:Y:S02]  /*3770*/  CS2R R84, SRZ ;  /* 0x0000000000547805 */ /* 0x002fe4000001ff00 */
[----:B--2---:R-:W-:Y:S02]  /*3780*/  P2R R116, PR, RZ, 0x2 ;  /* 0x00000002ff747803 */ /* 0x004fe40000000000 */
[----:B------:R-:W-:Y:S02]  /*3790*/  LOP3.LUT P1, RZ, R22, 0x4000, RZ, 0xc0, !PT ;  /* 0x0000400016ff7812 */ /* 0x000fe4000782c0ff */
[----:B------:R1:W5:Y:S01]  /*37a0*/  @P0 LDG.E R84, desc[UR8][R86.64] ;  /* 0x0000000856540981 */ /* 0x000362000c1e1900 */
[----:B0-----:R-:W-:-:S06]  /*37b0*/  CS2R R30, SRZ ;  /* 0x00000000001e7805 */ /* 0x001fcc000001ff00 */
[----:B------:R-:W5:Y:S01]  /*37c0*/  @P2 LDG.E R30, desc[UR8][R124.64] ;  /* 0x000000087c1e2981 */ /* 0x000f62000c1e1900 */
[----:B-1----:R-:W-:-:S03]  /*37d0*/  CS2R R86, SRZ ;  /* 0x0000000000567805 */ /* 0x002fc6000001ff00 */
[----:B------:R-:W5:Y:S04]  /*37e0*/  @P1 LDG.E R85, desc[UR8][R104.64] ;  /* 0x0000000868551981 */ /* 0x000f68000c1e1900 */
[----:B------:R0:W5:Y:S01]  /*37f0*/  @P1 LDG.E R86, desc[UR8][R88.64] ;  /* 0x0000000858561981 */ /* 0x000162000c1e1900 */
[----:B------:R-:W-:-:S03]  /*3800*/  ISETP.NE.AND P1, PT, R116, RZ, PT ;  /* 0x000000ff7400720c */ /* 0x000fc60003f25270 */
[----:B------:R1:W5:Y:S01]  /*3810*/  @P2 LDG.E R31, desc[UR8][R32.64] ;  /* 0x00000008201f2981 */ /* 0x000362000c1e1900 */
[C---:B------:R-:W-:Y:S02]  /*3820*/  LOP3.LUT P2, RZ, R22.reuse, 0x1000, RZ, 0xc0, !PT ;  /* 0x0000100016ff7812 */ /* 0x040fe4000784c0ff */
[----:B0-----:R-:W-:Y:S02]  /*3830*/  CS2R R88, SRZ ;  /* 0x0000000000587805 */ /* 0x001fe4000001ff00 */
[----:B-1----:R-:W-:Y:S02]  /*3840*/  CS2R R32, SRZ ;  /* 0x0000000000207805 */ /* 0x002fe4000001ff00 */
[----:B------:R-:W-:-:S03]  /*3850*/  LOP3.LUT P5, RZ, R22, 0x100, RZ, 0xc0, !PT ;  /* 0x0000010016ff7812 */ /* 0x000fc600078ac0ff */
[----:B------:R0:W5:Y:S04]  /*3860*/  @P1 LDG.E R88, desc[UR8][R90.64] ;  /* 0x000000085a581981 */ /* 0x000168000c1e1900 */
[----:B------:R-:W5:Y:S04]  /*3870*/  @P3 LDG.E R32, desc[UR8][R112.64] ;  /* 0x0000000870203981 */ /* 0x000f68000c1e1900 */
[----:B------:R-:W5:Y:S01]  /*3880*/  @P3 LDG.E R33, desc[UR8][R110.64] ;  /* 0x000000086e213981 */ /* 0x000f62000c1e1900 */
[----:B------:R-:W-:Y:S02]  /*3890*/  LOP3.LUT P3, RZ, R22, 0x800, RZ, 0xc0, !PT ;  /* 0x0000080016ff7812 */ /* 0x000fe4000786c0ff */
[----:B0-----:R-:W-:Y:S01]  /*38a0*/  CS2R R90, SRZ ;  /* 0x00000000005a7805 */ /* 0x001fe2000001ff00 */
[----:B------:R-:W5:Y:S05]  /*38b0*/  @P1 LDG.E R87, desc[UR8][R102.64] ;  /* 0x0000000866571981 */ /* 0x000f6a000c1e1900 */
[----:B------:R0:W5:Y:S04]  /*38c0*/  @P2 LDG.E R90, desc[UR8][R92.64] ;  /* 0x000000085c5a2981 */ /* 0x000168000c1e1900 */
[----:B------:R-:W5:Y:S04]  /*38d0*/  @P2 LDG.E R89, desc[UR8][R100.64] ;  /* 0x0000000864592981 */ /* 0x000f68000c1e1900 */
[----:B------:R1:W5:Y:S01]  /*38e0*/  @P3 LDG.E R91, desc[UR8][R98.64] ;  /* 0x00000008625b3981 */ /* 0x000362000c1e1900 */
[----:B0-----:R-:W-:-:S06]  /*38f0*/  CS2R R92, SRZ ;  /* 0x00000000005c7805 */ /* 0x001fcc000001ff00 */
[----:B------:R0:W5:Y:S01]  /*3900*/  @P3 LDG.E R92, desc[UR8][R94.64] ;  /* 0x000000085e5c3981 */ /* 0x000162000c1e1900 */
[----:B-1----:R-:W-:-:S03]  /*3910*/  CS2R R98, SRZ ;  /* 0x0000000000627805 */ /* 0x002fc6000001ff00 */
[----:B------:R1:W5:Y:S01]  /*3920*/  @P6 LDG.E R93, desc[UR8][R96.64] ;  /* 0x00000008605d6981 */ /* 0x000362000c1e1900 */
[----:B0-----:R-:W-:-:S03]  /*3930*/  CS2R R94, SRZ ;  /* 0x00000000005e7805 */ /* 0x001fc6000001ff00 */
[----:B------:R-:W5:Y:S01]  /*3940*/  @P5 LDG.E R98, desc[UR8][R66.64] ;  /* 0x0000000842625981 */ /* 0x000f62000c1e1900 */
[----:B-1----:R-:W-:Y:S02]  /*3950*/  CS2R R96, SRZ ;  /* 0x0000000000607805 */ /* 0x002fe4000001ff00 */
[C---:B------:R-:W-:Y:S01]  /*3960*/  LOP3.LUT P1, RZ, R22.reuse, 0x4000000, RZ, 0xc0, !PT ;  /* 0x0400000016ff7812 */ /* 0x040fe2000782c0ff */
[----:B------:R-:W5:Y:S01]  /*3970*/  @P6 LDG.E R94, desc[UR8][R78.64] ;  /* 0x000000084e5e6981 */ /* 0x000f62000c1e1900 */
[C---:B------:R-:W-:Y:S02]  /*3980*/  LOP3.LUT P2, RZ, R22.reuse, 0x2000000, RZ, 0xc0, !PT ;  /* 0x0200000016ff7812 */ /* 0x040fe4000784c0ff */
[C---:B------:R-:W-:Y:S01]  /*3990*/  LOP3.LUT P3, RZ, R22.reuse, 0x1000000, RZ, 0xc0, !PT ;  /* 0x0100000016ff7812 */ /* 0x040fe2000786c0ff */
[----:B------:R-:W5:Y:S01]  /*39a0*/  @P4 LDG.E R95, desc[UR8][R76.64] ;  /* 0x000000084c5f4981 */ /* 0x000f62000c1e1900 */
[----:B------:R-:W-:-:S03]  /*39b0*/  LOP3.LUT P6, RZ, R22, 0x80000, RZ, 0xc0, !PT ;  /* 0x0008000016ff7812 */ /* 0x000fc600078cc0ff */
[----:B------:R0:W5:Y:S01]  /*39c0*/  @P4 LDG.E R96, desc[UR8][R74.64] ;  /* 0x000000084a604981 */ /* 0x000162000c1e1900 */
[----:B------:R-:W-:-:S03]  /*39d0*/  LOP3.LUT P4, RZ, R22, 0x800000, RZ, 0xc0, !PT ;  /* 0x0080000016ff7812 */ /* 0x000fc6000788c0ff */
[----:B------:R1:W5:Y:S01]  /*39e0*/  @P5 LDG.E R97, desc[UR8][R72.64] ;  /* 0x0000000848615981 */ /* 0x000362000c1e1900 */
[----:B------:R-:W-:Y:S02]  /*39f0*/  LOP3.LUT P5, RZ, R22, 0x400000, RZ, 0xc0, !PT ;  /* 0x0040000016ff7812 */ /* 0x000fe400078ac0ff */
[----:B------:R-:W-:Y:S02]  /*3a00*/  CS2R R100, SRZ ;  /* 0x0000000000647805 */ /* 0x000fe4000001ff00 */
[----:B------:R-:W-:Y:S02]  /*3a10*/  CS2R R102, SRZ ;  /* 0x0000000000667805 */ /* 0x000fe4000001ff00 */
[----:B------:R-:W-:Y:S02]  /*3a20*/  CS2R R104, SRZ ;  /* 0x0000000000687805 */ /* 0x000fe4000001ff00 */
[----:B------:R-:W-:Y:S02]  /*3a30*/  CS2R R106, SRZ ;  /* 0x00000000006a7805 */ /* 0x000fe4000001ff00 */
[----:B------:R-:W-:-:S02]  /*3a40*/  CS2R R110, SRZ ;  /* 0x00000000006e7805 */ /* 0x000fc4000001ff00 */
[----:B------:R-:W-:Y:S01]  /*3a50*/  MOV R112, RZ ;  /* 0x000000ff00707202 */ /* 0x000fe20000000f00 */
[----:B------:R2:W5:Y:S04]  /*3a60*/  @P2 LDG.E R108, desc[UR8][R46.64] ;  /* 0x000000082e6c2981 */ /* 0x000568000c1e1900 */
        /* <DEDUP_REMOVED lines=17> */
[----:B-1----:R-:W-:-:S09]  /*3b80*/  CS2R R72, SRZ ;  /* 0x0000000000487805 */ /* 0x002fd2000001ff00 */
[----:B--23--:R-:W-:Y:S05]  /*3b90*/  @P0 BRA `(.L_x_1225) ;  /* 0x0000000000280947 */ /* 0x00cfea0003800000 */
[----:B------:R-:W-:Y:S01]  /*3ba0*/  ISETP.NE.AND P0, PT, RZ, UR10, PT ;  /* 0x0000000aff007c0c */ /* 0x000fe2000bf05270 */
[----:B------:R-:W0:Y:S01]  /*3bb0*/  LDC.64 R74, c[0x0][0x238] ;  /* 0x00008e00ff4a7b82 */ /* 0x000e220000000a00 */
[----:B------:R-:W-:-:S04]  /*3bc0*/  IADD3 R43, R118, R43, RZ ;  /* 0x0000002b762b7210 */ /* 0x000fc80007ffe0ff */
[----:B------:R-:W-:-:S07]  /*3bd0*/  SHF.R.S32.HI R38, RZ, 0x1f, R43 ;  /* 0x0000001fff267819 */ /* 0x000fce000001142b */
[----:B------:R-:W1:Y:S01]  /*3be0*/  @P0 LDC.64 R36, c[0x0][0x240] ;  /* 0x00009000ff240b82 */ /* 0x000e620000000a00 */
[----:B0-----:R-:W-:-:S06]  /*3bf0*/  IMAD.WIDE R74, R43, 0x4, R74 ;  /* 0x000000042b4a7825 */ /* 0x001fcc00078e024a */
[----:B------:R-:W5:Y:S01]  /*3c00*/  LDG.E.64 R74, desc[UR8][R74.64] ;  /* 0x000000084a4a7981 */ /* 0x000f62000c1e1b00 */
[----:B-1----:R-:W-:-:S04]  /*3c10*/  @P0 LEA R36, P6, R43, R36, 0x2 ;  /* 0x000000242b240211 */ /* 0x002fc800078c10ff */
[----:B------:R-:W-:-:S05]  /*3c20*/  @P0 LEA.HI.X R37, R43, R37, R38, 0x2, P6 ;  /* 0x000000252b250211 */ /* 0x000fca00030f1426 */
[----:B------:R0:W5:Y:S04]  /*3c30*/  @P0 LDG.E.64 R72, desc[UR8][R36.64] ;  /* 0x0000000824480981 */ /* 0x000168000c1e1b00 */
.L_x_1225:
[----:B------:R-:W-:Y:S05]  /*3c40*/  BSYNC B0 ;  /* 0x0000000000007941 */ /* 0x000fea0003800000 */
.L_x_1224:
[----:B------:R-:W-:Y:S01]  /*3c50*/  ISETP.NE.AND P0, PT, RZ, UR10, PT ;  /* 0x0000000aff007c0c */ /* 0x000fe2000bf05270 */
[--C-:B0----5:R-:W-:Y:S01]  /*3c60*/  HADD2.F32 R37, -RZ, R9.reuse.H0_H0 ;  /* 0x20000009ff257230 */ /* 0x121fe20000004100 */
        /* <DEDUP_REMOVED lines=34> */
.L_x_1226:
[----:B------:R-:W-:Y:S01]  /*3e90*/  FMUL.FTZ R37, R43, R74 ;  /* 0x0000004a2b257220 */ /* 0x000fe20000410000 */
[----:B------:R-:W-:Y:S01]  /*3ea0*/  FFMA.FTZ R58, R39, R43, RZ ;  /* 0x0000002b273a7223 */ /* 0x000fe200000100ff */
[-C--:B------:R-:W-:Y:S01]  /*3eb0*/  FMUL.FTZ R57, R53, R26.reuse ;  /* 0x0000001a35397220 */ /* 0x080fe20000410000 */
        /* <DEDUP_REMOVED lines=23> */
.L_x_1227:
[----:B------:R-:W-:Y:S01]  /*4030*/  FADD.FTZ R48, RZ, R43 ;  /* 0x0000002bff307221 */ /* 0x000fe20000010000 */
[C---:B------:R-:W-:Y:S01]  /*4040*/  FFMA.FTZ R50, R36.reuse, R45, R39 ;  /* 0x0000002d24327223 */ /* 0x040fe20000010027 */
[----:B------:R-:W-:Y:S01]  /*4050*/  FMUL.FTZ R43, R41, R74 ;  /* 0x0000004a292b7220 */ /* 0x000fe20000410000 */
[--C-:B------:R-:W-:Y:S02]  /*4060*/  HADD2.F32 R47, -RZ, R7.reuse.H0_H0 ;  /* 0x20000007ff2f7230 */ /* 0x100fe40000004100 */
[----:B------:R-:W-:Y:S01]  /*4070*/  FADD.FTZ R46, R45, R46 ;  /* 0x0000002e2d2e7221 */ /* 0x000fe20000010000 */
[----:B------:R-:W-:Y:S02]  /*4080*/  HADD2.F32 R49, -RZ, R7.H1_H1 ;  /* 0x30000007ff317230 */ /* 0x000fe40000004100 */
[----:B------:R-:W-:Y:S01]  /*4090*/  FFMA.FTZ R51, R36, R40, RZ ;  /* 0x0000002824337223 */ /* 0x000fe200000100ff */
[----:B------:R-:W-:Y:S01]  /*40a0*/  FADD.FTZ R39, RZ, R40 ;  /* 0x00000028ff277221 */ /* 0x000fe20000010000 */
[C---:B------:R-:W-:Y:S01]  /*40b0*/  FFMA.FTZ R45, R57.reuse, R43, R50 ;  /* 0x0000002b392d7223 */ /* 0x040fe20000010032 */
[----:B------:R-:W-:Y:S01]  /*40c0*/  FMUL.FTZ R40, R38, R75 ;  /* 0x0000004b26287220 */ /* 0x000fe20000410000 */
[C---:B------:R-:W-:Y:S01]  /*40d0*/  FADD.FTZ R47, -R34.reuse, R47 ;  /* 0x0000002f222f7221 */ /* 0x040fe20000010100 */
[----:B------:R-:W-:Y:S01]  /*40e0*/  FADD.FTZ R49, -R34, R49 ;  /* 0x0000003122317221 */ /* 0x000fe20000010100 */
[C---:B------:R-:W-:Y:S01]  /*40f0*/  FFMA.FTZ R36, R44.reuse, R38, R51 ;  /* 0x000000262c247223 */ /* 0x040fe20000010033 */
[----:B------:R-:W-:Y:S01]  /*4100*/  FFMA.FTZ R37, R57, R41, R58 ;  /* 0x0000002939257223 */ /* 0x000fe2000001003a */
[----:B------:R-:W-:Y:S01]  /*4110*/  FADD.FTZ R38, R39, R38 ;  /* 0x0000002627267221 */ /* 0x000fe20000010000 */
[----:B------:R-:W-:Y:S01]  /*4120*/  FFMA.FTZ R56, R44, R40, R45 ;  /* 0x000000282c387223 */ /* 0x000fe2000001002d */
[----:B------:R-:W-:Y:S01]  /*4130*/  FADD.FTZ R41, R48, R41 ;  /* 0x0000002930297221 */ /* 0x000fe20000010000 */
        /* <DEDUP_REMOVED lines=24> */
.L_x_1228:
[----:B------:R-:W-:Y:S01]  /*42c0*/  FMUL.FTZ R45, R44, R74 ;  /* 0x0000004a2c2d7220 */ /* 0x000fe20000410000 */
[--C-:B------:R-:W-:Y:S02]  /*42d0*/  HADD2.F32 R47, -RZ, R5.reuse.H0_H0 ;  /* 0x20000005ff2f7230 */ /* 0x100fe40000004100 */
[----:B------:R-:W-:Y:S01]  /*42e0*/  FADD.FTZ R46, R40, R43 ;  /* 0x0000002b282e7221 */ /* 0x000fe20000010000 */
[----:B------:R-:W-:Y:S02]  /*42f0*/  HADD2.F32 R49, -RZ, R5.H1_H1 ;  /* 0x30000005ff317230 */ /* 0x000fe40000004100 */
[----:B------:R-:W-:Y:S01]  /*4300*/  FFMA.FTZ R40, R55, R45, R56 ;  /* 0x0000002d37287223 */ /* 0x000fe20000010038 */
[----:B------:R-:W-:Y:S01]  /*4310*/  FMUL.FTZ R43, R39, R75 ;  /* 0x0000004b272b7220 */ /* 0x000fe20000410000 */
[----:B------:R-:W-:Y:S01]  /*4320*/  FADD.FTZ R47, -R34, R47 ;  /* 0x0000002f222f7221 */ /* 0x000fe20000010100 */
[----:B------:R-:W-:Y:S01]  /*4330*/  FFMA.FTZ R36, R58, R39, R36 ;  /* 0x000000273a247223 */ /* 0x000fe20000010024 */
[----:B------:R-:W-:Y:S01]  /*4340*/  FADD.FTZ R49, -R34, R49 ;  /* 0x0000003122317221 */ /* 0x000fe20000010100 */
[----:B------:R-:W-:Y:S01]  /*4350*/  FADD.FTZ R41, R41, R44 ;  /* 0x0000002c29297221 */ /* 0x000fe20000010000 */
[----:B------:R-:W-:Y:S01]  /*4360*/  FFMA.FTZ R37, R55, R44, R37 ;  /* 0x0000002c37257223 */ /* 0x000fe20000010025 */
        /* <DEDUP_REMOVED lines=26> */
.L_x_1229:
        /* <DEDUP_REMOVED lines=37> */
.L_x_1230:
        /* <DEDUP_REMOVED lines=37> */
.L_x_1231:
        /* <DEDUP_REMOVED lines=37> */
.L_x_1232:
        /* <DEDUP_REMOVED lines=37> */
.L_x_1233:
        /* <DEDUP_REMOVED lines=37> */
.L_x_1234:
        /* <DEDUP_REMOVED lines=37> */
.L_x_1235:
        /* <DEDUP_REMOVED lines=37> */
.L_x_1236:
        /* <DEDUP_REMOVED lines=37> */
.L_x_1237:
        /* <DEDUP_REMOVED lines=37> */
.L_x_1238:
        /* <DEDUP_REMOVED lines=37> */
.L_x_1239:
        /* <DEDUP_REMOVED lines=37> */
.L_x_1240:
        /* <DEDUP_REMOVED lines=37> */
.L_x_1241:
        /* <DEDUP_REMOVED lines=37> */
.L_x_1242:
        /* <DEDUP_REMOVED lines=37> */
.L_x_1243:
        /* <DEDUP_REMOVED lines=37> */
.L_x_1244:
        /* <DEDUP_REMOVED lines=11> */
[----:B------:R-:W-:Y:S01]  /*6870*/  FFMA.FTZ R55, R58, R43, R40 ;  /* 0x0000002b3a377223 */ /* 0x000fe20000010028 */
        /* <DEDUP_REMOVED lines=25> */
.L_x_1245:
        /* <DEDUP_REMOVED lines=37> */
.L_x_1246:
[----:B------:R-:W-:Y:S01]  /*6c60*/  FMUL.FTZ R44, R48, R74 ;  /* 0x0000004a302c7220 */ /* 0x000fe20000410000 */
[----:B------:R-:W-:Y:S01]  /*6c70*/  FADD.FTZ R43, R43, R46 ;  /* 0x0000002e2b2b7221 */ /* 0x000fe20000010000 */
[----:B------:R-:W-:Y:S01]  /*6c80*/  FADD.FTZ R36, R41, R48 ;  /* 0x0000003029247221 */ /* 0x000fe20000010000 */
[C---:B------:R-:W-:Y:S01]  /*6c90*/  FFMA.FTZ R48, R59.reuse, R48, R39 ;  /* 0x000000303b307223 */ /* 0x040fe20000010027 */
[----:B------:R-:W-:Y:S01]  /*6ca0*/  FFMA.FTZ R39, R59, R44, R57 ;  /* 0x0000002c3b277223 */ /* 0x000fe20000010039 */
[----:B------:R-:W-:Y:S01]  /*6cb0*/  FADD.FTZ R41, R43, R44 ;  /* 0x0000002c2b297221 */ /* 0x000fe20000010000 */
[--C-:B------:R-:W-:Y:S02]  /*6cc0*/  HADD2.F32 R43, -RZ, R103.reuse.H0_H0 ;  /* 0x20000067ff2b7230 */ /* 0x100fe40000004100 */
[----:B------:R-:W-:Y:S01]  /*6cd0*/  FMUL.FTZ R44, R40, R75 ;  /* 0x0000004b282c7220 */ /* 0x000fe20000410000 */
[----:B------:R-:W-:Y:S02]  /*6ce0*/  HADD2.F32 R45, -RZ, R103.H1_H1 ;  /* 0x30000067ff2d7230 */ /* 0x000fe40000004100 */
[C---:B------:R-:W-:Y:S01]  /*6cf0*/  FFMA.FTZ R38, R52.reuse, R40, R38 ;  /* 0x0000002834267223 */ /* 0x040fe20000010026 */
[----:B------:R-:W-:Y:S01]  /*6d00*/  FADD.FTZ R37, R37, R40 ;  /* 0x0000002825257221 */ /* 0x000fe20000010000 */
[----:B------:R-:W-:Y:S01]  /*6d10*/  FFMA.FTZ R52, R52, R44, R39 ;  /* 0x0000002c34347223 */ /* 0x000fe20000010027 */
[C---:B------:R-:W-:Y:S01]  /*6d20*/  FADD.FTZ R43, -R34.reuse, R43 ;  /* 0x0000002b222b7221 */ /* 0x040fe20000010100 */
[----:B------:R-:W-:Y:S01]  /*6d30*/  FADD.FTZ R39, -R34, R45 ;  /* 0x0000002d22277221 */ /* 0x000fe20000010100 */
        /* <DEDUP_REMOVED lines=24> */
.L_x_1247:
[--C-:B------:R-:W-:Y:S02]  /*6ec0*/  HADD2.F32 R45, -RZ, R105.reuse.H0_H0 ;  /* 0x20000069ff2d7230 */ /* 0x100fe40000004100 */
[----:B------:R-:W-:Y:S01]  /*6ed0*/  FMUL.FTZ R43, R41, R74 ;  /* 0x0000004a292b7220 */ /* 0x000fe20000410000 */
[----:B------:R-:W-:Y:S02]  /*6ee0*/  HADD2.F32 R47, -RZ, R105.H1_H1 ;  /* 0x30000069ff2f7230 */ /* 0x000fe40000004100 */
[C---:B------:R-:W-:Y:S01]  /*6ef0*/  FFMA.FTZ R48, R53.reuse, R41, R48 ;  /* 0x0000002935307223 */ /* 0x040fe20000010030 */
        /* <DEDUP_REMOVED lines=28> */
.L_x_1248:
[----:B------:R-:W-:Y:S01]  /*70c0*/  FFMA.FTZ R56, R39, R47, R50 ;  /* 0x0000002f27387223 */ /* 0x000fe20000010032 */
[----:B------:R-:W-:Y:S01]  /*70d0*/  FMUL.FTZ R54, R43, R74 ;  /* 0x0000004a2b367220 */ /* 0x000fe20000410000 */
[----:B------:R-:W-:Y:S01]  /*70e0*/  FADD.FTZ R47, R47, R52 ;  /* 0x000000342f2f7221 */ /* 0x000fe20000010000 */
[----:B------:R-:W-:Y:S01]  /*70f0*/  FADD.FTZ R50, R36, R41 ;  /* 0x0000002924327221 */ /* 0x000fe20000010000 */
[----:B------:R-:W-:Y:S01]  /*7100*/  FMUL.FTZ R36, R44, R75 ;  /* 0x0000004b2c247220 */ /* 0x000fe20000410000 */
[--C-:B------:R-:W-:Y:S02]  /*7110*/  HADD2.F32 R49, -RZ, R107.reuse.H0_H0 ;  /* 0x2000006bff317230 */ /* 0x100fe40000004100 */
[----:B------:R-:W-:Y:S01]  /*7120*/  FADD.FTZ R47, R47, R54 ;  /* 0x000000362f2f7221 */ /* 0x000fe20000010000 */
[----:B------:R-:W-:Y:S02]  /*7130*/  HADD2.F32 R53, -RZ, R107.H1_H1 ;  /* 0x3000006bff357230 */ /* 0x000fe40000004100 */
[----:B------:R-:W-:Y:S01]  /*7140*/  FFMA.FTZ R41, R39, R40, R38 ;  /* 0x0000002827297223 */ /* 0x000fe20000010026 */
[----:B------:R-:W-:Y:S01]  /*7150*/  FFMA.FTZ R39, R45, R54, R56 ;  /* 0x000000362d277223 */ /* 0x000fe20000010038 */
[----:B------:R-:W-:Y:S01]  /*7160*/  FADD.FTZ R57, R36, R47 ;  /* 0x0000002f24397221 */ /* 0x000fe20000010000 */
[C---:B------:R-:W-:Y:S01]  /*7170*/  FADD.FTZ R47, -R34.reuse, R49 ;  /* 0x00000031222f7221 */ /* 0x040fe20000010100 */
[----:B------:R-:W-:Y:S01]  /*7180*/  FADD.FTZ R53, -R34, R53 ;  /* 0x0000003522357221 */ /* 0x000fe20000010100 */
        /* <DEDUP_REMOVED lines=25> */
.L_x_1249:
[--C-:B------:R-:W-:Y:S02]  /*7320*/  HADD2.F32 R37, -RZ, R109.reuse.H0_H0 ;  /* 0x2000006dff257230 */ /* 0x100fe40000004100 */
[----:B------:R-:W-:Y:S01]  /*7330*/  FMUL.FTZ R38, R49, R74 ;  /* 0x0000004a31267220 */ /* 0x000fe20000410000 */
[----:B------:R-:W-:Y:S02]  /*7340*/  HADD2.F32 R55, -RZ, R109.H1_H1 ;  /* 0x3000006dff377230 */ /* 0x000fe40000004100 */
[----:B------:R-:W-:Y:S01]  /*7350*/  FFMA.FTZ R48, R45, R43, R48 ;  /* 0x0000002b2d307223 */ /* 0x000fe20000010030 */
[--C-:B------:R-:W-:Y:S02]  /*7360*/  HADD2.F32 R39, -RZ, R110.reuse.H0_H0 ;  /* 0x2000006eff277230 */ /* 0x100fe40000004100 */
[C---:B------:R-:W-:Y:S01]  /*7370*/  FADD.FTZ R37, -R34.reuse, R37 ;  /* 0x0000002522257221 */ /* 0x040fe20000010100 */
[----:B------:R-:W-:Y:S01]  /*7380*/  FFMA.FTZ R45, R47, R38, R58 ;  /* 0x000000262f2d7223 */ /* 0x000fe2000001003a */
[----:B------:R-:W-:Y:S01]  /*7390*/  FADD.FTZ R55, -R34, R55 ;  /* 0x0000003722377221 */ /* 0x000fe20000010100 */
[----:B------:R-:W-:Y:S01]  /*73a0*/  FADD.FTZ R53, R57, R38 ;  /* 0x0000002639357221 */ /* 0x000fe20000010000 */
        /* <DEDUP_REMOVED lines=23> */
.L_x_1250:
[----:B------:R-:W-:Y:S01]  /*7520*/  FFMA.FTZ R58, R54, R52, R45 ;  /* 0x00000034363a7223 */ /* 0x000fe2000001002d */
[----:B------:R-:W-:Y:S01]  /*7530*/  FMUL.FTZ R56, R39, R74 ;  /* 0x0000004a27387220 */ /* 0x000fe20000410000 */
[----:B------:R-:W-:Y:S01]  /*7540*/  FADD.FTZ R45, R52, R53 ;  /* 0x00000035342d7221 */ /* 0x000fe20000010000 */
[----:B------:R-:W-:Y:S01]  /*7550*/  FADD.FTZ R52, R50, R43 ;  /* 0x0000002b32347221 */ /* 0x000fe20000010000 */
[--C-:B------:R-:W-:Y:S02]  /*7560*/  HADD2.F32 R43, -RZ, R21.reuse.H0_H0 ;  /* 0x20000015ff2b7230 */ /* 0x100fe40000004100 */
[----:B------:R-:W-:Y:S01]  /*7570*/  FFMA.FTZ R53, R46, R44, R41 ;  /* 0x0000002c2e357223 */ /* 0x000fe20000010029 */
[----:B------:R-:W-:Y:S02]  /*7580*/  HADD2.F32 R55, -RZ, R21.H1_H1 ;  /* 0x30000015ff377230 */ /* 0x000fe40000004100 */
[----:B------:R-:W-:Y:S01]  /*7590*/  FFMA.FTZ R41, R37, R56, R58 ;  /* 0x0000003825297223 */ /* 0x000fe2000001003a */
[----:B------:R-:W-:Y:S01]  /*75a0*/  FADD.FTZ R56, R45, R56 ;  /* 0x000000382d387221 */ /* 0x000fe20000010000 */
[----:B------:R-:W-:Y:S01]  /*75b0*/  FMUL.FTZ R45, R38, R75 ;  /* 0x0000004b262d7220 */ /* 0x000fe20000410000 */
[C---:B------:R-:W-:Y:S01]  /*75c0*/  FADD.FTZ R43, -R34.reuse, R43 ;  /* 0x0000002b222b7221 */ /* 0x040fe20000010100 */
[----:B------:R-:W-:Y:S01]  /*75d0*/  FADD.FTZ R55, -R34, R55 ;  /* 0x0000003722377221 */ /* 0x000fe20000010100 */
        /* <DEDUP_REMOVED lines=26> */
.L_x_1251:
[--C-:B------:R-:W-:Y:S02]  /*7780*/  HADD2.F32 R57, -RZ, R19.reuse.H0_H0 ;  /* 0x20000013ff397230 */ /* 0x100fe40000004100 */
[----:B------:R-:W-:Y:S01]  /*7790*/  FFMA.FTZ R58, R47, R49, R48 ;  /* 0x000000312f3a7223 */ /* 0x000fe20000010030 */
[----:B------:R-:W-:Y:S02]  /*77a0*/  HADD2.F32 R47, -RZ, R19.H1_H1 ;  /* 0x30000013ff2f7230 */ /* 0x000fe40000004100 */
[----:B------:R-:W-:Y:S01]  /*77b0*/  FMUL.FTZ R56, R41, R74 ;  /* 0x0000004a29387220 */ /* 0x000fe20000410000 */
[--C-:B------:R-:W-:Y:S02]  /*77c0*/  HADD2.F32 R48, -RZ, R18.reuse.H1_H1 ;  /* 0x30000012ff307230 */ /* 0x100fe40000004100 */
[C---:B------:R-:W-:Y:S01]  /*77d0*/  FADD.FTZ R57, -R34.reuse, R57 ;  /* 0x0000003922397221 */ /* 0x040fe20000010100 */
[----:B------:R-:W-:Y:S01]  /*77e0*/  FADD.FTZ R59, -R34, R47 ;  /* 0x0000002f223b7221 */ /* 0x000fe20000010100 */
[----:B------:R-:W-:Y:S01]  /*77f0*/  FFMA.FTZ R55, R43, R56, R50 ;  /* 0x000000382b377223 */ /* 0x000fe20000010032 */
[----:B------:R-:W-:Y:S01]  /*7800*/  FADD.FTZ R56, R45, R56 ;  /* 0x000000382d387221 */ /* 0x000fe20000010000 */
[----:B------:R-:W-:Y:S01]  /*7810*/  FMUL.FTZ R47, R57, R26 ;  /* 0x0000001a392f7220 */ /* 0x000fe20000410000 */
[----:B------:R-:W-:-:S02]  /*7820*/  HADD2.F32 R45, -RZ, R18.H0_H0 ;  /* 0x20000012ff2d7230 */ /* 0x000fc40000004100 */
        /* <DEDUP_REMOVED lines=21> */
.L_x_1252:
        /* <DEDUP_REMOVED lines=38> */
.L_x_1253:
[--C-:B------:R-:W-:Y:S02]  /*7be0*/  HADD2.F32 R59, -RZ, R15.reuse.H0_H0 ;  /* 0x2000000fff3b7230 */ /* 0x100fe40000004100 */
[----:B------:R-:W-:Y:S01]  /*7bf0*/  FMUL.FTZ R60, R53, R74 ;  /* 0x0000004a353c7220 */ /* 0x000fe20000410000 */
[----:B------:R-:W-:Y:S02]  /*7c00*/  HADD2.F32 R61, -RZ, R15.H1_H1 ;  /* 0x3000000fff3d7230 */ /* 0x000fe40000004100 */
[----:B------:R-:W-:Y:S01]  /*7c10*/  FFMA.FTZ R58, R37, R39, R58 ;  /* 0x00000027253a7223 */ /* 0x000fe2000001003a */
[C---:B------:R-:W-:Y:S01]  /*7c20*/  FADD.FTZ R59, -R34.reuse, R59 ;  /* 0x0000003b223b7221 */ /* 0x040fe20000010100 */
[----:B------:R-:W-:Y:S01]  /*7c30*/  FFMA.FTZ R37, R55, R60, R36 ;  /* 0x0000003c37257223 */ /* 0x000fe20000010024 */
[----:B------:R-:W-:Y:S01]  /*7c40*/  FADD.FTZ R63, -R34, R61 ;  /* 0x0000003d223f7221 */ /* 0x000fe20000010100 */
[----:B------:R-:W-:Y:S01]  /*7c50*/  FADD.FTZ R36, R57, R60 ;  /* 0x0000003c39247221 */ /* 0x000fe20000010000 */
[----:B------:R-:W-:-:S02]  /*7c60*/  HADD2.F32 R57, -RZ, R14.H0_H0 ;  /* 0x2000000eff397230 */ /* 0x000fc40000004100 */
[-C--:B------:R-:W-:Y:S01]  /*7c70*/  FMUL.FTZ R59, R59, R26.reuse ;  /* 0x0000001a3b3b7220 */ /* 0x080fe20000410000 */
[----:B------:R-:W-:Y:S02]  /*7c80*/  HADD2.F32 R60, -RZ, R14.H1_H1 ;  /* 0x3000000eff3c7230 */ /* 0x000fe40000004100 */
        /* <DEDUP_REMOVED lines=21> */
.L_x_1254:
[----:B------:R-:W-:Y:S01]  /*7de0*/  FFMA.FTZ R66, R56, R61, R37 ;  /* 0x0000003d38427223 */ /* 0x000fe20000010025 */
[----:B------:R-:W-:Y:S01]  /*7df0*/  FMUL.FTZ R64, R57, R74 ;  /* 0x0000004a39407220 */ /* 0x000fe20000410000 */
[----:B------:R-:W-:Y:S01]  /*7e00*/  FADD.FTZ R61, R61, R36 ;  /* 0x000000243d3d7221 */ /* 0x000fe20000010000 */
[--C-:B------:R-:W-:Y:S02]  /*7e10*/  HADD2.F32 R65, -RZ, R13.reuse.H1_H1 ;  /* 0x3000000dff417230 */ /* 0x100fe40000004100 */
[----:B------:R-:W-:Y:S02]  /*7e20*/  HADD2.F32 R63, -RZ, R13.H0_H0 ;  /* 0x2000000dff3f7230 */ /* 0x000fe40000004100 */
[----:B------:R-:W-:Y:S01]  /*7e30*/  FFMA.FTZ R37, R59, R64, R66 ;  /* 0x000000403b257223 */ /* 0x000fe20000010042 */
[----:B------:R-:W-:Y:S01]  /*7e40*/  FADD.FTZ R64, R61, R64 ;  /* 0x000000403d407221 */ /* 0x000fe20000010000 */
[----:B------:R-:W-:Y:S01]  /*7e50*/  FMUL.FTZ R61, R60, R75 ;  /* 0x0000004b3c3d7220 */ /* 0x000fe20000410000 */
[C---:B------:R-:W-:Y:S01]  /*7e60*/  FADD.FTZ R65, -R34.reuse, R65 ;  /* 0x0000004122417221 */ /* 0x040fe20000010100 */
[----:B------:R-:W-:-:S02]  /*7e70*/  FADD.FTZ R63, -R34, R63 ;  /* 0x0000003f223f7221 */ /* 0x000fc40000010100 */
[----:B------:R-:W-:Y:S01]  /*7e80*/  FFMA.FTZ R36, R62, R61, R37 ;  /* 0x0000003d3e247223 */ /* 0x000fe20000010025 */
[----:B------:R-:W-:Y:S01]  /*7e90*/  FADD.FTZ R37, R61, R64 ;  /* 0x000000403d257221 */ /* 0x000fe20000010000 */
[-C--:B------:R-:W-:Y:S01]  /*7ea0*/  FMUL.FTZ R64, R65, R26.reuse ;  /* 0x0000001a41407220 */ /* 0x080fe20000410000 */
[--C-:B------:R-:W-:Y:S02]  /*7eb0*/  HADD2.F32 R61, -RZ, R12.reuse.H0_H0 ;  /* 0x2000000cff3d7230 */ /* 0x100fe40000004100 */
        /* <DEDUP_REMOVED lines=21> */
.L_x_1255:
[----:B------:R-:W-:Y:S01]  /*8010*/  FMUL.FTZ R66, R61, R74 ;  /* 0x0000004a3d427220 */ /* 0x000fe20000410000 */
[--C-:B------:R-:W-:Y:S02]  /*8020*/  HADD2.F32 R77, -RZ, R11.reuse.H1_H1 ;  /* 0x3000000bff4d7230 */ /* 0x100fe40000004100 */
[--C-:B------:R-:W-:Y:S02]  /*8030*/  HADD2.F32 R78, -RZ, R10.reuse.H0_H0 ;  /* 0x2000000aff4e7230 */ /* 0x100fe40000004100 */
[----:B------:R-:W-:Y:S01]  /*8040*/  FFMA.FTZ R67, R63, R66, R36 ;  /* 0x000000423f437223 */ /* 0x000fe20000010024 */
[----:B------:R-:W-:Y:S01]  /*8050*/  FADD.FTZ R66, R37, R66 ;  /* 0x0000004225427221 */ /* 0x000fe20000010000 */
[----:B------:R-:W-:Y:S01]  /*8060*/  FMUL.FTZ R37, R65, R75 ;  /* 0x0000004b41257220 */ /* 0x000fe20000410000 */
[----:B------:R-:W-:Y:S01]  /*8070*/  FADD.FTZ R77, -R34, R77 ;  /* 0x0000004d224d7221 */ /* 0x000fe20000010100 */
[----:B------:R-:W-:Y:S02]  /*8080*/  HADD2.F32 R79, -RZ, R10.H1_H1 ;  /* 0x3000000aff4f7230 */ /* 0x000fe40000004100 */
[----:B------:R-:W-:Y:S01]  /*8090*/  FFMA.FTZ R36, R64, R37, R67 ;  /* 0x0000002540247223 */ /* 0x000fe20000010043 */
[----:B------:R-:W-:-:S02]  /*80a0*/  HADD2.F32 R67, -RZ, R11.H0_H0 ;  /* 0x2000000bff437230 */ /* 0x000fc40000004100 */
[----:B------:R-:W-:Y:S01]  /*80b0*/  FADD.FTZ R37, R37, R66 ;  /* 0x0000004225257221 */ /* 0x000fe20000010000 */
[----:B------:R-:W-:Y:S02]  /*80c0*/  FMUL.FTZ R66, R77, R26 ;  /* 0x0000001a4d427220 */ /* 0x000fe40000410000 */
[----:B------:R-:W-:-:S04]  /*80d0*/  FADD.FTZ R67, -R34, R67 ;  /* 0x0000004322437221 */ /* 0x000fc80000010100 */
        /* <DEDUP_REMOVED lines=20> */
.L_x_1256:
[----:B------:R-:W-:Y:S01]  /*8220*/  FMUL.FTZ R76, R78, R74 ;  /* 0x0000004a4e4c7220 */ /* 0x000fe20000410000 */
[----:B------:R-:W-:-:S03]  /*8230*/  HADD2.F32 R113, -RZ, R4.H1_H1 ;  /* 0x30000004ff717230 */ /* 0x000fc60000004100 */
[----:B------:R-:W-:Y:S01]  /*8240*/  FFMA.FTZ R77, R67, R76, R36 ;  /* 0x0000004c434d7223 */ /* 0x000fe20000010024 */
[----:B------:R-:W-:Y:S01]  /*8250*/  FMUL.FTZ R36, R79, R75 ;  /* 0x0000004b4f247220 */ /* 0x000fe20000410000 */
[----:B------:R-:W-:Y:S01]  /*8260*/  FADD.FTZ R37, R37, R76 ;  /* 0x0000004c25257221 */ /* 0x000fe20000010000 */
[----:B------:R-:W-:Y:S02]  /*8270*/  FADD.FTZ R125, -R34, R113 ;  /* 0x00000071227d7221 */ /* 0x000fe40000010100 */
[----:B------:R-:W-:Y:S01]  /*8280*/  FFMA.FTZ R76, R66, R36, R77 ;  /* 0x00000024424c7223 */ /* 0x000fe2000001004d */
[----:B------:R-:W-:Y:S01]  /*8290*/  FADD.FTZ R77, R36, R37 ;  /* 0x00000025244d7221 */ /* 0x000fe20000010000 */
[----:B------:R-:W-:Y:S02]  /*82a0*/  HADD2.F32 R37, -RZ, R4.H0_H0 ;  /* 0x20000004ff257230 */ /* 0x000fe40000004100 */
[----:B------:R-:W-:Y:S01]  /*82b0*/  FMUL.FTZ R116, R125, R26 ;  /* 0x0000001a7d747220 */ /* 0x000fe20000410000 */
[----:B------:R-:W-:-:S02]  /*82c0*/  HADD2.F32 R36, -RZ, R3.H1_H1 ;  /* 0x30000003ff247230 */ /* 0x000fc40000004100 */
        /* <DEDUP_REMOVED lines=22> */
.L_x_1257:
[----:B------:R-:W-:Y:S01]  /*8430*/  FMUL.FTZ R124, R37, R74 ;  /* 0x0000004a257c7220 */ /* 0x000fe20000410000 */
[----:B------:R-:W-:Y:S01]  /*8440*/  ISETP.GT.AND P0, PT, R150, 0x1e, PT ;  /* 0x0000001e9600780c */ /* 0x000fe20003f04270 */
[----:B------:R-:W-:Y:S01]  /*8450*/  FADD.FTZ R52, R52, R39 ;  /* 0x0000002734347221 */ /* 0x000fe20000010000 */
[----:B------:R-:W0:Y:S01]  /*8460*/  S2UR UR11, SR_CgaCtaId ;  /* 0x00000000000b79c3 */ /* 0x000e220000008800 */
        /* <DEDUP_REMOVED lines=15> */
[----:B------:R-:W2:Y:S01]  /*8560*/  SHFL.DOWN PT, R124, R77, 0x1, 0x1f ;  /* 0x08201f004d7c7f89 */ /* 0x000ea200000e0000 */
        /* <DEDUP_REMOVED lines=17> */
[----:B0-----:R-:W-:Y:S01]  /*8680*/  ULEA UR5, UR11, UR5, 0x18 ;  /* 0x000000050b057291 */ /* 0x001fe2000f8ec03f */
[----:B------:R-:W-:Y:S01]  /*8690*/  FFMA.FTZ R49, R66, R79, R49 ;  /* 0x0000004f42317223 */ /* 0x000fe20000010031 */
[----:B-1----:R-:W-:Y:S01]  /*86a0*/  @!P0 FADD.FTZ R76, R76, R125 ;  /* 0x0000007d4c4c8221 */ /* 0x002fe20000010000 */
[----:B------:R-:W-:Y:S01]  /*86b0*/  FADD.FTZ R67, R60, R79 ;  /* 0x0000004f3c437221 */ /* 0x000fe20000010000 */
[----:B------:R-:W-:Y:S01]  /*86c0*/  FADD.FTZ R66, R78, R37 ;  /* 0x000000254e427221 */ /* 0x000fe20000010000 */
[----:B------:R-:W-:Y:S01]  /*86d0*/  FFMA.FTZ R65, R116, R36, R49 ;  /* 0x0000002474417223 */ /* 0x000fe20000010031 */
[----:B--2---:R-:W-:Y:S01]  /*86e0*/  @!P0 FADD.FTZ R77, R77, R124 ;  /* 0x0000007c4d4d8221 */ /* 0x004fe20000010000 */
[----:B------:R-:W0:Y:S01]  /*86f0*/  SHFL.DOWN PT, R125, R76, 0x2, 0x1f ;  /* 0x08401f004c7d7f89 */ /* 0x000e2200000e0000 */
[----:B------:R-:W-:Y:S01]  /*8700*/  ISETP.GT.AND P0, PT, R150, 0x1d, PT ;  /* 0x0000001d9600780c */ /* 0x000fe20003f04270 */
[----:B------:R-:W1:Y:S01]  /*8710*/  LDC.64 R78, c[0x0][0x268] ;  /* 0x00009a00ff4e7b82 */ /* 0x000e620000000a00 */
[----:B------:R-:W-:Y:S01]  /*8720*/  FFMA.FTZ R64, R113, R37, R58 ;  /* 0x0000002571407223 */ /* 0x000fe2000001003a */
[----:B------:R-:W2:Y:S01]  /*8730*/  SHFL.DOWN PT, R124, R77, 0x2, 0x1f ;  /* 0x08401f004d7c7f89 */ /* 0x000ea200000e0000 */
[----:B------:R-:W-:Y:S01]  /*8740*/  FADD.FTZ R67, R67, R36 ;  /* 0x0000002443437221 */ /* 0x000fe20000010000 */
[----:B------:R-:W-:Y:S01]  /*8750*/  LEA R116, R25, UR5, 0x4 ;  /* 0x0000000519747c11 */ /* 0x000fe2000f8e20ff */
[----:B------:R-:W-:Y:S01]  /*8760*/  IMAD R37, R42, 0x18, R25 ;  /* 0x000000182a257824 */ /* 0x000fe200078e0219 */
[----:B------:R-:W-:Y:S02]  /*8770*/  BSSY B0, `(.L_x_1258) ;  /* 0x0000037000007945 */ /* 0x000fe40003800000 */
[----:B------:R-:W3:Y:S01]  /*8780*/  LDC R113, c[0x0][0xc] ;  /* 0x00000300ff717b82 */ /* 0x000ee20000000800 */
[----:B------:R-:W-:Y:S03]  /*8790*/  STS.128 [R116], R64 ;  /* 0x0000004074007388 */ /* 0x000fe60000000c00 */
[----:B0-----:R-:W-:Y:S01]  /*87a0*/  @!P0 FADD.FTZ R76, R76, R125 ;  /* 0x0000007d4c4c8221 */ /* 0x001fe20000010000 */
[----:B-1----:R-:W-:-:S04]  /*87b0*/  IMAD.WIDE R78, R37, 0x4, R78 ;  /* 0x00000004254e7825 */ /* 0x002fc800078e024e */
[----:B--2---:R-:W-:Y:S01]  /*87c0*/  @!P0 FADD.FTZ R77, R77, R124 ;  /* 0x0000007c4d4d8221 */ /* 0x004fe20000010000 */
        /* <DEDUP_REMOVED lines=17> */
[----:B------:R-:W-:Y:S01]  /*88e0*/  BAR.SYNC.DEFER_BLOCKING 0x0 ;  /* 0x0000000000007b1d */ /* 0x000fe20000010000 */
[----:B------:R-:W-:-:S13]  /*88f0*/  ISETP.NE.AND P0, PT, R25, RZ, PT ;  /* 0x000000ff1900720c */ /* 0x000fda0003f05270 */
[----:B0--3--:R-:W-:Y:S05]  /*8900*/  @P0 BRA `(.L_x_1259) ;  /* 0x0000000000740947 */ /* 0x009fea0003800000 */
        /* <DEDUP_REMOVED lines=29> */
.L_x_1259:
[----:B------:R-:W-:Y:S05]  /*8ae0*/  BSYNC B0 ;  /* 0x0000000000007941 */ /* 0x000fea0003800000 */
.L_x_1258:
        /* <DEDUP_REMOVED lines=12> */
[----:B------:R-:W5:Y:S01]  /*8bb0*/  LDS.128 R52, [R116+0xa80] ;  /* 0x000a800074347984 */ /* 0x000f620000000c00 */
        /* <DEDUP_REMOVED lines=16> */
[----:B------:R-:W-:Y:S01]  /*8cc0*/  FADD.FTZ R66, R66, R63 ;  /* 0x0000003f42427221 */ /* 0x000fe20000010000 */
[----:B------:R-:W1:Y:S01]  /*8cd0*/  LDS.128 R40, [R116+0xd80] ;  /* 0x000d800074287984 */ /* 0x000e620000000c00 */
[----:B----4-:R-:W-:Y:S01]  /*8ce0*/  FADD.FTZ R125, R125, R44 ;  /* 0x0000002c7d7d7221 */ /* 0x010fe20000010000 */
[----:B------:R-:W-:Y:S01]  /*8cf0*/  FADD.FTZ R64, R64, R45 ;  /* 0x0000002d40407221 */ /* 0x000fe20000010000 */
[----:B------:R-:W-:Y:S01]  /*8d00*/  FADD.FTZ R65, R65, R46 ;  /* 0x0000002e41417221 */ /* 0x000fe20000010000 */
[----:B------:R-:W-:Y:S01]  /*8d10*/  FADD.FTZ R66, R66, R47 ;  /* 0x0000002f42427221 */ /* 0x000fe20000010000 */
[----:B-----5:R-:W-:Y:S01]  /*8d20*/  FADD.FTZ R125, R125, R48 ;  /* 0x000000307d7d7221 */ /* 0x020fe20000010000 */
[----:B------:R-:W2:Y:S01]  /*8d30*/  LDS.128 R44, [R116+0xf00] ;  /* 0x000f0000742c7984 */ /* 0x000ea20000000c00 */
[----:B------:R-:W-:Y:S01]  /*8d40*/  FADD.FTZ R64, R64, R49 ;  /* 0x0000003140407221 */ /* 0x000fe20000010000 */
[----:B------:R-:W-:Y:S01]  /*8d50*/  FADD.FTZ R65, R65, R50 ;  /* 0x0000003241417221 */ /* 0x000fe20000010000 */
[----:B------:R-:W-:Y:S01]  /*8d60*/  FADD.FTZ R66, R66, R51 ;  /* 0x0000003342427221 */ /* 0x000fe20000010000 */
[----:B------:R-:W-:Y:S01]  /*8d70*/  FADD.FTZ R127, R125, R52 ;  /* 0x000000347d7f7221 */ /* 0x000fe20000010000 */
[----:B------:R-:W3:Y:S01]  /*8d80*/  LDS.128 R48, [R116+0x1080] ;  /* 0x0010800074307984 */ /* 0x000ee20000000c00 */
[----:B------:R-:W-:Y:S01]  /*8d90*/  FADD.FTZ R124, R64, R53 ;  /* 0x00000035407c7221 */ /* 0x000fe20000010000 */
[----:B------:R-:W-:Y:S01]  /*8da0*/  FADD.FTZ R125, R65, R54 ;  /* 0x00000036417d7221 */ /* 0x000fe20000010000 */
[----:B------:R-:W-:Y:S01]  /*8db0*/  FADD.FTZ R126, R66, R55 ;  /* 0x00000037427e7221 */ /* 0x000fe20000010000 */
[----:B------:R-:W-:Y:S04]  /*8dc0*/  LDS.128 R56, [R116+0x1380] ;  /* 0x0013800074387984 */ /* 0x000fe80000000c00 */
        /* <DEDUP_REMOVED lines=34> */
[----:B------:R-:W-:-:S07]  /*8ff0*/  FADD.FTZ R67, R126, R67 ;  /* 0x000000437e437221 */ /* 0x000fce0000010000 */
.L_x_1261:
[----:B------:R-:W-:Y:S05]  /*9000*/  BSYNC B0 ;  /* 0x0000000000007941 */ /* 0x000fea0003800000 */
.L_x_1260:
        /* <DEDUP_REMOVED lines=13> */
.L_x_1263:
[----:B------:R-:W-:Y:S05]  /*90e0*/  BSYNC B0 ;  /* 0x0000000000007941 */ /* 0x000fea0003800000 */
.L_x_1262:
[----:B------:R-:W-:-:S13]  /*90f0*/  ISETP.GE.U32.AND P6, PT, R113, 0x2, PT ;  /* 0x000000027100780c */ /* 0x000fda0003fc6070 */
[----:B------:R-:W-:Y:S05]  /*9100*/  @!P6 BRA `(.L_x_1264) ;  /* 0x0000001000b4e947 */ /* 0x000fea0003800000 */
[----:B-1----:R-:W0:Y:S01]  /*9110*/  LDC R37, c[0x0][0x10] ;  /* 0x00000400ff257b82 */ /* 0x002e220000000800 */
[----:B------:R-:W1:Y:S01]  /*9120*/  S2R R38, SR_CTAID.Y ;  /* 0x0000000000267919 */ /* 0x000e620000002600 */
[----:B------:R-:W-:-:S06]  /*9130*/  LOP3.LUT R36, R117, 0x1, RZ, 0xc0, !PT ;  /* 0x0000000175247812 */ /* 0x000fcc00078ec0ff */
[----:B------:R-:W2:Y:S08]  /*9140*/  LDC.64 R42, c[0x0][0x258] ;  /* 0x00009600ff2a7b82 */ /* 0x000eb00000000a00 */
[----:B------:R-:W3:Y:S01]  /*9150*/  LDC.64 R40, c[0x0][0x260] ;  /* 0x00009800ff287b82 */ /* 0x000ee20000000a00 */
[----:B0-----:R-:W-:-:S04]  /*9160*/  IMAD R36, R36, R37, RZ ;  /* 0x0000002524247224 */ /* 0x001fc800078e02ff */
        /* <DEDUP_REMOVED lines=8> */
[----:B------:R-:W-:Y:S01]  /*91f0*/  LOP3.LUT P6, RZ, R117, 0x2, RZ, 0xc0, !PT ;  /* 0x0000000275ff7812 */ /* 0x000fe200078cc0ff */
[----:B------:R-:W-:Y:S01]  /*9200*/  UPOPC UR6, UR5 ;  /* 0x00000005000672bf */ /* 0x000fe20008000000 */
[----:B------:R-:W-:Y:S01]  /*9210*/  MOV R36, 0x1 ;  /* 0x0000000100247802 */ /* 0x000fe20000000f00 */
[----:B------:R-:W-:Y:S01]  /*9220*/  UFLO.U32 UR5, UR5 ;  /* 0x00000005000572bd */ /* 0x000fe200080e0000 */
[----:B------:R-:W-:Y:S01]  /*9230*/  SEL R47, R113, RZ, !P6 ;  /* 0x000000ff712f7207 */ /* 0x000fe20007000000 */
[----:B------:R-:W-:Y:S01]  /*9240*/  IMAD R45, R37, UR7, R38 ;  /* 0x00000007252d7c24 */ /* 0x000fe2000f8e0226 */
[----:B------:R-:W-:Y:S02]  /*9250*/  P2R R46, PR, RZ, 0x1 ;  /* 0x00000001ff2e7803 */ /* 0x000fe40000000000 */
[----:B------:R-:W-:Y:S01]  /*9260*/  SEL R36, R36, 0xffffffff, !P6 ;  /* 0xffffffff24247807 */ /* 0x000fe20007000000 */
[----:B------:R-:W-:Y:S01]  /*9270*/  IMAD.WIDE.U32 R44, R45, 0x8, R40 ;  /* 0x000000082d2c7825 */ /* 0x000fe200078e0028 */
[----:B------:R-:W-:-:S03]  /*9280*/  ISETP.NE.AND P6, PT, R47, -0x1, PT ;  /* 0xffffffff2f00780c */ /* 0x000fc60003fc5270 */
[----:B------:R-:W-:Y:S01]  /*9290*/  IMAD R39, R36, UR6, RZ ;  /* 0x0000000624277c24 */ /* 0x000fe2000f8e02ff */
[----:B------:R1:W-:Y:S01]  /*92a0*/  STG.E.64 desc[UR8][R44.64], R76 ;  /* 0x0000004c2c007986 */ /* 0x0003e2000c101b08 */
[----:B0-----:R-:W-:-:S13]  /*92b0*/  ISETP.EQ.U32.AND P0, PT, R150, UR5, PT ;  /* 0x0000000596007c0c */ /* 0x001fda000bf02070 */
[----:B------:R-:W-:Y:S06]  /*92c0*/  @P0 MEMBAR.ALL.GPU ;  /* 0x0000000000000992 */ /* 0x000fec000000a000 */
[----:B------:R-:W-:-:S00]  /*92d0*/  @P0 ERRBAR ;  /* 0x00000000000009ab */ /* 0x000fc00000000000 */
[----:B------:R-:W-:Y:S06]  /*92e0*/  @P0 CGAERRBAR ;  /* 0x00000000000005ab */ /* 0x000fec0000000000 */
[----:B------:R1:W-:Y:S01]  /*92f0*/  @P0 REDG.E.ADD.S32.STRONG.GPU desc[UR8][R42.64], R39 ;  /* 0x000000272a00098e */ /* 0x0003e2000c10e388 */
[----:B------:R-:W-:Y:S01]  /*9300*/  ISETP.NE.AND P0, PT, R46, RZ, PT ;  /* 0x000000ff2e00720c */ /* 0x000fe20003f05270 */
[----:B------:R-:W-:-:S12]  /*9310*/  @!P6 BRA `(.L_x_1265) ;  /* 0x000000000014e947 */ /* 0x000fd80003800000 */
.L_x_1266:
[----:B------:R-:W2:Y:S04]  /*9320*/  LDG.E.STRONG.GPU R36, desc[UR8][R42.64] ;  /* 0x000000082a247981 */ /* 0x000ea8000c1ef900 */
[----:B--2---:R-:W-:Y:S01]  /*9330*/  CCTL.IVALL ;  /* 0x00000000ff00798f */ /* 0x004fe20002000000 */
[----:B------:R-:W-:Y:S05]  /*9340*/  YIELD ;  /* 0x0000000000007946 */ /* 0x000fea0003800000 */
[----:B------:R-:W-:-:S13]  /*9350*/  ISETP.NE.AND P6, PT, R36, R47, PT ;  /* 0x0000002f2400720c */ /* 0x000fda0003fc5270 */
[----:B------:R-:W-:Y:S05]  /*9360*/  @P6 BRA `(.L_x_1266) ;  /* 0xfffffffc00ec6947 */ /* 0x000fea000383ffff */
.L_x_1265:
[----:B------:R-:W-:Y:S01]  /*9370*/  ISETP.NE.AND P6, PT, R113, RZ, PT ;  /* 0x000000ff7100720c */ /* 0x000fe20003fc5270 */
[----:B------:R-:W-:Y:S05]  /*9380*/  WARPSYNC.ALL ;  /* 0x0000000000007948 */ /* 0x000fea0003800000 */
[----:B------:R-:W-:Y:S07]  /*9390*/  BAR.SYNC.DEFER_BLOCKING 0x0 ;  /* 0x0000000000007b1d */ /* 0x000fee0000010000 */
[----:B------:R-:W-:Y:S05]  /*93a0*/  @!P6 BRA `(.L_x_1264) ;  /* 0x00000010000ce947 */ /* 0x000fea0003800000 */
[----:B------:R-:W-:Y:S01]  /*93b0*/  IADD3 R36, R113, -0x1, RZ ;  /* 0xffffffff71247810 */ /* 0x000fe20007ffe0ff */
[----:B-1----:R-:W-:-:S03]  /*93c0*/  HFMA2.MMA R39, -RZ, RZ, 0, 0 ;  /* 0x00000000ff277435 */ /* 0x002fc600000001ff */
[----:B------:R-:W-:-:S13]  /*93d0*/  ISETP.GE.U32.AND P6, PT, R36, 0x3, PT ;  /* 0x000000032400780c */ /* 0x000fda0003fc6070 */
[----:B------:R-:W-:Y:S05]  /*93e0*/  @!P6 BRA `(.L_x_1267) ;  /* 0x0000000c008ce947 */ /* 0x000fea0003800000 */
[----:B------:R-:W-:Y:S02]  /*93f0*/  LOP3.LUT R36, R113, 0x3, RZ, 0xc0, !PT ;  /* 0x0000000371247812 */ /* 0x000fe400078ec0ff */
[----:B------:R-:W-:Y:S02]  /*9400*/  MOV R39, RZ ;  /* 0x000000ff00277202 */ /* 0x000fe40000000f00 */
[----:B------:R-:W-:-:S04]  /*9410*/  IADD3 R36, -R36, R113, RZ ;  /* 0x0000007124247210 */ /* 0x000fc80007ffe1ff */
        /* <DEDUP_REMOVED lines=12> */
.L_x_1270:
        /* <DEDUP_REMOVED lines=115> */
.L_x_1269:
        /* <DEDUP_REMOVED lines=63> */
.L_x_1271:
[----:B------:R-:W-:-:S04]  /*a000*/  LOP3.LUT P6, RZ, R22, 0x1, RZ, 0xc0, !PT ;  /* 0x0000000116ff7812 */ /* 0x000fc800078cc0ff */
[----:B------:R-:W-:-:S13]  /*a010*/  ISETP.NE.OR P6, PT, R36, RZ, P6 ;  /* 0x000000ff2400720c */ /* 0x000fda00037c5670 */
[----:B------:R-:W-:Y:S05]  /*a020*/  @!P6 BRA `(.L_x_1267) ;  /* 0x00000000007ce947 */ /* 0x000fea0003800000 */
.L_x_1268:
        /* <DEDUP_REMOVED lines=31> */
.L_x_1267:
[----:B------:R-:W-:-:S13]  /*a220*/  LOP3.LUT P6, R113, R113, 0x3, RZ, 0xc0, !PT ;  /* 0x0000000371717812 */ /* 0x000fda00078cc0ff */
        /* <DEDUP_REMOVED lines=9> */
.L_x_1273:
[----:B------:R-:W-:Y:S05]  /*a2c0*/  BSYNC B0 ;  /* 0x0000000000007941 */ /* 0x000fea0003800000 */
.L_x_1272:
        /* <DEDUP_REMOVED lines=17> */
.L_x_1264:
[----:B------:R-:W0:Y:S01]  /*a3e0*/  S2UR UR6, SR_CgaCtaId ;  /* 0x00000000000679c3 */ /* 0x000e220000008800 */
[----:B------:R-:W-:Y:S01]  /*a3f0*/  UMOV UR5, 0x400 ;  /* 0x0000040000057882 */ /* 0x000fe20000000000 */
[----:B------:R-:W-:Y:S01]  /*a400*/  ISETP.NE.AND P6, PT, RZ, UR10, PT ;  /* 0x0000000aff007c0c */ /* 0x000fe2000bfc5270 */
[----:B-1----:R-:W-:Y:S02]  /*a410*/  HADD2.F32 R43, -RZ, R9.H0_H0 ;  /* 0x20000009ff2b7230 */ /* 0x002fe40000004100 */
[----:B------:R-:W-:-:S03]  /*a420*/  IMAD.WIDE.U32 R38, R25, -0x55555555, RZ ;  /* 0xaaaaaaab19267825 */ /* 0x000fc600078e00ff */
[----:B------:R-:W1:Y:S01]  /*a430*/  LDC R41, c[0x0][0x2ac] ;  /* 0x0000ab00ff297b82 */ /* 0x000e620000000800 */
[----:B------:R-:W-:Y:S01]  /*a440*/  HADD2.F32 R9, -RZ, R9.H1_H1 ;  /* 0x30000009ff097230 */ /* 0x000fe20000004100 */
[----:B------:R-:W-:Y:S01]  /*a450*/  SHF.R.U32.HI R38, RZ, 0x4, R39 ;  /* 0x00000004ff267819 */ /* 0x000fe20000011627 */
[--C-:B------:R-:W-:Y:S02]  /*a460*/  HADD2.F32 R47, -RZ, R115.reuse.H0_H0 ;  /* 0x20000073ff2f7230 */ /* 0x100fe40000004100 */
[----:B------:R-:W-:Y:S02]  /*a470*/  HADD2.F32 R42, -RZ, R115.H1_H1 ;  /* 0x30000073ff2a7230 */ /* 0x000fe40000004100 */
[----:B------:R-:W-:Y:S01]  /*a480*/  FADD.FTZ R9, -R34, R9 ;  /* 0x0000000922097221 */ /* 0x000fe20000010100 */
[----:B------:R-:W-:-:S03]  /*a490*/  HADD2.F32 R45, -RZ, R8.H1_H1 ;  /* 0x30000008ff2d7230 */ /* 0x000fc60000004100 */
        /* <DEDUP_REMOVED lines=30> */
.L_x_1274:
        /* <DEDUP_REMOVED lines=21> */
.L_x_1276:
[----:B------:R-:W-:Y:S05]  /*a7d0*/  BSYNC B0 ;  /* 0x0000000000007941 */ /* 0x000fea0003800000 */
.L_x_1275:
[----:B------:R-:W-:Y:S01]  /*a7e0*/  ISETP.NE.AND P0, PT, RZ, UR10, PT ;  /* 0x0000000aff007c0c */ /* 0x000fe2000bf05270 */
[C---:B0-----:R-:W-:Y:S01]  /*a7f0*/  FADD.FTZ R9, -R34.reuse, R43 ;  /* 0x0000002b22097221 */ /* 0x041fe20000010100 */
        /* <DEDUP_REMOVED lines=26> */
.L_x_1277:
        /* <DEDUP_REMOVED lines=21> */
.L_x_1279:
[----:B------:R-:W-:Y:S05]  /*aaf0*/  BSYNC B0 ;  /* 0x0000000000007941 */ /* 0x000fea0003800000 */
.L_x_1278:
[----:B------:R-:W-:Y:S01]  /*ab00*/  ISETP.NE.AND P0, PT, RZ, UR10, PT ;  /* 0x0000000aff007c0c */ /* 0x000fe2000bf05270 */
[C---:B------:R-:W-:Y:S01]  /*ab10*/  FADD.FTZ R43, -R34.reuse, R43 ;  /* 0x0000002b222b7221 */ /* 0x040fe20000010100 */
[----:B------:R-:W-:Y:S01]  /*ab20*/  FADD.FTZ R7, -R34, R7 ;  /* 0x0000000722077221 */ /* 0x000fe20000010100 */
[--C-:B0-----:R-:W-:Y:S02]  /*ab30*/  HADD2.F32 R37, -RZ, R6.reuse.H0_H0 ;  /* 0x20000006ff257230 */ /* 0x101fe40000004100 */
[----:B------:R-:W-:Y:S02]  /*ab40*/  HADD2.F32 R36, -RZ, R6.H1_H1 ;  /* 0x30000006ff247230 */ /* 0x000fe40000004100 */
[-C--:B------:R-:W-:Y:S01]  /*ab50*/  FMUL.FTZ R47, R43, R26.reuse ;  /* 0x0000001a2b2f7220 */ /* 0x080fe20000410000 */
[--C-:B------:R-:W-:Y:S02]  /*ab60*/  HADD2.F32 R49, -RZ, R5.reuse.H0_H0 ;  /* 0x20000005ff317230 */ /* 0x100fe40000004100 */
        /* <DEDUP_REMOVED lines=21> */
.L_x_1280:
        /* <DEDUP_REMOVED lines=21> */
.L_x_1282:
[----:B------:R-:W-:Y:S05]  /*ae10*/  BSYNC B0 ;  /* 0x0000000000007941 */ /* 0x000fea0003800000 */
.L_x_1281:
        /* <DEDUP_REMOVED lines=28> */
.L_x_1283:
[----:B------:R-:W-:Y:S01]  /*afe0*/  LOP3.LUT P0, RZ, R22, 0x10, RZ, 0xc0, !PT ;  /* 0x0000001016ff7812 */ /* 0x000fe2000780c0ff */
[----:B------:R-:W-:-:S12]  /*aff0*/  BSSY B0, `(.L_x_1284) ;  /* 0x0000014000007945 */ /* 0x000fd80003800000 */
[----:B------:R-:W-:Y:S05]  /*b000*/  @!P0 BRA `(.L_x_1285) ;  /* 0x0000000000488947 */ /* 0x000fea0003800000 */
[----:B------:R-:W-:Y:S01]  /*b010*/  ULDC.64 UR12, c[0x0][0x288] ;  /* 0x0000a200000c7ab9 */ /* 0x000fe20000000a00 */
[----:B------:R-:W-:Y:S01]  /*b020*/  MOV R6, R70 ;  /* 0x0000004600067202 */ /* 0x000fe20000000f00 */
[----:B------:R-:W-:Y:S01]  /*b030*/  IMAD R0, R159, UR12, RZ ;  /* 0x0000000c9f007c24 */ /* 0x000fe2000f8e02ff */
[----:B------:R-:W-:-:S03]  /*b040*/  MOV R7, R69 ;  /* 0x0000004500077202 */ /* 0x000fc60000000f00 */
[----:B------:R-:W-:Y:S02]  /*b050*/  IMAD R9, R147, UR13, R0 ;  /* 0x0000000d93097c24 */ /* 0x000fe4000f8e0200 */
[----:B------:R-:W-:Y:S01]  /*b060*/  FFMA.FTZ R0, R39, R49, R40 ;  /* 0x0000003127007223 */ /* 0x000fe20000010028 */
[----:B------:R-:W-:Y:S01]  /*b070*/  IMAD.WIDE.U32 R6, R147, UR12, R6 ;  /* 0x0000000c93067c25 */ /* 0x000fe2000f8e0006 */
[----:B------:R-:W-:-:S03]  /*b080*/  ULDC.64 UR12, c[0x0][0x210] ;  /* 0x00008400000c7ab9 */ /* 0x000fc60000000a00 */
[----:B------:R-:W-:Y:S01]  /*b090*/  FFMA.FTZ R5, R5, R74, -R0 ;  /* 0x0000004a05057223 */ /* 0x000fe20000010800 */
[----:B------:R-:W-:Y:S01]  /*b0a0*/  IADD3 R9, R7, R9, RZ ;  /* 0x0000000907097210 */ /* 0x000fe20007ffe0ff */
[----:B------:R-:W-:Y:S02]  /*b0b0*/  FFMA.FTZ R7, R39, R42, R40 ;  /* 0x0000002a27077223 */ /* 0x000fe40000010028 */
[----:B------:R-:W-:Y:S01]  /*b0c0*/  FMUL.FTZ R5, R5, R26 ;  /* 0x0000001a05057220 */ /* 0x000fe20000410000 */
[----:B------:R-:W-:Y:S01]  /*b0d0*/  LEA R8, P0, R6, UR12, 0x1 ;  /* 0x0000000c06087c11 */ /* 0x000fe2000f8008ff */
[----:B------:R-:W-:-:S03]  /*b0e0*/  FFMA.FTZ R7, R2, R75, -R7 ;  /* 0x0000004b02077223 */ /* 0x000fc60000010807 */
[----:B------:R-:W-:Y:S01]  /*b0f0*/  LEA.HI.X R9, R6, UR13, R9, 0x1, P0 ;  /* 0x0000000d06097c11 */ /* 0x000fe200080f0c09 */
[----:B------:R-:W-:-:S05]  /*b100*/  FMUL.FTZ R0, R7, R26 ;  /* 0x0000001a07007220 */ /* 0x000fca0000410000 */
[----:B------:R-:W-:-:S05]  /*b110*/  F2FP.F16.F32.PACK_AB R5, R0, R5 ;  /* 0x000000050005723e */ /* 0x000fca00000000ff */
[----:B------:R0:W-:Y:S02]  /*b120*/  STG.E desc[UR8][R8.64], R5 ;  /* 0x0000000508007986 */ /* 0x0001e4000c101908 */
.L_x_1285:
[----:B------:R-:W-:Y:S05]  /*b130*/  BSYNC B0 ;  /* 0x0000000000007941 */ /* 0x000fea0003800000 */
.L_x_1284:
[----:B------:R-:W-:Y:S01]  /*b140*/  ISETP.NE.AND P0, PT, RZ, UR10, PT ;  /* 0x0000000aff007c0c */ /* 0x000fe2000bf05270 */
[C---:B------:R-:W-:Y:S01]  /*b150*/  FADD.FTZ R47, -R34.reuse, R47 ;  /* 0x0000002f222f7221 */ /* 0x040fe20000010100 */
[----:B------:R-:W-:Y:S01]  /*b160*/  FADD.FTZ R53, -R34, R53 ;  /* 0x0000003522357221 */ /* 0x000fe20000010100 */
[--C-:B------:R-:W-:Y:S02]  /*b170*/  HADD2.F32 R45, -RZ, R28.reuse.H0_H0 ;  /* 0x2000001cff2d7230 */ /* 0x100fe40000004100 */
[----:B------:R-:W-:Y:S02]  /*b180*/  HADD2.F32 R49, -RZ, R28.H1_H1 ;  /* 0x3000001cff317230 */ /* 0x000fe40000004100 */
[-C--:B------:R-:W-:Y:S01]  /*b190*/  FMUL.FTZ R47, R47, R26.reuse ;  /* 0x0000001a2f2f7220 */ /* 0x080fe20000410000 */
[--C-:B0-----:R-:W-:Y:S02]  /*b1a0*/  HADD2.F32 R5, -RZ, R27.reuse.H0_H0 ;  /* 0x2000001bff057230 */ /* 0x101fe40000004100 */
        /* <DEDUP_REMOVED lines=21> */
.L_x_1286:
[----:B------:R-:W-:Y:S01]  /*b300*/  LOP3.LUT P0, RZ, R22, 0x8, RZ, 0xc0, !PT ;  /* 0x0000000816ff7812 */ /* 0x000fe2000780c0ff */
[----:B------:R-:W-:-:S12]  /*b310*/  BSSY B0, `(.L_x_1287) ;  /* 0x0000014000007945 */ /* 0x000fd80003800000 */
[----:B------:R-:W-:Y:S05]  /*b320*/  @!P0 BRA `(.L_x_1288) ;  /* 0x0000000000488947 */ /* 0x000fea0003800000 */
[----:B------:R-:W-:Y:S01]  /*b330*/  ULDC.64 UR12, c[0x0][0x288] ;  /* 0x0000a200000c7ab9 */ /* 0x000fe20000000a00 */
[----:B------:R-:W-:Y:S01]  /*b340*/  MOV R6, R70 ;  /* 0x0000004600067202 */ /* 0x000fe20000000f00 */
        /* <DEDUP_REMOVED lines=14> */
[----:B------:R-:W-:-:S05]  /*b430*/  F2FP.F16.F32.PACK_AB R5, R0, R5 ;  /* 0x000000050005723e */ /* 0x000fca00000000ff */
[----:B------:R0:W-:Y:S02]  /*b440*/  STG.E desc[UR8][R8.64], R5 ;  /* 0x0000000508007986 */ /* 0x0001e4000c101908 */
.L_x_1288:
[----:B------:R-:W-:Y:S05]  /*b450*/  BSYNC B0 ;  /* 0x0000000000007941 */ /* 0x000fea0003800000 */
.L_x_1287:
        /* <DEDUP_REMOVED lines=28> */
.L_x_1289:
        /* <DEDUP_REMOVED lines=21> */
.L_x_1291:
[----:B------:R-:W-:Y:S05]  /*b770*/  BSYNC B0 ;  /* 0x0000000000007941 */ /* 0x000fea0003800000 */
.L_x_1290:
[----:B------:R-:W-:Y:S01]  /*b780*/  ISETP.NE.AND P0, PT, RZ, UR10, PT ;  /* 0x0000000aff007c0c */ /* 0x000fe2000bf05270 */
[C---:B------:R-:W-:Y:S01]  /*b790*/  FADD.FTZ R43, -R34.reuse, R43 ;  /* 0x0000002b222b7221 */ /* 0x040fe20000010100 */
[----:B------:R-:W-:Y:S01]  /*b7a0*/  FADD.FTZ R47, -R34, R47 ;  /* 0x0000002f222f7221 */ /* 0x000fe20000010100 */
[----:B------:R-:W-:Y:S02]  /*b7b0*/  HADD2.F32 R37, -RZ, R111.H0_H0 ;  /* 0x2000006fff257230 */ /* 0x000fe40000004100 */
[--C-:B0-----:R-:W-:Y:S02]  /*b7c0*/  HADD2.F32 R5, -RZ, R31.reuse.H0_H0 ;  /* 0x2000001fff057230 */ /* 0x101fe40000004100 */
        /* <DEDUP_REMOVED lines=23> */
.L_x_1292:
        /* <DEDUP_REMOVED lines=21> */
.L_x_1294:
[----:B------:R-:W-:Y:S05]  /*ba90*/  BSYNC B0 ;  /* 0x0000000000007941 */ /* 0x000fea0003800000 */
.L_x_1293:
        /* <DEDUP_REMOVED lines=28> */
.L_x_1295:
[----:B------:R-:W-:Y:S01]  /*bc60*/  LOP3.LUT P0, RZ, R22, 0x80000, RZ, 0xc0, !PT ;  /* 0x0008000016ff7812 */ /* 0x000fe2000780c0ff */
[----:B------:R-:W-:-:S12]  /*bc70*/  BSSY B0, `(.L_x_1296) ;  /* 0x0000016000007945 */ /* 0x000fd80003800000 */
[----:B------:R-:W-:Y:S05]  /*bc80*/  @!P0 BRA `(.L_x_1297) ;  /* 0x0000000000508947 */ /* 0x000fea0003800000 */
[----:B------:R-:W-:Y:S01]  /*bc90*/  IADD3 R9, R24, 0x70, RZ ;  /* 0x0000007018097810 */ /* 0x000fe20007ffe0ff */
[----:B------:R-:W-:Y:S01]  /*bca0*/  ULDC.64 UR12, c[0x0][0x288] ;  /* 0x0000a200000c7ab9 */ /* 0x000fe20000000a00 */
[----:B------:R-:W-:Y:S02]  /*bcb0*/  MOV R6, R70 ;  /* 0x0000004600067202 */ /* 0x000fe40000000f00 */
[----:B------:R-:W-:Y:S02]  /*bcc0*/  SHF.R.S32.HI R0, RZ, 0x1f, R9 ;  /* 0x0000001fff007819 */ /* 0x000fe40000011409 */
[----:B------:R-:W-:-:S03]  /*bcd0*/  MOV R7, R69 ;  /* 0x0000004500077202 */ /* 0x000fc60000000f00 */
[----:B------:R-:W-:Y:S02]  /*bce0*/  IMAD R0, R0, UR12, RZ ;  /* 0x0000000c00007c24 */ /* 0x000fe4000f8e02ff */
[----:B------:R-:W-:-:S04]  /*bcf0*/  IMAD.WIDE.U32 R6, R9, UR12, R6 ;  /* 0x0000000c09067c25 */ /* 0x000fc8000f8e0006 */
[----:B------:R-:W-:Y:S02]  /*bd00*/  IMAD R9, R9, UR13, R0 ;  /* 0x0000000d09097c24 */ /* 0x000fe4000f8e0200 */
[----:B------:R-:W-:Y:S01]  /*bd10*/  FFMA.FTZ R0, R39, R37, R40 ;  /* 0x0000002527007223 */ /* 0x000fe20000010028 */
[----:B------:R-:W-:Y:S02]  /*bd20*/  ULDC.64 UR12, c[0x0][0x210] ;  /* 0x00008400000c7ab9 */ /* 0x000fe40000000a00 */
[C---:B------:R-:W-:Y:S01]  /*bd30*/  LEA R8, P0, R6.reuse, UR12, 0x1 ;  /* 0x0000000c06087c11 */ /* 0x040fe2000f8008ff */
[----:B------:R-:W-:Y:S01]  /*bd40*/  FFMA.FTZ R5, R5, R74, -R0 ;  /* 0x0000004a05057223 */ /* 0x000fe20000010800 */
[----:B------:R-:W-:Y:S01]  /*bd50*/  IADD3 R9, R7, R9, RZ ;  /* 0x0000000907097210 */ /* 0x000fe20007ffe0ff */
[----:B------:R-:W-:Y:S02]  /*bd60*/  FFMA.FTZ R7, R39, R28, R40 ;  /* 0x0000001c27077223 */ /* 0x000fe40000010028 */
[----:B------:R-:W-:Y:S01]  /*bd70*/  FMUL.FTZ R5, R5, R26 ;  /* 0x0000001a05057220 */ /* 0x000fe20000410000 */
[----:B------:R-:W-:Y:S01]  /*bd80*/  LEA.HI.X R9, R6, UR13, R9, 0x1, P0 ;  /* 0x0000000d06097c11 */ /* 0x000fe200080f0c09 */
[----:B------:R-:W-:-:S04]  /*bd90*/  FFMA.FTZ R7, R112, R75, -R7 ;  /* 0x0000004b70077223 */ /* 0x000fc80000010807 */
[----:B------:R-:W-:-:S05]  /*bda0*/  FMUL.FTZ R0, R7, R26 ;  /* 0x0000001a07007220 */ /* 0x000fca0000410000 */
[----:B------:R-:W-:-:S05]  /*bdb0*/  F2FP.F16.F32.PACK_AB R5, R0, R5 ;  /* 0x000000050005723e */ /* 0x000fca00000000ff */
[----:B------:R0:W-:Y:S02]  /*bdc0*/  STG.E desc[UR8][R8.64], R5 ;  /* 0x0000000508007986 */ /* 0x0001e4000c101908 */
.L_x_1297:
[----:B------:R-:W-:Y:S05]  /*bdd0*/  BSYNC B0 ;  /* 0x0000000000007941 */ /* 0x000fea0003800000 */
.L_x_1296:
        /* <DEDUP_REMOVED lines=28> */
.L_x_1298:
        /* <DEDUP_REMOVED lines=23> */
.L_x_1300:
[----:B------:R-:W-:Y:S05]  /*c110*/  BSYNC B0 ;  /* 0x0000000000007941 */ /* 0x000fea0003800000 */
.L_x_1299:
[----:B------:R-:W-:Y:S01]  /*c120*/  ISETP.NE.AND P0, PT, RZ, UR10, PT ;  /* 0x0000000aff007c0c */ /* 0x000fe2000bf05270 */
[C---:B------:R-:W-:Y:S01]  /*c130*/  FADD.FTZ R33, -R34.reuse, R33 ;  /* 0x0000002122217221 */ /* 0x040fe20000010100 */
[----:B------:R-:W-:Y:S01]  /*c140*/  FADD.FTZ R35, -R34, R35 ;  /* 0x0000002322237221 */ /* 0x000fe20000010100 */
[--C-:B0-----:R-:W-:Y:S02]  /*c150*/  HADD2.F32 R5, -RZ, R80.reuse.H0_H0 ;  /* 0x20000050ff057230 */ /* 0x101fe40000004100 */
        /* <DEDUP_REMOVED lines=24> */
.L_x_1301:
        /* <DEDUP_REMOVED lines=23> */
.L_x_1303:
[----:B------:R-:W-:Y:S05]  /*c450*/  BSYNC B0 ;  /* 0x0000000000007941 */ /* 0x000fea0003800000 */
.L_x_1302:
        /* <DEDUP_REMOVED lines=28> */
.L_x_1304:
        /* <DEDUP_REMOVED lines=23> */
.L_x_1306:
[----:B------:R-:W-:Y:S05]  /*c790*/  BSYNC B0 ;  /* 0x0000000000007941 */ /* 0x000fea0003800000 */
.L_x_1305:
        /* <DEDUP_REMOVED lines=28> */
.L_x_1307:
        /* <DEDUP_REMOVED lines=23> */
.L_x_1309:
[----:B------:R-:W-:Y:S05]  /*cad0*/  BSYNC B0 ;  /* 0x0000000000007941 */ /* 0x000fea0003800000 */
.L_x_1308:
        /* <DEDUP_REMOVED lines=28> */
.L_x_1310:
        /* <DEDUP_REMOVED lines=23> */
.L_x_1312:
[----:B------:R-:W-:Y:S05]  /*ce10*/  BSYNC B0 ;  /* 0x0000000000007941 */ /* 0x000fea0003800000 */
.L_x_1311:
        /* <DEDUP_REMOVED lines=28> */
.L_x_1313:
        /* <DEDUP_REMOVED lines=23> */
.L_x_1315:
[----:B------:R-:W-:Y:S05]  /*d150*/  BSYNC B0 ;  /* 0x0000000000007941 */ /* 0x000fea0003800000 */
.L_x_1314:
        /* <DEDUP_REMOVED lines=28> */
.L_x_1316:
        /* <DEDUP_REMOVED lines=23> */
.L_x_1318:
[----:B------:R-:W-:Y:S05]  /*d490*/  BSYNC B0 ;  /* 0x0000000000007941 */ /* 0x000fea0003800000 */
.L_x_1317:
        /* <DEDUP_REMOVED lines=28> */
.L_x_1319:
        /* <DEDUP_REMOVED lines=23> */
.L_x_1321:
[----:B------:R-:W-:Y:S05]  /*d7d0*/  BSYNC B0 ;  /* 0x0000000000007941 */ /* 0x000fea0003800000 */
.L_x_1320:
        /* <DEDUP_REMOVED lines=28> */
.L_x_1322:
        /* <DEDUP_REMOVED lines=23> */
.L_x_1324:
[----:B------:R-:W-:Y:S05]  /*db10*/  BSYNC B0 ;  /* 0x0000000000007941 */ /* 0x000fea0003800000 */
.L_x_1323:
        /* <DEDUP_REMOVED lines=28> */
.L_x_1325:
        /* <DEDUP_REMOVED lines=23> */
.L_x_1327:
[----:B------:R-:W-:Y:S05]  /*de50*/  BSYNC B0 ;  /* 0x0000000000007941 */ /* 0x000fea0003800000 */
.L_x_1326:
        /* <DEDUP_REMOVED lines=28> */
.L_x_1328:
        /* <DEDUP_REMOVED lines=23> */
.L_x_1330:
[----:B------:R-:W-:Y:S05]  /*e190*/  BSYNC B0 ;  /* 0x0000000000007941 */ /* 0x000fea0003800000 */
.L_x_1329:
        /* <DEDUP_REMOVED lines=28> */
.L_x_1331:
[----:B------:R-:W-:Y:S01]  /*e360*/  LOP3.LUT P0, RZ, R22, 0x80, RZ, 0xc0, !PT ;  /* 0x0000008016ff7812 */ /* 0x000fe2000780c0ff */
[----:B------:R-:W-:-:S12]  /*e370*/  BSSY B0, `(.L_x_1332) ;  /* 0x0000015000007945 */ /* 0x000fd80003800000 */
[----:B------:R-:W-:Y:S05]  /*e380*/  @!P0 BRA `(.L_x_1333) ;  /* 0x00000000004c8947 */ /* 0x000fea0003800000 */
[----:B------:R-:W-:Y:S01]  /*e390*/  SHF.R.S32.HI R9, RZ, 0x1f, R132 ;  /* 0x0000001fff097819 */ /* 0x000fe20000011484 */
[----:B------:R-:W-:Y:S01]  /*e3a0*/  ULDC.64 UR12, c[0x0][0x288] ;  /* 0x0000a200000c7ab9 */ /* 0x000fe20000000a00 */
[----:B------:R-:W-:Y:S01]  /*e3b0*/  MOV R6, R70 ;  /* 0x0000004600067202 */ /* 0x000fe20000000f00 */
[----:B------:R-:W-:Y:S01]  /*e3c0*/  FFMA.FTZ R0, R39, R33, R40 ;  /* 0x0000002127007223 */ /* 0x000fe20000010028 */
[----:B------:R-:W-:Y:S01]  /*e3d0*/  MOV R7, R69 ;  /* 0x0000004500077202 */ /* 0x000fe20000000f00 */
[----:B------:R-:W-:Y:S02]  /*e3e0*/  IMAD R9, R9, UR12, RZ ;  /* 0x0000000c09097c24 */ /* 0x000fe4000f8e02ff */
[----:B------:R-:W-:Y:S01]  /*e3f0*/  FFMA.FTZ R5, R5, R74, -R0 ;  /* 0x0000004a05057223 */ /* 0x000fe20000010800 */
[----:B------:R-:W-:-:S04]  /*e400*/  IMAD.WIDE.U32 R6, R132, UR12, R6 ;  /* 0x0000000c84067c25 */ /* 0x000fc8000f8e0006 */
[----:B------:R-:W-:Y:S01]  /*e410*/  FMUL.FTZ R5, R5, R26 ;  /* 0x0000001a05057220 */ /* 0x000fe20000410000 */
[----:B------:R-:W-:Y:S01]  /*e420*/  IMAD R9, R132, UR13, R9 ;  /* 0x0000000d84097c24 */ /* 0x000fe2000f8e0209 */
[----:B------:R-:W-:Y:S02]  /*e430*/  ULDC.64 UR12, c[0x0][0x210] ;  /* 0x00008400000c7ab9 */ /* 0x000fe40000000a00 */
[----:B------:R-:W-:Y:S02]  /*e440*/  LEA R8, P0, R6, UR12, 0x1 ;  /* 0x0000000c06087c11 */ /* 0x000fe4000f8008ff */
[----:B------:R-:W-:Y:S01]  /*e450*/  IADD3 R9, R7, R9, RZ ;  /* 0x0000000907097210 */ /* 0x000fe20007ffe0ff */
[----:B------:R-:W-:-:S03]  /*e460*/  FFMA.FTZ R7, R39, R28, R40 ;  /* 0x0000001c27077223 */ /* 0x000fc60000010028 */
[----:B------:R-:W-:Y:S01]  /*e470*/  LEA.HI.X R9, R6, UR13, R9, 0x1, P0 ;  /* 0x0000000d06097c11 */ /* 0x000fe200080f0c09 */
[----:B------:R-:W-:-:S04]  /*e480*/  FFMA.FTZ R7, R100, R75, -R7 ;  /* 0x0000004b64077223 */ /* 0x000fc80000010807 */
[----:B------:R-:W-:-:S05]  /*e490*/  FMUL.FTZ R0, R7, R26 ;  /* 0x0000001a07007220 */ /* 0x000fca0000410000 */
[----:B------:R-:W-:-:S05]  /*e4a0*/  F2FP.F16.F32.PACK_AB R5, R0, R5 ;  /* 0x000000050005723e */ /* 0x000fca00000000ff */
[----:B------:R0:W-:Y:S02]  /*e4b0*/  STG.E desc[UR8][R8.64], R5 ;  /* 0x0000000508007986 */ /* 0x0001e4000c101908 */
.L_x_1333:
[----:B------:R-:W-:Y:S05]  /*e4c0*/  BSYNC B0 ;  /* 0x0000000000007941 */ /* 0x000fea0003800000 */
.L_x_1332:
        /* <DEDUP_REMOVED lines=28> */
.L_x_1334:
[----:B------:R-:W-:Y:S04]  /*e690*/  BSSY B0, `(.L_x_1335) ;  /* 0x0000014000007945 */ /* 0x000fe80003800000 */
        /* <DEDUP_REMOVED lines=19> */
.L_x_1336:
[----:B------:R-:W-:Y:S05]  /*e7d0*/  BSYNC B0 ;  /* 0x0000000000007941 */ /* 0x000fea0003800000 */
.L_x_1335:
[C---:B------:R-:W-:Y:S01]  /*e7e0*/  FADD.FTZ R33, -R34.reuse, R33 ;  /* 0x0000002122217221 */ /* 0x040fe20000010100 */
[----:B------:R-:W-:Y:S01]  /*e7f0*/  FADD.FTZ R103, -R34, R103 ;  /* 0x0000006722677221 */ /* 0x000fe20000010100 */
[--C-:B0-----:R-:W-:Y:S02]  /*e800*/  HADD2.F32 R5, -RZ, R104.reuse.H0_H0 ;  /* 0x20000068ff057230 */ /* 0x101fe40000004100 */
        /* <DEDUP_REMOVED lines=24> */
.L_x_1337:
[----:B------:R-:W-:Y:S04]  /*e990*/  BSSY B0, `(.L_x_1338) ;  /* 0x0000014000007945 */ /* 0x000fe80003800000 */
        /* <DEDUP_REMOVED lines=19> */
.L_x_1339:
[----:B------:R-:W-:Y:S05]  /*ead0*/  BSYNC B0 ;  /* 0x0000000000007941 */ /* 0x000fea0003800000 */
.L_x_1338:
        /* <DEDUP_REMOVED lines=27> */
.L_x_1340:
        /* <DEDUP_REMOVED lines=20> */
.L_x_1342:
[----:B------:R-:W-:Y:S05]  /*edd0*/  BSYNC B0 ;  /* 0x0000000000007941 */ /* 0x000fea0003800000 */
.L_x_1341:
        /* <DEDUP_REMOVED lines=27> */
.L_x_1343:
        /* <DEDUP_REMOVED lines=20> */
.L_x_1345:
[----:B------:R-:W-:Y:S05]  /*f0d0*/  BSYNC B0 ;  /* 0x0000000000007941 */ /* 0x000fea0003800000 */
.L_x_1344:
[C---:B------:R-:W-:Y:S01]  /*f0e0*/  FADD.FTZ R35, -R34.reuse, R35 ;  /* 0x0000002322237221 */ /* 0x040fe20000010100 */
[----:B------:R-:W-:Y:S01]  /*f0f0*/  FADD.FTZ R109, -R34, R109 ;  /* 0x0000006d226d7221 */ /* 0x000fe20000010100 */
[--C-:B0-----:R-:W-:Y:S02]  /*f100*/  HADD2.F32 R5, -RZ, R110.reuse.H0_H0 ;  /* 0x2000006eff057230 */ /* 0x101fe40000004100 */
[----:B------:R-:W-:Y:S02]  /*f110*/  IMAD R38, R41, UR7, R38 ;  /* 0x0000000729267c24 */ /* 0x000fe4000f8e0226 */
        /* <DEDUP_REMOVED lines=23> */
.L_x_1346:
        /* <DEDUP_REMOVED lines=20> */
.L_x_1348:
[----:B------:R-:W-:Y:S05]  /*f3d0*/  BSYNC B0 ;  /* 0x0000000000007941 */ /* 0x000fea0003800000 */
.L_x_1347:
[----:B------:R-:W-:Y:S02]  /*f3e0*/  HADD2.F32 R21, -RZ, R21.H1_H1 ;  /* 0x30000015ff157230 */ /* 0x000fe40000004100 */
[----:B------:R-:W-:Y:S01]  /*f3f0*/  FADD.FTZ R33, -R34, R33 ;  /* 0x0000002122217221 */ /* 0x000fe20000010100 */
[----:B------:R-:W-:Y:S01]  /*f400*/  IADD3 R30, R38, 0x190, RZ ;  /* 0x00000190261e7810 */ /* 0x000fe20007ffe0ff */
[----:B------:R-:W-:Y:S01]  /*f410*/  ULDC.64 UR12, c[0x0][0x290] ;  /* 0x0000a400000c7ab9 */ /* 0x000fe20000000a00 */
[--C-:B0-----:R-:W-:Y:S02]  /*f420*/  HADD2.F32 R5, -RZ, R20.reuse.H0_H0 ;  /* 0x20000014ff057230 */ /* 0x101fe40000004100 */
        /* <DEDUP_REMOVED lines=24> */
.L_x_1349:
[----:B------:R-:W-:Y:S01]  /*f5b0*/  ISETP.GE.U32.AND P0, PT, R30, UR12, PT ;  /* 0x0000000c1e007c0c */ /* 0x000fe2000bf06070 */
[----:B------:R-:W-:Y:S01]  /*f5c0*/  BSSY B0, `(.L_x_1350) ;  /* 0x0000019000007945 */ /* 0x000fe20003800000 */
[--C-:B------:R-:W-:Y:S02]  /*f5d0*/  HADD2.F32 R21, -RZ, R19.reuse.H0_H0 ;  /* 0x20000013ff157230 */ /* 0x100fe40000004100 */
[----:B------:R-:W-:Y:S01]  /*f5e0*/  ISETP.GE.AND.EX P0, PT, R31, UR13, PT, P0 ;  /* 0x0000000d1f007c0c */ /* 0x000fe2000bf06300 */
[----:B------:R-:W-:-:S03]  /*f5f0*/  HADD2.F32 R27, -RZ, R19.H1_H1 ;  /* 0x30000013ff1b7230 */ /* 0x000fc60000004100 */
[----:B------:R-:W-:-:S13]  /*f600*/  ISETP.LT.U32.AND P0, PT, R25, 0x180, !P0 ;  /* 0x000001801900780c */ /* 0x000fda0004701070 */
[----:B------:R-:W-:Y:S05]  /*f610*/  @!P0 BRA `(.L_x_1351) ;  /* 0x00000000004c8947 */ /* 0x000fea0003800000 */
[----:B------:R-:W-:Y:S01]  /*f620*/  SHF.R.S32.HI R0, RZ, 0x1f, R138 ;  /* 0x0000001fff007819 */ /* 0x000fe2000001148a */
[----:B------:R-:W-:Y:S01]  /*f630*/  ULDC.64 UR14, c[0x0][0x288] ;  /* 0x0000a200000e7ab9 */ /* 0x000fe20000000a00 */
[----:B------:R-:W-:Y:S02]  /*f640*/  MOV R6, R70 ;  /* 0x0000004600067202 */ /* 0x000fe40000000f00 */
[----:B------:R-:W-:Y:S01]  /*f650*/  MOV R7, R69 ;  /* 0x0000004500077202 */ /* 0x000fe20000000f00 */
[----:B------:R-:W-:Y:S02]  /*f660*/  IMAD R19, R0, UR14, RZ ;  /* 0x0000000e00137c24 */ /* 0x000fe4000f8e02ff */
[----:B------:R-:W-:Y:S01]  /*f670*/  FFMA.FTZ R0, R39, R33, R40 ;  /* 0x0000002127007223 */ /* 0x000fe20000010028 */
[----:B------:R-:W-:-:S04]  /*f680*/  IMAD.WIDE.U32 R8, R138, UR14, R6 ;  /* 0x0000000e8a087c25 */ /* 0x000fc8000f8e0006 */
[----:B------:R-:W-:Y:S01]  /*f690*/  FFMA.FTZ R5, R5, R74, -R0 ;  /* 0x0000004a05057223 */ /* 0x000fe20000010800 */
[----:B------:R-:W-:Y:S01]  /*f6a0*/  IMAD R19, R138, UR15, R19 ;  /* 0x0000000f8a137c24 */ /* 0x000fe2000f8e0213 */
[----:B------:R-:W-:Y:S02]  /*f6b0*/  ULDC.64 UR14, c[0x0][0x210] ;  /* 0x00008400000e7ab9 */ /* 0x000fe40000000a00 */
[----:B------:R-:W-:Y:S01]  /*f6c0*/  FMUL.FTZ R5, R5, R26 ;  /* 0x0000001a05057220 */ /* 0x000fe20000410000 */
        /* <DEDUP_REMOVED lines=8> */
.L_x_1351:
[----:B------:R-:W-:Y:S05]  /*f750*/  BSYNC B0 ;  /* 0x0000000000007941 */ /* 0x000fea0003800000 */
.L_x_1350:
        /* <DEDUP_REMOVED lines=27> */
.L_x_1352:
        /* <DEDUP_REMOVED lines=26> */
.L_x_1354:
[----:B------:R-:W-:Y:S05]  /*fab0*/  BSYNC B0 ;  /* 0x0000000000007941 */ /* 0x000fea0003800000 */
.L_x_1353:
        /* <DEDUP_REMOVED lines=27> */
.L_x_1355:
        /* <DEDUP_REMOVED lines=26> */
.L_x_1357:
[----:B------:R-:W-:Y:S05]  /*fe10*/  BSYNC B0 ;  /* 0x0000000000007941 */ /* 0x000fea0003800000 */
.L_x_1356:
        /* <DEDUP_REMOVED lines=27> */
.L_x_1358:
        /* <DEDUP_REMOVED lines=25> */
.L_x_1360:
[----:B------:R-:W-:Y:S05]  /*10160*/  BSYNC B0 ;  /* 0x0000000000007941 */ /* 0x000fea0003800000 */
.L_x_1359:
        /* <DEDUP_REMOVED lines=27> */
.L_x_1361:
        /* <DEDUP_REMOVED lines=25> */
.L_x_1363:
[----:B------:R-:W-:Y:S05]  /*104b0*/  BSYNC B0 ;  /* 0x0000000000007941 */ /* 0x000fea0003800000 */
.L_x_1362:
[----:B------:R-:W-:Y:S01]  /*104c0*/  FADD.FTZ R13, -R34, R13 ;  /* 0x0000000d220d7221 */ /* 0x000fe20000010100 */
[----:B------:R-:W-:Y:S01]  /*104d0*/  IADD3 R38, R38, 0x1e0, RZ ;  /* 0x000001e026267810 */ /* 0x000fe20007ffe0ff */
[----:B------:R-:W-:Y:S01]  /*104e0*/  FADD.FTZ R15, -R34, R15 ;  /* 0x0000000f220f7221 */ /* 0x000fe20000010100 */
[--C-:B------:R-:W-:Y:S02]  /*104f0*/  HADD2.F32 R9, -RZ, R10.reuse.H0_H0 ;  /* 0x2000000aff097230 */ /* 0x100fe40000004100 */
[-C--:B------:R-:W-:Y:S01]  /*10500*/  FMUL.FTZ R17, R13, R26.reuse ;  /* 0x0000001a0d117220 */ /* 0x080fe20000410000 */
[----:B------:R-:W-:Y:S01]  /*10510*/  HADD2.F32 R10, -RZ, R10.H1_H1 ;  /* 0x3000000aff0a7230 */ /* 0x000fe20000004100 */
[----:B------:R-:W-:Y:S01]  /*10520*/  SHF.R.S32.HI R14, RZ, 0x1f, R38 ;  /* 0x0000001fff0e7819 */ /* 0x000fe20000011426 */
[----:B------:R-:W-:Y:S01]  /*10530*/  FMUL.FTZ R12, R15, R26 ;  /* 0x0000001a0f0c7220 */ /* 0x000fe20000410000 */
        /* <DEDUP_REMOVED lines=19> */
.L_x_1364:
[----:B------:R-:W-:Y:S01]  /*10670*/  ISETP.GE.U32.AND P0, PT, R38, UR12, PT ;  /* 0x0000000c26007c0c */ /* 0x000fe2000bf06070 */
[--C-:B0-----:R-:W-:Y:S01]  /*10680*/  HADD2.F32 R5, -RZ, R4.reuse.H0_H0 ;  /* 0x20000004ff057230 */ /* 0x101fe20000004100 */
[----:B------:R-:W-:Y:S01]  /*10690*/  BSSY B0, `(.L_x_1365) ;  /* 0x0000019000007945 */ /* 0x000fe20003800000 */
[----:B------:R-:W-:Y:S01]  /*106a0*/  HADD2.F32 R7, -RZ, R4.H1_H1 ;  /* 0x30000004ff077230 */ /* 0x000fe20000004100 */
[----:B------:R-:W-:Y:S02]  /*106b0*/  ISETP.GE.AND.EX P0, PT, R14, UR13, PT, P0 ;  /* 0x0000000d0e007c0c */ /* 0x000fe4000bf06300 */
[C---:B------:R-:W-:Y:S02]  /*106c0*/  FADD.FTZ R13, -R34.reuse, R5 ;  /* 0x00000005220d7221 */ /* 0x040fe40000010100 */
[----:B------:R-:W-:Y:S01]  /*106d0*/  ISETP.LT.U32.AND P0, PT, R25, 0x180, !P0 ;  /* 0x000001801900780c */ /* 0x000fe20004701070 */
[----:B------:R-:W-:-:S12]  /*106e0*/  FADD.FTZ R15, -R34, R7 ;  /* 0x00000007220f7221 */ /* 0x000fd80000010100 */
        /* <DEDUP_REMOVED lines=9> */
[----:B------:R-:W-:Y:S01]  /*10780*/  LEA R4, P0, R6, UR14, 0x1 ;  /* 0x0000000e06047c11 */ /* 0x000fe2000f8008ff */
[----:B------:R-:W-:Y:S01]  /*10790*/  FFMA.FTZ R9, R9, R74, -R0 ;  /* 0x0000004a09097223 */ /* 0x000fe20000010800 */
[----:B------:R-:W-:Y:S01]  /*107a0*/  IADD3 R5, R7, R5, RZ ;  /* 0x0000000507057210 */ /* 0x000fe20007ffe0ff */
[----:B------:R-:W-:-:S03]  /*107b0*/  FFMA.FTZ R7, R39, R12, R40 ;  /* 0x0000000c27077223 */ /* 0x000fc60000010028 */
[----:B------:R-:W-:Y:S01]  /*107c0*/  LEA.HI.X R5, R6, UR15, R5, 0x1, P0 ;  /* 0x0000000f06057c11 */ /* 0x000fe200080f0c05 */
[----:B------:R-:W-:Y:S01]  /*107d0*/  FFMA.FTZ R11, R10, R75, -R7 ;  /* 0x0000004b0a0b7223 */ /* 0x000fe20000010807 */
[----:B------:R-:W-:-:S03]  /*107e0*/  FMUL.FTZ R7, R9, R26 ;  /* 0x0000001a09077220 */ /* 0x000fc60000410000 */
[----:B------:R-:W-:-:S05]  /*107f0*/  FMUL.FTZ R0, R11, R26 ;  /* 0x0000001a0b007220 */ /* 0x000fca0000410000 */
[----:B------:R-:W-:-:S05]  /*10800*/  F2FP.F16.F32.PACK_AB R7, R0, R7 ;  /* 0x000000070007723e */ /* 0x000fca00000000ff */
[----:B------:R0:W-:Y:S02]  /*10810*/  STG.E desc[UR8][R4.64], R7 ;  /* 0x0000000704007986 */ /* 0x0001e4000c101908 */
.L_x_1366:
[----:B------:R-:W-:Y:S05]  /*10820*/  BSYNC B0 ;  /* 0x0000000000007941 */ /* 0x000fea0003800000 */
.L_x_1365:
[--C-:B0-----:R-:W-:Y:S02]  /*10830*/  HADD2.F32 R5, -RZ, R3.reuse.H0_H0 ;  /* 0x20000003ff057230 */ /* 0x101fe40000004100 */
        /* <DEDUP_REMOVED lines=22> */
.L_x_1367:
[----:B------:R-:W-:Y:S01]  /*109a0*/  ISETP.GE.U32.AND P0, PT, R119, UR12, PT ;  /* 0x0000000c77007c0c */ /* 0x000fe2000bf06070 */
[----:B------:R-:W-:Y:S03]  /*109b0*/  BSSY B0, `(.L_x_1368) ;  /* 0x0000015000007945 */ /* 0x000fe60003800000 */
[----:B------:R-:W-:-:S04]  /*109c0*/  ISETP.GE.AND.EX P0, PT, R120, UR13, PT, P0 ;  /* 0x0000000d78007c0c */ /* 0x000fc8000bf06300 */
[----:B------:R-:W-:-:S13]  /*109d0*/  ISETP.GT.U32.OR P0, PT, R25, 0x17f, P0 ;  /* 0x0000017f1900780c */ /* 0x000fda0000704470 */
[----:B------:R-:W-:Y:S05]  /*109e0*/  @P0 BRA `(.L_x_1369) ;  /* 0x0000000000440947 */ /* 0x000fea0003800000 */
        /* <DEDUP_REMOVED lines=17> */
.L_x_1369:
[----:B------:R-:W-:Y:S05]  /*10b00*/  BSYNC B0 ;  /* 0x0000000000007941 */ /* 0x000fea0003800000 */
.L_x_1368:
[----:B------:R-:W1:Y:S01]  /*10b10*/  LDC R0, c[0x0][0x10] ;  /* 0x00000400ff007b82 */ /* 0x000e620000000800 */
[----:B------:R-:W-:Y:S02]  /*10b20*/  IADD3 R117, R117, 0x1, RZ ;  /* 0x0000000175757810 */ /* 0x000fe40007ffe0ff */
[----:B-1----:R-:W-:-:S04]  /*10b30*/  IADD3 R23, R0, R23, RZ ;  /* 0x0000001700177210 */ /* 0x002fc80007ffe0ff */
[----:B------:R-:W-:-:S13]  /*10b40*/  ISETP.GE.AND P0, PT, R23, UR4, PT ;  /* 0x0000000417007c0c */ /* 0x000fda000bf06270 */
[----:B------:R-:W-:Y:S05]  /*10b50*/  @!P0 BRA `(.L_x_1370) ;  /* 0xffffff0000308947 */ /* 0x000fea000383ffff */
.L_x_1223:
        /* <DEDUP_REMOVED lines=19> */
.L_x_1372:
[----:B------:R-:W-:Y:S05]  /*10c90*/  BSYNC B0 ;  /* 0x0000000000007941 */ /* 0x000fea0003800000 */
.L_x_1371:
        /* <DEDUP_REMOVED lines=11> */
.L_x_1374:
[----:B------:R-:W2:Y:S04]  /*10d50*/  LDG.E.STRONG.GPU R5, desc[UR8][R2.64] ;  /* 0x0000000802057981 */ /* 0x000ea8000c1ef900 */
[----:B--2---:R-:W-:Y:S01]  /*10d60*/  CCTL.IVALL ;  /* 0x00000000ff00798f */ /* 0x004fe20002000000 */
[----:B------:R-:W-:Y:S05]  /*10d70*/  YIELD ;  /* 0x0000000000007946 */ /* 0x000fea0003800000 */
[----:B------:R-:W-:-:S13]  /*10d80*/  ISETP.NE.AND P0, PT, R5, R0, PT ;  /* 0x000000000500720c */ /* 0x000fda0003f05270 */
[----:B------:R-:W-:Y:S05]  /*10d90*/  @P0 BRA `(.L_x_1374) ;  /* 0xfffffffc00ec0947 */ /* 0x000fea000383ffff */
.L_x_1373:
[----:B------:R-:W-:Y:S05]  /*10da0*/  WARPSYNC.ALL ;  /* 0x0000000000007948 */ /* 0x000fea0003800000 */
[----:B------:R-:W0:Y:S08]  /*10db0*/  LDC.64 R22, c[0x0][0x288] ;  /* 0x0000a200ff167b82 */ /* 0x000e300000000a00 */
[----:B------:R-:W-:Y:S01]  /*10dc0*/  BAR.SYNC.DEFER_BLOCKING 0x0 ;  /* 0x0000000000007b1d */ /* 0x000fe20000010000 */
[----:B0-----:R-:W-:-:S04]  /*10dd0*/  LEA.HI R0, P0, R23, R22, RZ, 0x1 ;  /* 0x0000001617007211 */ /* 0x001fc800078108ff */
[----:B------:R-:W-:-:S04]  /*10de0*/  IADD3.X R3, RZ, R23, RZ, P0, !PT ;  /* 0x00000017ff037210 */ /* 0x000fc800007fe4ff */
        /* <DEDUP_REMOVED lines=19> */
.L_x_1375:
        /* <DEDUP_REMOVED lines=23> */
.L_x_1376:
        /* <DEDUP_REMOVED lines=15> */
.L_x_5147:


//--------------------- .text._Z35group_norm_nhwc_bwd_one_pass_kernelI11Fp16IOBf16WLi64ELi48ELi384EEv26Group_norm_nhwc_bwd_params --------------------------
	.section	.text._Z35group_norm_nhwc_bwd_one_pass_kernelI11Fp16IOBf16WLi64ELi48ELi384EEv26Group_norm_nhwc_bwd_params,"ax",@progbits
	.align	128
        .global         _Z35group_norm_nhwc_bwd_one_pass_kernelI11Fp16IOBf16WLi64ELi48ELi384EEv26Group_norm_nhwc_bwd_params
        .type           _Z35group_norm_nhwc_bwd_one_pass_kernelI11Fp16IOBf16WLi64ELi48ELi384EEv26Group_norm_nhwc_bwd_params,@function
        .size           _Z35group_norm_nhwc_bwd_one_pass_kernelI11Fp16IOBf16WLi64ELi48ELi384EEv26Group_norm_nhwc_bwd_params,(.L_x_5148 - _Z35group_norm_nhwc_bwd_one_pass_kernelI11Fp16IOBf16WLi64ELi48ELi384EEv26Group_norm_nhwc_bwd_params)
        .other          _Z35group_norm_nhwc_bwd_one_pass_kernelI11Fp16IOBf16WLi64ELi48ELi384EEv26Group_norm_nhwc_bwd_params,@"STO_CUDA_ENTRY STV_DEFAULT"
_Z35group_norm_nhwc_bwd_one_pass_kernelI11Fp16IOBf16WLi64ELi48ELi384EEv26Group_norm_nhwc_bwd_params:
.text._Z35group_norm_nhwc_bwd_one_pass_kernelI11Fp16IOBf16WLi64ELi48ELi384EEv26Group_norm_nhwc_bwd_params:
        /* <DEDUP_REMOVED lines=45> */
.L_x_1412:
[----:B0-----:R-:W0:Y:S01]  /*02d0*/  LDC R9, c[0x0][0x2a0] ;  /* 0x0000a800ff097b82 */ /* 0x001e220000000800 */
[----:B------:R-:W-:Y:S01]  /*02e0*/  IABS R6, UR9 ;  /* 0x0000000900067c13 */ /* 0x000fe20008000000 */
[----:B------:R-:W1:Y:S01]  /*02f0*/  S2R R10, SR_TID.X ;  /* 0x00000000000a7919 */ /* 0x000e620000002100 */
[----:B------:R-:W-:Y:S01]  /*0300*/  ISETP.LE.AND P4, PT, RZ, UR9, PT ;  /* 0x00000009ff007c0c */ /* 0x000fe2000bf83270 */
[----:B------:R-:W-:Y:S01]  /*0310*/  ULDC.64 UR14, c[0x0][0x290] ;  /* 0x0000a400000e7ab9 */ /* 0x000fe20000000a00 */
[----:B------:R-:W-:Y:S01]  /*0320*/  ULDC.64 UR10, c[0x0][0x298] ;  /* 0x0000a600000a7ab9 */ /* 0x000fe20000000a00 */
[C---:B------:R-:W-:Y:S02]  /*0330*/  IADD3 R20, R30.reuse, 0x20, RZ ;  /* 0x000000201e147810 */ /* 0x040fe40007ffe0ff */
[----:B------:R-:W2:Y:S01]  /*0340*/  @P1 LDC.64 R12, c[0x0][0x288] ;  /* 0x0000a200ff0c1b82 */ /* 0x000ea20000000a00 */
[----:B------:R-:W-:Y:S02]  /*0350*/  IADD3 R19, R30, 0x30, RZ ;  /* 0x000000301e137810 */ /* 0x000fe40007ffe0ff */
[----:B------:R-:W-:-:S02]  /*0360*/  SHF.R.S32.HI R23, RZ, 0x1f, R20 ;  /* 0x0000001fff177819 */ /* 0x000fc40000011414 */
[----:B------:R-:W-:-:S03]  /*0370*/  SHF.R.S32.HI R21, RZ, 0x1f, R19 ;  /* 0x0000001fff157819 */ /* 0x000fc60000011413 */
        /* <DEDUP_REMOVED lines=40> */
[----:B------:R-:W-:-:S02]  /*0600*/  SHF.R.S32.HI R3, RZ, 0x1f, R29 ;  /* 0x0000001fff037819 */ /* 0x000fc4000001141d */
[----:B------:R-:W-:Y:S01]  /*0610*/  ISETP.GE.U32.AND P0, PT, R29, UR14, PT ;  /* 0x0000000e1d007c0c */ /* 0x000fe2000bf06070 */
[----:B------:R-:W-:Y:S01]  /*0620*/  IMAD R4, R4, UR10, RZ ;  /* 0x0000000a04047c24 */ /* 0x000fe2000f8e02ff */
[----:B------:R-:W-:Y:S02]  /*0630*/  LEA.HI.X.SX32 R35, R9, R6, 0x1, P2 ;  /* 0x0000000609237211 */ /* 0x000fe400010f0eff */
[----:B------:R-:W-:Y:S01]  /*0640*/  ISETP.GE.AND.EX P0, PT, R3, UR15, PT, P0 ;  /* 0x0000000f03007c0c */ /* 0x000fe2000bf06300 */
[C---:B------:R-:W-:Y:S01]  /*0650*/  IMAD R37, R5.reuse, UR11, R4 ;  /* 0x0000000b05257c24 */ /* 0x040fe2000f8e0204 */
[----:B------:R-:W-:Y:S01]  /*0660*/  ISETP.GE.U32.AND P2, PT, R20, UR14, PT ;  /* 0x0000000e14007c0c */ /* 0x000fe2000bf46070 */
[----:B------:R-:W-:Y:S01]  /*0670*/  IMAD.WIDE.U32 R34, R5, UR10, R34 ;  /* 0x0000000a05227c25 */ /* 0x000fe2000f8e0022 */
[----:B------:R-:W-:Y:S01]  /*0680*/  ISETP.GT.U32.OR P0, PT, R31, 0x17f, P0 ;  /* 0x0000017f1f00780c */ /* 0x000fe20000704470 */
[----:B------:R-:W-:Y:S01]  /*0690*/  ULDC.64 UR10, c[0x0][0x248] ;  /* 0x00009200000a7ab9 */ /* 0x000fe20000000a00 */
[----:B------:R-:W-:Y:S01]  /*06a0*/  ISETP.GE.U32.AND P3, PT, R19, UR14, PT ;  /* 0x0000000e13007c0c */ /* 0x000fe2000bf66070 */
[----:B--2---:R-:W-:Y:S01]  /*06b0*/  @P1 IMAD R4, R7, R12, RZ ;  /* 0x0000000c07041224 */ /* 0x004fe200078e02ff */
[----:B------:R-:W-:Y:S01]  /*06c0*/  IADD3 R37, R35, R37, RZ ;  /* 0x0000002523257210 */ /* 0x000fe20007ffe0ff */
[----:B------:R-:W-:Y:S01]  /*06d0*/  UIMAD.WIDE UR10, UR9, 0x8, UR10 ;  /* 0x00000008090a78a5 */ /* 0x000fe2000f8e020a */
[----:B------:R-:W-:Y:S01]  /*06e0*/  @P1 MOV R36, R34 ;  /* 0x0000002200241202 */ /* 0x000fe20000000f00 */
[----:B------:R-:W-:Y:S01]  /*06f0*/  @P1 IMAD R5, R30, R13, R4 ;  /* 0x0000000d1e051224 */ /* 0x000fe200078e0204 */
[----:B------:R-:W-:-:S03]  /*0700*/  ISETP.GE.AND.EX P2, PT, R23, UR15, PT, P2 ;  /* 0x0000000f17007c0c */ /* 0x000fc6000bf46320 */
[----:B------:R-:W-:Y:S01]  /*0710*/  @P1 IMAD.WIDE.U32 R12, R30, R12, R36 ;  /* 0x0000000c1e0c1225 */ /* 0x000fe200078e0024 */
[----:B------:R-:W-:Y:S01]  /*0720*/  MOV R4, UR10 ;  /* 0x0000000a00047c02 */ /* 0x000fe20008000f00 */
[----:B------:R-:W1:Y:S03]  /*0730*/  @!P0 LDC.64 R6, c[0x0][0x288] ;  /* 0x0000a200ff068b82 */ /* 0x000e660000000a00 */
[----:B------:R-:W-:Y:S02]  /*0740*/  @P1 IADD3 R13, R13, R5, RZ ;  /* 0x000000050d0d1210 */ /* 0x000fe40007ffe0ff */
[----:B------:R-:W-:Y:S02]  /*0750*/  MOV R5, UR11 ;  /* 0x0000000b00057c02 */ /* 0x000fe40008000f00 */
[----:B------:R-:W-:Y:S02]  /*0760*/  CS2R R26, SRZ ;  /* 0x00000000001a7805 */ /* 0x000fe4000001ff00 */
[C---:B------:R-:W-:Y:S01]  /*0770*/  @P1 SHF.L.U32 R25, R12.reuse, 0x1, RZ ;  /* 0x000000010c191819 */ /* 0x040fe200000006ff */
[----:B------:R-:W-:Y:S01]  /*0780*/  HFMA2.MMA R28, -RZ, RZ, 0, 0 ;  /* 0x00000000ff1c7435 */ /* 0x000fe200000001ff */
[----:B------:R-:W-:Y:S01]  /*0790*/  ISETP.GE.AND.EX P3, PT, R21, UR15, PT, P3 ;  /* 0x0000000f15007c0c */ /* 0x000fe2000bf66330 */
[----:B------:R-:W-:Y:S01]  /*07a0*/  UMOV UR14, 0x3f800000 ;  /* 0x3f800000000e7882 */ /* 0x000fe20000000000 */
[----:B------:R-:W2:Y:S01]  /*07b0*/  LDG.E.64 R4, desc[UR12][R4.64] ;  /* 0x0000000c04047981 */ /* 0x000ea2000c1e1b00 */
[----:B------:R-:W-:Y:S01]  /*07c0*/  ISETP.GT.U32.OR P2, PT, R31, 0x17f, P2 ;  /* 0x0000017f1f00780c */ /* 0x000fe20001744470 */
[----:B------:R-:W-:Y:S01]  /*07d0*/  ULDC.U8 UR11, c[0x0][0x2a4] ;  /* 0x0000a900000b7ab9 */ /* 0x000fe20000000000 */
[----:B------:R-:W-:-:S02]  /*07e0*/  @P1 SHF.L.U64.HI R22, R12, 0x1, R13 ;  /* 0x000000010c161819 */ /* 0x000fc4000001020d */
[----:B0-----:R-:W-:Y:S01]  /*07f0*/  @P1 IADD3 R10, P4, R25, R10, RZ ;  /* 0x0000000a190a1210 */ /* 0x001fe20007f9e0ff */
[----:B------:R-:W0:Y:S01]  /*0800*/  @!P0 LDC.64 R12, c[0x0][0x230] ;  /* 0x00008c00ff0c8b82 */ /* 0x000e220000000a00 */
[----:B------:R-:W-:Y:S02]  /*0810*/  ISETP.GT.U32.OR P3, PT, R31, 0x17f, P3 ;  /* 0x0000017f1f00780c */ /* 0x000fe40001f64470 */
[----:B------:R-:W-:Y:S01]  /*0820*/  @P1 IADD3.X R11, R22, R11, RZ, P4, !PT ;  /* 0x0000000b160b1210 */ /* 0x000fe200027fe4ff */
[----:B-1----:R-:W-:Y:S01]  /*0830*/  @!P0 IMAD R16, R3, R6, RZ ;  /* 0x0000000603108224 */ /* 0x002fe200078e02ff */
[----:B------:R-:W-:-:S03]  /*0840*/  @!P0 MOV R17, R37 ;  /* 0x0000002500118202 */ /* 0x000fc60000000f00 */
[----:B------:R1:W5:Y:S01]  /*0850*/  @P1 LDG.E R27, desc[UR12][R10.64] ;  /* 0x0000000c0a1b1981 */ /* 0x000362000c1e1900 */
[C---:B------:R-:W-:Y:S01]  /*0860*/  @!P0 IMAD R3, R29.reuse, R7, R16 ;  /* 0x000000071d038224 */ /* 0x040fe200078e0210 */
[----:B------:R-:W-:Y:S01]  /*0870*/  @!P0 MOV R16, R34 ;  /* 0x0000002200108202 */ /* 0x000fe20000000f00 */
[----:B-1----:R-:W1:Y:S04]  /*0880*/  @!P2 LDC.64 R10, c[0x0][0x288] ;  /* 0x0000a200ff0aab82 */ /* 0x002e680000000a00 */
[----:B------:R-:W-:-:S04]  /*0890*/  @!P0 IMAD.WIDE.U32 R16, R29, R6, R16 ;  /* 0x000000061d108225 */ /* 0x000fc800078e0010 */
[----:B------:R-:W4:Y:S01]  /*08a0*/  @!P3 LDC.64 R6, c[0x0][0x288] ;  /* 0x0000a200ff06bb82 */ /* 0x000f220000000a00 */
[----:B---3--:R-:W-:Y:S02]  /*08b0*/  @P1 IADD3 R24, P4, R25, R14, RZ ;  /* 0x0000000e19181210 */ /* 0x008fe40007f9e0ff */
[----:B------:R-:W-:Y:S02]  /*08c0*/  @!P0 IADD3 R17, R17, R3, RZ ;  /* 0x0000000311118210 */ /* 0x000fe40007ffe0ff */
[----:B------:R-:W-:Y:S02]  /*08d0*/  @P1 IADD3.X R25, R22, R15, RZ, P4, !PT ;  /* 0x0000000f16191210 */ /* 0x000fe400027fe4ff */
[C---:B------:R-:W-:Y:S01]  /*08e0*/  @!P0 SHF.L.U32 R3, R16.reuse, 0x1, RZ ;  /* 0x0000000110038819 */ /* 0x040fe200000006ff */
[----:B------:R-:W3:Y:S01]  /*08f0*/  @!P2 LDC.64 R14, c[0x0][0x230] ;  /* 0x00008c00ff0eab82 */ /* 0x000ee20000000a00 */
[----:B------:R-:W-:Y:S01]  /*0900*/  @!P0 SHF.L.U64.HI R18, R16, 0x1, R17 ;  /* 0x0000000110128819 */ /* 0x000fe20000010211 */
[----:B------:R1:W5:Y:S01]  /*0910*/  @P1 LDG.E R26, desc[UR12][R24.64] ;  /* 0x0000000c181a1981 */ /* 0x000362000c1e1900 */
[----:B0-----:R-:W-:-:S05]  /*0920*/  @!P0 IADD3 R12, P5, R3, R12, RZ ;  /* 0x0000000c030c8210 */ /* 0x001fca0007fbe0ff */
[----:B------:R-:W0:Y:S01]  /*0930*/  @!P0 LDC.64 R16, c[0x0][0x228] ;  /* 0x00008a00ff108b82 */ /* 0x000e220000000a00 */
[----:B-1----:R-:W-:Y:S01]  /*0940*/  @!P2 IMAD R22, R23, R10, RZ ;  /* 0x0000000a1716a224 */ /* 0x002fe200078e02ff */
[----:B------:R-:W-:Y:S02]  /*0950*/  @!P2 MOV R24, R34 ;  /* 0x000000220018a202 */ /* 0x000fe40000000f00 */
[----:B------:R-:W-:Y:S01]  /*0960*/  @!P2 MOV R25, R37 ;  /* 0x000000250019a202 */ /* 0x000fe20000000f00 */
[----:B------:R-:W-:Y:S01]  /*0970*/  @!P2 IMAD R22, R20, R11, R22 ;  /* 0x0000000b1416a224 */ /* 0x000fe200078e0216 */
[----:B------:R-:W-:Y:S01]  /*0980*/  @!P0 IADD3.X R13, R18, R13, RZ, P5, !PT ;  /* 0x0000000d120d8210 */ /* 0x000fe20002ffe4ff */
[----:B----4-:R-:W-:Y:S01]  /*0990*/  @!P3 IMAD R23, R21, R6, RZ ;  /* 0x000000061517b224 */ /* 0x010fe200078e02ff */
[----:B------:R-:W-:Y:S01]  /*09a0*/  @!P3 MOV R21, R37 ;  /* 0x000000250015b202 */ /* 0x000fe20000000f00 */
[----:B------:R-:W-:Y:S01]  /*09b0*/  @!P2 IMAD.WIDE.U32 R24, R20, R10, R24 ;  /* 0x0000000a1418a225 */ /* 0x000fe200078e0018 */
[----:B------:R-:W-:Y:S01]  /*09c0*/  @!P3 MOV R20, R34 ;  /* 0x000000220014b202 */ /* 0x000fe20000000f00 */
[----:B------:R1:W5:Y:S01]  /*09d0*/  @!P0 LDG.E R28, desc[UR12][R12.64] ;  /* 0x0000000c0c1c8981 */ /* 0x000362000c1e1900 */
[----:B------:R-:W4:Y:S01]  /*09e0*/  @!P2 LDC.64 R10, c[0x0][0x228] ;  /* 0x00008a00ff0aab82 */ /* 0x000f220000000a00 */
[----:B------:R-:W-:-:S02]  /*09f0*/  @!P3 IMAD R23, R19, R7, R23 ;  /* 0x000000071317b224 */ /* 0x000fc400078e0217 */
[----:B------:R-:W-:-:S05]  /*0a00*/  @!P3 IMAD.WIDE.U32 R20, R19, R6, R20 ;  /* 0x000000061314b225 */ /* 0x000fca00078e0014 */
[----:B------:R-:W4:Y:S08]  /*0a10*/  @!P3 LDC.64 R6, c[0x0][0x228] ;  /* 0x00008a00ff06bb82 */ /* 0x000f300000000a00 */
[----:B-1----:R-:W1:Y:S01]  /*0a20*/  @!P3 LDC.64 R12, c[0x0][0x230] ;  /* 0x00008c00ff0cbb82 */ /* 0x002e620000000a00 */
[----:B0-----:R-:W-:Y:S02]  /*0a30*/  @!P0 IADD3 R16, P4, R3, R16, RZ ;  /* 0x0000001003108210 */ /* 0x001fe40007f9e0ff */
[----:B------:R-:W-:-:S04]  /*0a40*/  @!P2 IADD3 R3, R25, R22, RZ ;  /* 0x000000161903a210 */ /* 0x000fc80007ffe0ff */
[C---:B------:R-:W-:Y:S02]  /*0a50*/  @!P2 SHF.L.U64.HI R22, R24.reuse, 0x1, R3 ;  /* 0x000000011816a819 */ /* 0x040fe40000010203 */
[----:B------:R-:W-:Y:S02]  /*0a60*/  @!P2 SHF.L.U32 R3, R24, 0x1, RZ ;  /* 0x000000011803a819 */ /* 0x000fe400000006ff */
[----:B------:R-:W-:Y:S02]  /*0a70*/  CS2R R24, SRZ ;  /* 0x0000000000187805 */ /* 0x000fe4000001ff00 */
[----:B------:R-:W-:Y:S02]  /*0a80*/  @!P0 IADD3.X R17, R18, R17, RZ, P4, !PT ;  /* 0x0000001112118210 */ /* 0x000fe400027fe4ff */
[----:B---3--:R-:W-:Y:S02]  /*0a90*/  @!P2 IADD3 R14, P4, R3, R14, RZ ;  /* 0x0000000e030ea210 */ /* 0x008fe40007f9e0ff */
[----:B------:R-:W-:Y:S01]  /*0aa0*/  @!P3 IADD3 R21, R21, R23, RZ ;  /* 0x000000171515b210 */ /* 0x000fe20007ffe0ff */
[----:B------:R-:W5:Y:S01]  /*0ab0*/  @!P0 LDG.E R25, desc[UR12][R16.64] ;  /* 0x0000000c10198981 */ /* 0x000f62000c1e1900 */
[----:B------:R-:W-:-:S02]  /*0ac0*/  @!P3 SHF.L.U32 R19, R20, 0x1, RZ ;  /* 0x000000011413b819 */ /* 0x000fc400000006ff */
[----:B------:R-:W-:Y:S02]  /*0ad0*/  @!P2 IADD3.X R15, R22, R15, RZ, P4, !PT ;  /* 0x0000000f160fa210 */ /* 0x000fe400027fe4ff */
[----:B----4-:R-:W-:Y:S02]  /*0ae0*/  @!P2 IADD3 R10, P0, R3, R10, RZ ;  /* 0x0000000a030aa210 */ /* 0x010fe40007f1e0ff */
[----:B------:R-:W-:Y:S02]  /*0af0*/  @!P3 SHF.L.U64.HI R20, R20, 0x1, R21 ;  /* 0x000000011414b819 */ /* 0x000fe40000010215 */
[C---:B-1----:R-:W-:Y:S02]  /*0b00*/  @!P3 IADD3 R12, P4, R19.reuse, R12, RZ ;  /* 0x0000000c130cb210 */ /* 0x042fe40007f9e0ff */
[----:B------:R-:W-:Y:S02]  /*0b10*/  @!P3 IADD3 R6, P5, R19, R6, RZ ;  /* 0x000000061306b210 */ /* 0x000fe40007fbe0ff */
[----:B------:R-:W-:-:S02]  /*0b20*/  @!P2 IADD3.X R11, R22, R11, RZ, P0, !PT ;  /* 0x0000000b160ba210 */ /* 0x000fc400007fe4ff */
[C---:B------:R-:W-:Y:S02]  /*0b30*/  @!P3 IADD3.X R13, R20.reuse, R13, RZ, P4, !PT ;  /* 0x0000000d140db210 */ /* 0x040fe400027fe4ff */
[----:B------:R-:W-:Y:S02]  /*0b40*/  @!P3 IADD3.X R7, R20, R7, RZ, P5, !PT ;  /* 0x000000071407b210 */ /* 0x000fe40002ffe4ff */
[----:B------:R-:W-:Y:S02]  /*0b50*/  CS2R R20, SRZ ;  /* 0x0000000000147805 */ /* 0x000fe4000001ff00 */
[----:B------:R-:W-:Y:S01]  /*0b60*/  MOV R22, RZ ;  /* 0x000000ff00167202 */ /* 0x000fe20000000f00 */
[----:B------:R-:W5:Y:S04]  /*0b70*/  @!P3 LDG.E R24, desc[UR12][R12.64] ;  /* 0x0000000c0c18b981 */ /* 0x000f68000c1e1900 */
[----:B------:R-:W5:Y:S04]  /*0b80*/  @!P3 LDG.E R21, desc[UR12][R6.64] ;  /* 0x0000000c0615b981 */ /* 0x000f68000c1e1900 */
[----:B------:R-:W5:Y:S01]  /*0b90*/  @!P2 LDG.E R22, desc[UR12][R10.64] ;  /* 0x0000000c0a16a981 */ /* 0x000f62000c1e1900 */
[----:B------:R-:W-:-:S10]  /*0ba0*/  HFMA2.MMA R23, -RZ, RZ, 0, 0 ;  /* 0x00000000ff177435 */ /* 0x000fd400000001ff */
[----:B------:R0:W5:Y:S01]  /*0bb0*/  @!P2 LDG.E R23, desc[UR12][R14.64] ;  /* 0x0000000c0e17a981 */ /* 0x000162000c1e1900 */
[----:B------:R-:W-:Y:S01]  /*0bc0*/  BSSY B0, `(.L_x_1378) ;  /* 0x0000020000007945 */ /* 0x000fe20003800000 */
[----:B------:R-:W-:Y:S01]  /*0bd0*/  HFMA2.MMA R3, -RZ, RZ, 0, 0 ;  /* 0x00000000ff037435 */ /* 0x000fe200000001ff */
[----:B--2---:R-:W-:-:S13]  /*0be0*/  R2UR UR17, R4 ;  /* 0x00000000041172ca */ /* 0x004fda00000e0000 */
[----:B------:R-:W-:-:S05]  /*0bf0*/  MOV R4, UR17 ;  /* 0x0000001100047c02 */ /* 0x000fca0008000f00 */
[----:B------:R-:W-:-:S05]  /*0c00*/  FFMA.FTZ R5, -R4, UR17, R5 ;  /* 0x0000001104057c23 */ /* 0x000fca0008010105 */
[----:B------:R-:W-:-:S13]  /*0c10*/  FSETP.GTU.FTZ.AND P0, PT, R5, RZ, PT ;  /* 0x000000ff0500720b */ /* 0x000fda0003f1c000 */
[----:B------:R-:W-:Y:S01]  /*0c20*/  VOTEU.ANY UP0, P0 ;  /* 0x00000000003f7886 */ /* 0x000fe20000000100 */
[----:B------:R-:W-:-:S04]  /*0c30*/  PLOP3.LUT P0, PT, PT, PT, UP0, 0x80, 0x0 ;  /* 0x000000000000781c */ /* 0x000fc80003f0f008 */
[----:B------:R-:W-:-:S09]  /*0c40*/  @UP0 ULDC UR10, c[0x0][0x250] ;  /* 0x00009400000a0ab9 */ /* 0x000fd20000000800 */
[----:B0-----:R-:W-:-:S06]  /*0c50*/  @P0 FADD.FTZ R14, R5, UR10 ;  /* 0x0000000a050e0e21 */ /* 0x001fcc0008010000 */
        /* <DEDUP_REMOVED lines=11> */
[----:B0-----:R-:W-:-:S05]  /*0d10*/  IMAD.WIDE R10, R9, 0x2, R10 ;  /* 0x00000002090a7825 */ /* 0x001fca00078e020a */
[----:B------:R-:W2:Y:S04]  /*0d20*/  LDG.E.U16 R20, desc[UR12][R10.64] ;  /* 0x0000000c0a147981 */ /* 0x000ea8000c1e1500 */
[----:B------:R-:W3:Y:S01]  /*0d30*/  LDG.E.U16 R5, desc[UR12][R10.64+0x2] ;  /* 0x0000020c0a057981 */ /* 0x000ee2000c1e1500 */
[----:B-1----:R-:W-:-:S04]  /*0d40*/  @P0 LEA R6, P2, R9, R6, 0x1 ;  /* 0x0000000609060211 */ /* 0x002fc800078408ff */
[----:B------:R-:W-:-:S05]  /*0d50*/  @P0 LEA.HI.X R7, R9, R7, R8, 0x1, P2 ;  /* 0x0000000709070211 */ /* 0x000fca00010f0c08 */
[----:B------:R-:W4:Y:S04]  /*0d60*/  @P0 LDG.E.U16 R9, desc[UR12][R6.64] ;  /* 0x0000000c06090981 */ /* 0x000f28000c1e1500 */
[----:B------:R-:W4:Y:S01]  /*0d70*/  @P0 LDG.E.U16 R8, desc[UR12][R6.64+0x2] ;  /* 0x0000020c06080981 */ /* 0x000f22000c1e1500 */
[----:B--2---:R-:W-:Y:S02]  /*0d80*/  SHF.L.U32 R20, R20, 0x10, RZ ;  /* 0x0000001014147819 */ /* 0x004fe400000006ff */
[----:B---3--:R-:W-:Y:S02]  /*0d90*/  SHF.L.U32 R5, R5, 0x10, RZ ;  /* 0x0000001005057819 */ /* 0x008fe400000006ff */
[----:B----4-:R-:W-:Y:S02]  /*0da0*/  @P0 SHF.L.U32 R3, R9, 0x10, RZ ;  /* 0x0000001009030819 */ /* 0x010fe400000006ff */
[----:B------:R-:W-:-:S07]  /*0db0*/  @P0 SHF.L.U32 R4, R8, 0x10, RZ ;  /* 0x0000001008040819 */ /* 0x000fce00000006ff */
.L_x_1379:
[----:B------:R-:W-:Y:S05]  /*0dc0*/  BSYNC B0 ;  /* 0x0000000000007941 */ /* 0x000fea0003800000 */
.L_x_1378:
[----:B------:R-:W-:Y:S01]  /*0dd0*/  ISETP.NE.AND P3, PT, RZ, UR11, PT ;  /* 0x0000000bff007c0c */ /* 0x000fe2000bf65270 */
[--C-:B-----5:R-:W-:Y:S02]  /*0de0*/  HADD2.F32 R7, -RZ, R27.reuse.H0_H0 ;  /* 0x2000001bff077230 */ /* 0x120fe40000004100 */
        /* <DEDUP_REMOVED lines=29> */
.L_x_1380:
        /* <DEDUP_REMOVED lines=32> */
.L_x_1381:
[----:B------:R-:W-:Y:S01]  /*11c0*/  FADD.FTZ R10, RZ, R10 ;  /* 0x0000000aff0a7221 */ /* 0x000fe20000010000 */
[----:B------:R-:W-:Y:S01]  /*11d0*/  FFMA.FTZ R17, R7, R16, R18 ;  /* 0x0000001007117223 */ /* 0x000fe20000010012 */
[----:B------:R-:W-:Y:S01]  /*11e0*/  FADD.FTZ R9, R16, R9 ;  /* 0x0000000910097221 */ /* 0x000fe20000010000 */
[----:B------:R-:W-:Y:S01]  /*11f0*/  FMUL.FTZ R16, R13, R20 ;  /* 0x000000140d107220 */ /* 0x000fe20000410000 */
[----:B------:R-:W-:Y:S01]  /*1200*/  FFMA.FTZ R18, R7, R8, RZ ;  /* 0x0000000807127223 */ /* 0x000fe200000100ff */
[----:B------:R-:W-:Y:S01]  /*1210*/  FFMA.FTZ R6, R14, R13, R15 ;  /* 0x0000000d0e067223 */ /* 0x000fe2000001000f */
[----:B------:R-:W-:Y:S01]  /*1220*/  FADD.FTZ R10, R10, R13 ;  /* 0x0000000d0a0a7221 */ /* 0x000fe20000010000 */
[----:B------:R-:W-:Y:S01]  /*1230*/  FADD.FTZ R7, RZ, R8 ;  /* 0x00000008ff077221 */ /* 0x000fe20000010000 */
[----:B------:R-:W-:Y:S01]  /*1240*/  FFMA.FTZ R14, R14, R16, R17 ;  /* 0x000000100e0e7223 */ /* 0x000fe20000010011 */
[----:B------:R-:W-:Y:S01]  /*1250*/  FMUL.FTZ R13, R12, R5 ;  /* 0x000000050c0d7220 */ /* 0x000fe20000410000 */
[----:B------:R-:W-:-:S02]  /*1260*/  HADD2.F32 R8, -RZ, R23.H0_H0 ;  /* 0x20000017ff087230 */ /* 0x000fc40000004100 */
[----:B------:R-:W-:Y:S01]  /*1270*/  FADD.FTZ R16, R9, R16 ;  /* 0x0000001009107221 */ /* 0x000fe20000010000 */
[----:B------:R-:W-:Y:S02]  /*1280*/  HADD2.F32 R15, -RZ, R23.H1_H1 ;  /* 0x30000017ff0f7230 */ /* 0x000fe40000004100 */
[----:B------:R-:W-:Y:S01]  /*1290*/  FFMA.FTZ R9, R11, R12, R18 ;  /* 0x0000000c0b097223 */ /* 0x000fe20000010012 */
[----:B------:R-:W-:Y:S01]  /*12a0*/  FADD.FTZ R7, R7, R12 ;  /* 0x0000000c07077221 */ /* 0x000fe20000010000 */
[----:B------:R-:W-:Y:S01]  /*12b0*/  FFMA.FTZ R12, R11, R13, R14 ;  /* 0x0000000d0b0c7223 */ /* 0x000fe2000001000e */
[----:B------:R-:W-:Y:S01]  /*12c0*/  FADD.FTZ R11, R8, -UR17 ;  /* 0x80000011080b7e21 */ /* 0x000fe20008010000 */
[----:B------:R-:W-:Y:S01]  /*12d0*/  FADD.FTZ R14, R15, -UR17 ;  /* 0x800000110f0e7e21 */ /* 0x000fe20008010000 */
[----:B------:R-:W-:Y:S01]  /*12e0*/  FADD.FTZ R13, R13, R16 ;  /* 0x000000100d0d7221 */ /* 0x000fe20000010000 */
        /* <DEDUP_REMOVED lines=11> */
[----:B------:R-:W-:Y:S01]  /*13a0*/  FMUL.FTZ R17, R17, R16 ;  /* 0x0000001011117220 */ /* 0x000fe20000410000 */
[----:B------:R-:W-:Y:S02]  /*13b0*/  FFMA.FTZ R16, R11, R5, R4 ;  /* 0x000000050b107223 */ /* 0x000fe40000010004 */
[----:B------:R-:W-:Y:S02]  /*13c0*/  FFMA.FTZ R14, R14, R33, 1 ;  /* 0x3f8000000e0e7423 */ /* 0x000fe40000010021 */
[----:B------:R-:W-:Y:S02]  /*13d0*/  FMUL.FTZ R33, R16, -1.4426950216293334961 ;  /* 0xbfb8aa3b10217820 */ /* 0x000fe40000410000 */
[----:B------:R-:W-:-:S04]  /*13e0*/  FMUL.FTZ R17, R17, R14 ;  /* 0x0000000e11117220 */ /* 0x000fc80000410000 */
[----:B------:R-:W0:Y:S02]  /*13f0*/  MUFU.EX2 R33, R33 ;  /* 0x0000002100217308 */ /* 0x000e240000000800 */
[----:B0-----:R-:W-:-:S06]  /*1400*/  FADD.FTZ R33, R33, 1 ;  /* 0x3f80000021217421 */ /* 0x001fcc0000010000 */
[----:B------:R-:W0:Y:S02]  /*1410*/  MUFU.RCP R33, R33 ;  /* 0x0000002100217308 */ /* 0x000e240000001000 */
[----:B0-----:R-:W-:Y:S01]  /*1420*/  FADD.FTZ R18, -R33, 1 ;  /* 0x3f80000021127421 */ /* 0x001fe20000010100 */
[----:B------:R-:W-:-:S03]  /*1430*/  FMUL.FTZ R8, R8, R33 ;  /* 0x0000002108087220 */ /* 0x000fc60000410000 */
[----:B------:R-:W-:-:S04]  /*1440*/  FFMA.FTZ R19, R16, R18, 1 ;  /* 0x3f80000010137423 */ /* 0x000fc80000010012 */
[----:B------:R-:W-:-:S07]  /*1450*/  FMUL.FTZ R8, R8, R19 ;  /* 0x0000001308087220 */ /* 0x000fce0000410000 */
.L_x_1382:
[----:B------:R-:W-:Y:S01]  /*1460*/  FMUL.FTZ R19, R17, R20 ;  /* 0x0000001411137220 */ /* 0x000fe20000410000 */
[C---:B------:R-:W-:Y:S01]  /*1470*/  FFMA.FTZ R6, R15.reuse, R17, R6 ;  /* 0x000000110f067223 */ /* 0x040fe20000010006 */
[--C-:B------:R-:W-:Y:S02]  /*1480*/  HADD2.F32 R16, -RZ, R24.reuse.H1_H1 ;  /* 0x30000018ff107230 */ /* 0x100fe40000004100 */
[----:B------:R-:W-:Y:S01]  /*1490*/  FADD.FTZ R10, R10, R17 ;  /* 0x000000110a0a7221 */ /* 0x000fe20000010000 */
[----:B------:R-:W-:Y:S01]  /*14a0*/  FFMA.FTZ R12, R15, R19, R12 ;  /* 0x000000130f0c7223 */ /* 0x000fe2000001000c */
[----:B------:R-:W-:Y:S02]  /*14b0*/  HADD2.F32 R15, -RZ, R24.H0_H0 ;  /* 0x20000018ff0f7230 */ /* 0x000fe40000004100 */
[----:B------:R-:W-:Y:S01]  /*14c0*/  FADD.FTZ R14, R13, R19 ;  /* 0x000000130d0e7221 */ /* 0x000fe20000010000 */
[----:B------:R-:W-:Y:S01]  /*14d0*/  FMUL.FTZ R13, R8, R5 ;  /* 0x00000005080d7220 */ /* 0x000fe20000410000 */
[----:B------:R-:W-:Y:S01]  /*14e0*/  FADD.FTZ R16, R16, -UR17 ;  /* 0x8000001110107e21 */ /* 0x000fe20008010000 */
[----:B------:R-:W-:Y:S01]  /*14f0*/  FFMA.FTZ R9, R11, R8, R9 ;  /* 0x000000080b097223 */ /* 0x000fe20000010009 */
        /* <DEDUP_REMOVED lines=26> */
.L_x_1383:
[----:B------:R-:W-:Y:S01]  /*16a0*/  FMUL.FTZ R16, R11, R20 ;  /* 0x000000140b107220 */ /* 0x000fe20000410000 */
[----:B------:R-:W-:Y:S01]  /*16b0*/  ISETP.GT.AND P0, PT, R0, 0x1e, PT ;  /* 0x0000001e0000780c */ /* 0x000fe20003f04270 */
[----:B------:R-:W0:Y:S01]  /*16c0*/  S2UR UR15, SR_CgaCtaId ;  /* 0x00000000000f79c3 */ /* 0x000e220000008800 */
[----:B------:R-:W-:Y:S01]  /*16d0*/  UMOV UR11, 0x400 ;  /* 0x00000400000b7882 */ /* 0x000fe20000000000 */
[----:B------:R-:W-:Y:S01]  /*16e0*/  FFMA.FTZ R12, R17, R16, R12 ;  /* 0x00000010110c7223 */ /* 0x000fe2000001000c */
[----:B------:R-:W-:Y:S01]  /*16f0*/  FADD.FTZ R19, R13, R16 ;  /* 0x000000100d137221 */ /* 0x000fe20000010000 */
[----:B------:R-:W-:Y:S01]  /*1700*/  FMUL.FTZ R16, R14, R5 ;  /* 0x000000050e107220 */ /* 0x000fe20000410000 */
[----:B------:R-:W-:Y:S01]  /*1710*/  UIADD3 UR10, UR11, 0x80, URZ ;  /* 0x000000800b0a7890 */ /* 0x000fe2000fffe03f */
[----:B------:R-:W-:Y:S01]  /*1720*/  ISETP.NE.AND P2, PT, R31, RZ, PT ;  /* 0x000000ff1f00720c */ /* 0x000fe20003f45270 */
[----:B------:R-:W-:Y:S01]  /*1730*/  FADD.FTZ R7, R7, R8 ;  /* 0x0000000807077221 */ /* 0x000fe20000010000 */
[----:B------:R-:W-:Y:S01]  /*1740*/  FFMA.FTZ R13, R15, R16, R12 ;  /* 0x000000100f0d7223 */ /* 0x000fe2000001000c */
[----:B------:R-:W-:Y:S01]  /*1750*/  FADD.FTZ R12, R16, R19 ;  /* 0x00000013100c7221 */ /* 0x000fe20000010000 */
[----:B------:R-:W-:Y:S01]  /*1760*/  FFMA.FTZ R8, R17, R11, R6 ;  /* 0x0000000b11087223 */ /* 0x000fe20000010006 */
[----:B------:R-:W-:Y:S01]  /*1770*/  FADD.FTZ R10, R10, R11 ;  /* 0x0000000b0a0a7221 */ /* 0x000fe20000010000 */
[----:B------:R-:W-:Y:S01]  /*1780*/  FFMA.FTZ R9, R15, R14, R9 ;  /* 0x0000000e0f097223 */ /* 0x000fe20000010009 */
[----:B------:R-:W1:Y:S01]  /*1790*/  SHFL.DOWN PT, R16, R13, 0x1, 0x1f ;  /* 0x08201f000d107f89 */ /* 0x000e6200000e0000 */
[----:B------:R-:W-:Y:S01]  /*17a0*/  FADD.FTZ R11, R7, R14 ;  /* 0x0000000e070b7221 */ /* 0x000fe20000010000 */
[----:B------:R-:W-:Y:S01]  /*17b0*/  BSSY B0, `(.L_x_1384) ;  /* 0x000003f000007945 */ /* 0x000fe20003800000 */
[----:B------:R-:W-:Y:S01]  /*17c0*/  ISETP.GT.U32.AND P4, PT, R31, 0x17, PT ;  /* 0x000000171f00780c */ /* 0x000fe20003f84070 */
[----:B------:R-:W2:Y:S01]  /*17d0*/  SHFL.DOWN PT, R19, R12, 0x1, 0x1f ;  /* 0x08201f000c137f89 */ /* 0x000ea200000e0000 */
        /* <DEDUP_REMOVED lines=29> */
[----:B------:R-:W-:Y:S06]  /*19b0*/  BAR.SYNC.DEFER_BLOCKING 0x0 ;  /* 0x0000000000007b1d */ /* 0x000fec0000010000 */
[----:B------:R-:W-:Y:S05]  /*19c0*/  @P2 BRA `(.L_x_1385) ;  /* 0x0000000000742947 */ /* 0x000fea0003800000 */
[----:B------:R-:W-:-:S09]  /*19d0*/  ULEA UR10, UR15, UR11, 0x18 ;  /* 0x0000000b0f0a7291 */ /* 0x000fd2000f8ec03f */
[----:B------:R-:W1:Y:S04]  /*19e0*/  LDS.64 R16, [UR10+0x18] ;  /* 0x0000180aff107984 */ /* 0x000e680008000a00 */
[----:B------:R-:W2:Y:S01]  /*19f0*/  LDS.128 R12, [UR10+0x20] ;  /* 0x0000200aff0c7984 */ /* 0x000ea20008000c00 */
        /* <DEDUP_REMOVED lines=8> */
[----:B0-----:R-:W-:Y:S01]  /*1a80*/  FADD.FTZ R7, R7, R16 ;  /* 0x0000001007077221 */ /* 0x001fe20000010000 */
[----:B------:R-:W-:-:S03]  /*1a90*/  FADD.FTZ R6, R6, R17 ;  /* 0x0000001106067221 */ /* 0x000fc60000010000 */
[----:B------:R-:W-:Y:S01]  /*1aa0*/  FADD.FTZ R7, R7, R18 ;  /* 0x0000001207077221 */ /* 0x000fe20000010000 */
[----:B------:R-:W-:Y:S02]  /*1ab0*/  FADD.FTZ R6, R6, R19 ;  /* 0x0000001306067221 */ /* 0x000fe40000010000 */
[----:B------:R-:W0:Y:S01]  /*1ac0*/  LDS.128 R16, [UR10+0x50] ;  /* 0x0000500aff107984 */ /* 0x000e220008000c00 */
[----:B-1----:R-:W-:Y:S01]  /*1ad0*/  FADD.FTZ R7, R7, R12 ;  /* 0x0000000c07077221 */ /* 0x002fe20000010000 */
[----:B------:R-:W-:-:S03]  /*1ae0*/  FADD.FTZ R6, R6, R13 ;  /* 0x0000000d06067221 */ /* 0x000fc60000010000 */
[----:B------:R-:W-:Y:S01]  /*1af0*/  FADD.FTZ R7, R7, R14 ;  /* 0x0000000e07077221 */ /* 0x000fe20000010000 */
[----:B------:R-:W-:Y:S02]  /*1b00*/  FADD.FTZ R6, R6, R15 ;  /* 0x0000000f06067221 */ /* 0x000fe40000010000 */
[----:B------:R-:W1:Y:S01]  /*1b10*/  LDS.128 R12, [UR10+0x60] ;  /* 0x0000600aff0c7984 */ /* 0x000e620008000c00 */
[----:B0-----:R-:W-:Y:S01]  /*1b20*/  FADD.FTZ R7, R7, R16 ;  /* 0x0000001007077221 */ /* 0x001fe20000010000 */
[----:B------:R-:W-:-:S03]  /*1b30*/  FADD.FTZ R6, R6, R17 ;  /* 0x0000001106067221 */ /* 0x000fc60000010000 */
[----:B------:R-:W-:Y:S01]  /*1b40*/  FADD.FTZ R7, R7, R18 ;  /* 0x0000001207077221 */ /* 0x000fe20000010000 */
[----:B------:R-:W-:-:S03]  /*1b50*/  FADD.FTZ R6, R6, R19 ;  /* 0x0000001306067221 */ /* 0x000fc60000010000 */
[----:B-1----:R-:W-:Y:S01]  /*1b60*/  FADD.FTZ R7, R7, R12 ;  /* 0x0000000c07077221 */ /* 0x002fe20000010000 */
[----:B------:R-:W-:-:S03]  /*1b70*/  FADD.FTZ R12, R6, R13 ;  /* 0x0000000d060c7221 */ /* 0x000fc60000010000 */
[----:B------:R-:W-:Y:S01]  /*1b80*/  FADD.FTZ R6, R7, R14 ;  /* 0x0000000e07067221 */ /* 0x000fe20000010000 */
[----:B------:R-:W-:-:S07]  /*1b90*/  FADD.FTZ R7, R12, R15 ;  /* 0x0000000f0c077221 */ /* 0x000fce0000010000 */
.L_x_1385:
[----:B------:R-:W-:Y:S05]  /*1ba0*/  BSYNC B0 ;  /* 0x0000000000007941 */ /* 0x000fea0003800000 */
.L_x_1384:
        /* <DEDUP_REMOVED lines=78> */
.L_x_1387:
[----:B------:R-:W-:Y:S05]  /*2090*/  BSYNC B0 ;  /* 0x0000000000007941 */ /* 0x000fea0003800000 */
.L_x_1386:
        /* <DEDUP_REMOVED lines=20> */
.L_x_1389:
[----:B------:R-:W-:Y:S05]  /*21e0*/  BSYNC B0 ;  /* 0x0000000000007941 */ /* 0x000fea0003800000 */
.L_x_1388:
        /* <DEDUP_REMOVED lines=34> */
.L_x_1392:
[----:B------:R-:W2:Y:S04]  /*2410*/  LDG.E.STRONG.GPU R10, desc[UR12][R8.64] ;  /* 0x0000000c080a7981 */ /* 0x000ea8000c1ef900 */
[----:B--2---:R-:W-:Y:S01]  /*2420*/  CCTL.IVALL ;  /* 0x00000000ff00798f */ /* 0x004fe20002000000 */
[----:B------:R-:W-:Y:S05]  /*2430*/  YIELD ;  /* 0x0000000000007946 */ /* 0x000fea0003800000 */
[----:B------:R-:W-:-:S13]  /*2440*/  ISETP.NE.AND P0, PT, R10, R13, PT ;  /* 0x0000000d0a00720c */ /* 0x000fda0003f05270 */
[----:B------:R-:W-:Y:S05]  /*2450*/  @P0 BRA `(.L_x_1392) ;  /* 0xfffffffc00ec0947 */ /* 0x000fea000383ffff */
.L_x_1391:
        /* <DEDUP_REMOVED lines=17> */
.L_x_1396:
        /* <DEDUP_REMOVED lines=115> */
.L_x_1395:
        /* <DEDUP_REMOVED lines=61> */
.L_x_1397:
[----:B------:R-:W-:-:S13]  /*3070*/  ISETP.NE.OR P0, PT, R17, RZ, P0 ;  /* 0x000000ff1100720c */ /* 0x000fda0000705670 */
[----:B------:R-:W-:Y:S05]  /*3080*/  @!P0 BRA `(.L_x_1393) ;  /* 0x00000000007c8947 */ /* 0x000fea0003800000 */
.L_x_1394:
        /* <DEDUP_REMOVED lines=31> */
.L_x_1393:
        /* <DEDUP_REMOVED lines=11> */
.L_x_1399:
[----:B------:R-:W-:Y:S05]  /*3330*/  BSYNC B0 ;  /* 0x0000000000007941 */ /* 0x000fea0003800000 */
.L_x_1398:
        /* <DEDUP_REMOVED lines=16> */
.L_x_1390:
[----:B------:R-:W1:Y:S01]  /*3440*/  S2UR UR11, SR_CgaCtaId ;  /* 0x00000000000b79c3 */ /* 0x000e620000008800 */
[----:B------:R-:W-:Y:S01]  /*3450*/  UMOV UR10, 0x400 ;  /* 0x00000400000a7882 */ /* 0x000fe20000000000 */
[C---:B--2---:R-:W-:Y:S01]  /*3460*/  IADD3 R13, R30.reuse, 0x20, RZ ;  /* 0x000000201e0d7810 */ /* 0x044fe20007ffe0ff */
[--C-:B------:R-:W-:Y:S01]  /*3470*/  HADD2.F32 R17, -RZ, R28.reuse.H0_H0 ;  /* 0x2000001cff117230 */ /* 0x100fe20000004100 */
[----:B------:R-:W-:Y:S01]  /*3480*/  IADD3 R12, R30, 0x30, RZ ;  /* 0x000000301e0c7810 */ /* 0x000fe20007ffe0ff */
[----:B------:R-:W-:Y:S01]  /*3490*/  HADD2.F32 R28, -RZ, R28.H1_H1 ;  /* 0x3000001cff1c7230 */ /* 0x000fe20000004100 */
[----:B------:R-:W-:Y:S02]  /*34a0*/  SHF.R.S32.HI R16, RZ, 0x1f, R29 ;  /* 0x0000001fff107819 */ /* 0x000fe4000001141d */
[----:B------:R-:W-:Y:S02]  /*34b0*/  SHF.R.S32.HI R11, RZ, 0x1f, R13 ;  /* 0x0000001fff0b7819 */ /* 0x000fe4000001140d */
[----:B------:R-:W-:Y:S01]  /*34c0*/  SHF.R.S32.HI R10, RZ, 0x1f, R12 ;  /* 0x0000001fff0a7819 */ /* 0x000fe2000001140c */
[----:B-1----:R-:W-:-:S09]  /*34d0*/  ULEA UR10, UR11, UR10, 0x18 ;  /* 0x0000000a0b0a7291 */ /* 0x002fd2000f8ec03f */
[----:B------:R0:W-:Y:S01]  /*34e0*/  @!P2 STS.64 [UR10+0x78], R6 ;  /* 0x00007806ff00a988 */ /* 0x0001e20008000a0a */
[----:B------:R-:W-:Y:S01]  /*34f0*/  BAR.SYNC.DEFER_BLOCKING 0x0 ;  /* 0x0000000000007b1d */ /* 0x000fe20000010000 */
[--C-:B0-----:R-:W-:Y:S02]  /*3500*/  HADD2.F32 R6, -RZ, R27.reuse.H0_H0 ;  /* 0x2000001bff067230 */ /* 0x101fe40000004100 */
[----:B------:R-:W-:Y:S02]  /*3510*/  HADD2.F32 R27, -RZ, R27.H1_H1 ;  /* 0x3000001bff1b7230 */ /* 0x000fe40000004100 */
[--C-:B------:R-:W-:Y:S02]  /*3520*/  HADD2.F32 R7, -RZ, R26.reuse.H0_H0 ;  /* 0x2000001aff077230 */ /* 0x100fe40000004100 */
[----:B------:R-:W-:Y:S01]  /*3530*/  FADD.FTZ R6, R6, -UR17 ;  /* 0x8000001106067e21 */ /* 0x000fe20008010000 */
[----:B------:R-:W-:Y:S02]  /*3540*/  HADD2.F32 R26, -RZ, R26.H1_H1 ;  /* 0x3000001aff1a7230 */ /* 0x000fe40000004100 */
[----:B------:R-:W-:Y:S01]  /*3550*/  FADD.FTZ R27, R27, -UR17 ;  /* 0x800000111b1b7e21 */ /* 0x000fe20008010000 */
[----:B------:R-:W0:Y:S01]  /*3560*/  LDS.64 R8, [UR10+0x78] ;  /* 0x0000780aff087984 */ /* 0x000e220008000a00 */
[----:B------:R-:W-:-:S02]  /*3570*/  ULDC.64 UR10, c[0x0][0x290] ;  /* 0x0000a400000a7ab9 */ /* 0x000fc40000000a00 */
[----:B------:R-:W-:Y:S02]  /*3580*/  ISETP.GE.U32.AND P0, PT, R29, UR10, PT ;  /* 0x0000000a1d007c0c */ /* 0x000fe4000bf06070 */
[----:B------:R-:W-:Y:S02]  /*3590*/  ISETP.GE.U32.AND P2, PT, R13, UR10, PT ;  /* 0x0000000a0d007c0c */ /* 0x000fe4000bf46070 */
[----:B------:R-:W-:Y:S01]  /*35a0*/  ISETP.GE.U32.AND P5, PT, R12, UR10, PT ;  /* 0x0000000a0c007c0c */ /* 0x000fe2000bfa6070 */
[----:B------:R-:W-:Y:S01]  /*35b0*/  ULDC UR10, c[0x0][0x2bc] ;  /* 0x0000af00000a7ab9 */ /* 0x000fe20000000800 */
[----:B------:R-:W-:Y:S02]  /*35c0*/  ISETP.GE.AND.EX P4, PT, R16, UR11, PT, P0 ;  /* 0x0000000b10007c0c */ /* 0x000fe4000bf86300 */
[----:B------:R-:W-:Y:S02]  /*35d0*/  ISETP.GE.AND.EX P0, PT, R11, UR11, PT, P2 ;  /* 0x0000000b0b007c0c */ /* 0x000fe4000bf06320 */
[----:B------:R-:W-:-:S02]  /*35e0*/  ISETP.GE.AND.EX P2, PT, R10, UR11, PT, P5 ;  /* 0x0000000b0a007c0c */ /* 0x000fc4000bf46350 */
[----:B------:R-:W-:Y:S01]  /*35f0*/  ISETP.GT.U32.OR P4, PT, R31, 0x17f, P4 ;  /* 0x0000017f1f00780c */ /* 0x000fe20002784470 */
[----:B0-----:R-:W-:Y:S01]  /*3600*/  FMUL.FTZ R14, R8, UR10 ;  /* 0x0000000a080e7c20 */ /* 0x001fe20008410000 */
[----:B------:R-:W-:Y:S01]  /*3610*/  FMUL.FTZ R15, R9, UR10 ;  /* 0x0000000a090f7c20 */ /* 0x000fe20008410000 */
[----:B------:R-:W-:Y:S01]  /*3620*/  FMUL.FTZ R8, R6, UR14 ;  /* 0x0000000e06087c20 */ /* 0x000fe20008410000 */
[----:B------:R-:W-:Y:S01]  /*3630*/  FMUL.FTZ R6, R27, UR14 ;  /* 0x0000000e1b067c20 */ /* 0x000fe20008410000 */
        /* <DEDUP_REMOVED lines=19> */
.L_x_1400:
[----:B------:R-:W-:Y:S04]  /*3770*/  BSSY B0, `(.L_x_1401) ;  /* 0x0000015000007945 */ /* 0x000fe80003800000 */
[----:B------:R-:W-:Y:S05]  /*3780*/  @!P1 BRA `(.L_x_1402) ;  /* 0x00000000004c9947 */ /* 0x000fea0003800000 */
[C-C-:B------:R-:W-:Y:S01]  /*3790*/  FFMA.FTZ R8, R14.reuse, R8, R15.reuse ;  /* 0x000000080e087223 */ /* 0x140fe2000001000f */
[----:B------:R-:W-:Y:S01]  /*37a0*/  SHF.R.S32.HI R19, RZ, 0x1f, R30 ;  /* 0x0000001fff137819 */ /* 0x000fe2000001141e */
        /* <DEDUP_REMOVED lines=17> */
.L_x_1402:
[----:B------:R-:W-:Y:S05]  /*38c0*/  BSYNC B0 ;  /* 0x0000000000007941 */ /* 0x000fea0003800000 */
.L_x_1401:
[----:B0-----:R-:W-:Y:S01]  /*38d0*/  FADD.FTZ R8, R17, -UR17 ;  /* 0x8000001111087e21 */ /* 0x001fe20008010000 */
        /* <DEDUP_REMOVED lines=24> */
.L_x_1403:
        /* <DEDUP_REMOVED lines=20> */
.L_x_1405:
[----:B------:R-:W-:Y:S05]  /*3ba0*/  BSYNC B0 ;  /* 0x0000000000007941 */ /* 0x000fea0003800000 */
.L_x_1404:
[--C-:B------:R-:W-:Y:S01]  /*3bb0*/  HADD2.F32 R6, -RZ, R23.reuse.H0_H0 ;  /* 0x20000017ff067230 */ /* 0x100fe20000004100 */
[C---:B------:R-:W-:Y:S01]  /*3bc0*/  ISETP.GT.U32.OR P0, PT, R31.reuse, 0x17f, P0 ;  /* 0x0000017f1f00780c */ /* 0x040fe20000704470 */
[----:B------:R-:W-:Y:S01]  /*3bd0*/  HADD2.F32 R23, -RZ, R23.H1_H1 ;  /* 0x30000017ff177230 */ /* 0x000fe20000004100 */
[----:B------:R-:W-:Y:S01]  /*3be0*/  ISETP.GT.U32.OR P2, PT, R31, 0x17f, P2 ;  /* 0x0000017f1f00780c */ /* 0x000fe20001744470 */
[----:B0-----:R-:W-:Y:S02]  /*3bf0*/  HADD2.F32 R7, -RZ, R22.H0_H0 ;  /* 0x20000016ff077230 */ /* 0x001fe40000004100 */
        /* <DEDUP_REMOVED lines=26> */
.L_x_1406:
        /* <DEDUP_REMOVED lines=20> */
.L_x_1408:
[----:B------:R-:W-:Y:S05]  /*3ee0*/  BSYNC B0 ;  /* 0x0000000000007941 */ /* 0x000fea0003800000 */
.L_x_1407:
[----:B------:R-:W-:Y:S01]  /*3ef0*/  FADD.FTZ R16, R16, -UR17 ;  /* 0x8000001110107e21 */ /* 0x000fe20008010000 */
[----:B------:R-:W-:Y:S01]  /*3f00*/  FADD.FTZ R6, R24, -UR17 ;  /* 0x8000001118067e21 */ /* 0x000fe20008010000 */
[--C-:B------:R-:W-:Y:S02]  /*3f10*/  HADD2.F32 R7, -RZ, R21.reuse.H0_H0 ;  /* 0x20000015ff077230 */ /* 0x100fe40000004100 */
[----:B0-----:R-:W-:Y:S02]  /*3f20*/  HADD2.F32 R8, -RZ, R21.H1_H1 ;  /* 0x30000015ff087230 */ /* 0x001fe40000004100 */
        /* <DEDUP_REMOVED lines=21> */
.L_x_1409:
        /* <DEDUP_REMOVED lines=19> */
.L_x_1411:
[----:B------:R-:W-:Y:S05]  /*41b0*/  BSYNC B0 ;  /* 0x0000000000007941 */ /* 0x000fea0003800000 */
.L_x_1410:
        /* <DEDUP_REMOVED lines=9> */
.L_x_1377:
[----:B0-----:R-:W0:Y:S01]  /*4250*/  LDC R4, c[0x0][0xc] ;  /* 0x00000300ff047b82 */ /* 0x001e220000000800 */
[----:B------:R-:W-:Y:S01]  /*4260*/  ISETP.NE.AND P1, PT, R31, RZ, PT ;  /* 0x000000ff1f00720c */ /* 0x000fe20003f25270 */
[----:B------:R-:W-:Y:S06]  /*4270*/  BSSY B0, `(.L_x_1413) ;  /* 0x0000011000007945 */ /* 0x000fec0003800000 */
[----:B------:R-:W1:Y:S08]  /*4280*/  LDC R7, c[0x0][0x10] ;  /* 0x00000400ff077b82 */ /* 0x000e700000000800 */
[----:B------:R-:W2:Y:S01]  /*4290*/  LDC.64 R2, c[0x0][0x258] ;  /* 0x00009600ff027b82 */ /* 0x000ea20000000a00 */
[----:B0-----:R-:W-:-:S02]  /*42a0*/  ISETP.NE.AND P0, PT, R4, 0x1, PT ;  /* 0x000000010400780c */ /* 0x001fc40003f05270 */
[----:B-1----:R-:W-:-:S04]  /*42b0*/  SHF.L.U32 R0, R7, 0x1, RZ ;  /* 0x0000000107007819 */ /* 0x002fc800000006ff */
        /* <DEDUP_REMOVED lines=12> */
.L_x_1414:
[----:B------:R-:W-:Y:S05]  /*4380*/  BSYNC B0 ;  /* 0x0000000000007941 */ /* 0x000fea0003800000 */
.L_x_1413:
        /* <DEDUP_REMOVED lines=11> */
.L_x_1416:
[----:B------:R-:W2:Y:S04]  /*4440*/  LDG.E.STRONG.GPU R5, desc[UR12][R2.64] ;  /* 0x0000000c02057981 */ /* 0x000ea8000c1ef900 */
[----:B--2---:R-:W-:Y:S01]  /*4450*/  CCTL.IVALL ;  /* 0x00000000ff00798f */ /* 0x004fe20002000000 */
[----:B------:R-:W-:Y:S05]  /*4460*/  YIELD ;  /* 0x0000000000007946 */ /* 0x000fea0003800000 */
[----:B------:R-:W-:-:S13]  /*4470*/  ISETP.NE.AND P0, PT, R5, R0, PT ;  /* 0x000000000500720c */ /* 0x000fda0003f05270 */
[----:B------:R-:W-:Y:S05]  /*4480*/  @P0 BRA `(.L_x_1416) ;  /* 0xfffffffc00ec0947 */ /* 0x000fea000383ffff */
.L_x_1415:
        /* <DEDUP_REMOVED lines=24> */
.L_x_1417:
[----:B------:R-:W-:-:S04]  /*4610*/  LEA R14, P0, R31, UR4, 0x2 ;  /* 0x000000041f0e7c11 */ /* 0x000fc8000f8010ff */
[----:B------:R-:W-:Y:S02]  /*4620*/  LEA.HI.X R15, R31, UR5, R8, 0x2, P0 ;  /* 0x000000051f0f7c11 */ /* 0x000fe400080f1408 */
[-C--:B------:R-:W-:Y:S02]  /*4630*/  LEA R16, P0, R0, R14.reuse, 0x2 ;  /* 0x0000000e00107211 */ /* 0x080fe400078010ff */
[-C--:B------:R-:W-:Y:S01]  /*4640*/  LEA R20, P2, R27, R14.reuse, 0x2 ;  /* 0x0000000e1b147211 */ /* 0x080fe200078410ff */
[----:B--2---:R-:W2:Y:S01]  /*4650*/  LDG.E R3, desc[UR12][R14.64] ;  /* 0x0000000c0e037981 */ /* 0x004ea2000c1e1900 */
[----:B------:R-:W-:Y:S02]  /*4660*/  LEA R18, P1, R2, R14, 0x2 ;  /* 0x0000000e02127211 */ /* 0x000fe400078210ff */
[C---:B------:R-:W-:Y:S02]  /*4670*/  IADD3.X R17, R15.reuse, R33, RZ, P0, !PT ;  /* 0x000000210f117210 */ /* 0x040fe400007fe4ff */
        /* <DEDUP_REMOVED lines=11> */
[----:B------:R-:W-:Y:S02]  /*4730*/  ISETP.GT.AND.EX P0, PT, R9, R8, PT, P0 ;  /* 0x000000080900720c */ /* 0x000fe40003f04300 */
[----:B--2---:R-:W-:Y:S02]  /*4740*/  F2FP.BF16.F32.PACK_AB R3, R16, R3 ;  /* 0x000000031003723e */ /* 0x004fe400000010ff */
[----:B---3--:R-:W-:-:S03]  /*4750*/  F2FP.BF16.F32.PACK_AB R23, R21, R18 ;  /* 0x000000121517723e */ /* 0x008fc600000010ff */
[----:B------:R2:W-:Y:S04]  /*4760*/  STG.E desc[UR12][R10.64], R3 ;  /* 0x000000030a007986 */ /* 0x0005e8000c10190c */
[----:B------:R2:W-:Y:S02]  /*4770*/  STG.E desc[UR12][R12.64], R23 ;  /* 0x000000170c007986 */ /* 0x0005e4000c10190c */
[----:B------:R-:W-:Y:S05]  /*4780*/  @P0 BRA `(.L_x_1417) ;  /* 0xfffffffc00a00947 */ /* 0x000fea000383ffff */
[----:B------:R-:W-:Y:S05]  /*4790*/  EXIT ;  /* 0x000000000000794d */ /* 0x000fea0003800000 */
.L_x_1418:
        /* <DEDUP_REMOVED lines=14> */
.L_x_5148:


//--------------------- .text._Z35group_norm_nhwc_bwd_one_pass_kernelI11Fp16IOBf16WLi128ELi48ELi384EEv26Group_norm_nhwc_bwd_params --------------------------
	.section	.text._Z35group_norm_nhwc_bwd_one_pass_kernelI11Fp16IOBf16WLi128ELi48ELi384EEv26Group_norm_nhwc_bwd_params,"ax",@progbits
	.align	128
        .global         _Z35group_norm_nhwc_bwd_one_pass_kernelI11Fp16IOBf16WLi128ELi48ELi384EEv26Group_norm_nhwc_bwd_params
        .type           _Z35group_norm_nhwc_bwd_one_pass_kernelI11Fp16IOBf16WLi128ELi48ELi384EEv26Group_norm_nhwc_bwd_params,@function
        .size           _Z35group_norm_nhwc_bwd_one_pass_kernelI11Fp16IOBf16WLi128ELi48ELi384EEv26Group_norm_nhwc_bwd_params,(.L_x_5149 - _Z35group_norm_nhwc_bwd_one_pass_kernelI11Fp16IOBf16WLi128ELi48ELi384EEv26Group_norm_nhwc_bwd_params)
        .other          _Z35group_norm_nhwc_bwd_one_pass_kernelI11Fp16IOBf16WLi128ELi48ELi384EEv26Group_norm_nhwc_bwd_params,@"STO_CUDA_ENTRY STV_DEFAULT"
_Z35group_norm_nhwc_bwd_one_pass_kernelI11Fp16IOBf16WLi128ELi48ELi384EEv26Group_norm_nhwc_bwd_params:
.text._Z35group_norm_nhwc_bwd_one_pass_kernelI11Fp16IOBf16WLi128ELi48ELi384EEv26Group_norm_nhwc_bwd_params:
        /* <DEDUP_REMOVED lines=18> */
[----:B------:R-:W2:Y:S01]  /*0120*/  LDC.64 R60, c[0x0][0x288] ;  /* 0x0000a200ff3c7b82 */ /* 0x000ea20000000a00 */
[----:B------:R-:W-:Y:S01]  /*0130*/  HFMA2.MMA R53, -RZ, RZ, 0, 0 ;  /* 0x00000000ff357435 */ /* 0x000fe200000001ff */
[----:B------:R-:W-:-:S02]  /*0140*/  MOV R36, R55 ;  /* 0x0000003700247202 */ /* 0x000fc40000000f00 */
[----:B------:R-:W-:-:S04]  /*0150*/  IMAD R56, R3, -0x18, R0 ;  /* 0xffffffe803387824 */ /* 0x000fc800078e0200 */
[----:B------:R-:W3:Y:S01]  /*0160*/  S2UR UR6, SR_CgaCtaId ;  /* 0x00000000000679c3 */ /* 0x000ee20000008800 */
[----:B------:R-:W-:Y:S01]  /*0170*/  SHF.L.U32 R56, R56, 0x1, RZ ;  /* 0x0000000138387819 */ /* 0x000fe200000006ff */
[----:B0-----:R-:W-:-:S06]  /*0180*/  IMAD R2, R4, UR7, R3 ;  /* 0x0000000704027c24 */ /* 0x001fcc000f8e0203 */
[----:B------:R-:W0:Y:S01]  /*0190*/  LDC R3, c[0x0][0x10] ;  /* 0x00000400ff037b82 */ /* 0x000e220000000800 */
[----:B------:R-:W-:Y:S02]  /*01a0*/  SHF.R.S32.HI R4, RZ, 0x1f, R2 ;  /* 0x0000001fff047819 */ /* 0x000fe40000011402 */
[----:B------:R-:W-:Y:S01]  /*01b0*/  ISETP.LT.U32.AND P0, PT, R2, UR10, PT ;  /* 0x0000000a02007c0c */ /* 0x000fe2000bf01070 */
[----:B--2---:R-:W-:Y:S01]  /*01c0*/  IMAD.WIDE.U32 R6, R60, 0x3, RZ ;  /* 0x000000033c067825 */ /* 0x004fe200078e00ff */
[----:B------:R-:W-:Y:S02]  /*01d0*/  LEA R9, R61, R61, 0x1 ;  /* 0x0000003d3d097211 */ /* 0x000fe400078e08ff */
[----:B------:R-:W-:Y:S02]  /*01e0*/  ISETP.LT.AND.EX P0, PT, R4, UR11, !P1, P0 ;  /* 0x0000000b04007c0c */ /* 0x000fe4000cf01300 */
[----:B------:R-:W2:Y:S01]  /*01f0*/  LDC R4, c[0x0][0xc] ;  /* 0x00000300ff047b82 */ /* 0x000ea20000000800 */
[----:B------:R-:W-:-:S02]  /*0200*/  IADD3 R9, R7, R9, RZ ;  /* 0x0000000907097210 */ /* 0x000fc40007ffe0ff */
[----:B------:R-:W-:Y:S01]  /*0210*/  LEA.HI R58, P2, R61, R60, RZ, 0x1 ;  /* 0x0000003c3d3a7211 */ /* 0x000fe200078508ff */
[----:B---3--:R-:W-:Y:S01]  /*0220*/  ULEA UR5, UR6, UR5, 0x18 ;  /* 0x0000000506057291 */ /* 0x008fe2000f8ec03f */
[----:B------:R-:W-:Y:S02]  /*0230*/  LEA.HI R59, P3, R9, R6, RZ, 0x1 ;  /* 0x00000006093b7211 */ /* 0x000fe400078708ff */
[----:B------:R-:W-:Y:S02]  /*0240*/  SHF.R.S32.HI R7, RZ, 0x1f, R0 ;  /* 0x0000001fff077819 */ /* 0x000fe40000011400 */
[----:B------:R-:W-:Y:S02]  /*0250*/  IADD3.X R61, RZ, R61, RZ, P2, !PT ;  /* 0x0000003dff3d7210 */ /* 0x000fe400017fe4ff */
[C---:B------:R-:W-:Y:S02]  /*0260*/  IADD3 R69, R2.reuse, 0x10, RZ ;  /* 0x0000001002457810 */ /* 0x040fe40007ffe0ff */
        /* <DEDUP_REMOVED lines=16> */
[----:B------:R-:W-:Y:S02]  /*0370*/  SHF.R.S64 R59, R59, 0x1, R62 ;  /* 0x000000013b3b7819 */ /* 0x000fe4000000103e */
[----:B------:R-:W-:Y:S01]  /*0380*/  ISETP.LT.U32.AND P0, PT, R64, UR10, PT ;  /* 0x0000000a40007c0c */ /* 0x000fe2000bf01070 */
[----:B------:R-:W-:Y:S01]  /*0390*/  ULDC.U8 UR10, c[0x0][0x2a4] ;  /* 0x0000a900000a7ab9 */ /* 0x000fe20000000000 */
[----:B------:R-:W-:-:S02]  /*03a0*/  SHF.R.S32.HI R70, RZ, 0x1f, R64 ;  /* 0x0000001fff467819 */ /* 0x000fc40000011440 */
[----:B------:R-:W-:Y:S02]  /*03b0*/  SHF.R.S32.HI R7, RZ, 0x5, R7 ;  /* 0x00000005ff077819 */ /* 0x000fe40000011407 */
[----:B------:R-:W-:Y:S02]  /*03c0*/  SHF.R.S32.HI R61, RZ, 0x1, R61 ;  /* 0x00000001ff3d7819 */ /* 0x000fe4000001143d */
[C---:B------:R-:W-:Y:S02]  /*03d0*/  IADD3 R63, R2.reuse, 0x60, RZ ;  /* 0x00000060023f7810 */ /* 0x040fe40007ffe0ff */
[----:B------:R-:W-:Y:S02]  /*03e0*/  IADD3 R57, R2, 0x70, RZ ;  /* 0x0000007002397810 */ /* 0x000fe40007ffe0ff */
[----:B------:R-:W-:Y:S02]  /*03f0*/  SHF.R.S32.HI R62, RZ, 0x1, R62 ;  /* 0x00000001ff3e7819 */ /* 0x000fe4000001143e */
[----:B------:R-:W-:-:S02]  /*0400*/  ISETP.LT.AND.EX P5, PT, R74, UR11, !P1, P5 ;  /* 0x0000000b4a007c0c */ /* 0x000fc4000cfa1350 */
[----:B------:R-:W-:Y:S02]  /*0410*/  ISETP.LT.AND.EX P4, PT, R73, UR11, !P1, P4 ;  /* 0x0000000b49007c0c */ /* 0x000fe4000cf81340 */
[----:B------:R-:W-:Y:S02]  /*0420*/  ISETP.LT.AND.EX P3, PT, R72, UR11, !P1, P3 ;  /* 0x0000000b48007c0c */ /* 0x000fe4000cf61330 */
[----:B------:R-:W-:Y:S02]  /*0430*/  ISETP.LT.AND.EX P2, PT, R71, UR11, !P1, P2 ;  /* 0x0000000b47007c0c */ /* 0x000fe4000cf41320 */
[----:B------:R-:W-:Y:S02]  /*0440*/  ISETP.LT.AND.EX P1, PT, R70, UR11, !P1, P0 ;  /* 0x0000000b46007c0c */ /* 0x000fe4000cf21300 */
[----:B------:R-:W-:Y:S02]  /*0450*/  LEA R60, R7, UR5, 0x3 ;  /* 0x00000005073c7c11 */ /* 0x000fe4000f8e18ff */
[----:B------:R-:W-:-:S02]  /*0460*/  SHF.L.U64.HI R61, R58, 0x2, R61 ;  /* 0x000000023a3d7819 */ /* 0x000fc4000001023d */
[----:B------:R-:W-:Y:S02]  /*0470*/  SHF.R.S32.HI R77, RZ, 0x1f, R63 ;  /* 0x0000001fff4d7819 */ /* 0x000fe4000001143f */
[----:B------:R-:W-:Y:S02]  /*0480*/  SHF.R.S32.HI R75, RZ, 0x1f, R57 ;  /* 0x0000001fff4b7819 */ /* 0x000fe40000011439 */
[----:B012---:R-:W-:-:S07]  /*0490*/  SHF.L.U64.HI R62, R59, 0x2, R62 ;  /* 0x000000023b3e7819 */ /* 0x007fce000001023e */
.L_x_1470:
[----:B0-----:R-:W0:Y:S01]  /*04a0*/  LDC R13, c[0x0][0x2a0] ;  /* 0x0000a800ff0d7b82 */ /* 0x001e220000000800 */
[----:B------:R-:W-:Y:S01]  /*04b0*/  LOP3.LUT P6, RZ, R5, 0x2, RZ, 0xc0, !PT ;  /* 0x0000000205ff7812 */ /* 0x000fe200078cc0ff */
[----:B------:R-:W-:Y:S01]  /*04c0*/  ULDC.64 UR12, c[0x0][0x298] ;  /* 0x0000a600000c7ab9 */ /* 0x000fe20000000a00 */
[----:B------:R-:W-:Y:S02]  /*04d0*/  SHF.R.S32.HI R14, RZ, 0x1f, R56 ;  /* 0x0000001fff0e7819 */ /* 0x000fe40000011438 */
[----:B------:R-:W-:Y:S02]  /*04e0*/  CS2R R46, SRZ ;  /* 0x00000000002e7805 */ /* 0x000fe4000001ff00 */
[----:B------:R-:W-:Y:S01]  /*04f0*/  SHF.R.S32.HI R17, RZ, 0x1f, R2 ;  /* 0x0000001fff117819 */ /* 0x000fe20000011402 */
[----:B------:R-:W1:Y:S08]  /*0500*/  @P5 LDC.64 R34, c[0x0][0x230] ;  /* 0x00008c00ff225b82 */ /* 0x000e700000000a00 */
        /* <DEDUP_REMOVED lines=14> */
[----:B-1----:R-:W-:-:S07]  /*05f0*/  IADD3 R10, RZ, -R7, RZ ;  /* 0x80000007ff0a7210 */ /* 0x002fce0007ffe0ff */
[----:B------:R-:W1:Y:S01]  /*0600*/  @P2 LDC.64 R20, c[0x0][0x228] ;  /* 0x00008a00ff142b82 */ /* 0x000e620000000a00 */
[----:B------:R-:W-:Y:S01]  /*0610*/  IMAD R9, R10, R11, RZ ;  /* 0x0000000b0a097224 */ /* 0x000fe200078e02ff */
[----:B------:R-:W-:-:S03]  /*0620*/  IABS R10, R36 ;  /* 0x00000024000a7213 */ /* 0x000fc60000000000 */
[----:B------:R-:W-:Y:S01]  /*0630*/  IMAD.HI.U32 R7, R7, R9, R6 ;  /* 0x0000000907077227 */ /* 0x000fe200078e0006 */
[----:B------:R-:W-:Y:S02]  /*0640*/  LOP3.LUT R6, R36, R13, RZ, 0x3c, !PT ;  /* 0x0000000d24067212 */ /* 0x000fe400078e3cff */
[----:B------:R-:W1:Y:S03]  /*0650*/  LDC R37, c[0x0][0x2ac] ;  /* 0x0000ab00ff257b82 */ /* 0x000e660000000800 */
        /* <DEDUP_REMOVED lines=10> */
[----:B------:R-:W-:-:S11]  /*0700*/  LOP3.LUT R8, RZ, R13, RZ, 0x33, !PT ;  /* 0x0000000dff087212 */ /* 0x000fd600078e33ff */
[----:B------:R-:W-:Y:S02]  /*0710*/  @P0 IADD3 R7, R7, 0x1, RZ ;  /* 0x0000000107070810 */ /* 0x000fe40007ffe0ff */
[----:B------:R-:W-:Y:S02]  /*0720*/  ISETP.GE.AND P0, PT, R36, RZ, PT ;  /* 0x000000ff2400720c */ /* 0x000fe40003f06270 */
[----:B------:R-:W-:-:S11]  /*0730*/  MOV R11, R7 ;  /* 0x00000007000b7202 */ /* 0x000fd60000000f00 */
[----:B------:R-:W-:Y:S02]  /*0740*/  @!P0 IADD3 R9, -R9, RZ, RZ ;  /* 0x000000ff09098210 */ /* 0x000fe40007ffe1ff */
[----:B------:R-:W-:Y:S02]  /*0750*/  ISETP.GE.AND P0, PT, R6, RZ, PT ;  /* 0x000000ff0600720c */ /* 0x000fe40003f06270 */
[----:B------:R-:W2:Y:S11]  /*0760*/  @P6 LDC.64 R6, c[0x0][0x288] ;  /* 0x0000a200ff066b82 */ /* 0x000eb60000000a00 */
[----:B------:R-:W-:-:S02]  /*0770*/  @!P0 IADD3 R11, -R11, RZ, RZ ;  /* 0x000000ff0b0b8210 */ /* 0x000fc40007ffe1ff */
[----:B------:R-:W-:-:S04]  /*0780*/  ISETP.NE.AND P0, PT, R13, RZ, PT ;  /* 0x000000ff0d00720c */ /* 0x000fc80003f05270 */
[C---:B------:R-:W-:Y:S02]  /*0790*/  SEL R54, R8.reuse, R9, !P0 ;  /* 0x0000000908367207 */ /* 0x040fe40004000000 */
[----:B------:R-:W-:Y:S02]  /*07a0*/  SEL R9, R8, R11, !P0 ;  /* 0x0000000b08097207 */ /* 0x000fe40004000000 */
[----:B------:R-:W0:Y:S01]  /*07b0*/  @P5 LDC.64 R10, c[0x0][0x288] ;  /* 0x0000a200ff0a5b82 */ /* 0x000e220000000a00 */
[----:B------:R-:W-:Y:S01]  /*07c0*/  IMAD R65, R54, 0x30, RZ ;  /* 0x0000003036417824 */ /* 0x000fe200078e02ff */
[----:B------:R-:W-:-:S04]  /*07d0*/  SHF.R.S32.HI R8, RZ, 0x1f, R9 ;  /* 0x0000001fff087819 */ /* 0x000fc80000011409 */
[----:B------:R-:W-:Y:S01]  /*07e0*/  IADD3 R12, P0, R56, R65, RZ ;  /* 0x00000041380c7210 */ /* 0x000fe20007f1e0ff */
[----:B------:R-:W-:-:S03]  /*07f0*/  IMAD R8, R8, UR12, RZ ;  /* 0x0000000c08087c24 */ /* 0x000fc6000f8e02ff */
[----:B------:R-:W-:Y:S01]  /*0800*/  LEA.HI.X.SX32 R13, R65, R14, 0x1, P0 ;  /* 0x0000000e410d7211 */ /* 0x000fe200000f0eff */
[----:B------:R-:W-:Y:S02]  /*0810*/  IMAD R15, R9, UR13, R8 ;  /* 0x0000000d090f7c24 */ /* 0x000fe4000f8e0208 */
[----:B--2---:R-:W-:Y:S02]  /*0820*/  @P6 IMAD R14, R17, R6, RZ ;  /* 0x00000006110e6224 */ /* 0x004fe400078e02ff */
[----:B------:R-:W-:Y:S01]  /*0830*/  IMAD.WIDE.U32 R12, R9, UR12, R12 ;  /* 0x0000000c090c7c25 */ /* 0x000fe2000f8e000c */
[----:B------:R-:W-:Y:S01]  /*0840*/  ULDC.64 UR12, c[0x0][0x290] ;  /* 0x0000a400000c7ab9 */ /* 0x000fe20000000a00 */
[----:B------:R-:W2:Y:S02]  /*0850*/  @P4 LDC.64 R8, c[0x0][0x288] ;  /* 0x0000a200ff084b82 */ /* 0x000ea40000000a00 */
[----:B------:R-:W-:Y:S01]  /*0860*/  @P6 IMAD R17, R2, R7, R14 ;  /* 0x0000000702116224 */ /* 0x000fe200078e020e */
[----:B------:R-:W-:-:S02]  /*0870*/  IADD3 R15, R13, R15, RZ ;  /* 0x0000000f0d0f7210 */ /* 0x000fc40007ffe0ff */
[----:B------:R-:W-:Y:S01]  /*0880*/  @P6 MOV R14, R12 ;  /* 0x0000000c000e6202 */ /* 0x000fe20000000f00 */
[----:B0-----:R-:W-:-:S04]  /*0890*/  @P5 IMAD R18, R74, R10, RZ ;  /* 0x0000000a4a125224 */ /* 0x001fc800078e02ff */
[----:B------:R-:W-:-:S04]  /*08a0*/  @P6 IMAD.WIDE.U32 R6, R2, R6, R14 ;  /* 0x0000000602066225 */ /* 0x000fc800078e000e */
[----:B------:R-:W-:Y:S01]  /*08b0*/  @P5 IMAD R19, R69, R11, R18 ;  /* 0x0000000b45135224 */ /* 0x000fe200078e0212 */
[----:B------:R-:W-:Y:S02]  /*08c0*/  @P6 IADD3 R7, R7, R17, RZ ;  /* 0x0000001107076210 */ /* 0x000fe40007ffe0ff */
[C---:B------:R-:W-:Y:S02]  /*08d0*/  @P6 SHF.L.U32 R17, R6.reuse, 0x1, RZ ;  /* 0x0000000106116819 */ /* 0x040fe400000006ff */
[----:B------:R-:W-:Y:S02]  /*08e0*/  @P6 SHF.L.U64.HI R16, R6, 0x1, R7 ;  /* 0x0000000106106819 */ /* 0x000fe40000010207 */
[----:B------:R-:W-:Y:S02]  /*08f0*/  @P5 MOV R6, R12 ;  /* 0x0000000c00065202 */ /* 0x000fe40000000f00 */
[----:B------:R-:W-:Y:S01]  /*0900*/  @P5 MOV R7, R15 ;  /* 0x0000000f00075202 */ /* 0x000fe20000000f00 */
[----:B--2---:R-:W-:Y:S01]  /*0910*/  @P4 IMAD R18, R73, R8, RZ ;  /* 0x0000000849124224 */ /* 0x004fe200078e02ff */
[----:B------:R-:W-:Y:S01]  /*0920*/  @P6 IADD3 R40, P0, R17, R40, RZ ;  /* 0x0000002811286210 */ /* 0x000fe20007f1e0ff */
[----:B------:R-:W-:-:S03]  /*0930*/  @P5 IMAD.WIDE.U32 R10, R69, R10, R6 ;  /* 0x0000000a450a5225 */ /* 0x000fc600078e0006 */
[----:B------:R-:W-:Y:S01]  /*0940*/  @P6 IADD3.X R41, R16, R41, RZ, P0, !PT ;  /* 0x0000002910296210 */ /* 0x000fe200007fe4ff */
[----:B------:R-:W0:Y:S01]  /*0950*/  @P3 LDC.64 R6, c[0x0][0x288] ;  /* 0x0000a200ff063b82 */ /* 0x000e220000000a00 */
[----:B------:R-:W-:Y:S02]  /*0960*/  @P6 IADD3 R38, P0, R17, R38, RZ ;  /* 0x0000002611266210 */ /* 0x000fe40007f1e0ff */
[----:B------:R-:W-:Y:S01]  /*0970*/  @P5 IADD3 R11, R11, R19, RZ ;  /* 0x000000130b0b5210 */ /* 0x000fe20007ffe0ff */
[----:B------:R-:W-:Y:S01]  /*0980*/  @P4 IMAD R19, R68, R9, R18 ;  /* 0x0000000944134224 */ /* 0x000fe200078e0212 */
[----:B------:R-:W-:Y:S02]  /*0990*/  @P6 IADD3.X R39, R16, R39, RZ, P0, !PT ;  /* 0x0000002710276210 */ /* 0x000fe400007fe4ff */
[C---:B------:R-:W-:Y:S02]  /*09a0*/  @P5 SHF.L.U32 R17, R10.reuse, 0x1, RZ ;  /* 0x000000010a115819 */ /* 0x040fe400000006ff */
[----:B------:R-:W-:-:S02]  /*09b0*/  @P5 SHF.L.U64.HI R16, R10, 0x1, R11 ;  /* 0x000000010a105819 */ /* 0x000fc4000001020b */
[----:B------:R-:W-:Y:S02]  /*09c0*/  @P4 MOV R10, R12 ;  /* 0x0000000c000a4202 */ /* 0x000fe40000000f00 */
[----:B------:R-:W-:Y:S02]  /*09d0*/  @P4 MOV R11, R15 ;  /* 0x0000000f000b4202 */ /* 0x000fe40000000f00 */
[----:B------:R-:W-:Y:S01]  /*09e0*/  @P5 IADD3 R34, P0, R17, R34, RZ ;  /* 0x0000002211225210 */ /* 0x000fe20007f1e0ff */
[----:B------:R-:W-:-:S03]  /*09f0*/  @P4 IMAD.WIDE.U32 R8, R68, R8, R10 ;  /* 0x0000000844084225 */ /* 0x000fc600078e000a */
[----:B------:R-:W-:Y:S01]  /*0a00*/  @P5 IADD3.X R35, R16, R35, RZ, P0, !PT ;  /* 0x0000002310235210 */ /* 0x000fe200007fe4ff */
[----:B------:R-:W2:Y:S01]  /*0a10*/  @P2 LDC.64 R10, c[0x0][0x288] ;  /* 0x0000a200ff0a2b82 */ /* 0x000ea20000000a00 */
[----:B----4-:R-:W-:Y:S02]  /*0a20*/  @P5 IADD3 R32, P0, R17, R32, RZ ;  /* 0x0000002011205210 */ /* 0x010fe40007f1e0ff */
[----:B------:R-:W-:Y:S02]  /*0a30*/  @P4 IADD3 R9, R9, R19, RZ ;  /* 0x0000001309094210 */ /* 0x000fe40007ffe0ff */
[----:B------:R-:W-:Y:S02]  /*0a40*/  @P4 SHF.L.U32 R17, R8, 0x1, RZ ;  /* 0x0000000108114819 */ /* 0x000fe400000006ff */
[----:B------:R-:W-:Y:S01]  /*0a50*/  @P5 IADD3.X R33, R16, R33, RZ, P0, !PT ;  /* 0x0000002110215210 */ /* 0x000fe200007fe4ff */
[----:B0-----:R-:W-:Y:S01]  /*0a60*/  @P3 IMAD R16, R72, R6, RZ ;  /* 0x0000000648103224 */ /* 0x001fe200078e02ff */
[----:B------:R-:W-:-:S02]  /*0a70*/  @P4 SHF.L.U64.HI R18, R8, 0x1, R9 ;  /* 0x0000000108124819 */ /* 0x000fc40000010209 */
[----:B------:R-:W-:Y:S01]  /*0a80*/  @P4 IADD3 R30, P0, R17, R30, RZ ;  /* 0x0000001e111e4210 */ /* 0x000fe20007f1e0ff */
[----:B------:R-:W-:Y:S01]  /*0a90*/  @P3 IMAD R19, R67, R7, R16 ;  /* 0x0000000743133224 */ /* 0x000fe200078e0210 */
[----:B------:R-:W-:Y:S01]  /*0aa0*/  @P3 MOV R16, R12 ;  /* 0x0000000c00103202 */ /* 0x000fe20000000f00 */
[----:B------:R-:W0:Y:S01]  /*0ab0*/  @P1 LDC.64 R8, c[0x0][0x288] ;  /* 0x0000a200ff081b82 */ /* 0x000e220000000a00 */
[C---:B------:R-:W-:Y:S02]  /*0ac0*/  @P4 IADD3.X R31, R18.reuse, R31, RZ, P0, !PT ;  /* 0x0000001f121f4210 */ /* 0x040fe400007fe4ff */
[----:B------:R-:W-:Y:S02]  /*0ad0*/  @P4 IADD3 R28, P0, R17, R28, RZ ;  /* 0x0000001c111c4210 */ /* 0x000fe40007f1e0ff */
[----:B------:R-:W-:Y:S02]  /*0ae0*/  @P3 MOV R17, R15 ;  /* 0x0000000f00113202 */ /* 0x000fe40000000f00 */
[----:B------:R-:W-:Y:S01]  /*0af0*/  @P4 IADD3.X R29, R18, R29, RZ, P0, !PT ;  /* 0x0000001d121d4210 */ /* 0x000fe200007fe4ff */
[----:B------:R-:W-:-:S04]  /*0b00*/  @P3 IMAD.WIDE.U32 R6, R67, R6, R16 ;  /* 0x0000000643063225 */ /* 0x000fc800078e0010 */
[----:B--2---:R-:W-:Y:S01]  /*0b10*/  @P2 IMAD R18, R71, R10, RZ ;  /* 0x0000000a47122224 */ /* 0x004fe200078e02ff */
[----:B------:R-:W-:Y:S02]  /*0b20*/  @P3 IADD3 R7, R7, R19, RZ ;  /* 0x0000001307073210 */ /* 0x000fe40007ffe0ff */
[----:B------:R-:W-:Y:S01]  /*0b30*/  @P3 SHF.L.U32 R17, R6, 0x1, RZ ;  /* 0x0000000106113819 */ /* 0x000fe200000006ff */
[----:B------:R-:W-:Y:S01]  /*0b40*/  @P2 IMAD R43, R66, R11, R18 ;  /* 0x0000000b422b2224 */ /* 0x000fe200078e0212 */
[----:B------:R-:W-:Y:S01]  /*0b50*/  @P3 SHF.L.U64.HI R16, R6, 0x1, R7 ;  /* 0x0000000106103819 */ /* 0x000fe20000010207 */
[----:B------:R-:W2:Y:S01]  /*0b60*/  @P1 LDC.64 R18, c[0x0][0x230] ;  /* 0x00008c00ff121b82 */ /* 0x000ea20000000a00 */
[----:B------:R-:W-:Y:S02]  /*0b70*/  @P2 MOV R6, R12 ;  /* 0x0000000c00062202 */ /* 0x000fe40000000f00 */
[----:B------:R-:W-:Y:S02]  /*0b80*/  @P2 MOV R7, R15 ;  /* 0x0000000f00072202 */ /* 0x000fe40000000f00 */
[----:B------:R-:W-:Y:S01]  /*0b90*/  @P3 IADD3 R26, P0, R17, R26, RZ ;  /* 0x0000001a111a3210 */ /* 0x000fe20007f1e0ff */
[----:B------:R-:W-:-:S03]  /*0ba0*/  @P2 IMAD.WIDE.U32 R10, R66, R10, R6 ;  /* 0x0000000a420a2225 */ /* 0x000fc600078e0006 */
[----:B------:R-:W-:Y:S01]  /*0bb0*/  @P3 IADD3.X R27, R16, R27, RZ, P0, !PT ;  /* 0x0000001b101b3210 */ /* 0x000fe200007fe4ff */
[----:B------:R-:W4:Y:S01]  /*0bc0*/  @P1 LDC.64 R6, c[0x0][0x228] ;  /* 0x00008a00ff061b82 */ /* 0x000f220000000a00 */
[----:B------:R-:W-:Y:S01]  /*0bd0*/  @P3 IADD3 R24, P0, R17, R24, RZ ;  /* 0x0000001811183210 */ /* 0x000fe20007f1e0ff */
[----:B0-----:R-:W-:Y:S01]  /*0be0*/  @P1 IMAD R17, R70, R8, RZ ;  /* 0x0000000846111224 */ /* 0x001fe200078e02ff */
        /* <DEDUP_REMOVED lines=8> */
[----:B---3--:R-:W-:-:S03]  /*0c70*/  @P2 IADD3 R22, P0, R43, R22, RZ ;  /* 0x000000162b162210 */ /* 0x008fc60007f1e0ff */
[----:B------:R-:W-:Y:S01]  /*0c80*/  @P1 IMAD.WIDE.U32 R10, R64, R8, R10 ;  /* 0x00000008400a1225 */ /* 0x000fe200078e000a */
[----:B------:R-:W-:Y:S02]  /*0c90*/  @P2 IADD3.X R23, R42, R23, RZ, P0, !PT ;  /* 0x000000172a172210 */ /* 0x000fe400007fe4ff */
[----:B-1----:R-:W-:Y:S02]  /*0ca0*/  @P2 IADD3 R20, P0, R43, R20, RZ ;  /* 0x000000142b142210 */ /* 0x002fe40007f1e0ff */
[----:B------:R-:W-:Y:S02]  /*0cb0*/  @P1 IADD3 R11, R11, R9, RZ ;  /* 0x000000090b0b1210 */ /* 0x000fe40007ffe0ff */
[----:B------:R-:W-:Y:S02]  /*0cc0*/  SHF.R.U32.HI R16, RZ, 0x4, R17 ;  /* 0x00000004ff107819 */ /* 0x000fe40000011611 */
[----:B------:R-:W-:Y:S02]  /*0cd0*/  @P1 SHF.L.U32 R9, R10, 0x1, RZ ;  /* 0x000000010a091819 */ /* 0x000fe400000006ff */
[----:B------:R-:W-:Y:S01]  /*0ce0*/  @P2 IADD3.X R21, R42, R21, RZ, P0, !PT ;  /* 0x000000152a152210 */ /* 0x000fe200007fe4ff */
[----:B------:R-:W-:Y:S01]  /*0cf0*/  IMAD R37, R37, UR7, R16 ;  /* 0x0000000725257c24 */ /* 0x000fe2000f8e0210 */
[----:B------:R-:W-:-:S02]  /*0d00*/  @P1 SHF.L.U64.HI R10, R10, 0x1, R11 ;  /* 0x000000010a0a1819 */ /* 0x000fc4000001020b */
[----:B--2---:R-:W-:Y:S02]  /*0d10*/  @P1 IADD3 R18, P0, R9, R18, RZ ;  /* 0x0000001209121210 */ /* 0x004fe40007f1e0ff */
        /* <DEDUP_REMOVED lines=10> */
[----:B------:R-:W-:Y:S02]  /*0dc0*/  MOV R37, RZ ;  /* 0x000000ff00257202 */ /* 0x000fe40000000f00 */
[----:B------:R-:W-:Y:S02]  /*0dd0*/  CS2R R44, SRZ ;  /* 0x00000000002c7805 */ /* 0x000fe4000001ff00 */
[----:B------:R-:W-:Y:S01]  /*0de0*/  ISETP.LT.U32.AND P0, PT, R0, 0x180, !P0 ;  /* 0x000001800000780c */ /* 0x000fe20004701070 */
[----:B------:R-:W5:Y:S04]  /*0df0*/  @P5 LDG.E R51, desc[UR8][R32.64] ;  /* 0x0000000820335981 */ /* 0x000f68000c1e1900 */
[----:B------:R-:W5:Y:S04]  /*0e00*/  @P4 LDG.E R50, desc[UR8][R28.64] ;  /* 0x000000081c324981 */ /* 0x000f68000c1e1900 */
[----:B------:R-:W5:Y:S04]  /*0e10*/  @P2 LDG.E R44, desc[UR8][R22.64] ;  /* 0x00000008162c2981 */ /* 0x000f68000c1e1900 */
[----:B------:R-:W0:Y:S01]  /*0e20*/  @P0 LDC.64 R10, c[0x0][0x288] ;  /* 0x0000a200ff0a0b82 */ /* 0x000e220000000a00 */
[----:B------:R-:W-:Y:S01]  /*0e30*/  @P0 MOV R17, R15 ;  /* 0x0000000f00110202 */ /* 0x000fe20000000f00 */
[----:B------:R-:W5:Y:S04]  /*0e40*/  @P2 LDG.E R48, desc[UR8][R20.64] ;  /* 0x0000000814302981 */ /* 0x000f68000c1e1900 */
[----:B------:R-:W5:Y:S02]  /*0e50*/  @P3 LDG.E R49, desc[UR8][R24.64] ;  /* 0x0000000818313981 */ /* 0x000f64000c1e1900 */
[----:B------:R-:W1:Y:S02]  /*0e60*/  @P0 LDC.64 R8, c[0x0][0x230] ;  /* 0x00008c00ff080b82 */ /* 0x000e640000000a00 */
[----:B------:R-:W5:Y:S01]  /*0e70*/  @P1 LDG.E R47, desc[UR8][R6.64] ;  /* 0x00000008062f1981 */ /* 0x000f62000c1e1900 */
        /* <DEDUP_REMOVED lines=12> */
[----:B------:R-:W-:-:S05]  /*0f40*/  @P0 IADD3.X R11, R16, R11, RZ, P6, !PT ;  /* 0x0000000b100b0210 */ /* 0x000fca00037fe4ff */
[----:B------:R0:W5:Y:S01]  /*0f50*/  @P0 LDG.E R46, desc[UR8][R10.64] ;  /* 0x000000080a2e0981 */ /* 0x000162000c1e1900 */
        /* <DEDUP_REMOVED lines=35> */
[----:B------:R-:W-:-:S02]  /*1190*/  MOV R7, RZ ;  /* 0x000000ff00077202 */ /* 0x000fc40000000f00 */
[----:B------:R-:W-:Y:S02]  /*11a0*/  MOV R10, RZ ;  /* 0x000000ff000a7202 */ /* 0x000fe40000000f00 */
        /* <DEDUP_REMOVED lines=15> */
[----:B------:R-:W2:Y:S04]  /*12a0*/  @P0 LDG.E.U16 R21, desc[UR8][R10.64] ;  /* 0x000000080a150981 */ /* 0x000ea8000c1e1500 */
[----:B------:R-:W3:Y:S01]  /*12b0*/  @P0 LDG.E.U16 R20, desc[UR8][R10.64+0x2] ;  /* 0x000002080a140981 */ /* 0x000ee2000c1e1500 */
[----:B0-----:R-:W-:-:S05]  /*12c0*/  IMAD.WIDE R18, R65, 0x2, R18 ;  /* 0x0000000241127825 */ /* 0x001fca00078e0212 */
[----:B------:R-:W4:Y:S04]  /*12d0*/  LDG.E.U16 R7, desc[UR8][R18.64] ;  /* 0x0000000812077981 */ /* 0x000f28000c1e1500 */
[----:B------:R-:W4:Y:S01]  /*12e0*/  LDG.E.U16 R17, desc[UR8][R18.64+0x2] ;  /* 0x0000020812117981 */ /* 0x000f22000c1e1500 */
[----:B--2---:R-:W-:Y:S02]  /*12f0*/  @P0 SHF.L.U32 R8, R21, 0x10, RZ ;  /* 0x0000001015080819 */ /* 0x004fe400000006ff */
[----:B---3--:R-:W-:Y:S02]  /*1300*/  @P0 SHF.L.U32 R9, R20, 0x10, RZ ;  /* 0x0000001014090819 */ /* 0x008fe400000006ff */
[----:B----4-:R-:W-:Y:S02]  /*1310*/  SHF.L.U32 R7, R7, 0x10, RZ ;  /* 0x0000001007077819 */ /* 0x010fe400000006ff */
[----:B------:R-:W-:-:S07]  /*1320*/  SHF.L.U32 R10, R17, 0x10, RZ ;  /* 0x00000010110a7819 */ /* 0x000fce00000006ff */
.L_x_1421:
[----:B------:R-:W-:Y:S05]  /*1330*/  BSYNC B0 ;  /* 0x0000000000007941 */ /* 0x000fea0003800000 */
.L_x_1420:
        /* <DEDUP_REMOVED lines=36> */
.L_x_1422:
        /* <DEDUP_REMOVED lines=26> */
.L_x_1423:
[----:B------:R-:W-:Y:S01]  /*1720*/  FFMA.FTZ R21, R18, R25, R11 ;  /* 0x0000001912157223 */ /* 0x000fe2000001000b */
[----:B------:R-:W-:Y:S01]  /*1730*/  FADD.FTZ R11, RZ, R24 ;  /* 0x00000018ff0b7221 */ /* 0x000fe20000010000 */
[----:B------:R-:W-:Y:S01]  /*1740*/  FMUL.FTZ R24, R22, R7 ;  /* 0x0000000716187220 */ /* 0x000fe20000410000 */
[----:B------:R-:W-:Y:S01]  /*1750*/  FADD.FTZ R25, R25, R28 ;  /* 0x0000001c19197221 */ /* 0x000fe20000010000 */
[C---:B------:R-:W-:Y:S01]  /*1760*/  FFMA.FTZ R26, R23.reuse, R22, R26 ;  /* 0x00000016171a7223 */ /* 0x040fe2000001001a */
[----:B------:R-:W-:Y:S01]  /*1770*/  FADD.FTZ R28, RZ, R19 ;  /* 0x00000013ff1c7221 */ /* 0x000fe20000010000 */
[----:B------:R-:W-:Y:S01]  /*1780*/  FFMA.FTZ R30, R23, R24, R21 ;  /* 0x00000018171e7223 */ /* 0x000fe20000010015 */
[--C-:B------:R-:W-:Y:S02]  /*1790*/  HADD2.F32 R21, -RZ, R40.reuse.H0_H0 ;  /* 0x20000028ff157230 */ /* 0x100fe40000004100 */
[----:B------:R-:W-:Y:S01]  /*17a0*/  FFMA.FTZ R23, R18, R19, RZ ;  /* 0x0000001312177223 */ /* 0x000fe200000100ff */
[----:B------:R-:W-:-:S02]  /*17b0*/  HADD2.F32 R19, -RZ, R40.H1_H1 ;  /* 0x30000028ff137230 */ /* 0x000fc40000004100 */
[----:B------:R-:W-:Y:S01]  /*17c0*/  FADD.FTZ R22, R11, R22 ;  /* 0x000000160b167221 */ /* 0x000fe20000010000 */
[----:B------:R-:W-:Y:S01]  /*17d0*/  FMUL.FTZ R11, R17, R10 ;  /* 0x0000000a110b7220 */ /* 0x000fe20000410000 */
[----:B------:R-:W-:Y:S01]  /*17e0*/  FADD.FTZ R21, -R16, R21 ;  /* 0x0000001510157221 */ /* 0x000fe20000010100 */
[----:B------:R-:W-:Y:S01]  /*17f0*/  FFMA.FTZ R18, R20, R17, R23 ;  /* 0x0000001114127223 */ /* 0x000fe20000010017 */
[----:B------:R-:W-:Y:S01]  /*1800*/  FADD.FTZ R27, -R16, R19 ;  /* 0x00000013101b7221 */ /* 0x000fe20000010100 */
[----:B------:R-:W-:Y:S01]  /*1810*/  FADD.FTZ R24, R25, R24 ;  /* 0x0000001819187221 */ /* 0x000fe20000010000 */
[-C--:B------:R-:W-:Y:S01]  /*1820*/  FMUL.FTZ R23, R21, R6.reuse ;  /* 0x0000000615177220 */ /* 0x080fe20000410000 */
[----:B------:R-:W-:Y:S01]  /*1830*/  FADD.FTZ R17, R28, R17 ;  /* 0x000000111c117221 */ /* 0x000fe20000010000 */
[----:B------:R-:W-:Y:S01]  /*1840*/  FFMA.FTZ R20, R20, R11, R30 ;  /* 0x0000000b14147223 */ /* 0x000fe2000001001e */
        /* <DEDUP_REMOVED lines=22> */
.L_x_1424:
[----:B------:R-:W-:Y:S01]  /*19b0*/  FADD.FTZ R24, R11, R24 ;  /* 0x000000180b187221 */ /* 0x000fe20000010000 */
[----:B------:R-:W-:Y:S01]  /*19c0*/  FMUL.FTZ R27, R25, R7 ;  /* 0x00000007191b7220 */ /* 0x000fe20000410000 */
[----:B------:R-:W-:Y:S01]  /*19d0*/  FADD.FTZ R22, R22, R25 ;  /* 0x0000001916167221 */ /* 0x000fe20000010000 */
[----:B------:R-:W-:Y:S01]  /*19e0*/  FFMA.FTZ R26, R23, R25, R26 ;  /* 0x00000019171a7223 */ /* 0x000fe2000001001a */
[----:B------:R-:W-:Y:S01]  /*19f0*/  FADD.FTZ R11, R17, R19 ;  /* 0x00000013110b7221 */ /* 0x000fe20000010000 */
[--C-:B------:R-:W-:Y:S02]  /*1a00*/  HADD2.F32 R17, -RZ, R41.reuse.H0_H0 ;  /* 0x20000029ff117230 */ /* 0x100fe40000004100 */
[----:B------:R-:W-:Y:S01]  /*1a10*/  FFMA.FTZ R18, R21, R19, R18 ;  /* 0x0000001315127223 */ /* 0x000fe20000010012 */
[----:B------:R-:W-:Y:S02]  /*1a20*/  HADD2.F32 R25, -RZ, R41.H1_H1 ;  /* 0x30000029ff197230 */ /* 0x000fe40000004100 */
[----:B------:R-:W-:Y:S01]  /*1a30*/  FFMA.FTZ R20, R23, R27, R20 ;  /* 0x0000001b17147223 */ /* 0x000fe20000010014 */
[----:B------:R-:W-:Y:S01]  /*1a40*/  FMUL.FTZ R19, R19, R10 ;  /* 0x0000000a13137220 */ /* 0x000fe20000410000 */
        /* <DEDUP_REMOVED lines=29> */
.L_x_1425:
[----:B------:R-:W-:Y:S02]  /*1c20*/  HADD2.F32 R29, -RZ, R44.H1_H1 ;  /* 0x3000002cff1d7230 */ /* 0x000fe40000004100 */
[----:B------:R-:W-:Y:S01]  /*1c30*/  FMUL.FTZ R28, R23, R7 ;  /* 0x00000007171c7220 */ /* 0x000fe20000410000 */
[----:B------:R-:W-:Y:S01]  /*1c40*/  FADD.FTZ R25, -R16, R25 ;  /* 0x0000001910197221 */ /* 0x000fe20000010100 */
[----:B------:R-:W-:Y:S01]  /*1c50*/  FADD.FTZ R17, R22, R23 ;  /* 0x0000001716117221 */ /* 0x000fe20000010000 */
[C---:B------:R-:W-:Y:S01]  /*1c60*/  FFMA.FTZ R23, R27.reuse, R23, R26 ;  /* 0x000000171b177223 */ /* 0x040fe2000001001a */
[----:B------:R-:W-:Y:S01]  /*1c70*/  FADD.FTZ R31, -R16, R29 ;  /* 0x0000001d101f7221 */ /* 0x000fe20000010100 */
[----:B------:R-:W-:Y:S01]  /*1c80*/  FFMA.FTZ R27, R27, R28, R21 ;  /* 0x0000001c1b1b7223 */ /* 0x000fe20000010015 */
[----:B------:R-:W-:Y:S01]  /*1c90*/  FADD.FTZ R26, R24, R28 ;  /* 0x0000001c181a7221 */ /* 0x000fe20000010000 */
[--C-:B------:R-:W-:Y:S02]  /*1ca0*/  HADD2.F32 R24, -RZ, R48.reuse.H0_H0 ;  /* 0x20000030ff187230 */ /* 0x100fe40000004100 */
[----:B------:R-:W-:Y:S01]  /*1cb0*/  FMUL.FTZ R25, R25, R6 ;  /* 0x0000000619197220 */ /* 0x000fe20000410000 */
[----:B------:R-:W-:-:S02]  /*1cc0*/  HADD2.F32 R21, -RZ, R48.H1_H1 ;  /* 0x30000030ff157230 */ /* 0x000fc40000004100 */
        /* <DEDUP_REMOVED lines=21> */
.L_x_1426:
[----:B------:R-:W-:Y:S01]  /*1e20*/  FFMA.FTZ R30, R20, R29, R27 ;  /* 0x0000001d141e7223 */ /* 0x000fe2000001001b */
[----:B------:R-:W-:Y:S01]  /*1e30*/  FMUL.FTZ R28, R24, R7 ;  /* 0x00000007181c7220 */ /* 0x000fe20000410000 */
[----:B------:R-:W-:Y:S01]  /*1e40*/  FADD.FTZ R29, R29, R26 ;  /* 0x0000001a1d1d7221 */ /* 0x000fe20000010000 */
[----:B------:R-:W-:Y:S01]  /*1e50*/  FFMA.FTZ R27, R20, R19, R18 ;  /* 0x00000013141b7223 */ /* 0x000fe20000010012 */
[----:B------:R-:W-:Y:S01]  /*1e60*/  FADD.FTZ R26, R11, R19 ;  /* 0x000000130b1a7221 */ /* 0x000fe20000010000 */
[--C-:B------:R-:W-:Y:S02]  /*1e70*/  HADD2.F32 R19, -RZ, R39.reuse.H0_H0 ;  /* 0x20000027ff137230 */ /* 0x100fe40000004100 */
[----:B------:R-:W-:Y:S01]  /*1e80*/  FADD.FTZ R18, R29, R28 ;  /* 0x0000001c1d127221 */ /* 0x000fe20000010000 */
[----:B------:R-:W-:Y:S02]  /*1e90*/  HADD2.F32 R31, -RZ, R39.H1_H1 ;  /* 0x30000027ff1f7230 */ /* 0x000fe40000004100 */
[----:B------:R-:W-:Y:S01]  /*1ea0*/  FFMA.FTZ R11, R25, R28, R30 ;  /* 0x0000001c190b7223 */ /* 0x000fe2000001001e */
[----:B------:R-:W-:Y:S01]  /*1eb0*/  FMUL.FTZ R29, R21, R10 ;  /* 0x0000000a151d7220 */ /* 0x000fe20000410000 */
[C---:B------:R-:W-:Y:S01]  /*1ec0*/  FADD.FTZ R19, -R16.reuse, R19 ;  /* 0x0000001310137221 */ /* 0x040fe20000010100 */
[----:B------:R-:W-:Y:S01]  /*1ed0*/  FFMA.FTZ R23, R25, R24, R23 ;  /* 0x0000001819177223 */ /* 0x000fe20000010017 */
        /* <DEDUP_REMOVED lines=26> */
.L_x_1427:
[----:B------:R-:W-:Y:S01]  /*2080*/  FMUL.FTZ R30, R18, R7 ;  /* 0x00000007121e7220 */ /* 0x000fe20000410000 */
[----:B------:R-:W-:Y:S01]  /*2090*/  FFMA.FTZ R25, R22, R21, R27 ;  /* 0x0000001516197223 */ /* 0x000fe2000001001b */
[--C-:B------:R-:W-:Y:S02]  /*20a0*/  HADD2.F32 R31, -RZ, R37.reuse.H0_H0 ;  /* 0x20000025ff1f7230 */ /* 0x100fe40000004100 */
[----:B------:R-:W-:Y:S01]  /*20b0*/  FADD.FTZ R17, R17, R24 ;  /* 0x0000001811117221 */ /* 0x000fe20000010000 */
        /* <DEDUP_REMOVED lines=32> */
.L_x_1428:
[----:B------:R-:W-:Y:S01]  /*22c0*/  FMUL.FTZ R30, R26, R7 ;  /* 0x000000071a1e7220 */ /* 0x000fe20000410000 */
[----:B------:R-:W-:Y:S01]  /*22d0*/  FFMA.FTZ R34, R19, R18, R23 ;  /* 0x0000001213227223 */ /* 0x000fe20000010017 */
[--C-:B------:R-:W-:Y:S02]  /*22e0*/  HADD2.F32 R23, -RZ, R38.reuse.H0_H0 ;  /* 0x20000026ff177230 */ /* 0x100fe40000004100 */
[----:B------:R-:W-:Y:S01]  /*22f0*/  FFMA.FTZ R31, R27, R30, R28 ;  /* 0x0000001e1b1f7223 */ /* 0x000fe2000001001c */
[----:B------:R-:W-:Y:S01]  /*2300*/  FMUL.FTZ R28, R21, R10 ;  /* 0x0000000a151c7220 */ /* 0x000fe20000410000 */
[----:B------:R-:W-:Y:S01]  /*2310*/  FADD.FTZ R29, R29, R30 ;  /* 0x0000001e1d1d7221 */ /* 0x000fe20000010000 */
[----:B------:R-:W-:Y:S01]  /*2320*/  FADD.FTZ R23, -R16, R23 ;  /* 0x0000001710177221 */ /* 0x000fe20000010100 */
[----:B------:R-:W-:Y:S02]  /*2330*/  HADD2.F32 R30, -RZ, R45.H0_H0 ;  /* 0x2000002dff1e7230 */ /* 0x000fe40000004100 */
[----:B------:R-:W-:Y:S01]  /*2340*/  FFMA.FTZ R19, R24, R28, R31 ;  /* 0x0000001c18137223 */ /* 0x000fe2000001001f */
[----:B------:R-:W-:Y:S01]  /*2350*/  FADD.FTZ R28, R28, R29 ;  /* 0x0000001d1c1c7221 */ /* 0x000fe20000010000 */
[----:B------:R-:W-:-:S05]  /*2360*/  HADD2.F32 R29, -RZ, R38.H1_H1 ;  /* 0x30000026ff1d7230 */ /* 0x000fca0000004100 */
[----:B------:R-:W-:Y:S01]  /*2370*/  FADD.FTZ R31, -R16, R29 ;  /* 0x0000001d101f7221 */ /* 0x000fe20000010100 */
        /* <DEDUP_REMOVED lines=22> */
.L_x_1429:
        /* <DEDUP_REMOVED lines=23> */
[----:B------:R-:W-:Y:S01]  /*2650*/  BSSY B0, `(.L_x_1430) ;  /* 0x000003d000007945 */ /* 0x000fe20003800000 */
        /* <DEDUP_REMOVED lines=26> */
[----:B------:R-:W-:-:S10]  /*2800*/  MOV R18, R28 ;  /* 0x0000001c00127202 */ /* 0x000fd40000000f00 */
        /* <DEDUP_REMOVED lines=9> */
[----:B------:R-:W-:-:S02]  /*28a0*/  FADD.FTZ R18, R19, R33 ;  /* 0x0000002113127221 */ /* 0x000fc40000010000 */
[----:B------:R-:W0:Y:S01]  /*28b0*/  LDS.128 R32, [UR5+0x40] ;  /* 0x00004005ff207984 */ /* 0x000e220008000c00 */
[----:B-1----:R-:W-:Y:S01]  /*28c0*/  FADD.FTZ R17, R17, R28 ;  /* 0x0000001c11117221 */ /* 0x002fe20000010000 */
[----:B------:R-:W-:-:S03]  /*28d0*/  FADD.FTZ R18, R18, R29 ;  /* 0x0000001d12127221 */ /* 0x000fc60000010000 */
[----:B------:R-:W-:Y:S01]  /*28e0*/  FADD.FTZ R17, R17, R30 ;  /* 0x0000001e11117221 */ /* 0x000fe20000010000 */
[----:B------:R-:W-:Y:S02]  /*28f0*/  FADD.FTZ R18, R18, R31 ;  /* 0x0000001f12127221 */ /* 0x000fe40000010000 */
[----:B------:R-:W1:Y:S01]  /*2900*/  LDS.128 R28, [UR5+0x50] ;  /* 0x00005005ff1c7984 */ /* 0x000e620008000c00 */
[----:B--2---:R-:W-:Y:S01]  /*2910*/  FADD.FTZ R17, R17, R24 ;  /* 0x0000001811117221 */ /* 0x004fe20000010000 */
        /* <DEDUP_REMOVED lines=16> */
.L_x_1431:
[----:B------:R-:W-:Y:S05]  /*2a20*/  BSYNC B0 ;  /* 0x0000000000007941 */ /* 0x000fea0003800000 */
.L_x_1430:
        /* <DEDUP_REMOVED lines=81> */
.L_x_1433:
[----:B------:R-:W-:Y:S05]  /*2f40*/  BSYNC B0 ;  /* 0x0000000000007941 */ /* 0x000fea0003800000 */
.L_x_1432:
        /* <DEDUP_REMOVED lines=16> */
.L_x_1435:
[----:B------:R-:W-:Y:S05]  /*3050*/  BSYNC B0 ;  /* 0x0000000000007941 */ /* 0x000fea0003800000 */
.L_x_1434:
        /* <DEDUP_REMOVED lines=34> */
.L_x_1438:
[----:B-1----:R-:W2:Y:S04]  /*3280*/  LDG.E.STRONG.GPU R11, desc[UR8][R22.64] ;  /* 0x00000008160b7981 */ /* 0x002ea8000c1ef900 */
[----:B--2---:R-:W-:Y:S01]  /*3290*/  CCTL.IVALL ;  /* 0x00000000ff00798f */ /* 0x004fe20002000000 */
[----:B------:R-:W-:Y:S05]  /*32a0*/  YIELD ;  /* 0x0000000000007946 */ /* 0x000fea0003800000 */
[----:B------:R-:W-:-:S13]  /*32b0*/  ISETP.NE.AND P6, PT, R11, R26, PT ;  /* 0x0000001a0b00720c */ /* 0x000fda0003fc5270 */
[----:B------:R-:W-:Y:S05]  /*32c0*/  @P6 BRA `(.L_x_1438) ;  /* 0xfffffffc00ec6947 */ /* 0x000fea000383ffff */
.L_x_1437:
[----:B------:R-:W-:Y:S01]  /*32d0*/  ISETP.NE.AND P6, PT, R4, RZ, PT ;  /* 0x000000ff0400720c */ /* 0x000fe20003fc5270 */
[----:B------:R-:W-:Y:S05]  /*32e0*/  WARPSYNC.ALL ;  /* 0x0000000000007948 */ /* 0x000fea0003800000 */
[----:B------:R-:W-:Y:S07]  /*32f0*/  BAR.SYNC.DEFER_BLOCKING 0x0 ;  /* 0x0000000000007b1d */ /* 0x000fee0000010000 */
[----:B------:R-:W-:Y:S05]  /*3300*/  @!P6 BRA `(.L_x_1436) ;  /* 0x00000010000ce947 */ /* 0x000fea0003800000 */
[C---:B------:R-:W-:Y:S02]  /*3310*/  IADD3 R17, R4.reuse, -0x1, RZ ;  /* 0xffffffff04117810 */ /* 0x040fe40007ffe0ff */
[----:B-1----:R-:W-:Y:S02]  /*3320*/  LOP3.LUT R24, R4, 0x3, RZ, 0xc0, !PT ;  /* 0x0000000304187812 */ /* 0x002fe400078ec0ff */
        /* <DEDUP_REMOVED lines=17> */
.L_x_1442:
        /* <DEDUP_REMOVED lines=115> */
.L_x_1441:
        /* <DEDUP_REMOVED lines=63> */
.L_x_1443:
[----:B------:R-:W-:-:S04]  /*3f60*/  LOP3.LUT P6, RZ, R5, 0x1, RZ, 0xc0, !PT ;  /* 0x0000000105ff7812 */ /* 0x000fc800078cc0ff */
[----:B------:R-:W-:-:S13]  /*3f70*/  ISETP.NE.OR P6, PT, R17, RZ, P6 ;  /* 0x000000ff1100720c */ /* 0x000fda00037c5670 */
[----:B------:R-:W-:Y:S05]  /*3f80*/  @!P6 BRA `(.L_x_1439) ;  /* 0x00000000007ce947 */ /* 0x000fea0003800000 */
.L_x_1440:
        /* <DEDUP_REMOVED lines=31> */
.L_x_1439:
        /* <DEDUP_REMOVED lines=10> */
.L_x_1445:
[----:B------:R-:W-:Y:S05]  /*4220*/  BSYNC B0 ;  /* 0x0000000000007941 */ /* 0x000fea0003800000 */
.L_x_1444:
        /* <DEDUP_REMOVED lines=17> */
.L_x_1436:
        /* <DEDUP_REMOVED lines=42> */
.L_x_1446:
        /* <DEDUP_REMOVED lines=11> */
[----:B------:R-:W-:Y:S01]  /*4690*/  IMAD R21, R2, UR13, R21 ;  /* 0x0000000d02157c24 */ /* 0x000fe2000f8e0215 */
[----:B------:R-:W-:Y:S02]  /*46a0*/  ULDC.64 UR12, c[0x0][0x210] ;  /* 0x00008400000c7ab9 */ /* 0x000fe40000000a00 */
[----:B------:R-:W-:Y:S02]  /*46b0*/  LEA R20, P0, R18, UR12, 0x1 ;  /* 0x0000000c12147c11 */ /* 0x000fe4000f8008ff */
[----:B------:R-:W-:Y:S01]  /*46c0*/  IADD3 R21, R19, R21, RZ ;  /* 0x0000001513157210 */ /* 0x000fe20007ffe0ff */
[----:B------:R-:W-:-:S03]  /*46d0*/  FMUL.FTZ R19, R29, R6 ;  /* 0x000000061d137220 */ /* 0x000fc60000410000 */
[----:B------:R-:W-:Y:S01]  /*46e0*/  LEA.HI.X R21, R18, UR13, R21, 0x1, P0 ;  /* 0x0000000d12157c11 */ /* 0x000fe200080f0c15 */
[----:B------:R-:W-:-:S04]  /*46f0*/  FFMA.FTZ R18, R17, R27, R22 ;  /* 0x0000001b11127223 */ /* 0x000fc80000010016 */
[----:B------:R-:W-:-:S04]  /*4700*/  FFMA.FTZ R25, R25, R10, -R18 ;  /* 0x0000000a19197223 */ /* 0x000fc80000010812 */
[----:B------:R-:W-:-:S05]  /*4710*/  FMUL.FTZ R18, R25, R6 ;  /* 0x0000000619127220 */ /* 0x000fca0000410000 */
[----:B------:R-:W-:-:S05]  /*4720*/  F2FP.F16.F32.PACK_AB R19, R18, R19 ;  /* 0x000000131213723e */ /* 0x000fca00000000ff */
[----:B------:R0:W-:Y:S02]  /*4730*/  STG.E desc[UR8][R20.64], R19 ;  /* 0x0000001314007986 */ /* 0x0001e4000c101908 */
.L_x_1448:
[----:B------:R-:W-:Y:S05]  /*4740*/  BSYNC B0 ;  /* 0x0000000000007941 */ /* 0x000fea0003800000 */
.L_x_1447:
        /* <DEDUP_REMOVED lines=28> */
.L_x_1449:
[----:B------:R-:W-:Y:S04]  /*4910*/  BSSY B0, `(.L_x_1450) ;  /* 0x0000014000007945 */ /* 0x000fe80003800000 */
[----:B------:R-:W-:Y:S05]  /*4920*/  @!P5 BRA `(.L_x_1451) ;  /* 0x000000000048d947 */ /* 0x000fea0003800000 */
[----:B------:R-:W-:Y:S01]  /*4930*/  ULDC.64 UR12, c[0x0][0x288] ;  /* 0x0000a200000c7ab9 */ /* 0x000fe20000000a00 */
[----:B------:R-:W-:Y:S01]  /*4940*/  MOV R18, R12 ;  /* 0x0000000c00127202 */ /* 0x000fe20000000f00 */
[----:B0-----:R-:W-:Y:S01]  /*4950*/  IMAD R20, R74, UR12, RZ ;  /* 0x0000000c4a147c24 */ /* 0x001fe2000f8e02ff */
[----:B------:R-:W-:Y:S01]  /*4960*/  MOV R19, R15 ;  /* 0x0000000f00137202 */ /* 0x000fe20000000f00 */
[----:B------:R-:W-:Y:S02]  /*4970*/  FFMA.FTZ R29, R17, R29, R22 ;  /* 0x0000001d111d7223 */ /* 0x000fe40000010016 */
[C---:B------:R-:W-:Y:S02]  /*4980*/  IMAD R21, R69.reuse, UR13, R20 ;  /* 0x0000000d45157c24 */ /* 0x040fe4000f8e0214 */
[----:B------:R-:W-:Y:S01]  /*4990*/  IMAD.WIDE.U32 R18, R69, UR12, R18 ;  /* 0x0000000c45127c25 */ /* 0x000fe2000f8e0012 */
[----:B------:R-:W-:-:S03]  /*49a0*/  ULDC.64 UR12, c[0x0][0x210] ;  /* 0x00008400000c7ab9 */ /* 0x000fc60000000a00 */
[----:B------:R-:W-:Y:S01]  /*49b0*/  FFMA.FTZ R29, R26, R7, -R29 ;  /* 0x000000071a1d7223 */ /* 0x000fe2000001081d */
[----:B------:R-:W-:-:S03]  /*49c0*/  IADD3 R21, R19, R21, RZ ;  /* 0x0000001513157210 */ /* 0x000fc60007ffe0ff */
[----:B------:R-:W-:Y:S01]  /*49d0*/  FMUL.FTZ R19, R29, R6 ;  /* 0x000000061d137220 */ /* 0x000fe20000410000 */
[----:B------:R-:W-:-:S04]  /*49e0*/  LEA R20, P0, R18, UR12, 0x1 ;  /* 0x0000000c12147c11 */ /* 0x000fc8000f8008ff */
[----:B------:R-:W-:Y:S01]  /*49f0*/  LEA.HI.X R21, R18, UR13, R21, 0x1, P0 ;  /* 0x0000000d12157c11 */ /* 0x000fe200080f0c15 */
[----:B------:R-:W-:-:S04]  /*4a00*/  FFMA.FTZ R18, R17, R27, R22 ;  /* 0x0000001b11127223 */ /* 0x000fc80000010016 */
[----:B------:R-:W-:-:S04]  /*4a10*/  FFMA.FTZ R51, R51, R10, -R18 ;  /* 0x0000000a33337223 */ /* 0x000fc80000010812 */
[----:B------:R-:W-:-:S05]  /*4a20*/  FMUL.FTZ R18, R51, R6 ;  /* 0x0000000633127220 */ /* 0x000fca0000410000 */
[----:B------:R-:W-:-:S05]  /*4a30*/  F2FP.F16.F32.PACK_AB R19, R18, R19 ;  /* 0x000000131213723e */ /* 0x000fca00000000ff */
[----:B------:R1:W-:Y:S02]  /*4a40*/  STG.E desc[UR8][R20.64], R19 ;  /* 0x0000001314007986 */ /* 0x0003e4000c101908 */
.L_x_1451:
[----:B------:R-:W-:Y:S05]  /*4a50*/  BSYNC B0 ;  /* 0x0000000000007941 */ /* 0x000fea0003800000 */
.L_x_1450:
[C---:B------:R-:W-:Y:S01]  /*4a60*/  FADD.FTZ R29, -R16.reuse, R23 ;  /* 0x00000017101d7221 */ /* 0x040fe20000010100 */
        /* <DEDUP_REMOVED lines=26> */
.L_x_1452:
[----:B------:R-:W-:Y:S04]  /*4c10*/  BSSY B0, `(.L_x_1453) ;  /* 0x0000014000007945 */ /* 0x000fe80003800000 */
[----:B------:R-:W-:Y:S05]  /*4c20*/  @!P4 BRA `(.L_x_1454) ;  /* 0x000000000048c947 */ /* 0x000fea0003800000 */
[----:B------:R-:W-:Y:S01]  /*4c30*/  ULDC.64 UR12, c[0x0][0x288] ;  /* 0x0000a200000c7ab9 */ /* 0x000fe20000000a00 */
[----:B------:R-:W-:Y:S01]  /*4c40*/  MOV R18, R12 ;  /* 0x0000000c00127202 */ /* 0x000fe20000000f00 */
[----:B01----:R-:W-:Y:S01]  /*4c50*/  IMAD R21, R73, UR12, RZ ;  /* 0x0000000c49157c24 */ /* 0x003fe2000f8e02ff */
        /* <DEDUP_REMOVED lines=15> */
.L_x_1454:
[----:B------:R-:W-:Y:S05]  /*4d50*/  BSYNC B0 ;  /* 0x0000000000007941 */ /* 0x000fea0003800000 */
.L_x_1453:
        /* <DEDUP_REMOVED lines=27> */
.L_x_1455:
[----:B------:R-:W-:Y:S04]  /*4f10*/  BSSY B0, `(.L_x_1456) ;  /* 0x0000014000007945 */ /* 0x000fe80003800000 */
[----:B------:R-:W-:Y:S05]  /*4f20*/  @!P3 BRA `(.L_x_1457) ;  /* 0x000000000048b947 */ /* 0x000fea0003800000 */
[----:B------:R-:W-:Y:S01]  /*4f30*/  ULDC.64 UR12, c[0x0][0x288] ;  /* 0x0000a200000c7ab9 */ /* 0x000fe20000000a00 */
[----:B------:R-:W-:Y:S01]  /*4f40*/  MOV R18, R12 ;  /* 0x0000000c00127202 */ /* 0x000fe20000000f00 */
[----:B012---:R-:W-:Y:S01]  /*4f50*/  IMAD R20, R72, UR12, RZ ;  /* 0x0000000c48147c24 */ /* 0x007fe2000f8e02ff */
        /* <DEDUP_REMOVED lines=15> */
.L_x_1457:
[----:B------:R-:W-:Y:S05]  /*5050*/  BSYNC B0 ;  /* 0x0000000000007941 */ /* 0x000fea0003800000 */
.L_x_1456:
        /* <DEDUP_REMOVED lines=27> */
.L_x_1458:
[----:B------:R-:W-:Y:S04]  /*5210*/  BSSY B0, `(.L_x_1459) ;  /* 0x0000014000007945 */ /* 0x000fe80003800000 */
[----:B------:R-:W-:Y:S05]  /*5220*/  @!P2 BRA `(.L_x_1460) ;  /* 0x000000000048a947 */ /* 0x000fea0003800000 */
[----:B------:R-:W-:Y:S01]  /*5230*/  ULDC.64 UR12, c[0x0][0x288] ;  /* 0x0000a200000c7ab9 */ /* 0x000fe20000000a00 */
[----:B------:R-:W-:Y:S01]  /*5240*/  MOV R18, R12 ;  /* 0x0000000c00127202 */ /* 0x000fe20000000f00 */
[----:B0123--:R-:W-:Y:S01]  /*5250*/  IMAD R21, R71, UR12, RZ ;  /* 0x0000000c47157c24 */ /* 0x00ffe2000f8e02ff */
        /* <DEDUP_REMOVED lines=15> */
.L_x_1460:
[----:B------:R-:W-:Y:S05]  /*5350*/  BSYNC B0 ;  /* 0x0000000000007941 */ /* 0x000fea0003800000 */
.L_x_1459:
[C---:B01234-:R-:W-:Y:S01]  /*5360*/  FADD.FTZ R19, -R16.reuse, R23 ;  /* 0x0000001710137221 */ /* 0x05ffe20000010100 */
        /* <DEDUP_REMOVED lines=26> */
.L_x_1461:
        /* <DEDUP_REMOVED lines=18> */
[----:B------:R-:W-:-:S05]  /*5630*/  F2FP.F16.F32.PACK_AB R19, R18, R19 ;  /* 0x000000131213723e */ /* 0x000fca00000000ff */
[----:B------:R0:W-:Y:S02]  /*5640*/  STG.E desc[UR8][R20.64], R19 ;  /* 0x0000001314007986 */ /* 0x0001e4000c101908 */
.L_x_1463:
[----:B------:R-:W-:Y:S05]  /*5650*/  BSYNC B0 ;  /* 0x0000000000007941 */ /* 0x000fea0003800000 */
.L_x_1462:
[----:B------:R-:W-:Y:S02]  /*5660*/  HADD2.F32 R37, -RZ, R37.H1_H1 ;  /* 0x30000025ff257230 */ /* 0x000fe40000004100 */
        /* <DEDUP_REMOVED lines=28> */
.L_x_1464:
[----:B------:R-:W-:Y:S01]  /*5830*/  ISETP.GE.U32.AND P0, PT, R30, UR12, PT ;  /* 0x0000000c1e007c0c */ /* 0x000fe2000bf06070 */
[----:B------:R-:W-:Y:S03]  /*5840*/  BSSY B0, `(.L_x_1465) ;  /* 0x0000016000007945 */ /* 0x000fe60003800000 */
[----:B------:R-:W-:-:S04]  /*5850*/  ISETP.GE.AND.EX P0, PT, R31, UR13, PT, P0 ;  /* 0x0000000d1f007c0c */ /* 0x000fc8000bf06300 */
[----:B------:R-:W-:-:S13]  /*5860*/  ISETP.LT.U32.AND P0, PT, R0, 0x180, !P0 ;  /* 0x000001800000780c */ /* 0x000fda0004701070 */
        /* <DEDUP_REMOVED lines=19> */
.L_x_1466:
[----:B------:R-:W-:Y:S05]  /*59a0*/  BSYNC B0 ;  /* 0x0000000000007941 */ /* 0x000fea0003800000 */
.L_x_1465:
[--C-:B-1----:R-:W-:Y:S01]  /*59b0*/  HADD2.F32 R11, -RZ, R38.reuse.H0_H0 ;  /* 0x20000026ff0b7230 */ /* 0x102fe20000004100 */
[----:B------:R-:W-:Y:S01]  /*59c0*/  ISETP.GE.U32.AND P0, PT, R57, UR12, PT ;  /* 0x0000000c39007c0c */ /* 0x000fe2000bf06070 */
[----:B0-----:R-:W-:-:S03]  /*59d0*/  HADD2.F32 R19, -RZ, R38.H1_H1 ;  /* 0x30000026ff137230 */ /* 0x001fc60000004100 */
        /* <DEDUP_REMOVED lines=27> */
.L_x_1467:
        /* <DEDUP_REMOVED lines=19> */
.L_x_1469:
[----:B------:R-:W-:Y:S05]  /*5cc0*/  BSYNC B0 ;  /* 0x0000000000007941 */ /* 0x000fea0003800000 */
.L_x_1468:
[----:B------:R-:W-:Y:S02]  /*5cd0*/  IADD3 R36, R3, R36, RZ ;  /* 0x0000002403247210 */ /* 0x000fe40007ffe0ff */
[----:B------:R-:W-:Y:S02]  /*5ce0*/  IADD3 R53, R53, 0x1, RZ ;  /* 0x0000000135357810 */ /* 0x000fe40007ffe0ff */
[----:B------:R-:W-:-:S13]  /*5cf0*/  ISETP.GE.AND P0, PT, R36, UR4, PT ;  /* 0x0000000424007c0c */ /* 0x000fda000bf06270 */
[----:B------:R-:W-:Y:S05]  /*5d00*/  @!P0 BRA `(.L_x_1470) ;  /* 0xffffffa400e48947 */ /* 0x000fea000383ffff */
.L_x_1419:
[----:B0-----:R-:W0:Y:S01]  /*5d10*/  LDC R7, c[0x0][0xc] ;  /* 0x00000300ff077b82 */ /* 0x001e220000000800 */
[----:B------:R-:W-:Y:S01]  /*5d20*/  ISETP.NE.AND P2, PT, R0, RZ, PT ;  /* 0x000000ff0000720c */ /* 0x000fe20003f45270 */
[----:B------:R-:W-:Y:S06]  /*5d30*/  BSSY B0, `(.L_x_1471) ;  /* 0x0000015000007945 */ /* 0x000fec0003800000 */
[----:B------:R-:W1:Y:S08]  /*5d40*/  LDC R8, c[0x0][0x10] ;  /* 0x00000400ff087b82 */ /* 0x000e700000000800 */
[----:B------:R-:W2:Y:S01]  /*5d50*/  LDC.64 R2, c[0x0][0x258] ;  /* 0x00009600ff027b82 */ /* 0x000ea20000000a00 */
[----:B0-----:R-:W-:-:S02]  /*5d60*/  IADD3 R4, R7, -0x1, RZ ;  /* 0xffffffff07047810 */ /* 0x001fc40007ffe0ff */
[----:B------:R-:W-:Y:S02]  /*5d70*/  ISETP.NE.AND P1, PT, R7, 0x1, PT ;  /* 0x000000010700780c */ /* 0x000fe40003f25270 */
[----:B------:R-:W-:Y:S02]  /*5d80*/  ISETP.NE.AND P0, PT, R4, UR7, PT ;  /* 0x0000000704007c0c */ /* 0x000fe4000bf05270 */
[C---:B-1----:R-:W-:Y:S02]  /*5d90*/  SHF.L.U32 R4, R8.reuse, 0x1, RZ ;  /* 0x0000000108047819 */ /* 0x042fe400000006ff */
        /* <DEDUP_REMOVED lines=14> */
.L_x_1472:
[----:B------:R-:W-:Y:S05]  /*5e80*/  BSYNC B0 ;  /* 0x0000000000007941 */ /* 0x000fea0003800000 */
.L_x_1471:
[----:B------:R-:W-:Y:S05]  /*5e90*/  @P0 EXIT ;  /* 0x000000000000094d */ /* 0x000fea0003800000 */
[----:B------:R-:W-:Y:S05]  /*5ea0*/  @P2 BRA `(.L_x_1473) ;  /* 0x0000000000202947 */ /* 0x000fea0003800000 */
[----:B------:R-:W-:-:S05]  /*5eb0*/  IMAD R4, R7, R8, RZ ;  /* 0x0000000807047224 */ /* 0x000fca00078e02ff */
[----:B------:R-:W-:-:S13]  /*5ec0*/  ISETP.NE.AND P0, PT, R4, -0x1, PT ;  /* 0xffffffff0400780c */ /* 0x000fda0003f05270 */
[----:B------:R-:W-:Y:S05]  /*5ed0*/  @!P0 BRA `(.L_x_1473) ;  /* 0x0000000000148947 */ /* 0x000fea0003800000 */
.L_x_1474:
[----:B0-----:R-:W2:Y:S04]  /*5ee0*/  LDG.E.STRONG.GPU R5, desc[UR8][R2.64] ;  /* 0x0000000802057981 */ /* 0x001ea8000c1ef900 */
[----:B--2---:R-:W-:Y:S01]  /*5ef0*/  CCTL.IVALL ;  /* 0x00000000ff00798f */ /* 0x004fe20002000000 */
[----:B------:R-:W-:Y:S05]  /*5f00*/  YIELD ;  /* 0x0000000000007946 */ /* 0x000fea0003800000 */
[----:B------:R-:W-:-:S13]  /*5f10*/  ISETP.NE.AND P0, PT, R5, R4, PT ;  /* 0x000000040500720c */ /* 0x000fda0003f05270 */
[----:B------:R-:W-:Y:S05]  /*5f20*/  @P0 BRA `(.L_x_1474) ;  /* 0xfffffffc00ec0947 */ /* 0x000fea000383ffff */
.L_x_1473:
        /* <DEDUP_REMOVED lines=25> */
.L_x_1475:
        /* <DEDUP_REMOVED lines=25> */
.L_x_1476:
        /* <DEDUP_REMOVED lines=11> */
.L_x_5149:


//--------------------- .text._Z35group_norm_nhwc_bwd_one_pass_kernelI11Fp16IOBf16WLi256ELi48ELi384EEv26Group_norm_nhwc_bwd_params --------------------------
	.section	.text._Z35group_norm_nhwc_bwd_one_pass_kernelI11Fp16IOBf16WLi256ELi48ELi384EEv26Group_norm_nhwc_bwd_params,"ax",@progbits
	.align	128
        .global         _Z35group_norm_nhwc_bwd_one_pass_kernelI11Fp16IOBf16WLi256ELi48ELi384EEv26Group_norm_nhwc_bwd_params
        .type           _Z35group_norm_nhwc_bwd_one_pass_kernelI11Fp16IOBf16WLi256ELi48ELi384EEv26Group_norm_nhwc_bwd_params,@function
        .size           _Z35group_norm_nhwc_bwd_one_pass_kernelI11Fp16IOBf16WLi256ELi48ELi384EEv26Group_norm_nhwc_bwd_params,(.L_x_5150 - _Z35group_norm_nhwc_bwd_one_pass_kernelI11Fp16IOBf16WLi256ELi48ELi384EEv26Group_norm_nhwc_bwd_params)
        .other          _Z35group_norm_nhwc_bwd_one_pass_kernelI11Fp16IOBf16WLi256ELi48ELi384EEv26Group_norm_nhwc_bwd_params,@"STO_CUDA_ENTRY STV_DEFAULT"
_Z35group_norm_nhwc_bwd_one_pass_kernelI11Fp16IOBf16WLi256ELi48ELi384EEv26Group_norm_nhwc_bwd_params:
.text._Z35group_norm_nhwc_bwd_one_pass_kernelI11Fp16IOBf16WLi256ELi48ELi384EEv26Group_norm_nhwc_bwd_params:
        /* <DEDUP_REMOVED lines=116> */
.L_x_1560:
        /* <DEDUP_REMOVED lines=345> */
[----:B------:R-:W-:-:S06]  /*1cd0*/  CS2R R112, SRZ ;  /* 0x0000000000707805 */ /* 0x000fcc000001ff00 */
[----:B------:R-:W5:Y:S01]  /*1ce0*/  @P5 LDG.E R112, desc[UR8][R116.64] ;  /* 0x0000000874705981 */ /* 0x000f62000c1e1900 */
[----:B0-----:R-:W-:Y:S02]  /*1cf0*/  CS2R R108, SRZ ;  /* 0x00000000006c7805 */ /* 0x001fe4000001ff00 */
[----:B------:R-:W-:Y:S01]  /*1d00*/  LOP3.LUT P6, RZ, R9, 0x2, RZ, 0xc0, !PT ;  /* 0x0000000209ff7812 */ /* 0x000fe200078cc0ff */
[----:B--2---:R-:W-:-:S05]  /*1d10*/  FFMA.FTZ R110, -R78, R78, R79 ;  /* 0x0000004e4e6e7223 */ /* 0x004fca000001014f */
[----:B------:R-:W-:-:S13]  /*1d20*/  FSETP.GTU.FTZ.AND P0, PT, R110, RZ, PT ;  /* 0x000000ff6e00720b */ /* 0x000fda0003f1c000 */
[----:B------:R-:W0:Y:S02]  /*1d30*/  @P0 LDC R127, c[0x0][0x250] ;  /* 0x00009400ff7f0b82 */ /* 0x000e240000000800 */
[----:B0-----:R-:W-:Y:S01]  /*1d40*/  @P0 FADD.FTZ R127, R110, R127 ;  /* 0x0000007f6e7f0221 */ /* 0x001fe20000010000 */
[----:B------:R-:W-:-:S06]  /*1d50*/  CS2R R110, SRZ ;  /* 0x00000000006e7805 */ /* 0x000fcc000001ff00 */
[----:B------:R0:W5:Y:S01]  /*1d60*/  @P5 LDG.E R111, desc[UR8][R90.64] ;  /* 0x000000085a6f5981 */ /* 0x000162000c1e1900 */
[----:B------:R-:W-:Y:S02]  /*1d70*/  ISETP.NE.AND P5, PT, R126, RZ, PT ;  /* 0x000000ff7e00720c */ /* 0x000fe40003fa5270 */
[----:B------:R-:W-:-:S11]  /*1d80*/  MOV R79, RZ ;  /* 0x000000ff004f7202 */ /* 0x000fd60000000f00 */
[----:B------:R-:W5:Y:S04]  /*1d90*/  @P5 LDG.E R113, desc[UR8][R104.64] ;  /* 0x0000000868715981 */ /* 0x000f68000c1e1900 */
[----:B------:R-:W5:Y:S01]  /*1da0*/  @P5 LDG.E R110, desc[UR8][R92.64] ;  /* 0x000000085c6e5981 */ /* 0x000f62000c1e1900 */
[----:B------:R-:W-:-:S13]  /*1db0*/  ISETP.NE.AND P5, PT, R124, RZ, PT ;  /* 0x000000ff7c00720c */ /* 0x000fda0003fa5270 */
[----:B------:R-:W5:Y:S04]  /*1dc0*/  @P5 LDG.E R108, desc[UR8][R102.64] ;  /* 0x00000008666c5981 */ /* 0x000f68000c1e1900 */
[----:B------:R1:W5:Y:S01]  /*1dd0*/  @P5 LDG.E R79, desc[UR8][R94.64] ;  /* 0x000000085e4f5981 */ /* 0x000362000c1e1900 */
[----:B------:R-:W-:Y:S02]  /*1de0*/  ISETP.NE.AND P5, PT, R89, RZ, PT ;  /* 0x000000ff5900720c */ /* 0x000fe40003fa5270 */
[----:B------:R-:W-:Y:S02]  /*1df0*/  MOV R89, RZ ;  /* 0x000000ff00597202 */ /* 0x000fe40000000f00 */
[----:B0-----:R-:W-:-:S09]  /*1e00*/  CS2R R90, SRZ ;  /* 0x00000000005a7805 */ /* 0x001fd2000001ff00 */
[----:B------:R0:W5:Y:S04]  /*1e10*/  @P5 LDG.E R109, desc[UR8][R100.64] ;  /* 0x00000008646d5981 */ /* 0x000168000c1e1900 */
[----:B------:R2:W5:Y:S01]  /*1e20*/  @P5 LDG.E R89, desc[UR8][R96.64] ;  /* 0x0000000860595981 */ /* 0x000562000c1e1900 */
[----:B------:R-:W-:Y:S02]  /*1e30*/  ISETP.NE.AND P5, PT, R123, RZ, PT ;  /* 0x000000ff7b00720c */ /* 0x000fe40003fa5270 */
[----:B-1----:R-:W-:Y:S02]  /*1e40*/  CS2R R94, SRZ ;  /* 0x00000000005e7805 */ /* 0x002fe4000001ff00 */
[----:B------:R-:W-:Y:S02]  /*1e50*/  CS2R R102, SRZ ;  /* 0x0000000000667805 */ /* 0x000fe4000001ff00 */
[----:B------:R-:W-:-:S02]  /*1e60*/  CS2R R104, SRZ ;  /* 0x0000000000687805 */ /* 0x000fc4000001ff00 */
[----:B0-----:R-:W-:Y:S01]  /*1e70*/  CS2R R100, SRZ ;  /* 0x0000000000647805 */ /* 0x001fe2000001ff00 */
[----:B------:R-:W5:Y:S01]  /*1e80*/  @P6 LDG.E R94, desc[UR8][R62.64] ;  /* 0x000000083e5e6981 */ /* 0x000f62000c1e1900 */
[----:B--2---:R-:W-:-:S03]  /*1e90*/  CS2R R96, SRZ ;  /* 0x0000000000607805 */ /* 0x004fc6000001ff00 */
[----:B------:R-:W5:Y:S04]  /*1ea0*/  @P6 LDG.E R95, desc[UR8][R60.64] ;  /* 0x000000083c5f6981 */ /* 0x000f68000c1e1900 */
[----:B------:R0:W5:Y:S04]  /*1eb0*/  @P5 LDG.E R90, desc[UR8][R98.64] ;  /* 0x00000008625a5981 */ /* 0x000168000c1e1900 */
[----:B------:R1:W5:Y:S01]  /*1ec0*/  @P5 LDG.E R91, desc[UR8][R82.64] ;  /* 0x00000008525b5981 */ /* 0x000362000c1e1900 */
[----:B------:R-:W-:-:S03]  /*1ed0*/  ISETP.NE.AND P5, PT, R115, RZ, PT ;  /* 0x000000ff7300720c */ /* 0x000fc60003fa5270 */
[----:B------:R1:W5:Y:S01]  /*1ee0*/  @P3 LDG.E R100, desc[UR8][R50.64] ;  /* 0x0000000832643981 */ /* 0x000362000c1e1900 */
[----:B0-----:R-:W-:-:S03]  /*1ef0*/  CS2R R98, SRZ ;  /* 0x0000000000627805 */ /* 0x001fc6000001ff00 */
        /* <DEDUP_REMOVED lines=9> */
[----:B------:R-:W-:-:S06]  /*1f90*/  MOV R114, 0x3f800000 ;  /* 0x3f80000000727802 */ /* 0x000fcc0000000f00 */
[----:B------:R1:W0:Y:S01]  /*1fa0*/  @P0 MUFU.RSQ R114, R127 ;  /* 0x0000007f00720308 */ /* 0x0002220000001400 */
        /* <DEDUP_REMOVED lines=9> */
[----:B01----:R-:W-:Y:S05]  /*2040*/  @P0 BRA `(.L_x_1479) ;  /* 0x0000000000400947 */ /* 0x003fea0003800000 */
        /* <DEDUP_REMOVED lines=16> */
.L_x_1479:
[----:B------:R-:W-:Y:S05]  /*2150*/  BSYNC B0 ;  /* 0x0000000000007941 */ /* 0x000fea0003800000 */
.L_x_1478:
        /* <DEDUP_REMOVED lines=36> */
.L_x_1480:
        /* <DEDUP_REMOVED lines=26> */
.L_x_1481:
[----:B------:R-:W-:Y:S01]  /*2540*/  FFMA.FTZ R47, R42, R43, R41 ;  /* 0x0000002b2a2f7223 */ /* 0x000fe20000010029 */
[----:B------:R-:W-:Y:S01]  /*2550*/  FADD.FTZ R41, RZ, R44 ;  /* 0x0000002cff297221 */ /* 0x000fe20000010000 */
[----:B------:R-:W-:Y:S01]  /*2560*/  FMUL.FTZ R44, R54, R115 ;  /* 0x00000073362c7220 */ /* 0x000fe20000410000 */
[----:B------:R-:W-:Y:S01]  /*2570*/  FADD.FTZ R43, R43, R40 ;  /* 0x000000282b2b7221 */ /* 0x000fe20000010000 */
[----:B------:R-:W-:Y:S01]  /*2580*/  FFMA.FTZ R46, R42, R45, RZ ;  /* 0x0000002d2a2e7223 */ /* 0x000fe200000100ff */
[----:B------:R-:W-:Y:S01]  /*2590*/  FADD.FTZ R53, R41, R54 ;  /* 0x0000003629357221 */ /* 0x000fe20000010000 */
[----:B------:R-:W-:Y:S01]  /*25a0*/  FFMA.FTZ R41, R58, R44, R47 ;  /* 0x0000002c3a297223 */ /* 0x000fe2000001002f */
[----:B------:R-:W-:Y:S01]  /*25b0*/  FADD.FTZ R40, RZ, R45 ;  /* 0x0000002dff287221 */ /* 0x000fe20000010000 */
[--C-:B------:R-:W-:Y:S02]  /*25c0*/  HADD2.F32 R47, -RZ, R108.reuse.H0_H0 ;  /* 0x2000006cff2f7230 */ /* 0x100fe40000004100 */
[----:B------:R-:W-:Y:S01]  /*25d0*/  FMUL.FTZ R42, R57, R116 ;  /* 0x00000074392a7220 */ /* 0x000fe20000410000 */
[----:B------:R-:W-:-:S02]  /*25e0*/  HADD2.F32 R45, -RZ, R108.H1_H1 ;  /* 0x3000006cff2d7230 */ /* 0x000fc40000004100 */
[----:B------:R-:W-:Y:S01]  /*25f0*/  FFMA.FTZ R59, R58, R54, R59 ;  /* 0x000000363a3b7223 */ /* 0x000fe2000001003b */
[C---:B------:R-:W-:Y:S01]  /*2600*/  FFMA.FTZ R56, R55.reuse, R57, R46 ;  /* 0x0000003937387223 */ /* 0x040fe2000001002e */
[----:B------:R-:W-:Y:S01]  /*2610*/  FADD.FTZ R47, -R78, R47 ;  /* 0x0000002f4e2f7221 */ /* 0x000fe20000010100 */
[----:B------:R-:W-:Y:S01]  /*2620*/  FADD.FTZ R54, R40, R57 ;  /* 0x0000003928367221 */ /* 0x000fe20000010000 */
[----:B------:R-:W-:Y:S01]  /*2630*/  FADD.FTZ R45, -R78, R45 ;  /* 0x0000002d4e2d7221 */ /* 0x000fe20000010100 */
[----:B------:R-:W-:Y:S01]  /*2640*/  FFMA.FTZ R55, R55, R42, R41 ;  /* 0x0000002a37377223 */ /* 0x000fe20000010029 */
[----:B------:R-:W-:Y:S01]  /*2650*/  FADD.FTZ R43, R43, R44 ;  /* 0x0000002c2b2b7221 */ /* 0x000fe20000010000 */
[--C-:B------:R-:W-:Y:S02]  /*2660*/  HADD2.F32 R40, -RZ, R79.reuse.H0_H0 ;  /* 0x2000004fff287230 */ /* 0x100fe40000004100 */
[----:B------:R-:W-:Y:S01]  /*2670*/  FMUL.FTZ R57, R47, R114 ;  /* 0x000000722f397220 */ /* 0x000fe20000410000 */
[----:B------:R-:W-:-:S02]  /*2680*/  HADD2.F32 R41, -RZ, R79.H1_H1 ;  /* 0x3000004fff297230 */ /* 0x000fc40000004100 */
        /* <DEDUP_REMOVED lines=20> */
.L_x_1482:
        /* <DEDUP_REMOVED lines=37> */
.L_x_1483:
        /* <DEDUP_REMOVED lines=37> */
.L_x_1484:
        /* <DEDUP_REMOVED lines=37> */
.L_x_1485:
        /* <DEDUP_REMOVED lines=37> */
.L_x_1486:
[--C-:B------:R-:W-:Y:S02]  /*3110*/  HADD2.F32 R43, -RZ, R96.reuse.H0_H0 ;  /* 0x20000060ff2b7230 */ /* 0x100fe40000004100 */
[----:B------:R-:W-:Y:S01]  /*3120*/  FMUL.FTZ R40, R59, R115 ;  /* 0x000000733b287220 */ /* 0x000fe20000410000 */
[----:B------:R-:W-:Y:S02]  /*3130*/  HADD2.F32 R45, -RZ, R96.H1_H1 ;  /* 0x30000060ff2d7230 */ /* 0x000fe40000004100 */
[----:B------:R-:W-:Y:S01]  /*3140*/  FADD.FTZ R48, R54, R49 ;  /* 0x0000003136307221 */ /* 0x000fe20000010000 */
[C---:B------:R-:W-:Y:S01]  /*3150*/  FADD.FTZ R47, -R78.reuse, R43 ;  /* 0x0000002b4e2f7221 */ /* 0x040fe20000010100 */
[----:B------:R-:W-:Y:S01]  /*3160*/  FFMA.FTZ R46, R61, R40, R57 ;  /* 0x000000283d2e7223 */ /* 0x000fe20000010039 */
[----:B------:R-:W-:Y:S01]  /*3170*/  FADD.FTZ R49, -R78, R45 ;  /* 0x0000002d4e317221 */ /* 0x000fe20000010100 */
[----:B------:R-:W-:Y:S01]  /*3180*/  FADD.FTZ R50, R55, R40 ;  /* 0x0000002837327221 */ /* 0x000fe20000010000 */
[----:B------:R-:W-:Y:S01]  /*3190*/  FMUL.FTZ R45, R47, R114 ;  /* 0x000000722f2d7220 */ /* 0x000fe20000410000 */
[----:B------:R-:W-:-:S02]  /*31a0*/  HADD2.F32 R40, -RZ, R97.H0_H0 ;  /* 0x20000061ff287230 */ /* 0x000fc40000004100 */
[----:B------:R-:W-:Y:S01]  /*31b0*/  FMUL.FTZ R47, R41, R116 ;  /* 0x00000074292f7220 */ /* 0x000fe20000410000 */
        /* <DEDUP_REMOVED lines=21> */
.L_x_1487:
        /* <DEDUP_REMOVED lines=12> */
[C---:B------:R-:W-:Y:S01]  /*33d0*/  FADD.FTZ R49, -R78.reuse, R51 ;  /* 0x000000334e317221 */ /* 0x040fe20000010100 */
[----:B------:R-:W-:Y:S01]  /*33e0*/  FADD.FTZ R53, -R78, R53 ;  /* 0x000000354e357221 */ /* 0x000fe20000010100 */
[----:B------:R-:W-:Y:S01]  /*33f0*/  FFMA.FTZ R62, R42, R44, R47 ;  /* 0x0000002c2a3e7223 */ /* 0x000fe2000001002f */
        /* <DEDUP_REMOVED lines=23> */
.L_x_1488:
[----:B------:R-:W-:Y:S01]  /*3570*/  FADD.FTZ R54, R48, R41 ;  /* 0x0000002930367221 */ /* 0x000fe20000010000 */
[--C-:B------:R-:W-:Y:S02]  /*3580*/  HADD2.F32 R51, -RZ, R100.reuse.H0_H0 ;  /* 0x20000064ff337230 */ /* 0x100fe40000004100 */
[----:B------:R-:W-:Y:S01]  /*3590*/  FMUL.FTZ R50, R44, R115 ;  /* 0x000000732c327220 */ /* 0x000fe20000410000 */
[----:B------:R-:W-:Y:S02]  /*35a0*/  HADD2.F32 R41, -RZ, R100.H1_H1 ;  /* 0x30000064ff297230 */ /* 0x000fe40000004100 */
[----:B------:R-:W-:Y:S01]  /*35b0*/  FMUL.FTZ R56, R47, R116 ;  /* 0x000000742f387220 */ /* 0x000fe20000410000 */
        /* <DEDUP_REMOVED lines=27> */
.L_x_1489:
[----:B------:R-:W-:Y:S01]  /*3770*/  FFMA.FTZ R60, R46, R56, R53 ;  /* 0x000000382e3c7223 */ /* 0x000fe20000010035 */
[----:B------:R-:W-:Y:S01]  /*3780*/  FMUL.FTZ R58, R50, R115 ;  /* 0x00000073323a7220 */ /* 0x000fe20000410000 */
[----:B------:R-:W-:Y:S01]  /*3790*/  FADD.FTZ R53, R56, R57 ;  /* 0x0000003938357221 */ /* 0x000fe20000010000 */
[----:B------:R-:W-:Y:S01]  /*37a0*/  FFMA.FTZ R52, R45, R40, R52 ;  /* 0x000000282d347223 */ /* 0x000fe20000010034 */
[----:B------:R-:W-:Y:S01]  /*37b0*/  FADD.FTZ R59, R59, R40 ;  /* 0x000000283b3b7221 */ /* 0x000fe20000010000 */
[----:B------:R-:W-:Y:S01]  /*37c0*/  FFMA.FTZ R45, R51, R58, R60 ;  /* 0x0000003a332d7223 */ /* 0x000fe2000001003c */
[----:B------:R-:W-:Y:S01]  /*37d0*/  FMUL.FTZ R40, R41, R116 ;  /* 0x0000007429287220 */ /* 0x000fe20000410000 */
[--C-:B------:R-:W-:Y:S02]  /*37e0*/  HADD2.F32 R57, -RZ, R102.reuse.H0_H0 ;  /* 0x20000066ff397230 */ /* 0x100fe40000004100 */
[----:B------:R-:W-:Y:S01]  /*37f0*/  FADD.FTZ R53, R53, R58 ;  /* 0x0000003a35357221 */ /* 0x000fe20000010000 */
[----:B------:R-:W-:-:S02]  /*3800*/  HADD2.F32 R61, -RZ, R102.H1_H1 ;  /* 0x30000066ff3d7230 */ /* 0x000fc40000004100 */
[----:B------:R-:W-:Y:S01]  /*3810*/  FFMA.FTZ R82, R48, R40, R45 ;  /* 0x0000002830527223 */ /* 0x000fe2000001002d */
[----:B------:R-:W-:Y:S01]  /*3820*/  FFMA.FTZ R55, R42, R43, R55 ;  /* 0x0000002b2a377223 */ /* 0x000fe20000010037 */
[----:B------:R-:W-:Y:S01]  /*3830*/  FADD.FTZ R45, -R78, R57 ;  /* 0x000000394e2d7221 */ /* 0x000fe20000010100 */
[----:B------:R-:W-:Y:S01]  /*3840*/  FADD.FTZ R65, R40, R53 ;  /* 0x0000003528417221 */ /* 0x000fe20000010000 */
        /* <DEDUP_REMOVED lines=24> */
.L_x_1490:
        /* <DEDUP_REMOVED lines=32> */
.L_x_1491:
        /* <DEDUP_REMOVED lines=38> */
.L_x_1492:
[----:B------:R-:W-:Y:S01]  /*3e30*/  FMUL.FTZ R60, R46, R115 ;  /* 0x000000732e3c7220 */ /* 0x000fe20000410000 */
[----:B------:R-:W-:Y:S01]  /*3e40*/  FADD.FTZ R122, R58, R47 ;  /* 0x0000002f3a7a7221 */ /* 0x000fe20000010000 */
[----:B------:R-:W-:Y:S01]  /*3e50*/  FFMA.FTZ R52, R51, R50, R82 ;  /* 0x0000003233347223 */ /* 0x000fe20000010052 */
[----:B------:R-:W-:Y:S01]  /*3e60*/  FMUL.FTZ R58, R55, R116 ;  /* 0x00000074373a7220 */ /* 0x000fe20000410000 */
[----:B------:R-:W-:Y:S01]  /*3e70*/  FFMA.FTZ R51, R49, R60, R124 ;  /* 0x0000003c31337223 */ /* 0x000fe2000001007c */
[--C-:B------:R-:W-:Y:S02]  /*3e80*/  HADD2.F32 R63, -RZ, R6.reuse.H0_H0 ;  /* 0x20000006ff3f7230 */ /* 0x100fe40000004100 */
[----:B------:R-:W-:Y:S01]  /*3e90*/  FADD.FTZ R59, R83, R60 ;  /* 0x0000003c533b7221 */ /* 0x000fe20000010000 */
[----:B------:R-:W-:Y:S02]  /*3ea0*/  HADD2.F32 R65, -RZ, R6.H1_H1 ;  /* 0x30000006ff417230 */ /* 0x000fe40000004100 */
[----:B------:R-:W-:Y:S01]  /*3eb0*/  FFMA.FTZ R124, R44, R58, R51 ;  /* 0x0000003a2c7c7223 */ /* 0x000fe20000010033 */
[----:B------:R-:W-:Y:S01]  /*3ec0*/  FADD.FTZ R47, R67, R50 ;  /* 0x00000032432f7221 */ /* 0x000fe20000010000 */
[----:B------:R-:W-:Y:S01]  /*3ed0*/  FADD.FTZ R51, -R78, R63 ;  /* 0x0000003f4e337221 */ /* 0x000fe20000010100 */
[----:B------:R-:W-:Y:S01]  /*3ee0*/  FADD.FTZ R83, R58, R59 ;  /* 0x0000003b3a537221 */ /* 0x000fe20000010000 */
[----:B------:R-:W-:Y:S01]  /*3ef0*/  FADD.FTZ R65, -R78, R65 ;  /* 0x000000414e417221 */ /* 0x000fe20000010100 */
        /* <DEDUP_REMOVED lines=23> */
.L_x_1493:
[----:B------:R-:W-:Y:S01]  /*4070*/  FMUL.FTZ R60, R58, R115 ;  /* 0x000000733a3c7220 */ /* 0x000fe20000410000 */
[--C-:B------:R-:W-:Y:S02]  /*4080*/  HADD2.F32 R65, -RZ, R4.reuse.H0_H0 ;  /* 0x20000004ff417230 */ /* 0x100fe40000004100 */
[----:B------:R-:W-:Y:S01]  /*4090*/  FFMA.FTZ R61, R48, R41, R61 ;  /* 0x00000029303d7223 */ /* 0x000fe2000001003d */
[----:B------:R-:W-:Y:S02]  /*40a0*/  HADD2.F32 R67, -RZ, R4.H1_H1 ;  /* 0x30000004ff437230 */ /* 0x000fe40000004100 */
[----:B------:R-:W-:Y:S01]  /*40b0*/  FADD.FTZ R48, R122, R41 ;  /* 0x000000297a307221 */ /* 0x000fe20000010000 */
[----:B------:R-:W-:Y:S01]  /*40c0*/  FFMA.FTZ R41, R51, R60, R124 ;  /* 0x0000003c33297223 */ /* 0x000fe2000001007c */
[----:B------:R-:W-:Y:S01]  /*40d0*/  FADD.FTZ R63, R83, R60 ;  /* 0x0000003c533f7221 */ /* 0x000fe20000010000 */
[----:B------:R-:W-:Y:S01]  /*40e0*/  FMUL.FTZ R60, R59, R116 ;  /* 0x000000743b3c7220 */ /* 0x000fe20000410000 */
[C---:B------:R-:W-:Y:S01]  /*40f0*/  FADD.FTZ R65, -R78.reuse, R65 ;  /* 0x000000414e417221 */ /* 0x040fe20000010100 */
[----:B------:R-:W-:Y:S01]  /*4100*/  FADD.FTZ R67, -R78, R67 ;  /* 0x000000434e437221 */ /* 0x000fe20000010100 */
[----:B------:R-:W-:-:S02]  /*4110*/  HADD2.F32 R62, -RZ, R3.H0_H0 ;  /* 0x20000003ff3e7230 */ /* 0x000fc40000004100 */
        /* <DEDUP_REMOVED lines=24> */
.L_x_1494:
        /* <DEDUP_REMOVED lines=33> */
.L_x_1495:
        /* <DEDUP_REMOVED lines=97> */
.L_x_1497:
[----:B------:R-:W-:Y:S05]  /*4ac0*/  BSYNC B0 ;  /* 0x0000000000007941 */ /* 0x000fea0003800000 */
.L_x_1496:
        /* <DEDUP_REMOVED lines=84> */
.L_x_1499:
[----:B------:R-:W-:Y:S05]  /*5010*/  BSYNC B0 ;  /* 0x0000000000007941 */ /* 0x000fea0003800000 */
.L_x_1498:
        /* <DEDUP_REMOVED lines=13> */
.L_x_1501:
[----:B------:R-:W-:Y:S05]  /*50f0*/  BSYNC B0 ;  /* 0x0000000000007941 */ /* 0x000fea0003800000 */
.L_x_1500:
        /* <DEDUP_REMOVED lines=33> */
.L_x_1504:
[----:B-1----:R-:W2:Y:S04]  /*5310*/  LDG.E.STRONG.GPU R44, desc[UR8][R40.64] ;  /* 0x00000008282c7981 */ /* 0x002ea8000c1ef900 */
[----:B--2---:R-:W-:Y:S01]  /*5320*/  CCTL.IVALL ;  /* 0x00000000ff00798f */ /* 0x004fe20002000000 */
[----:B------:R-:W-:Y:S05]  /*5330*/  YIELD ;  /* 0x0000000000007946 */ /* 0x000fea0003800000 */
[----:B------:R-:W-:-:S13]  /*5340*/  ISETP.NE.AND P6, PT, R44, R49, PT ;  /* 0x000000312c00720c */ /* 0x000fda0003fc5270 */
[----:B------:R-:W-:Y:S05]  /*5350*/  @P6 BRA `(.L_x_1504) ;  /* 0xfffffffc00ec6947 */ /* 0x000fea000383ffff */
.L_x_1503:
        /* <DEDUP_REMOVED lines=22> */
.L_x_1508:
        /* <DEDUP_REMOVED lines=115> */
.L_x_1507:
        /* <DEDUP_REMOVED lines=63> */
.L_x_1509:
[----:B------:R-:W-:-:S04]  /*5fe0*/  LOP3.LUT P6, RZ, R9, 0x1, RZ, 0xc0, !PT ;  /* 0x0000000109ff7812 */ /* 0x000fc800078cc0ff */
[----:B------:R-:W-:-:S13]  /*5ff0*/  ISETP.NE.OR P6, PT, R48, RZ, P6 ;  /* 0x000000ff3000720c */ /* 0x000fda00037c5670 */
[----:B------:R-:W-:Y:S05]  /*6000*/  @!P6 BRA `(.L_x_1505) ;  /* 0x00000000007ce947 */ /* 0x000fea0003800000 */
.L_x_1506:
        /* <DEDUP_REMOVED lines=31> */
.L_x_1505:
        /* <DEDUP_REMOVED lines=10> */
.L_x_1511:
[----:B------:R-:W-:Y:S05]  /*62a0*/  BSYNC B0 ;  /* 0x0000000000007941 */ /* 0x000fea0003800000 */
.L_x_1510:
        /* <DEDUP_REMOVED lines=17> */
.L_x_1502:
        /* <DEDUP_REMOVED lines=11> */
[----:B------:R-:W-:Y:S02]  /*6470*/  HADD2.F32 R55, -RZ, R113.H0_H0 ;  /* 0x20000071ff377230 */ /* 0x000fe40000004100 */
        /* <DEDUP_REMOVED lines=30> */
.L_x_1512:
        /* <DEDUP_REMOVED lines=21> */
.L_x_1514:
[----:B------:R-:W-:Y:S05]  /*67b0*/  BSYNC B0 ;  /* 0x0000000000007941 */ /* 0x000fea0003800000 */
.L_x_1513:
        /* <DEDUP_REMOVED lines=28> */
.L_x_1515:
        /* <DEDUP_REMOVED lines=21> */
.L_x_1517:
[----:B------:R-:W-:Y:S05]  /*6ad0*/  BSYNC B0 ;  /* 0x0000000000007941 */ /* 0x000fea0003800000 */
.L_x_1516:
[----:B------:R-:W-:Y:S01]  /*6ae0*/  ISETP.NE.AND P0, PT, RZ, UR10, PT ;  /* 0x0000000aff007c0c */ /* 0x000fe2000bf05270 */
[C---:B------:R-:W-:Y:S01]  /*6af0*/  FADD.FTZ R57, -R78.reuse, R57 ;  /* 0x000000394e397221 */ /* 0x040fe20000010100 */
[----:B------:R-:W-:Y:S01]  /*6b00*/  FADD.FTZ R59, -R78, R59 ;  /* 0x0000003b4e3b7221 */ /* 0x000fe20000010100 */
[----:B------:R-:W-:Y:S02]  /*6b10*/  HADD2.F32 R48, -RZ, R79.H0_H0 ;  /* 0x2000004fff307230 */ /* 0x000fe40000004100 */
[----:B------:R-:W-:Y:S02]  /*6b20*/  HADD2.F32 R53, -RZ, R109.H0_H0 ;  /* 0x2000006dff357230 */ /* 0x000fe40000004100 */
        /* <DEDUP_REMOVED lines=23> */
.L_x_1518:
        /* <DEDUP_REMOVED lines=21> */
.L_x_1520:
[----:B------:R-:W-:Y:S05]  /*6df0*/  BSYNC B0 ;  /* 0x0000000000007941 */ /* 0x000fea0003800000 */
.L_x_1519:
        /* <DEDUP_REMOVED lines=28> */
.L_x_1521:
        /* <DEDUP_REMOVED lines=21> */
.L_x_1523:
[----:B------:R-:W-:Y:S05]  /*7110*/  BSYNC B0 ;  /* 0x0000000000007941 */ /* 0x000fea0003800000 */
.L_x_1522:
        /* <DEDUP_REMOVED lines=28> */
.L_x_1524:
        /* <DEDUP_REMOVED lines=21> */
.L_x_1526:
[----:B------:R-:W-:Y:S05]  /*7430*/  BSYNC B0 ;  /* 0x0000000000007941 */ /* 0x000fea0003800000 */
.L_x_1525:
        /* <DEDUP_REMOVED lines=28> */
.L_x_1527:
        /* <DEDUP_REMOVED lines=21> */
.L_x_1529:
[----:B------:R-:W-:Y:S05]  /*7750*/  BSYNC B0 ;  /* 0x0000000000007941 */ /* 0x000fea0003800000 */
.L_x_1528:
        /* <DEDUP_REMOVED lines=28> */
.L_x_1530:
        /* <DEDUP_REMOVED lines=21> */
.L_x_1532:
[----:B------:R-:W-:Y:S05]  /*7a70*/  BSYNC B0 ;  /* 0x0000000000007941 */ /* 0x000fea0003800000 */
.L_x_1531:
        /* <DEDUP_REMOVED lines=28> */
.L_x_1533:
        /* <DEDUP_REMOVED lines=20> */
.L_x_1535:
[----:B------:R-:W-:Y:S05]  /*7d80*/  BSYNC B0 ;  /* 0x0000000000007941 */ /* 0x000fea0003800000 */
.L_x_1534:
        /* <DEDUP_REMOVED lines=27> */
.L_x_1536:
        /* <DEDUP_REMOVED lines=20> */
.L_x_1538:
[----:B------:R-:W-:Y:S05]  /*8080*/  BSYNC B0 ;  /* 0x0000000000007941 */ /* 0x000fea0003800000 */
.L_x_1537:
        /* <DEDUP_REMOVED lines=27> */
.L_x_1539:
        /* <DEDUP_REMOVED lines=20> */
.L_x_1541:
[----:B------:R-:W-:Y:S05]  /*8380*/  BSYNC B0 ;  /* 0x0000000000007941 */ /* 0x000fea0003800000 */
.L_x_1540:
        /* <DEDUP_REMOVED lines=27> */
.L_x_1542:
        /* <DEDUP_REMOVED lines=20> */
.L_x_1544:
[----:B------:R-:W-:Y:S05]  /*8680*/  BSYNC B0 ;  /* 0x0000000000007941 */ /* 0x000fea0003800000 */
.L_x_1543:
[C---:B------:R-:W-:Y:S01]  /*8690*/  FADD.FTZ R53, -R78.reuse, R53 ;  /* 0x000000354e357221 */ /* 0x040fe20000010100 */
[----:B------:R-:W-:Y:S01]  /*86a0*/  FADD.FTZ R59, -R78, R59 ;  /* 0x0000003b4e3b7221 */ /* 0x000fe20000010100 */
[--C-:B------:R-:W-:Y:S02]  /*86b0*/  HADD2.F32 R48, -RZ, R105.reuse.H0_H0 ;  /* 0x20000069ff307230 */ /* 0x100fe40000004100 */
[----:B------:R-:W-:Y:S02]  /*86c0*/  IMAD R46, R46, UR7, R47 ;  /* 0x000000072e2e7c24 */ /* 0x000fe4000f8e022f */
[-C--:B------:R-:W-:Y:S01]  /*86d0*/  FMUL.FTZ R53, R53, R114.reuse ;  /* 0x0000007235357220 */ /* 0x080fe20000410000 */
[----:B------:R-:W-:Y:S02]  /*86e0*/  HADD2.F32 R105, -RZ, R105.H1_H1 ;  /* 0x30000069ff697230 */ /* 0x000fe40000004100 */
[----:B------:R-:W-:Y:S01]  /*86f0*/  FMUL.FTZ R54, R59, R114 ;  /* 0x000000723b367220 */ /* 0x000fe20000410000 */
[----:B------:R-:W-:Y:S01]  /*8700*/  HADD2.F32 R55, -RZ, R8.H0_H0 ;  /* 0x20000008ff377230 */ /* 0x000fe20000004100 */
        /* <DEDUP_REMOVED lines=19> */
.L_x_1545:
        /* <DEDUP_REMOVED lines=20> */
.L_x_1547:
[----:B------:R-:W-:Y:S05]  /*8980*/  BSYNC B0 ;  /* 0x0000000000007941 */ /* 0x000fea0003800000 */
.L_x_1546:
        /* <DEDUP_REMOVED lines=29> */
.L_x_1548:
        /* <DEDUP_REMOVED lines=25> */
.L_x_1550:
[----:B------:R-:W-:Y:S05]  /*8cf0*/  BSYNC B0 ;  /* 0x0000000000007941 */ /* 0x000fea0003800000 */
.L_x_1549:
[----:B------:R-:W-:Y:S01]  /*8d00*/  FADD.FTZ R49, -R78, R49 ;  /* 0x000000314e317221 */ /* 0x000fe20000010100 */
[----:B------:R-:W-:Y:S01]  /*8d10*/  IADD3 R54, R46, 0xd0, RZ ;  /* 0x000000d02e367810 */ /* 0x000fe20007ffe0ff */
[----:B------:R-:W-:Y:S01]  /*8d20*/  FADD.FTZ R51, -R78, R51 ;  /* 0x000000334e337221 */ /* 0x000fe20000010100 */
[--C-:B------:R-:W-:Y:S02]  /*8d30*/  HADD2.F32 R8, -RZ, R5.reuse.H0_H0 ;  /* 0x20000005ff087230 */ /* 0x100fe40000004100 */
[-C--:B------:R-:W-:Y:S01]  /*8d40*/  FMUL.FTZ R53, R49, R114.reuse ;  /* 0x0000007231357220 */ /* 0x080fe20000410000 */
[----:B0-----:R-:W-:Y:S01]  /*8d50*/  HADD2.F32 R41, -RZ, R5.H1_H1 ;  /* 0x30000005ff297230 */ /* 0x001fe20000004100 */
        /* <DEDUP_REMOVED lines=21> */
.L_x_1551:
        /* <DEDUP_REMOVED lines=25> */
.L_x_1553:
[----:B------:R-:W-:Y:S05]  /*9040*/  BSYNC B0 ;  /* 0x0000000000007941 */ /* 0x000fea0003800000 */
.L_x_1552:
        /* <DEDUP_REMOVED lines=27> */
.L_x_1554:
        /* <DEDUP_REMOVED lines=27> */
.L_x_1556:
[----:B------:R-:W-:Y:S05]  /*93b0*/  BSYNC B0 ;  /* 0x0000000000007941 */ /* 0x000fea0003800000 */
.L_x_1555:
[----:B------:R-:W-:Y:S01]  /*93c0*/  IADD3 R46, R46, 0xf0, RZ ;  /* 0x000000f02e2e7810 */ /* 0x000fe20007ffe0ff */
        /* <DEDUP_REMOVED lines=24> */
.L_x_1557:
        /* <DEDUP_REMOVED lines=22> */
.L_x_1559:
[----:B------:R-:W-:Y:S05]  /*96b0*/  BSYNC B0 ;  /* 0x0000000000007941 */ /* 0x000fea0003800000 */
.L_x_1558:
[----:B------:R-:W-:Y:S02]  /*96c0*/  IADD3 R26, R31, R26, RZ ;  /* 0x0000001a1f1a7210 */ /* 0x000fe40007ffe0ff */
[----:B------:R-:W-:Y:S02]  /*96d0*/  IADD3 R27, R27, 0x1, RZ ;  /* 0x000000011b1b7810 */ /* 0x000fe40007ffe0ff */
[----:B------:R-:W-:-:S13]  /*96e0*/  ISETP.GE.AND P0, PT, R26, UR4, PT ;  /* 0x000000041a007c0c */ /* 0x000fda000bf06270 */
[----:B------:R-:W-:Y:S05]  /*96f0*/  @!P0 BRA `(.L_x_1560) ;  /* 0xffffff7000108947 */ /* 0x000fea000383ffff */
.L_x_1477:
        /* <DEDUP_REMOVED lines=23> */
.L_x_1562:
[----:B------:R-:W-:Y:S05]  /*9870*/  BSYNC B0 ;  /* 0x0000000000007941 */ /* 0x000fea0003800000 */
.L_x_1561:
[----:B------:R-:W-:Y:S05]  /*9880*/  @P0 EXIT ;  /* 0x000000000000094d */ /* 0x000fea0003800000 */
[----:B------:R-:W-:Y:S05]  /*9890*/  @P2 BRA `(.L_x_1563) ;  /* 0x0000000000202947 */ /* 0x000fea0003800000 */
[----:B------:R-:W-:-:S05]  /*98a0*/  IMAD R0, R4, R7, RZ ;  /* 0x0000000704007224 */ /* 0x000fca00078e02ff */
[----:B------:R-:W-:-:S13]  /*98b0*/  ISETP.NE.AND P0, PT, R0, -0x1, PT ;  /* 0xffffffff0000780c */ /* 0x000fda0003f05270 */
[----:B------:R-:W-:Y:S05]  /*98c0*/  @!P0 BRA `(.L_x_1563) ;  /* 0x0000000000148947 */ /* 0x000fea0003800000 */
.L_x_1564:
[----:B0-----:R-:W2:Y:S04]  /*98d0*/  LDG.E.STRONG.GPU R5, desc[UR8][R2.64] ;  /* 0x0000000802057981 */ /* 0x001ea8000c1ef900 */
[----:B--2---:R-:W-:Y:S01]  /*98e0*/  CCTL.IVALL ;  /* 0x00000000ff00798f */ /* 0x004fe20002000000 */
[----:B------:R-:W-:Y:S05]  /*98f0*/  YIELD ;  /* 0x0000000000007946 */ /* 0x000fea0003800000 */
[----:B------:R-:W-:-:S13]  /*9900*/  ISETP.NE.AND P0, PT, R5, R0, PT ;  /* 0x000000000500720c */ /* 0x000fda0003f05270 */
[----:B------:R-:W-:Y:S05]  /*9910*/  @P0 BRA `(.L_x_1564) ;  /* 0xfffffffc00ec0947 */ /* 0x000fea000383ffff */
.L_x_1563:
        /* <DEDUP_REMOVED lines=24> */
.L_x_1565:
        /* <DEDUP_REMOVED lines=25> */
.L_x_1566:
        /* <DEDUP_REMOVED lines=13> */
.L_x_5150:


//--------------------- .text._Z35group_norm_nhwc_bwd_one_pass_kernelI11Fp16IOBf16WLi512ELi48ELi384EEv26Group_norm_nhwc_bwd_params --------------------------
	.section	.text._Z35group_norm_nhwc_bwd_one_pass_kernelI11Fp16IOBf16WLi512ELi48ELi384EEv26Group_norm_nhwc_bwd_params,"ax",@progbits
	.align	128
        .global         _Z35group_norm_nhwc_bwd_one_pass_kernelI11Fp16IOBf16WLi512ELi48ELi384EEv26Group_norm_nhwc_bwd_params
        .type           _Z35group_norm_nhwc_bwd_one_pass_kernelI11Fp16IOBf16WLi512ELi48ELi384EEv26Group_norm_nhwc_bwd_params,@function
        .size           _Z35group_norm_nhwc_bwd_one_pass_kernelI11Fp16IOBf16WLi512ELi48ELi384EEv26Group_norm_nhwc_bwd_params,(.L_x_5151 - _Z35group_norm_nhwc_bwd_one_pass_kernelI11Fp16IOBf16WLi512ELi48ELi384EEv26Group_norm_nhwc_bwd_params)
        .other          _Z35group_norm_nhwc_bwd_one_pass_kernelI11Fp16IOBf16WLi512ELi48ELi384EEv26Group_norm_nhwc_bwd_params,@"STO_CUDA_ENTRY STV_DEFAULT"
_Z35group_norm_nhwc_bwd_one_pass_kernelI11Fp16IOBf16WLi512ELi48ELi384EEv26Group_norm_nhwc_bwd_params:
.text._Z35group_norm_nhwc_bwd_one_pass_kernelI11Fp16IOBf16WLi512ELi48ELi384EEv26Group_norm_nhwc_bwd_params:
        /* <DEDUP_REMOVED lines=18> */
[----:B------:R-:W-:-:S03]  /*0120*/  HFMA2.MMA R117, -RZ, RZ, 0, 0 ;  /* 0x00000000ff757435 */ /* 0x000fc600000001ff */
[----:B------:R-:W-:-:S04]  /*0130*/  IMAD R118, R9, -0x18, R0 ;  /* 0xffffffe809767824 */ /* 0x000fc800078e0200 */
[----:B------:R-:W2:Y:S01]  /*0140*/  S2UR UR6, SR_CgaCtaId ;  /* 0x00000000000679c3 */ /* 0x000ea20000008800 */
[----:B------:R-:W-:Y:S01]  /*0150*/  SHF.L.U32 R118, R118, 0x1, RZ ;  /* 0x0000000176767819 */ /* 0x000fe200000006ff */
[----:B0-----:R-:W-:-:S05]  /*0160*/  IMAD R2, R6, UR7, R9 ;  /* 0x0000000706027c24 */ /* 0x001fca000f8e0209 */
        /* <DEDUP_REMOVED lines=82> */
[----:B------:R-:W-:Y:S01]  /*0690*/  SHF.R.S32.HI R3, RZ, 0x1f, R5 ;  /* 0x0000001fff037819 */ /* 0x000fe20000011405 */
[----:B------:R-:W0:Y:S01]  /*06a0*/  LDC.64 R6, c[0x0][0x288] ;  /* 0x0000a200ff067b82 */ /* 0x000e220000000a00 */
[C---:B------:R-:W-:Y:S02]  /*06b0*/  IADD3 R141, R2.reuse, 0x160, RZ ;  /* 0x00000160028d7810 */ /* 0x040fe40007ffe0ff */
[----:B------:R-:W-:-:S02]  /*06c0*/  IADD3 R140, R2, 0x170, RZ ;  /* 0x00000170028c7810 */ /* 0x000fc40007ffe0ff */
[----:B------:R-:W-:Y:S02]  /*06d0*/  IADD3 R139, R2, 0x180, RZ ;  /* 0x00000180028b7810 */ /* 0x000fe40007ffe0ff */
[----:B------:R-:W-:Y:S02]  /*06e0*/  SHF.R.S32.HI R155, RZ, 0x1f, R143 ;  /* 0x0000001fff9b7819 */ /* 0x000fe4000001148f */
[----:B------:R-:W-:Y:S02]  /*06f0*/  SHF.R.S32.HI R154, RZ, 0x1f, R142 ;  /* 0x0000001fff9a7819 */ /* 0x000fe4000001148e */
[----:B------:R-:W-:Y:S02]  /*0700*/  @P0 LOP3.LUT R4, R4, 0x200, RZ, 0xfc, !PT ;  /* 0x0000020004040812 */ /* 0x000fe400078efcff */
[----:B------:R-:W-:Y:S02]  /*0710*/  ISETP.LT.U32.AND P0, PT, R5, UR10, PT ;  /* 0x0000000a05007c0c */ /* 0x000fe4000bf01070 */
[----:B------:R-:W-:-:S02]  /*0720*/  LOP3.LUT R4, R4, 0xfffffeff, RZ, 0xc0, !PT ;  /* 0xfffffeff04047812 */ /* 0x000fc400078ec0ff */
[----:B------:R-:W-:Y:S02]  /*0730*/  ISETP.LT.AND.EX P2, PT, R3, UR11, !P1, P0 ;  /* 0x0000000b03007c0c */ /* 0x000fe4000cf41300 */
[----:B------:R-:W-:Y:S02]  /*0740*/  SHF.R.S32.HI R3, RZ, 0x1f, R132 ;  /* 0x0000001fff037819 */ /* 0x000fe40000011484 */
[----:B------:R-:W-:Y:S02]  /*0750*/  ISETP.LT.U32.AND P0, PT, R132, UR10, PT ;  /* 0x0000000a84007c0c */ /* 0x000fe4000bf01070 */
[----:B------:R-:W-:Y:S02]  /*0760*/  SHF.R.S32.HI R153, RZ, 0x1f, R141 ;  /* 0x0000001fff997819 */ /* 0x000fe4000001148d */
[----:B------:R-:W-:Y:S02]  /*0770*/  ISETP.LT.AND.EX P0, PT, R3, UR11, !P1, P0 ;  /* 0x0000000b03007c0c */ /* 0x000fe4000cf01300 */
[----:B------:R-:W-:-:S02]  /*0780*/  SHF.R.S32.HI R152, RZ, 0x1f, R140 ;  /* 0x0000001fff987819 */ /* 0x000fc4000001148c */
[----:B------:R-:W-:Y:S02]  /*0790*/  ISETP.LT.U32.AND P5, PT, R143, UR10, PT ;  /* 0x0000000a8f007c0c */ /* 0x000fe4000bfa1070 */
[----:B------:R-:W-:Y:S02]  /*07a0*/  @P2 LOP3.LUT R4, R4, 0x100, RZ, 0xfc, !PT ;  /* 0x0000010004042812 */ /* 0x000fe400078efcff */
[----:B------:R-:W-:Y:S02]  /*07b0*/  ISETP.LT.U32.AND P4, PT, R142, UR10, PT ;  /* 0x0000000a8e007c0c */ /* 0x000fe4000bf81070 */
[----:B------:R-:W-:Y:S02]  /*07c0*/  LOP3.LUT R4, R4, 0xffffff7f, RZ, 0xc0, !PT ;  /* 0xffffff7f04047812 */ /* 0x000fe400078ec0ff */
[----:B------:R-:W-:Y:S02]  /*07d0*/  SHF.R.S32.HI R151, RZ, 0x1f, R139 ;  /* 0x0000001fff977819 */ /* 0x000fe4000001148b */
[----:B------:R-:W-:-:S02]  /*07e0*/  @P0 LOP3.LUT R4, R4, 0x80, RZ, 0xfc, !PT ;  /* 0x0000008004040812 */ /* 0x000fc400078efcff */
[----:B------:R-:W-:Y:S02]  /*07f0*/  ISETP.LT.U32.AND P0, PT, R2, UR10, PT ;  /* 0x0000000a02007c0c */ /* 0x000fe4000bf01070 */
[----:B------:R-:W-:Y:S02]  /*0800*/  LOP3.LUT R4, R4, 0xffefffff, RZ, 0xc0, !PT ;  /* 0xffefffff04047812 */ /* 0x000fe400078ec0ff */
[----:B------:R-:W-:Y:S02]  /*0810*/  ISETP.LT.AND.EX P0, PT, R162, UR11, !P1, P0 ;  /* 0x0000000ba2007c0c */ /* 0x000fe4000cf01300 */
[----:B------:R-:W-:Y:S02]  /*0820*/  ISETP.LT.AND.EX P5, PT, R155, UR11, !P1, P5 ;  /* 0x0000000b9b007c0c */ /* 0x000fe4000cfa1350 */
[----:B------:R-:W-:Y:S02]  /*0830*/  ISETP.LT.AND.EX P4, PT, R154, UR11, !P1, P4 ;  /* 0x0000000b9a007c0c */ /* 0x000fe4000cf81340 */
[----:B0-----:R-:W-:-:S02]  /*0840*/  LEA R131, R7, R7, 0x1 ;  /* 0x0000000707837211 */ /* 0x001fc400078e08ff */
[----:B------:R-:W-:Y:S02]  /*0850*/  SHF.R.S32.HI R3, RZ, 0x1f, R0 ;  /* 0x0000001fff037819 */ /* 0x000fe40000011400 */
[----:B------:R-:W-:Y:S02]  /*0860*/  IADD3 R138, R2, 0x190, RZ ;  /* 0x00000190028a7810 */ /* 0x000fe40007ffe0ff */
[----:B------:R-:W-:Y:S02]  /*0870*/  LEA.HI R3, R3, R0, RZ, 0x5 ;  /* 0x0000000003037211 */ /* 0x000fe400078f28ff */
        /* <DEDUP_REMOVED lines=8> */
[----:B------:R-:W-:-:S02]  /*0900*/  IADD3 R137, R2, 0x1a0, RZ ;  /* 0x000001a002897810 */ /* 0x000fc40007ffe0ff */
        /* <DEDUP_REMOVED lines=18> */
[----:B------:R-:W-:Y:S02]  /*0a30*/  ISETP.LT.U32.AND P2, PT, R140, UR10, PT ;  /* 0x0000000a8c007c0c */ /* 0x000fe4000bf41070 */
[----:B------:R-:W-:Y:S02]  /*0a40*/  LOP3.LUT R4, R4, 0xfffffffd, RZ, 0xc0, !PT ;  /* 0xfffffffd04047812 */ /* 0x000fe400078ec0ff */
[----:B------:R-:W-:Y:S02]  /*0a50*/  ISETP.LT.AND.EX P3, PT, R153, UR11, !P1, P3 ;  /* 0x0000000b99007c0c */ /* 0x000fe4000cf61330 */
[----:B------:R-:W-:Y:S02]  /*0a60*/  @P0 LOP3.LUT R4, R4, 0x2, RZ, 0xfc, !PT ;  /* 0x0000000204040812 */ /* 0x000fe400078efcff */
[----:B------:R-:W-:Y:S01]  /*0a70*/  ISETP.LT.U32.AND P0, PT, R139, UR10, PT ;  /* 0x0000000a8b007c0c */ /* 0x000fe2000bf01070 */
[----:B------:R-:W-:Y:S01]  /*0a80*/  ULDC.U8 UR10, c[0x0][0x2a4] ;  /* 0x0000a900000a7ab9 */ /* 0x000fe20000000000 */
[----:B------:R-:W-:-:S02]  /*0a90*/  ISETP.LT.AND.EX P2, PT, R152, UR11, !P1, P2 ;  /* 0x0000000b98007c0c */ /* 0x000fc4000cf41320 */
[----:B------:R-:W-:Y:S02]  /*0aa0*/  ISETP.LT.AND.EX P1, PT, R151, UR11, !P1, P0 ;  /* 0x0000000b97007c0c */ /* 0x000fe4000cf21300 */
[----:B------:R-:W-:Y:S02]  /*0ab0*/  LEA.HI R121, P0, R7, R6, RZ, 0x1 ;  /* 0x0000000607797211 */ /* 0x000fe400078108ff */
[----:B------:R-:W-:Y:S02]  /*0ac0*/  IADD3 R135, R2, 0x1c0, RZ ;  /* 0x000001c002877810 */ /* 0x000fe40007ffe0ff */
[----:B------:R-:W-:Y:S01]  /*0ad0*/  IADD3.X R130, RZ, R7, RZ, P0, !PT ;  /* 0x00000007ff827210 */ /* 0x000fe200007fe4ff */
[----:B------:R-:W-:Y:S01]  /*0ae0*/  IMAD.WIDE.U32 R6, R6, 0x3, RZ ;  /* 0x0000000306067825 */ /* 0x000fe200078e00ff */
[----:B------:R-:W-:Y:S02]  /*0af0*/  IADD3 R134, R2, 0x1d0, RZ ;  /* 0x000001d002867810 */ /* 0x000fe40007ffe0ff */
[----:B------:R-:W-:-:S02]  /*0b00*/  SHF.R.S64 R121, R121, 0x1, R130 ;  /* 0x0000000179797819 */ /* 0x000fc40000001082 */
[----:B------:R-:W-:Y:S02]  /*0b10*/  IADD3 R131, R7, R131, RZ ;  /* 0x0000008307837210 */ /* 0x000fe40007ffe0ff */
[----:B------:R-:W-:Y:S02]  /*0b20*/  SHF.R.S32.HI R130, RZ, 0x1, R130 ;  /* 0x00000001ff827819 */ /* 0x000fe40000011482 */
[----:B------:R-:W-:Y:S02]  /*0b30*/  LEA.HI R122, P0, R131, R6, RZ, 0x1 ;  /* 0x00000006837a7211 */ /* 0x000fe400078108ff */
[----:B------:R-:W-:Y:S02]  /*0b40*/  IADD3 R133, R2, 0x1e0, RZ ;  /* 0x000001e002857810 */ /* 0x000fe40007ffe0ff */
[----:B------:R-:W-:Y:S02]  /*0b50*/  IADD3.X R131, RZ, R131, RZ, P0, !PT ;  /* 0x00000083ff837210 */ /* 0x000fe400007fe4ff */
[----:B------:R-:W-:-:S02]  /*0b60*/  MOV R3, R8 ;  /* 0x0000000800037202 */ /* 0x000fc40000000f00 */
[--C-:B------:R-:W-:Y:S02]  /*0b70*/  SHF.R.S64 R122, R122, 0x1, R131.reuse ;  /* 0x000000017a7a7819 */ /* 0x100fe40000001083 */
[----:B------:R-:W-:Y:S02]  /*0b80*/  SHF.R.S32.HI R131, RZ, 0x1, R131 ;  /* 0x00000001ff837819 */ /* 0x000fe40000011483 */
[----:B------:R-:W-:Y:S02]  /*0b90*/  LEA R123, R123, UR5, 0x3 ;  /* 0x000000057b7b7c11 */ /* 0x000fe4000f8e18ff */
[----:B------:R-:W-:Y:S02]  /*0ba0*/  IADD3 R119, R2, 0x1f0, RZ ;  /* 0x000001f002777810 */ /* 0x000fe40007ffe0ff */
[----:B------:R-:W-:Y:S02]  /*0bb0*/  SHF.L.U64.HI R130, R121, 0x2, R130 ;  /* 0x0000000279827819 */ /* 0x000fe40000010282 */
[----:B------:R-:W-:-:S02]  /*0bc0*/  SHF.R.S32.HI R7, RZ, 0x1f, R138 ;  /* 0x0000001fff077819 */ /* 0x000fc4000001148a */
[----:B------:R-:W-:Y:S02]  /*0bd0*/  SHF.R.S32.HI R6, RZ, 0x1f, R137 ;  /* 0x0000001fff067819 */ /* 0x000fe40000011489 */
[----:B------:R-:W-:Y:S02]  /*0be0*/  SHF.R.S32.HI R5, RZ, 0x1f, R136 ;  /* 0x0000001fff057819 */ /* 0x000fe40000011488 */
[----:B------:R-:W-:Y:S02]  /*0bf0*/  SHF.R.S32.HI R165, RZ, 0x1f, R135 ;  /* 0x0000001fffa57819 */ /* 0x000fe40000011487 */
[----:B------:R-:W-:Y:S02]  /*0c00*/  SHF.R.S32.HI R164, RZ, 0x1f, R134 ;  /* 0x0000001fffa47819 */ /* 0x000fe40000011486 */
[----:B------:R-:W-:Y:S02]  /*0c10*/  SHF.R.S32.HI R163, RZ, 0x1f, R133 ;  /* 0x0000001fffa37819 */ /* 0x000fe40000011485 */
[----:B-1----:R-:W-:-:S07]  /*0c20*/  SHF.L.U64.HI R131, R122, 0x2, R131 ;  /* 0x000000027a837819 */ /* 0x002fce0000010283 */
.L_x_1714:
[----:B------:R-:W0:Y:S01]  /*0c30*/  LDC R12, c[0x0][0x2a0] ;  /* 0x0000a800ff0c7b82 */ /* 0x000e220000000800 */
[C---:B------:R-:W-:Y:S01]  /*0c40*/  LOP3.LUT P6, RZ, R4.reuse, 0x100000, RZ, 0xc0, !PT ;  /* 0x0010000004ff7812 */ /* 0x040fe200078cc0ff */
[----:B------:R-:W-:Y:S01]  /*0c50*/  ULDC.64 UR12, c[0x0][0x298] ;  /* 0x0000a600000c7ab9 */ /* 0x000fe20000000a00 */
[----:B------:R-:W-:Y:S02]  /*0c60*/  P2R R5, PR, RZ, 0x2 ;  /* 0x00000002ff057803 */ /* 0x000fe40000000000 */
[----:B------:R-:W-:Y:S02]  /*0c70*/  LOP3.LUT P1, RZ, R4, 0x40, RZ, 0xc0, !PT ;  /* 0x0000004004ff7812 */ /* 0x000fe4000782c0ff */
[----:B------:R-:W-:Y:S01]  /*0c80*/  IADD3 R13, R2, 0xc0, RZ ;  /* 0x000000c0020d7810 */ /* 0x000fe20007ffe0ff */
[----:B------:R-:W1:Y:S01]  /*0c90*/  @P5 LDC.64 R60, c[0x0][0x230] ;  /* 0x00008c00ff3c5b82 */ /* 0x000e620000000a00 */
[----:B------:R-:W-:-:S07]  /*0ca0*/  SHF.R.S32.HI R14, RZ, 0x1f, R138 ;  /* 0x0000001fff0e7819 */ /* 0x000fce000001148a */
[----:B------:R-:W2:Y:S01]  /*0cb0*/  @P6 LDC.64 R112, c[0x0][0x230] ;  /* 0x00008c00ff706b82 */ /* 0x000ea20000000a00 */
[----:B0-----:R-:W-:-:S07]  /*0cc0*/  IABS R11, R12 ;  /* 0x0000000c000b7213 */ /* 0x001fce0000000000 */
[----:B------:R-:W0:Y:S01]  /*0cd0*/  @P1 LDC.64 R38, c[0x0][0x230] ;  /* 0x00008c00ff261b82 */ /* 0x000e220000000a00 */
[----:B------:R-:W3:Y:S07]  /*0ce0*/  I2F.RP R8, R11 ;  /* 0x0000000b00087306 */ /* 0x000eee0000209400 */
[----:B------:R-:W4:Y:S08]  /*0cf0*/  @P5 LDC.64 R58, c[0x0][0x228] ;  /* 0x00008a00ff3a5b82 */ /* 0x000f300000000a00 */
[----:B------:R-:W4:Y:S01]  /*0d00*/  @P4 LDC.64 R56, c[0x0][0x230] ;  /* 0x00008c00ff384b82 */ /* 0x000f220000000a00 */
[----:B---3--:R-:W3:Y:S07]  /*0d10*/  MUFU.RCP R8, R8 ;  /* 0x0000000800087308 */ /* 0x008eee0000001000 */
[----:B------:R-:W4:Y:S01]  /*0d20*/  @P4 LDC.64 R54, c[0x0][0x228] ;  /* 0x00008a00ff364b82 */ /* 0x000f220000000a00 */
[----:B------:R-:W-:-:S07]  /*0d30*/  SHF.R.S32.HI R15, RZ, 0x1f, R136 ;  /* 0x0000001fff0f7819 */ /* 0x000fce0000011488 */
        /* <DEDUP_REMOVED lines=22> */
[----:B------:R-:W-:-:S11]  /*0ea0*/  IADD3 R11, R2, 0x80, RZ ;  /* 0x00000080020b7810 */ /* 0x000fd60007ffe0ff */
        /* <DEDUP_REMOVED lines=44> */
[----:B0-----:R-:W-:Y:S02]  /*1170*/  @P1 IADD3 R38, P0, R41, R38, RZ ;  /* 0x0000002629261210 */ /* 0x001fe40007f1e0ff */
[----:B------:R-:W-:Y:S02]  /*1180*/  @P6 MOV R7, R71 ;  /* 0x0000004700076202 */ /* 0x000fe40000000f00 */
[----:B------:R-:W-:-:S02]  /*1190*/  @P1 IADD3.X R39, R6, R39, RZ, P0, !PT ;  /* 0x0000002706271210 */ /* 0x000fc400007fe4ff */
[----:B--2---:R-:W-:-:S04]  /*11a0*/  @P1 IADD3 R40, P0, R41, R8, RZ ;  /* 0x0000000829281210 */ /* 0x004fc80007f1e0ff */
        /* <DEDUP_REMOVED lines=12> */
[----:B----4-:R-:W-:Y:S02]  /*1270*/  @P6 IADD3 R68, P0, R21, R68, RZ ;  /* 0x0000004415446210 */ /* 0x010fe40007f1e0ff */
[----:B------:R-:W-:Y:S02]  /*1280*/  @P1 MOV R7, R71 ;  /* 0x0000004700071202 */ /* 0x000fe40000000f00 */
[----:B------:R-:W-:-:S02]  /*1290*/  @P6 IADD3.X R69, R6, R69, RZ, P0, !PT ;  /* 0x0000004506456210 */ /* 0x000fc400007fe4ff */
[----:B0-----:R-:W-:-:S04]  /*12a0*/  @P6 IADD3 R20, P0, R21, R8, RZ ;  /* 0x0000000815146210 */ /* 0x001fc80007f1e0ff */
[----:B------:R-:W-:Y:S02]  /*12b0*/  @P6 IADD3.X R21, R6, R9, RZ, P0, !PT ;  /* 0x0000000906156210 */ /* 0x000fe400007fe4ff */
[----:B------:R-:W0:Y:S01]  /*12c0*/  @P1 LDC.64 R8, c[0x0][0x288] ;  /* 0x0000a200ff081b82 */ /* 0x000e220000000a00 */
[----:B------:R-:W-:-:S13]  /*12d0*/  LOP3.LUT P6, RZ, R4, 0x8, RZ, 0xc0, !PT ;  /* 0x0000000804ff7812 */ /* 0x000fda00078cc0ff */
[----:B------:R-:W4:Y:S01]  /*12e0*/  @P6 LDC.64 R26, c[0x0][0x230] ;  /* 0x00008c00ff1a6b82 */ /* 0x000f220000000a00 */
        /* <DEDUP_REMOVED lines=57> */
[----:B------:R-:W-:Y:S02]  /*1680*/  SHF.R.S32.HI R7, RZ, 0x1f, R11 ;  /* 0x0000001fff077819 */ /* 0x000fe4000001140b */
[----:B------:R-:W-:-:S02]  /*1690*/  @P6 IADD3.X R31, R6, R31, RZ, P0, !PT ;  /* 0x0000001f061f6210 */ /* 0x000fc400007fe4ff */
[----:B0-----:R-:W-:-:S04]  /*16a0*/  @P6 IADD3 R124, P0, R125, R8, RZ ;  /* 0x000000087d7c6210 */ /* 0x001fc80007f1e0ff */
[----:B------:R-:W-:Y:S02]  /*16b0*/  @P6 IADD3.X R125, R6, R9, RZ, P0, !PT ;  /* 0x00000009067d6210 */ /* 0x000fe400007fe4ff */
[----:B------:R-:W0:Y:S01]  /*16c0*/  @P1 LDC.64 R8, c[0x0][0x288] ;  /* 0x0000a200ff081b82 */ /* 0x000e220000000a00 */
[----:B------:R-:W-:-:S13]  /*16d0*/  LOP3.LUT P6, RZ, R4, 0x20000, RZ, 0xc0, !PT ;  /* 0x0002000004ff7812 */ /* 0x000fda00078cc0ff */
[----:B------:R-:W4:Y:S01]  /*16e0*/  @P6 LDC.64 R34, c[0x0][0x230] ;  /* 0x00008c00ff226b82 */ /* 0x000f220000000a00 */
        /* <DEDUP_REMOVED lines=63> */
[----:B----4-:R-:W-:-:S04]  /*1ae0*/  @P6 IADD3 R80, P0, R105, R80, RZ ;  /* 0x0000005069506210 */ /* 0x010fc80007f1e0ff */
[----:B------:R-:W-:Y:S02]  /*1af0*/  @P6 IADD3.X R81, R6, R81, RZ, P0, !PT ;  /* 0x0000005106516210 */ /* 0x000fe400007fe4ff */
[----:B0-----:R-:W-:-:S04]  /*1b00*/  @P6 IADD3 R104, P0, R105, R8, RZ ;  /* 0x0000000869686210 */ /* 0x001fc80007f1e0ff */
[----:B------:R-:W-:Y:S02]  /*1b10*/  @P6 IADD3.X R105, R6, R9, RZ, P0, !PT ;  /* 0x0000000906696210 */ /* 0x000fe400007fe4ff */
[----:B------:R-:W0:Y:S01]  /*1b20*/  @P1 LDC.64 R6, c[0x0][0x288] ;  /* 0x0000a200ff061b82 */ /* 0x000e220000000a00 */
[----:B------:R-:W-:Y:S02]  /*1b30*/  SHF.R.S32.HI R9, RZ, 0x1f, R13 ;  /* 0x0000001fff097819 */ /* 0x000fe4000001140d */
[----:B------:R-:W-:-:S13]  /*1b40*/  LOP3.LUT P6, RZ, R4, 0x2000, RZ, 0xc0, !PT ;  /* 0x0000200004ff7812 */ /* 0x000fda00078cc0ff */
[----:B------:R-:W4:Y:S01]  /*1b50*/  @P6 LDC.64 R84, c[0x0][0x230] ;  /* 0x00008c00ff546b82 */ /* 0x000f220000000a00 */
[----:B0-----:R-:W-:Y:S01]  /*1b60*/  @P1 IMAD R8, R9, R6, RZ ;  /* 0x0000000609081224 */ /* 0x001fe200078e02ff */
[----:B------:R-:W-:-:S06]  /*1b70*/  @P1 MOV R9, R71 ;  /* 0x0000004700091202 */ /* 0x000fcc0000000f00 */
[----:B------:R-:W0:Y:S01]  /*1b80*/  @P6 LDC.64 R100, c[0x0][0x228] ;  /* 0x00008a00ff646b82 */ /* 0x000e220000000a00 */
[----:B------:R-:W-:Y:S01]  /*1b90*/  @P1 IMAD R11, R13, R7, R8 ;  /* 0x000000070d0b1224 */ /* 0x000fe200078e0208 */
[----:B------:R-:W-:-:S05]  /*1ba0*/  @P1 MOV R8, R72 ;  /* 0x0000004800081202 */ /* 0x000fca0000000f00 */
[----:B------:R-:W-:Y:S01]  /*1bb0*/  @P1 IMAD.WIDE.U32 R6, R13, R6, R8 ;  /* 0x000000060d061225 */ /* 0x000fe200078e0008 */
[----:B------:R-:W-:Y:S01]  /*1bc0*/  IADD3 R13, R2, 0xd0, RZ ;  /* 0x000000d0020d7810 */ /* 0x000fe20007ffe0ff */
[----:B------:R-:W3:Y:S03]  /*1bd0*/  @P1 LDC.64 R8, c[0x0][0x228] ;  /* 0x00008a00ff081b82 */ /* 0x000ee60000000a00 */
[----:B------:R-:W-:Y:S02]  /*1be0*/  @P1 IADD3 R7, R7, R11, RZ ;  /* 0x0000000b07071210 */ /* 0x000fe40007ffe0ff */
[C---:B------:R-:W-:Y:S02]  /*1bf0*/  @P1 SHF.L.U32 R103, R6.reuse, 0x1, RZ ;  /* 0x0000000106671819 */ /* 0x040fe400000006ff */
[----:B------:R-:W-:Y:S02]  /*1c00*/  @P1 SHF.L.U64.HI R6, R6, 0x1, R7 ;  /* 0x0000000106061819 */ /* 0x000fe40000010207 */
[----:B--2---:R-:W-:-:S04]  /*1c10*/  @P1 IADD3 R82, P0, R103, R82, RZ ;  /* 0x0000005267521210 */ /* 0x004fc80007f1e0ff */
[----:B------:R-:W-:Y:S02]  /*1c20*/  @P1 IADD3.X R83, R6, R83, RZ, P0, !PT ;  /* 0x0000005306531210 */ /* 0x000fe400007fe4ff */
[----:B---3--:R-:W-:-:S04]  /*1c30*/  @P1 IADD3 R102, P0, R103, R8, RZ ;  /* 0x0000000867661210 */ /* 0x008fc80007f1e0ff */
[----:B------:R-:W-:Y:S02]  /*1c40*/  @P1 IADD3.X R103, R6, R9, RZ, P0, !PT ;  /* 0x0000000906671210 */ /* 0x000fe400007fe4ff */
[----:B------:R-:W2:Y:S01]  /*1c50*/  @P6 LDC.64 R6, c[0x0][0x288] ;  /* 0x0000a200ff066b82 */ /* 0x000ea20000000a00 */
[----:B------:R-:W-:Y:S02]  /*1c60*/  SHF.R.S32.HI R9, RZ, 0x1f, R13 ;  /* 0x0000001fff097819 */ /* 0x000fe4000001140d */
[----:B------:R-:W-:-:S13]  /*1c70*/  LOP3.LUT P1, RZ, R4, 0x1000, RZ, 0xc0, !PT ;  /* 0x0000100004ff7812 */ /* 0x000fda000782c0ff */
[----:B------:R-:W3:Y:S01]  /*1c80*/  @P1 LDC.64 R86, c[0x0][0x230] ;  /* 0x00008c00ff561b82 */ /* 0x000ee20000000a00 */
        /* <DEDUP_REMOVED lines=9> */
[----:B----4-:R-:W-:Y:S02]  /*1d20*/  @P6 IADD3 R84, P0, R7, R84, RZ ;  /* 0x0000005407546210 */ /* 0x010fe40007f1e0ff */
[----:B------:R-:W-:Y:S02]  /*1d30*/  IADD3 R11, R2, 0xe0, RZ ;  /* 0x000000e0020b7810 */ /* 0x000fe40007ffe0ff */
[----:B------:R-:W-:-:S02]  /*1d40*/  @P6 IADD3.X R85, R6, R85, RZ, P0, !PT ;  /* 0x0000005506556210 */ /* 0x000fc400007fe4ff */
[----:B0-----:R-:W-:Y:S02]  /*1d50*/  @P6 IADD3 R100, P0, R7, R100, RZ ;  /* 0x0000006407646210 */ /* 0x001fe40007f1e0ff */
[----:B------:R-:W-:Y:S02]  /*1d60*/  SHF.R.S32.HI R9, RZ, 0x1f, R11 ;  /* 0x0000001fff097819 */ /* 0x000fe4000001140b */
[----:B------:R-:W-:Y:S02]  /*1d70*/  @P6 IADD3.X R101, R6, R101, RZ, P0, !PT ;  /* 0x0000006506656210 */ /* 0x000fe400007fe4ff */
[----:B------:R-:W0:Y:S01]  /*1d80*/  @P1 LDC.64 R6, c[0x0][0x288] ;  /* 0x0000a200ff061b82 */ /* 0x000e220000000a00 */
[----:B------:R-:W-:-:S13]  /*1d90*/  LOP3.LUT P6, RZ, R4, 0x800, RZ, 0xc0, !PT ;  /* 0x0000080004ff7812 */ /* 0x000fda00078cc0ff */
[----:B------:R-:W4:Y:S08]  /*1da0*/  @P6 LDC.64 R88, c[0x0][0x230] ;  /* 0x00008c00ff586b82 */ /* 0x000f300000000a00 */
        /* <DEDUP_REMOVED lines=31> */
[----:B-1----:R-:W-:Y:S02]  /*1fa0*/  @P6 IADD3 R96, P0, R7, R96, RZ ;  /* 0x0000006007606210 */ /* 0x002fe40007f1e0ff */
        /* <DEDUP_REMOVED lines=54> */
[----:B0-----:R-:W-:Y:S02]  /*2310*/  @P1 IADD3 R66, P0, R7, R66, RZ ;  /* 0x0000004207421210 */ /* 0x001fe40007f1e0ff */
[----:B------:R-:W0:Y:S02]  /*2320*/  @P6 LDC.64 R6, c[0x0][0x288] ;  /* 0x0000a200ff066b82 */ /* 0x000e240000000a00 */
[----:B------:R-:W-:Y:S02]  /*2330*/  @P1 IADD3.X R67, R8, R67, RZ, P0, !PT ;  /* 0x0000004308431210 */ /* 0x000fe400007fe4ff */
[----:B------:R-:W-:Y:S02]  /*2340*/  ISETP.NE.AND P1, PT, R5, RZ, PT ;  /* 0x000000ff0500720c */ /* 0x000fe40003f25270 */
[----:B------:R-:W-:Y:S02]  /*2350*/  SHF.R.S32.HI R5, RZ, 0x1f, R132 ;  /* 0x0000001fff057819 */ /* 0x000fe40000011484 */
[----:B------:R-:W-:-:S09]  /*2360*/  @P6 MOV R8, R72 ;  /* 0x0000004800086202 */ /* 0x000fd20000000f00 */
[----:B------:R-:W2:Y:S01]  /*2370*/  @P1 LDC.64 R44, c[0x0][0x230] ;  /* 0x00008c00ff2c1b82 */ /* 0x000ea20000000a00 */
[-C--:B0-----:R-:W-:Y:S02]  /*2380*/  @P6 IMAD R5, R5, R6.reuse, RZ ;  /* 0x0000000605056224 */ /* 0x081fe400078e02ff */
[----:B------:R-:W-:-:S04]  /*2390*/  @P6 IMAD.WIDE.U32 R8, R132, R6, R8 ;  /* 0x0000000684086225 */ /* 0x000fc800078e0008 */
[----:B------:R-:W-:Y:S01]  /*23a0*/  @P6 IMAD R7, R132, R7, R5 ;  /* 0x0000000784076224 */ /* 0x000fe200078e0205 */
[----:B------:R-:W-:-:S04]  /*23b0*/  @P6 SHF.L.U32 R5, R8, 0x1, RZ ;  /* 0x0000000108056819 */ /* 0x000fc800000006ff */
[----:B------:R-:W-:Y:S02]  /*23c0*/  @P6 IADD3 R7, R9, R7, RZ ;  /* 0x0000000709076210 */ /* 0x000fe40007ffe0ff */
[C---:B---3--:R-:W-:Y:S02]  /*23d0*/  @P6 IADD3 R64, P0, R5.reuse, R64, RZ ;  /* 0x0000004005406210 */ /* 0x048fe40007f1e0ff */
[----:B------:R-:W-:Y:S02]  /*23e0*/  @P6 SHF.L.U64.HI R8, R8, 0x1, R7 ;  /* 0x0000000108086819 */ /* 0x000fe40000010207 */
[----:B------:R-:W0:Y:S01]  /*23f0*/  @P5 LDC.64 R6, c[0x0][0x288] ;  /* 0x0000a200ff065b82 */ /* 0x000e220000000a00 */
[----:B------:R-:W-:Y:S02]  /*2400*/  @P5 MOV R9, R71 ;  /* 0x0000004700095202 */ /* 0x000fe40000000f00 */
[----:B------:R-:W-:Y:S02]  /*2410*/  @P6 IADD3.X R65, R8, R65, RZ, P0, !PT ;  /* 0x0000004108416210 */ /* 0x000fe400007fe4ff */
[----:B-1----:R-:W-:-:S04]  /*2420*/  @P6 IADD3 R62, P0, R5, R62, RZ ;  /* 0x0000003e053e6210 */ /* 0x002fc80007f1e0ff */
[----:B------:R-:W-:Y:S01]  /*2430*/  @P6 IADD3.X R63, R8, R63, RZ, P0, !PT ;  /* 0x0000003f083f6210 */ /* 0x000fe200007fe4ff */
        /* <DEDUP_REMOVED lines=8> */
[----:B------:R-:W-:Y:S02]  /*24c0*/  @P5 IADD3 R60, P0, R5, R60, RZ ;  /* 0x0000003c053c5210 */ /* 0x000fe40007f1e0ff */
[----:B------:R-:W-:Y:S02]  /*24d0*/  @P4 MOV R9, R71 ;  /* 0x0000004700094202 */ /* 0x000fe40000000f00 */
[----:B------:R-:W-:-:S02]  /*24e0*/  @P5 IADD3.X R61, R8, R61, RZ, P0, !PT ;  /* 0x0000003d083d5210 */ /* 0x000fc400007fe4ff */
[----:B------:R-:W-:-:S04]  /*24f0*/  @P5 IADD3 R58, P0, R5, R58, RZ ;  /* 0x0000003a053a5210 */ /* 0x000fc80007f1e0ff */
[----:B------:R-:W-:Y:S02]  /*2500*/  @P5 IADD3.X R59, R8, R59, RZ, P0, !PT ;  /* 0x0000003b083b5210 */ /* 0x000fe400007fe4ff */
[----:B------:R-:W-:Y:S02]  /*2510*/  @P4 MOV R8, R72 ;  /* 0x0000004800084202 */ /* 0x000fe40000000f00 */
[C---:B------:R-:W-:Y:S02]  /*2520*/  LOP3.LUT P5, RZ, R4.reuse, 0x100000, RZ, 0xc0, !PT ;  /* 0x0010000004ff7812 */ /* 0x040fe400078ac0ff */
[----:B------:R-:W-:-:S04]  /*2530*/  LOP3.LUT R4, R4, 0xff7fffff, RZ, 0xc0, !PT ;  /* 0xff7fffff04047812 */ /* 0x000fc800078ec0ff */
[----:B------:R-:W-:Y:S01]  /*2540*/  @P4 LOP3.LUT R4, R4, 0x800000, RZ, 0xfc, !PT ;  /* 0x0080000004044812 */ /* 0x000fe200078efcff */
[-C--:B0-----:R-:W-:Y:S02]  /*2550*/  @P4 IMAD R5, R154, R6.reuse, RZ ;  /* 0x000000069a054224 */ /* 0x081fe400078e02ff */
[----:B------:R-:W-:-:S04]  /*2560*/  @P4 IMAD.WIDE.U32 R8, R142, R6, R8 ;  /* 0x000000068e084225 */ /* 0x000fc800078e0008 */
[----:B------:R-:W-:Y:S01]  /*2570*/  @P4 IMAD R7, R142, R7, R5 ;  /* 0x000000078e074224 */ /* 0x000fe200078e0205 */
[----:B------:R-:W-:-:S04]  /*2580*/  @P4 SHF.L.U32 R5, R8, 0x1, RZ ;  /* 0x0000000108054819 */ /* 0x000fc800000006ff */
[----:B------:R-:W-:Y:S02]  /*2590*/  @P4 IADD3 R7, R9, R7, RZ ;  /* 0x0000000709074210 */ /* 0x000fe40007ffe0ff */
[----:B------:R-:W-:Y:S02]  /*25a0*/  @P4 IADD3 R56, P0, R5, R56, RZ ;  /* 0x0000003805384210 */ /* 0x000fe40007f1e0ff */
[----:B------:R-:W-:Y:S01]  /*25b0*/  @P4 SHF.L.U64.HI R8, R8, 0x1, R7 ;  /* 0x0000000108084819 */ /* 0x000fe20000010207 */
[----:B------:R-:W-:-:S03]  /*25c0*/  IMAD.WIDE.U32 R6, R0, -0x55555555, RZ ;  /* 0xaaaaaaab00067825 */ /* 0x000fc600078e00ff */
[C---:B------:R-:W-:Y:S02]  /*25d0*/  @P4 IADD3.X R57, R8.reuse, R57, RZ, P0, !PT ;  /* 0x0000003908394210 */ /* 0x040fe400007fe4ff */
[----:B------:R-:W-:Y:S02]  /*25e0*/  @P4 IADD3 R54, P0, R5, R54, RZ ;  /* 0x0000003605364210 */ /* 0x000fe40007f1e0ff */
[----:B------:R-:W0:Y:S01]  /*25f0*/  LDC R5, c[0x0][0x2ac] ;  /* 0x0000ab00ff057b82 */ /* 0x000e220000000800 */
[----:B------:R-:W-:Y:S02]  /*2600*/  SHF.R.U32.HI R6, RZ, 0x4, R7 ;  /* 0x00000004ff067819 */ /* 0x000fe40000011607 */
[----:B------:R-:W-:Y:S02]  /*2610*/  @P4 IADD3.X R55, R8, R55, RZ, P0, !PT ;  /* 0x0000003708374210 */ /* 0x000fe400007fe4ff */
[----:B------:R-:W-:Y:S01]  /*2620*/  LOP3.LUT P4, RZ, R4, 0x20, RZ, 0xc0, !PT ;  /* 0x0000002004ff7812 */ /* 0x000fe2000788c0ff */
[----:B0-----:R-:W-:-:S05]  /*2630*/  IMAD R114, R5, UR7, R6 ;  /* 0x0000000705727c24 */ /* 0x001fca000f8e0206 */
[----:B------:R-:W-:-:S04]  /*2640*/  IADD3 R5, R114, 0x190, RZ ;  /* 0x0000019072057810 */ /* 0x000fc80007ffe0ff */
[----:B------:R-:W-:Y:S02]  /*2650*/  SHF.R.S32.HI R6, RZ, 0x1f, R5 ;  /* 0x0000001fff067819 */ /* 0x000fe40000011405 */
[----:B------:R-:W-:-:S04]  /*2660*/  ISETP.GE.U32.AND P0, PT, R5, UR12, PT ;  /* 0x0000000c05007c0c */ /* 0x000fc8000bf06070 */
[----:B------:R-:W-:-:S04]  /*2670*/  ISETP.GE.AND.EX P0, PT, R6, UR13, PT, P0 ;  /* 0x0000000d06007c0c */ /* 0x000fc8000bf06300 */
[----:B------:R-:W-:-:S13]  /*2680*/  ISETP.LT.U32.AND P0, PT, R0, 0x180, !P0 ;  /* 0x000001800000780c */ /* 0x000fda0004701070 */
[----:B------:R-:W0:Y:S01]  /*2690*/  @P0 LDC.64 R6, c[0x0][0x288] ;  /* 0x0000a200ff060b82 */ /* 0x000e220000000a00 */
[----:B------:R-:W-:Y:S02]  /*26a0*/  @P0 MOV R10, R72 ;  /* 0x00000048000a0202 */ /* 0x000fe40000000f00 */
[----:B------:R-:W-:-:S05]  /*26b0*/  @P0 MOV R11, R71 ;  /* 0x00000047000b0202 */ /* 0x000fca0000000f00 */
[----:B------:R-:W1:Y:S01]  /*26c0*/  @P0 LDC.64 R8, c[0x0][0x230] ;  /* 0x00008c00ff080b82 */ /* 0x000e620000000a00 */
[-C--:B0-----:R-:W-:Y:S02]  /*26d0*/  @P0 IMAD R5, R14, R6.reuse, RZ ;  /* 0x000000060e050224 */ /* 0x081fe400078e02ff */
[----:B------:R-:W-:-:S04]  /*26e0*/  @P0 IMAD.WIDE.U32 R10, R138, R6, R10 ;  /* 0x000000068a0a0225 */ /* 0x000fc800078e000a */
[----:B------:R-:W-:Y:S01]  /*26f0*/  @P0 IMAD R7, R138, R7, R5 ;  /* 0x000000078a070224 */ /* 0x000fe200078e0205 */
[----:B------:R-:W-:-:S04]  /*2700*/  @P0 SHF.L.U32 R5, R10, 0x1, RZ ;  /* 0x000000010a050819 */ /* 0x000fc800000006ff */
[----:B------:R-:W-:Y:S02]  /*2710*/  @P0 IADD3 R7, R11, R7, RZ ;  /* 0x000000070b070210 */ /* 0x000fe40007ffe0ff */
[----:B-1----:R-:W-:Y:S02]  /*2720*/  @P0 IADD3 R8, P6, R5, R8, RZ ;  /* 0x0000000805080210 */ /* 0x002fe40007fde0ff */
[----:B------:R-:W-:Y:S02]  /*2730*/  @P0 SHF.L.U64.HI R6, R10, 0x1, R7 ;  /* 0x000000010a060819 */ /* 0x000fe40000010207 */
[----:B------:R-:W0:Y:S02]  /*2740*/  @P0 LDC.64 R10, c[0x0][0x228] ;  /* 0x00008a00ff0a0b82 */ /* 0x000e240000000a00 */
[----:B------:R-:W-:Y:S02]  /*2750*/  @P0 IADD3.X R9, R6, R9, RZ, P6, !PT ;  /* 0x0000000906090210 */ /* 0x000fe400037fe4ff */
[----:B------:R-:W-:-:S04]  /*2760*/  IADD3 R7, R114, 0x1a0, RZ ;  /* 0x000001a072077810 */ /* 0x000fc80007ffe0ff */
[----:B------:R-:W-:Y:S02]  /*2770*/  SHF.R.S32.HI R12, RZ, 0x1f, R7 ;  /* 0x0000001fff0c7819 */ /* 0x000fe40000011407 */
[----:B0-----:R-:W-:Y:S02]  /*2780*/  @P0 IADD3 R10, P6, R5, R10, RZ ;  /* 0x0000000a050a0210 */ /* 0x001fe40007fde0ff */
[----:B------:R-:W-:Y:S02]  /*2790*/  MOV R5, RZ ;  /* 0x000000ff00057202 */ /* 0x000fe40000000f00 */
[----:B------:R-:W-:Y:S02]  /*27a0*/  @P0 IADD3.X R11, R6, R11, RZ, P6, !PT ;  /* 0x0000000b060b0210 */ /* 0x000fe400037fe4ff */
[----:B------:R-:W-:Y:S02]  /*27b0*/  MOV R6, RZ ;  /* 0x000000ff00067202 */ /* 0x000fe40000000f00 */
[----:B------:R0:W5:Y:S04]  /*27c0*/  @P0 LDG.E R5, desc[UR8][R8.64] ;  /* 0x0000000808050981 */ /* 0x000168000c1e1900 */
[----:B------:R1:W5:Y:S01]  /*27d0*/  @P0 LDG.E R6, desc[UR8][R10.64] ;  /* 0x000000080a060981 */ /* 0x000362000c1e1900 */
[----:B------:R-:W-:-:S02]  /*27e0*/  ISETP.GE.U32.AND P0, PT, R7, UR12, PT ;  /* 0x0000000c07007c0c */ /* 0x000fc4000bf06070 */
[----:B------:R-:W-:Y:S02]  /*27f0*/  SHF.R.S32.HI R14, RZ, 0x1f, R137 ;  /* 0x0000001fff0e7819 */ /* 0x000fe40000011489 */
        /* <DEDUP_REMOVED lines=29> */
[----:B0-----:R-:W-:Y:S01]  /*29d0*/  @P0 IMAD R9, R15, R10, RZ ;  /* 0x0000000a0f090224 */ /* 0x001fe200078e02ff */
[----:B------:R-:W-:-:S03]  /*29e0*/  @P0 MOV R15, R71 ;  /* 0x00000047000f0202 */ /* 0x000fc60000000f00 */
[C---:B------:R-:W-:Y:S02]  /*29f0*/  @P0 IMAD R9, R136.reuse, R11, R9 ;  /* 0x0000000b88090224 */ /* 0x040fe400078e0209 */
        /* <DEDUP_REMOVED lines=33> */
[----:B------:R-:W-:Y:S02]  /*2c10*/  @P0 IADD3.X R17, R12, R17, RZ, P6, !PT ;  /* 0x000000110c110210 */ /* 0x000fe400037fe4ff */
[----:B------:R-:W-:Y:S02]  /*2c20*/  MOV R12, RZ ;  /* 0x000000ff000c7202 */ /* 0x000fe40000000f00 */
[----:B------:R0:W5:Y:S04]  /*2c30*/  @P0 LDG.E R11, desc[UR8][R14.64] ;  /* 0x000000080e0b0981 */ /* 0x000168000c1e1900 */
[----:B------:R1:W5:Y:S01]  /*2c40*/  @P0 LDG.E R12, desc[UR8][R16.64] ;  /* 0x00000008100c0981 */ /* 0x000362000c1e1900 */
[----:B------:R-:W-:-:S04]  /*2c50*/  LOP3.LUT R4, R4, 0xfeffffff, RZ, 0xc0, !PT ;  /* 0xfeffffff04047812 */ /* 0x000fc800078ec0ff */
[----:B------:R-:W-:Y:S01]  /*2c60*/  @P3 LOP3.LUT R4, R4, 0x1000000, RZ, 0xfc, !PT ;  /* 0x0100000004043812 */ /* 0x000fe200078efcff */
[----:B0-----:R-:W0:Y:S01]  /*2c70*/  @P3 LDC.64 R14, c[0x0][0x288] ;  /* 0x0000a200ff0e3b82 */ /* 0x001e220000000a00 */
[----:B-1----:R-:W-:Y:S02]  /*2c80*/  @P3 MOV R16, R72 ;  /* 0x0000004800103202 */ /* 0x002fe40000000f00 */
[----:B------:R-:W-:Y:S01]  /*2c90*/  @P3 MOV R17, R71 ;  /* 0x0000004700113202 */ /* 0x000fe20000000f00 */
        /* <DEDUP_REMOVED lines=9> */
[C---:B------:R-:W-:Y:S02]  /*2d30*/  @P3 IADD3.X R53, R36.reuse, R53, RZ, P0, !PT ;  /* 0x0000003524353210 */ /* 0x040fe400007fe4ff */
[----:B------:R-:W-:Y:S02]  /*2d40*/  @P3 IADD3 R50, P0, R13, R50, RZ ;  /* 0x000000320d323210 */ /* 0x000fe40007f1e0ff */
[----:B------:R-:W-:Y:S02]  /*2d50*/  @P2 MOV R17, R71 ;  /* 0x0000004700112202 */ /* 0x000fe40000000f00 */
[----:B------:R-:W-:Y:S02]  /*2d60*/  @P3 IADD3.X R51, R36, R51, RZ, P0, !PT ;  /* 0x0000003324333210 */ /* 0x000fe400007fe4ff */
[----:B------:R-:W1:Y:S01]  /*2d70*/  @P1 LDC.64 R36, c[0x0][0x228] ;  /* 0x00008a00ff241b82 */ /* 0x000e620000000a00 */
[C---:B------:R-:W-:Y:S02]  /*2d80*/  LOP3.LUT P3, RZ, R4.reuse, 0x80000, RZ, 0xc0, !PT ;  /* 0x0008000004ff7812 */ /* 0x040fe4000786c0ff */
[----:B------:R-:W-:Y:S01]  /*2d90*/  LOP3.LUT R4, R4, 0xfdffffff, RZ, 0xc0, !PT ;  /* 0xfdffffff04047812 */ /* 0x000fe200078ec0ff */
[----:B0-----:R-:W-:-:S02]  /*2da0*/  @P2 IMAD R13, R152, R14, RZ ;  /* 0x0000000e980d2224 */ /* 0x001fc400078e02ff */
[----:B------:R-:W-:Y:S01]  /*2db0*/  @P2 IMAD.WIDE.U32 R16, R140, R14, R16 ;  /* 0x0000000e8c102225 */ /* 0x000fe200078e0010 */
[----:B------:R-:W-:-:S03]  /*2dc0*/  @P2 LOP3.LUT R4, R4, 0x2000000, RZ, 0xfc, !PT ;  /* 0x0200000004042812 */ /* 0x000fc600078efcff */
[----:B------:R-:W-:Y:S01]  /*2dd0*/  @P2 IMAD R15, R140, R15, R13 ;  /* 0x0000000f8c0f2224 */ /* 0x000fe200078e020d */
[----:B------:R-:W-:-:S04]  /*2de0*/  @P2 SHF.L.U32 R13, R16, 0x1, RZ ;  /* 0x00000001100d2819 */ /* 0x000fc800000006ff */
[----:B------:R-:W-:Y:S02]  /*2df0*/  @P2 IADD3 R15, R17, R15, RZ ;  /* 0x0000000f110f2210 */ /* 0x000fe40007ffe0ff */
[C---:B------:R-:W-:Y:S02]  /*2e00*/  @P2 IADD3 R48, P0, R13.reuse, R48, RZ ;  /* 0x000000300d302210 */ /* 0x040fe40007f1e0ff */
[----:B------:R-:W-:Y:S02]  /*2e10*/  @P2 SHF.L.U64.HI R16, R16, 0x1, R15 ;  /* 0x0000000110102819 */ /* 0x000fe4000001020f */
[----:B------:R-:W0:Y:S01]  /*2e20*/  @P1 LDC.64 R14, c[0x0][0x288] ;  /* 0x0000a200ff0e1b82 */ /* 0x000e220000000a00 */
[----:B------:R-:W-:Y:S02]  /*2e30*/  @P1 MOV R17, R71 ;  /* 0x0000004700111202 */ /* 0x000fe40000000f00 */
[----:B------:R-:W-:Y:S02]  /*2e40*/  @P2 IADD3.X R49, R16, R49, RZ, P0, !PT ;  /* 0x0000003110312210 */ /* 0x000fe400007fe4ff */
[----:B------:R-:W-:-:S04]  /*2e50*/  @P2 IADD3 R46, P0, R13, R46, RZ ;  /* 0x0000002e0d2e2210 */ /* 0x000fc80007f1e0ff */
[----:B------:R-:W-:Y:S02]  /*2e60*/  @P2 IADD3.X R47, R16, R47, RZ, P0, !PT ;  /* 0x0000002f102f2210 */ /* 0x000fe400007fe4ff */
[C---:B------:R-:W-:Y:S02]  /*2e70*/  LOP3.LUT P2, RZ, R4.reuse, 0x40, RZ, 0xc0, !PT ;  /* 0x0000004004ff7812 */ /* 0x040fe4000784c0ff */
[----:B------:R-:W-:-:S04]  /*2e80*/  LOP3.LUT R4, R4, 0xfbffffff, RZ, 0xc0, !PT ;  /* 0xfbffffff04047812 */ /* 0x000fc800078ec0ff */
[----:B------:R-:W-:Y:S01]  /*2e90*/  @P1 LOP3.LUT R4, R4, 0x4000000, RZ, 0xfc, !PT ;  /* 0x0400000004041812 */ /* 0x000fe200078efcff */
        /* <DEDUP_REMOVED lines=17> */
[----:B------:R-:W-:Y:S02]  /*2fb0*/  @P0 MOV R16, R72 ;  /* 0x0000004800100202 */ /* 0x000fe40000000f00 */
[----:B------:R-:W-:Y:S01]  /*2fc0*/  @P0 MOV R17, R71 ;  /* 0x0000004700110202 */ /* 0x000fe20000000f00 */
[-C--:B0-----:R-:W-:Y:S02]  /*2fd0*/  @P0 IMAD R13, R164, R14.reuse, RZ ;  /* 0x0000000ea40d0224 */ /* 0x081fe400078e02ff */
[----:B------:R-:W-:-:S04]  /*2fe0*/  @P0 IMAD.WIDE.U32 R16, R134, R14, R16 ;  /* 0x0000000e86100225 */ /* 0x000fc800078e0010 */
[----:B------:R-:W-:Y:S01]  /*2ff0*/  @P0 IMAD R15, R134, R15, R13 ;  /* 0x0000000f860f0224 */ /* 0x000fe200078e020d */
[----:B------:R-:W-:Y:S02]  /*3000*/  @P0 SHF.L.U32 R116, R16, 0x1, RZ ;  /* 0x0000000110740819 */ /* 0x000fe400000006ff */
[----:B------:R-:W-:Y:S02]  /*3010*/  MOV R13, RZ ;  /* 0x000000ff000d7202 */ /* 0x000fe40000000f00 */
[----:B------:R-:W-:-:S04]  /*3020*/  @P0 IADD3 R15, R17, R15, RZ ;  /* 0x0000000f110f0210 */ /* 0x000fc80007ffe0ff */
[----:B------:R-:W-:Y:S02]  /*3030*/  @P0 SHF.L.U64.HI R115, R16, 0x1, R15 ;  /* 0x0000000110730819 */ /* 0x000fe4000001020f */
[----:B------:R-:W0:Y:S08]  /*3040*/  @P0 LDC.64 R14, c[0x0][0x230] ;  /* 0x00008c00ff0e0b82 */ /* 0x000e300000000a00 */
[----:B------:R-:W1:Y:S01]  /*3050*/  @P0 LDC.64 R16, c[0x0][0x228] ;  /* 0x00008a00ff100b82 */ /* 0x000e620000000a00 */
[----:B------:R-:W-:-:S02]  /*3060*/  IADD3 R114, R114, 0x1e0, RZ ;  /* 0x000001e072727810 */ /* 0x000fc40007ffe0ff */
[----:B0-----:R-:W-:-:S04]  /*3070*/  @P0 IADD3 R14, P6, R116, R14, RZ ;  /* 0x0000000e740e0210 */ /* 0x001fc80007fde0ff */
[----:B------:R-:W-:Y:S02]  /*3080*/  @P0 IADD3.X R15, R115, R15, RZ, P6, !PT ;  /* 0x0000000f730f0210 */ /* 0x000fe400037fe4ff */
[----:B-1----:R-:W-:-:S03]  /*3090*/  @P0 IADD3 R16, P6, R116, R16, RZ ;  /* 0x0000001074100210 */ /* 0x002fc60007fde0ff */
[----:B------:R0:W5:Y:S01]  /*30a0*/  @P0 LDG.E R13, desc[UR8][R14.64] ;  /* 0x000000080e0d0981 */ /* 0x000162000c1e1900 */
[----:B------:R-:W-:Y:S02]  /*30b0*/  @P0 IADD3.X R17, R115, R17, RZ, P6, !PT ;  /* 0x0000001173110210 */ /* 0x000fe400037fe4ff */
[----:B0-----:R-:W-:Y:S02]  /*30c0*/  CS2R R14, SRZ ;  /* 0x00000000000e7805 */ /* 0x001fe4000001ff00 */
[----:B------:R-:W-:-:S04]  /*30d0*/  SHF.R.S32.HI R115, RZ, 0x1f, R114 ;  /* 0x0000001fff737819 */ /* 0x000fc80000011472 */
[----:B------:R0:W5:Y:S01]  /*30e0*/  @P0 LDG.E R14, desc[UR8][R16.64] ;  /* 0x00000008100e0981 */ /* 0x000162000c1e1900 */
[----:B------:R-:W-:-:S04]  /*30f0*/  ISETP.GE.U32.AND P0, PT, R114, UR12, PT ;  /* 0x0000000c72007c0c */ /* 0x000fc8000bf06070 */
[----:B------:R-:W-:-:S04]  /*3100*/  ISETP.GE.AND.EX P0, PT, R115, UR13, PT, P0 ;  /* 0x0000000d73007c0c */ /* 0x000fc8000bf06300 */
[----:B------:R-:W-:-:S13]  /*3110*/  ISETP.LT.U32.AND P0, PT, R0, 0x180, !P0 ;  /* 0x000001800000780c */ /* 0x000fda0004701070 */
[----:B0-----:R-:W0:Y:S01]  /*3120*/  @P0 LDC.64 R16, c[0x0][0x288] ;  /* 0x0000a200ff100b82 */ /* 0x001e220000000a00 */
        /* <DEDUP_REMOVED lines=8> */
[----:B------:R-:W0:Y:S08]  /*31b0*/  @P0 LDC.64 R16, c[0x0][0x230] ;  /* 0x00008c00ff100b82 */ /* 0x000e300000000a00 */
[----:B------:R-:W1:Y:S01]  /*31c0*/  @P0 LDC.64 R114, c[0x0][0x228] ;  /* 0x00008a00ff720b82 */ /* 0x000e620000000a00 */
[----:B0-----:R-:W-:-:S04]  /*31d0*/  @P0 IADD3 R16, P6, R120, R16, RZ ;  /* 0x0000001078100210 */ /* 0x001fc80007fde0ff */
[----:B------:R-:W-:Y:S02]  /*31e0*/  @P0 IADD3.X R17, R116, R17, RZ, P6, !PT ;  /* 0x0000001174110210 */ /* 0x000fe400037fe4ff */
[----:B-1----:R-:W-:-:S03]  /*31f0*/  @P0 IADD3 R114, P6, R120, R114, RZ ;  /* 0x0000007278720210 */ /* 0x002fc60007fde0ff */
[----:B------:R0:W5:Y:S01]  /*3200*/  @P0 LDG.E R15, desc[UR8][R16.64] ;  /* 0x00000008100f0981 */ /* 0x000162000c1e1900 */
[----:B------:R-:W-:Y:S02]  /*3210*/  @P0 IADD3.X R115, R116, R115, RZ, P6, !PT ;  /* 0x0000007374730210 */ /* 0x000fe400037fe4ff */
[----:B------:R-:W-:Y:S02]  /*3220*/  MOV R116, RZ ;  /* 0x000000ff00747202 */ /* 0x000fe40000000f00 */
[----:B0-----:R-:W-:-:S04]  /*3230*/  CS2R R16, SRZ ;  /* 0x0000000000107805 */ /* 0x001fc8000001ff00 */
[----:B------:R0:W5:Y:S01]  /*3240*/  @P5 LDG.E R116, desc[UR8][R18.64] ;  /* 0x0000000812745981 */ /* 0x000162000c1e1900 */
[----:B------:R-:W-:-:S03]  /*3250*/  IADD3 R120, R2, 0x70, RZ ;  /* 0x0000007002787810 */ /* 0x000fc60007ffe0ff */
[----:B------:R-:W5:Y:S04]  /*3260*/  @P0 LDG.E R16, desc[UR8][R114.64] ;  /* 0x0000000872100981 */ /* 0x000f68000c1e1900 */
[----:B------:R-:W5:Y:S01]  /*3270*/  @P5 LDG.E R17, desc[UR8][R112.64] ;  /* 0x0000000870115981 */ /* 0x000f62000c1e1900 */
[----:B0-----:R-:W-:-:S06]  /*3280*/  MOV R18, RZ ;  /* 0x000000ff00127202 */ /* 0x001fcc0000000f00 */
[----:B------:R0:W5:Y:S02]  /*3290*/  @P2 LDG.E R18, desc[UR8][R38.64] ;  /* 0x0000000826122981 */ /* 0x000164000c1e1900 */
[----:B0-----:R-:W0:Y:S01]  /*32a0*/  @P3 LDC.64 R38, c[0x0][0x288] ;  /* 0x0000a200ff263b82 */ /* 0x001e220000000a00 */
[----:B------:R-:W-:Y:S02]  /*32b0*/  MOV R114, RZ ;  /* 0x000000ff00727202 */ /* 0x000fe40000000f00 */
[----:B------:R-:W-:-:S04]  /*32c0*/  SHF.R.S32.HI R115, RZ, 0x1f, R120 ;  /* 0x0000001fff737819 */ /* 0x000fc80000011478 */
[----:B------:R1:W5:Y:S02]  /*32d0*/  @P2 LDG.E R114, desc[UR8][R40.64] ;  /* 0x0000000828722981 */ /* 0x000364000c1e1900 */
[----:B-1----:R-:W-:Y:S02]  /*32e0*/  @P3 MOV R40, R72 ;  /* 0x0000004800283202 */ /* 0x002fe40000000f00 */
[----:B------:R-:W-:Y:S01]  /*32f0*/  @P3 MOV R41, R71 ;  /* 0x0000004700293202 */ /* 0x000fe20000000f00 */
[-C--:B0-----:R-:W-:Y:S02]  /*3300*/  @P3 IMAD R115, R115, R38.reuse, RZ ;  /* 0x0000002673733224 */ /* 0x081fe400078e02ff */
[----:B------:R-:W-:-:S04]  /*3310*/  @P3 IMAD.WIDE.U32 R40, R120, R38, R40 ;  /* 0x0000002678283225 */ /* 0x000fc800078e0028 */
[----:B------:R-:W-:Y:S02]  /*3320*/  @P3 IMAD R19, R120, R39, R115 ;  /* 0x0000002778133224 */ /* 0x000fe400078e0273 */
[----:B------:R-:W0:Y:S03]  /*3330*/  @P3 LDC.64 R38, c[0x0][0x230] ;  /* 0x00008c00ff263b82 */ /* 0x000e260000000a00 */
[----:B------:R-:W-:Y:S02]  /*3340*/  @P3 IADD3 R19, R41, R19, RZ ;  /* 0x0000001329133210 */ /* 0x000fe40007ffe0ff */
[C---:B------:R-:W-:Y:S02]  /*3350*/  @P3 SHF.L.U32 R112, R40.reuse, 0x1, RZ ;  /* 0x0000000128703819 */ /* 0x040fe400000006ff */
[----:B------:R-:W-:Y:S02]  /*3360*/  @P3 SHF.L.U64.HI R19, R40, 0x1, R19 ;  /* 0x0000000128133819 */ /* 0x000fe40000010213 */
[----:B------:R-:W1:Y:S01]  /*3370*/  @P3 LDC.64 R40, c[0x0][0x228] ;  /* 0x00008a00ff283b82 */ /* 0x000e620000000a00 */
[----:B------:R-:W-:-:S02]  /*3380*/  SHF.R.S32.HI R120, RZ, 0x1f, R119 ;  /* 0x0000001fff787819 */ /* 0x000fc40000011477 */
[----:B0-----:R-:W-:-:S04]  /*3390*/  @P3 IADD3 R38, P0, R112, R38, RZ ;  /* 0x0000002670263210 */ /* 0x001fc80007f1e0ff */
[----:B------:R-:W-:Y:S02]  /*33a0*/  @P3 IADD3.X R39, R19, R39, RZ, P0, !PT ;  /* 0x0000002713273210 */ /* 0x000fe400007fe4ff */
[----:B-1----:R-:W-:-:S04]  /*33b0*/  @P3 IADD3 R40, P0, R112, R40, RZ ;  /* 0x0000002870283210 */ /* 0x002fc80007f1e0ff */
[----:B------:R-:W-:Y:S02]  /*33c0*/  @P3 IADD3.X R41, R19, R41, RZ, P0, !PT ;  /* 0x0000002913293210 */ /* 0x000fe400007fe4ff */
[----:B------:R-:W-:-:S04]  /*33d0*/  ISETP.GE.U32.AND P0, PT, R119, UR12, PT ;  /* 0x0000000c77007c0c */ /* 0x000fc8000bf06070 */
[----:B------:R-:W-:Y:S02]  /*33e0*/  ISETP.GE.AND.EX P0, PT, R120, UR13, PT, P0 ;  /* 0x0000000d78007c0c */ /* 0x000fe4000bf06300 */
[----:B------:R-:W-:Y:S02]  /*33f0*/  LOP3.LUT P5, RZ, R4, 0x10, RZ, 0xc0, !PT ;  /* 0x0000001004ff7812 */ /* 0x000fe400078ac0ff */
[----:B------:R-:W-:Y:S02]  /*3400*/  MOV R113, RZ ;  /* 0x000000ff00717202 */ /* 0x000fe40000000f00 */
[----:B------:R-:W-:-:S04]  /*3410*/  ISETP.GT.U32.OR P0, PT, R0, 0x17f, P0 ;  /* 0x0000017f0000780c */ /* 0x000fc80000704470 */
[----:B------:R0:W5:Y:S02]  /*3420*/  @P4 LDG.E R113, desc[UR8][R20.64] ;  /* 0x0000000814714981 */ /* 0x000164000c1e1900 */
[----:B0-----:R-:W-:-:S06]  /*3430*/  MOV R20, RZ ;  /* 0x000000ff00147202 */ /* 0x001fcc0000000f00 */
[----:B------:R0:W5:Y:S02]  /*3440*/  @P5 LDG.E R20, desc[UR8][R22.64] ;  /* 0x0000000816145981 */ /* 0x000164000c1e1900 */
[----:B0-----:R-:W0:Y:S01]  /*3450*/  @!P0 LDC.64 R22, c[0x0][0x288] ;  /* 0x0000a200ff168b82 */ /* 0x001e220000000a00 */
[----:B------:R-:W-:-:S06]  /*3460*/  MOV R19, RZ ;  /* 0x000000ff00137202 */ /* 0x000fcc0000000f00 */
[----:B------:R1:W5:Y:S02]  /*3470*/  @P4 LDG.E R19, desc[UR8][R68.64] ;  /* 0x0000000844134981 */ /* 0x000364000c1e1900 */
[----:B-1----:R-:W-:Y:S02]  /*3480*/  @!P0 MOV R68, R72 ;  /* 0x0000004800448202 */ /* 0x002fe40000000f00 */
        /* <DEDUP_REMOVED lines=9> */
[----:B------:R-:W-:Y:S02]  /*3520*/  MOV R21, RZ ;  /* 0x000000ff00157202 */ /* 0x000fe40000000f00 */
[----:B0-----:R-:W-:-:S04]  /*3530*/  @!P0 IADD3 R22, P6, R115, R22, RZ ;  /* 0x0000001673168210 */ /* 0x001fc80007fde0ff */
[----:B------:R-:W-:Y:S02]  /*3540*/  @!P0 IADD3.X R23, R112, R23, RZ, P6, !PT ;  /* 0x0000001770178210 */ /* 0x000fe400037fe4ff */
[----:B-1----:R-:W-:-:S03]  /*3550*/  @!P0 IADD3 R68, P6, R115, R68, RZ ;  /* 0x0000004473448210 */ /* 0x002fc60007fde0ff */
[----:B------:R0:W5:Y:S01]  /*3560*/  @!P0 LDG.E R21, desc[UR8][R22.64] ;  /* 0x0000000816158981 */ /* 0x000162000c1e1900 */
[----:B------:R-:W-:Y:S02]  /*3570*/  @!P0 IADD3.X R69, R112, R69, RZ, P6, !PT ;  /* 0x0000004570458210 */ /* 0x000fe400037fe4ff */
[----:B0-----:R-:W-:-:S06]  /*3580*/  CS2R R22, SRZ ;  /* 0x0000000000167805 */ /* 0x001fcc000001ff00 */
[----:B------:R0:W5:Y:S01]  /*3590*/  @!P0 LDG.E R22, desc[UR8][R68.64] ;  /* 0x0000000844168981 */ /* 0x000162000c1e1900 */
[C---:B------:R-:W-:Y:S02]  /*35a0*/  LOP3.LUT P6, RZ, R4.reuse, 0x8, RZ, 0xc0, !PT ;  /* 0x0000000804ff7812 */ /* 0x040fe400078cc0ff */
[----:B------:R-:W-:Y:S01]  /*35b0*/  LOP3.LUT P1, RZ, R4, 0x4, RZ, 0xc0, !PT ;  /* 0x0000000404ff7812 */ /* 0x000fe2000782c0ff */
[----:B------:R1:W5:Y:S01]  /*35c0*/  @P5 LDG.E R23, desc[UR8][R24.64] ;  /* 0x0000000818175981 */ /* 0x000362000c1e1900 */
[----:B0-----:R-:W0:Y:S02]  /*35d0*/  LDC.64 R68, c[0x0][0x248] ;  /* 0x00009200ff447b82 */ /* 0x001e240000000a00 */
[----:B0-----:R-:W-:-:S06]  /*35e0*/  IMAD.WIDE R68, R3, 0x8, R68 ;  /* 0x0000000803447825 */ /* 0x001fcc00078e0244 */
[----:B------:R-:W2:Y:S01]  /*35f0*/  LDG.E.64 R68, desc[UR8][R68.64] ;  /* 0x0000000844447981 */ /* 0x000ea2000c1e1b00 */
[----:B-1----:R-:W-:-:S06]  /*3600*/  MOV R24, RZ ;  /* 0x000000ff00187202 */ /* 0x002fcc0000000f00 */
[----:B------:R0:W5:Y:S01]  /*3610*/  @P6 LDG.E R24, desc[UR8][R26.64] ;  /* 0x000000081a186981 */ /* 0x000162000c1e1900 */
[----:B------:R-:W-:Y:S02]  /*3620*/  LOP3.LUT P5, RZ, R4, 0x10000, RZ, 0xc0, !PT ;  /* 0x0001000004ff7812 */ /* 0x000fe400078ac0ff */
[----:B------:R-:W-:Y:S02]  /*3630*/  MOV R25, 0x3f800000 ;  /* 0x3f80000000197802 */ /* 0x000fe40000000f00 */
[----:B0-----:R-:W-:-:S06]  /*3640*/  CS2R R26, SRZ ;  /* 0x00000000001a7805 */ /* 0x001fcc000001ff00 */
[----:B------:R0:W5:Y:S01]  /*3650*/  @P1 LDG.E R27, desc[UR8][R28.64] ;  /* 0x000000081c1b1981 */ /* 0x000162000c1e1900 */
[C---:B------:R-:W-:Y:S02]  /*3660*/  LOP3.LUT P2, RZ, R4.reuse, 0x2, RZ, 0xc0, !PT ;  /* 0x0000000204ff7812 */ /* 0x040fe4000784c0ff */
[----:B------:R-:W-:Y:S01]  /*3670*/  LOP3.LUT P3, RZ, R4, 0x40000, RZ, 0xc0, !PT ;  /* 0x0004000004ff7812 */ /* 0x000fe2000786c0ff */
[----:B------:R-:W5:Y:S01]  /*3680*/  @P6 LDG.E R26, desc[UR8][R128.64] ;  /* 0x00000008801a6981 */ /* 0x000f62000c1e1900 */
[----:B0-----:R-:W-:-:S06]  /*3690*/  CS2R R28, SRZ ;  /* 0x00000000001c7805 */ /* 0x001fcc000001ff00 */
[----:B------:R-:W5:Y:S01]  /*36a0*/  @P1 LDG.E R28, desc[UR8][R126.64] ;  /* 0x000000087e1c1981 */ /* 0x000f62000c1e1900 */
[----:B------:R-:W-:-:S03]  /*36b0*/  LOP3.LUT P1, RZ, R4, 0x2000, RZ, 0xc0, !PT ;  /* 0x0000200004ff7812 */ /* 0x000fc6000782c0ff */
[----:B------:R0:W5:Y:S01]  /*36c0*/  @P2 LDG.E R29, desc[UR8][R30.64] ;  /* 0x000000081e1d2981 */ /* 0x000162000c1e1900 */
[----:B------:R-:W-:Y:S02]  /*36d0*/  LOP3.LUT P4, RZ, R4, 0x20000, RZ, 0xc0, !PT ;  /* 0x0002000004ff7812 */ /* 0x000fe4000788c0ff */
[----:B0-----:R-:W-:-:S06]  /*36e0*/  CS2R R30, SRZ ;  /* 0x00000000001e7805 */ /* 0x001fcc000001ff00 */
[----:B------:R-:W5:Y:S01]  /*36f0*/  @P2 LDG.E R30, desc[UR8][R124.64] ;  /* 0x000000087c1e2981 */ /* 0x000f62000c1e1900 */
[----:B------:R-:W-:-:S03]  /*3700*/  LOP3.LUT P2, RZ, R4, 0x1000, RZ, 0xc0, !PT ;  /* 0x0000100004ff7812 */ /* 0x000fc6000784c0ff */
[----:B------:R0:W5:Y:S02]  /*3710*/  @P3 LDG.E R31, desc[UR8][R32.64] ;  /* 0x00000008201f3981 */ /* 0x000164000c1e1900 */
[----:B0-----:R-:W-:-:S06]  /*3720*/  CS2R R32, SRZ ;  /* 0x0000000000207805 */ /* 0x001fcc000001ff00 */
[----:B------:R-:W5:Y:S01]  /*3730*/  @P3 LDG.E R32, desc[UR8][R110.64] ;  /* 0x000000086e203981 */ /* 0x000f62000c1e1900 */
[C---:B------:R-:W-:Y:S02]  /*3740*/  LOP3.LUT P3, RZ, R4.reuse, 0x800, RZ, 0xc0, !PT ;  /* 0x0000080004ff7812 */ /* 0x040fe4000786c0ff */
[----:B------:R-:W-:Y:S01]  /*3750*/  LOP3.LUT P6, RZ, R4, 0x400, RZ, 0xc0, !PT ;  /* 0x0000040004ff7812 */ /* 0x000fe200078cc0ff */
[----:B------:R0:W5:Y:S02]  /*3760*/  @P4 LDG.E R33, desc[UR8][R34.64] ;  /* 0x0000000822214981 */ /* 0x000164000c1e1900 */
[----:B0-----:R-:W-:-:S06]  /*3770*/  CS2R R34, SRZ ;  /* 0x0000000000227805 */ /* 0x001fcc000001ff00 */
[----:B------:R-:W5:Y:S01]  /*3780*/  @P4 LDG.E R34, desc[UR8][R108.64] ;  /* 0x000000086c224981 */ /* 0x000f62000c1e1900 */
[----:B------:R-:W-:-:S03]  /*3790*/  LOP3.LUT P4, RZ, R4, 0x200, RZ, 0xc0, !PT ;  /* 0x0000020004ff7812 */ /* 0x000fc6000788c0ff */
[----:B------:R0:W5:Y:S02]  /*37a0*/  @P5 LDG.E R35, desc[UR8][R106.64] ;  /* 0x000000086a235981 */ /* 0x000164000c1e1900 */
[----:B0-----:R-:W-:Y:S01]  /*37b0*/  CS2R R106, SRZ ;  /* 0x00000000006a7805 */ /* 0x001fe2000001ff00 */
[----:B--2---:R-:W-:-:S05]  /*37c0*/  FFMA.FTZ R115, -R68, R68, R69 ;  /* 0x0000004444737223 */ /* 0x004fca0000010145 */
[----:B------:R-:W-:-:S13]  /*37d0*/  FSETP.GTU.FTZ.AND P0, PT, R115, RZ, PT ;  /* 0x000000ff7300720b */ /* 0x000fda0003f1c000 */
[----:B------:R-:W0:Y:S01]  /*37e0*/  @P0 LDC R112, c[0x0][0x250] ;  /* 0x00009400ff700b82 */ /* 0x000e220000000800 */
[----:B------:R-:W-:-:S06]  /*37f0*/  MOV R69, RZ ;  /* 0x000000ff00457202 */ /* 0x000fcc0000000f00 */
[----:B------:R1:W5:Y:S01]  /*3800*/  @P5 LDG.E R69, desc[UR8][R78.64] ;  /* 0x000000084e455981 */ /* 0x000362000c1e1900 */
[----:B0-----:R-:W-:-:S04]  /*3810*/  @P0 FADD.FTZ R112, R115, R112 ;  /* 0x0000007073700221 */ /* 0x001fc80000010000 */
[----:B------:R0:W2:Y:S01]  /*3820*/  @P0 MUFU.RSQ R25, R112 ;  /* 0x0000007000190308 */ /* 0x0000a20000001400 */
[C---:B------:R-:W-:Y:S02]  /*3830*/  LOP3.LUT P0, RZ, R4.reuse, 0x8000, RZ, 0xc0, !PT ;  /* 0x0000800004ff7812 */ /* 0x040fe4000780c0ff */
[----:B-1----:R-:W-:Y:S02]  /*3840*/  CS2R R78, SRZ ;  /* 0x00000000004e7805 */ /* 0x002fe4000001ff00 */
[----:B0-----:R-:W-:Y:S02]  /*3850*/  P2R R112, PR, RZ, 0x2 ;  /* 0x00000002ff707803 */ /* 0x001fe40000000000 */
[----:B------:R-:W-:-:S07]  /*3860*/  LOP3.LUT P1, RZ, R4, 0x4000, RZ, 0xc0, !PT ;  /* 0x0000400004ff7812 */ /* 0x000fce000782c0ff */
[----:B------:R0:W5:Y:S01]  /*3870*/  @P0 LDG.E R78, desc[UR8][R80.64] ;  /* 0x00000008504e0981 */ /* 0x000162000c1e1900 */
[----:B------:R-:W-:-:S03]  /*3880*/  LOP3.LUT P5, RZ, R4, 0x100, RZ, 0xc0, !PT ;  /* 0x0000010004ff7812 */ /* 0x000fc600078ac0ff */
[----:B------:R-:W5:Y:S01]  /*3890*/  @P0 LDG.E R79, desc[UR8][R104.64] ;  /* 0x00000008684f0981 */ /* 0x000f62000c1e1900 */
[----:B0-----:R-:W-:-:S06]  /*38a0*/  CS2R R80, SRZ ;  /* 0x0000000000507805 */ /* 0x001fcc000001ff00 */
[----:B------:R0:W5:Y:S04]  /*38b0*/  @P1 LDG.E R80, desc[UR8][R82.64] ;  /* 0x0000000852501981 */ /* 0x000168000c1e1900 */
[----:B------:R-:W5:Y:S01]  /*38c0*/  @P1 LDG.E R81, desc[UR8][R102.64] ;  /* 0x0000000866511981 */ /* 0x000f62000c1e1900 */
[----:B------:R-:W-:Y:S02]  /*38d0*/  ISETP.NE.AND P1, PT, R112, RZ, PT ;  /* 0x000000ff7000720c */ /* 0x000fe40003f25270 */
[----:B0-----:R-:W-:-:S11]  /*38e0*/  CS2R R82, SRZ ;  /* 0x0000000000527805 */ /* 0x001fd6000001ff00 */
[----:B------:R0:W5:Y:S04]  /*38f0*/  @P1 LDG.E R82, desc[UR8][R84.64] ;  /* 0x0000000854521981 */ /* 0x000168000c1e1900 */
[----:B------:R-:W5:Y:S01]  /*3900*/  @P1 LDG.E R83, desc[UR8][R100.64] ;  /* 0x0000000864531981 */ /* 0x000f62000c1e1900 */
[----:B0-----:R-:W-:-:S06]  /*3910*/  CS2R R84, SRZ ;  /* 0x0000000000547805 */ /* 0x001fcc000001ff00 */
[----:B------:R0:W5:Y:S01]  /*3920*/  @P2 LDG.E R84, desc[UR8][R86.64] ;  /* 0x0000000856542981 */ /* 0x000162000c1e1900 */
[----:B------:R-:W-:-:S03]  /*3930*/  LOP3.LUT P1, RZ, R4, 0x4000000, RZ, 0xc0, !PT ;  /* 0x0400000004ff7812 */ /* 0x000fc6000782c0ff */
        /* <DEDUP_REMOVED lines=12> */
[----:B------:R1:W5:Y:S01]  /*3a00*/  @P4 LDG.E R91, desc[UR8][R76.64] ;  /* 0x000000084c5b4981 */ /* 0x000362000c1e1900 */
[----:B0-----:R-:W-:Y:S02]  /*3a10*/  CS2R R92, SRZ ;  /* 0x00000000005c7805 */ /* 0x001fe4000001ff00 */
[C---:B------:R-:W-:Y:S02]  /*3a20*/  LOP3.LUT P4, RZ, R4.reuse, 0x800000, RZ, 0xc0, !PT ;  /* 0x0080000004ff7812 */ /* 0x040fe4000788c0ff */
[----:B------:R-:W-:Y:S02]  /*3a30*/  CS2R R96, SRZ ;  /* 0x0000000000607805 */ /* 0x000fe4000001ff00 */
[----:B------:R-:W-:Y:S02]  /*3a40*/  CS2R R98, SRZ ;  /* 0x0000000000627805 */ /* 0x000fe4000001ff00 */
[----:B------:R-:W-:Y:S02]  /*3a50*/  CS2R R100, SRZ ;  /* 0x0000000000647805 */ /* 0x000fe4000001ff00 */
[----:B------:R-:W-:Y:S01]  /*3a60*/  CS2R R102, SRZ ;  /* 0x0000000000667805 */ /* 0x000fe2000001ff00 */
[----:B------:R1:W5:Y:S04]  /*3a70*/  @P5 LDG.E R92, desc[UR8][R74.64] ;  /* 0x000000084a5c5981 */ /* 0x000368000c1e1900 */
[----:B------:R1:W5:Y:S01]  /*3a80*/  @P5 LDG.E R93, desc[UR8][R66.64] ;  /* 0x00000008425d5981 */ /* 0x000362000c1e1900 */
[----:B------:R-:W-:-:S02]  /*3a90*/  LOP3.LUT P5, RZ, R4, 0x400000, RZ, 0xc0, !PT ;  /* 0x0040000004ff7812 */ /* 0x000fc400078ac0ff */
        /* <DEDUP_REMOVED lines=19> */
[----:B------:R-:W-:Y:S02]  /*3bd0*/  CS2R R108, SRZ ;  /* 0x00000000006c7805 */ /* 0x000fe4000001ff00 */
[----:B------:R-:W-:-:S09]  /*3be0*/  CS2R R110, SRZ ;  /* 0x00000000006e7805 */ /* 0x000fd2000001ff00 */
[----:B-12---:R-:W-:Y:S05]  /*3bf0*/  @P0 BRA `(.L_x_1569) ;  /* 0x0000000000400947 */ /* 0x006fea0003800000 */
[----:B------:R-:W-:Y:S02]  /*3c00*/  ISETP.NE.AND P0, PT, RZ, UR10, PT ;  /* 0x0000000aff007c0c */ /* 0x000fe4000bf05270 */
[----:B------:R-:W-:-:S04]  /*3c10*/  IADD3 R43, R118, R43, RZ ;  /* 0x0000002b762b7210 */ /* 0x000fc80007ffe0ff */
[----:B------:R-:W-:-:S07]  /*3c20*/  SHF.R.S32.HI R38, RZ, 0x1f, R43 ;  /* 0x0000001fff267819 */ /* 0x000fce000001142b */
[----:B------:R-:W0:Y:S02]  /*3c30*/  @P0 LDC.64 R36, c[0x0][0x240] ;  /* 0x00009000ff240b82 */ /* 0x000e240000000a00 */
[----:B0-----:R-:W-:-:S04]  /*3c40*/  @P0 LEA R36, P6, R43, R36, 0x1 ;  /* 0x000000242b240211 */ /* 0x001fc800078c08ff */
[----:B------:R-:W-:-:S05]  /*3c50*/  @P0 LEA.HI.X R37, R43, R37, R38, 0x1, P6 ;  /* 0x000000252b250211 */ /* 0x000fca00030f0c26 */
[----:B------:R-:W2:Y:S04]  /*3c60*/  @P0 LDG.E.U16 R39, desc[UR8][R36.64] ;  /* 0x0000000824270981 */ /* 0x000ea8000c1e1500 */
[----:B------:R0:W3:Y:S02]  /*3c70*/  @P0 LDG.E.U16 R38, desc[UR8][R36.64+0x2] ;  /* 0x0000020824260981 */ /* 0x0000e4000c1e1500 */
[----:B0-----:R-:W0:Y:S02]  /*3c80*/  LDC.64 R36, c[0x0][0x238] ;  /* 0x00008e00ff247b82 */ /* 0x001e240000000a00 */
[----:B0-----:R-:W-:-:S05]  /*3c90*/  IMAD.WIDE R36, R43, 0x2, R36 ;  /* 0x000000022b247825 */ /* 0x001fca00078e0224 */
[----:B------:R-:W4:Y:S04]  /*3ca0*/  LDG.E.U16 R108, desc[UR8][R36.64] ;  /* 0x00000008246c7981 */ /* 0x000f28000c1e1500 */
[----:B------:R-:W4:Y:S01]  /*3cb0*/  LDG.E.U16 R111, desc[UR8][R36.64+0x2] ;  /* 0x00000208246f7981 */ /* 0x000f22000c1e1500 */
[----:B--2---:R-:W-:Y:S02]  /*3cc0*/  @P0 SHF.L.U32 R109, R39, 0x10, RZ ;  /* 0x00000010276d0819 */ /* 0x004fe400000006ff */
[----:B---3--:R-:W-:Y:S02]  /*3cd0*/  @P0 SHF.L.U32 R110, R38, 0x10, RZ ;  /* 0x00000010266e0819 */ /* 0x008fe400000006ff */
[----:B----4-:R-:W-:Y:S02]  /*3ce0*/  SHF.L.U32 R108, R108, 0x10, RZ ;  /* 0x000000106c6c7819 */ /* 0x010fe400000006ff */
[----:B------:R-:W-:-:S07]  /*3cf0*/  SHF.L.U32 R111, R111, 0x10, RZ ;  /* 0x000000106f6f7819 */ /* 0x000fce00000006ff */
.L_x_1569:
[----:B------:R-:W-:Y:S05]  /*3d00*/  BSYNC B0 ;  /* 0x0000000000007941 */ /* 0x000fea0003800000 */
.L_x_1568:
        /* <DEDUP_REMOVED lines=36> */
.L_x_1570:
        /* <DEDUP_REMOVED lines=26> */
.L_x_1571:
[----:B------:R-:W-:Y:S01]  /*40f0*/  FADD.FTZ R46, RZ, R41 ;  /* 0x00000029ff2e7221 */ /* 0x000fe20000010000 */
[----:B------:R-:W-:Y:S01]  /*4100*/  FFMA.FTZ R48, R37, R45, R38 ;  /* 0x0000002d25307223 */ /* 0x000fe20000010026 */
[----:B------:R-:W-:Y:S01]  /*4110*/  FMUL.FTZ R41, R39, R108 ;  /* 0x0000006c27297220 */ /* 0x000fe20000410000 */
[----:B------:R-:W-:Y:S01]  /*4120*/  FFMA.FTZ R38, R57, R39, R56 ;  /* 0x0000002739267223 */ /* 0x000fe20000010038 */
[----:B------:R-:W-:Y:S01]  /*4130*/  FADD.FTZ R50, R45, R36 ;  /* 0x000000242d327221 */ /* 0x000fe20000010000 */
[----:B------:R-:W-:Y:S01]  /*4140*/  FADD.FTZ R39, R46, R39 ;  /* 0x000000272e277221 */ /* 0x000fe20000010000 */
[----:B------:R-:W-:Y:S01]  /*4150*/  FFMA.FTZ R46, R57, R41, R48 ;  /* 0x00000029392e7223 */ /* 0x000fe20000010030 */
[--C-:B------:R-:W-:Y:S02]  /*4160*/  HADD2.F32 R47, -RZ, R19.reuse.H0_H0 ;  /* 0x20000013ff2f7230 */ /* 0x100fe40000004100 */
[----:B------:R-:W-:Y:S01]  /*4170*/  FMUL.FTZ R45, R40, R111 ;  /* 0x0000006f282d7220 */ /* 0x000fe20000410000 */
[----:B------:R-:W-:-:S02]  /*4180*/  HADD2.F32 R49, -RZ, R19.H1_H1 ;  /* 0x30000013ff317230 */ /* 0x000fc40000004100 */
[----:B------:R-:W-:Y:S01]  /*4190*/  FFMA.FTZ R36, R37, R44, RZ ;  /* 0x0000002c25247223 */ /* 0x000fe200000100ff */
[----:B------:R-:W-:Y:S01]  /*41a0*/  FADD.FTZ R37, RZ, R44 ;  /* 0x0000002cff257221 */ /* 0x000fe20000010000 */
[C---:B------:R-:W-:Y:S01]  /*41b0*/  FFMA.FTZ R54, R43.reuse, R45, R46 ;  /* 0x0000002d2b367223 */ /* 0x040fe2000001002e */
[C---:B------:R-:W-:Y:S01]  /*41c0*/  FADD.FTZ R46, -R68.reuse, R47 ;  /* 0x0000002f442e7221 */ /* 0x040fe20000010100 */
[----:B------:R-:W-:Y:S01]  /*41d0*/  FADD.FTZ R48, -R68, R49 ;  /* 0x0000003144307221 */ /* 0x000fe20000010100 */
[----:B------:R-:W-:Y:S01]  /*41e0*/  FFMA.FTZ R36, R43, R40, R36 ;  /* 0x000000282b247223 */ /* 0x000fe20000010024 */
[----:B------:R-:W-:Y:S01]  /*41f0*/  FADD.FTZ R40, R37, R40 ;  /* 0x0000002825287221 */ /* 0x000fe20000010000 */
        /* <DEDUP_REMOVED lines=24> */
.L_x_1572:
[----:B------:R-:W-:Y:S01]  /*4380*/  FMUL.FTZ R43, R37, R108 ;  /* 0x0000006c252b7220 */ /* 0x000fe20000410000 */
[----:B------:R-:W-:Y:S01]  /*4390*/  FADD.FTZ R46, R45, R44 ;  /* 0x0000002c2d2e7221 */ /* 0x000fe20000010000 */
[--C-:B------:R-:W-:Y:S02]  /*43a0*/  HADD2.F32 R45, -RZ, R20.reuse.H0_H0 ;  /* 0x20000014ff2d7230 */ /* 0x100fe40000004100 */
[----:B------:R-:W-:Y:S01]  /*43b0*/  FADD.FTZ R39, R39, R37 ;  /* 0x0000002527277221 */ /* 0x000fe20000010000 */
[----:B------:R-:W-:Y:S02]  /*43c0*/  HADD2.F32 R47, -RZ, R20.H1_H1 ;  /* 0x30000014ff2f7230 */ /* 0x000fe40000004100 */
[C---:B------:R-:W-:Y:S01]  /*43d0*/  FFMA.FTZ R38, R53.reuse, R37, R38 ;  /* 0x0000002535267223 */ /* 0x040fe20000010026 */
[----:B------:R-:W-:Y:S01]  /*43e0*/  FFMA.FTZ R37, R53, R43, R54 ;  /* 0x0000002b35257223 */ /* 0x000fe20000010036 */
[----:B------:R-:W-:Y:S01]  /*43f0*/  FMUL.FTZ R44, R41, R111 ;  /* 0x0000006f292c7220 */ /* 0x000fe20000410000 */
[----:B------:R-:W-:Y:S01]  /*4400*/  FADD.FTZ R43, R46, R43 ;  /* 0x0000002b2e2b7221 */ /* 0x000fe20000010000 */
[C---:B------:R-:W-:Y:S01]  /*4410*/  FADD.FTZ R46, -R68.reuse, R45 ;  /* 0x0000002d442e7221 */ /* 0x040fe20000010100 */
[----:B------:R-:W-:Y:S01]  /*4420*/  FADD.FTZ R48, -R68, R47 ;  /* 0x0000002f44307221 */ /* 0x000fe20000010100 */
[----:B------:R-:W-:Y:S01]  /*4430*/  FADD.FTZ R40, R40, R41 ;  /* 0x0000002928287221 */ /* 0x000fe20000010000 */
[C---:B------:R-:W-:Y:S01]  /*4440*/  FFMA.FTZ R36, R55.reuse, R41, R36 ;  /* 0x0000002937247223 */ /* 0x040fe20000010024 */
        /* <DEDUP_REMOVED lines=24> */
.L_x_1573:
        /* <DEDUP_REMOVED lines=37> */
.L_x_1574:
        /* <DEDUP_REMOVED lines=37> */
.L_x_1575:
        /* <DEDUP_REMOVED lines=37> */
.L_x_1576:
        /* <DEDUP_REMOVED lines=37> */
.L_x_1577:
        /* <DEDUP_REMOVED lines=37> */
.L_x_1578:
        /* <DEDUP_REMOVED lines=37> */
.L_x_1579:
        /* <DEDUP_REMOVED lines=37> */
.L_x_1580:
        /* <DEDUP_REMOVED lines=37> */
.L_x_1581:
        /* <DEDUP_REMOVED lines=37> */
.L_x_1582:
        /* <DEDUP_REMOVED lines=37> */
.L_x_1583:
        /* <DEDUP_REMOVED lines=37> */
.L_x_1584:
        /* <DEDUP_REMOVED lines=37> */
.L_x_1585:
        /* <DEDUP_REMOVED lines=37> */
.L_x_1586:
        /* <DEDUP_REMOVED lines=37> */
.L_x_1587:
        /* <DEDUP_REMOVED lines=37> */
.L_x_1588:
        /* <DEDUP_REMOVED lines=37> */
.L_x_1589:
[--C-:B------:R-:W-:Y:S02]  /*6ad0*/  HADD2.F32 R47, -RZ, R96.reuse.H0_H0 ;  /* 0x20000060ff2f7230 */ /* 0x100fe40000004100 */
[----:B------:R-:W-:Y:S01]  /*6ae0*/  FMUL.FTZ R46, R41, R108 ;  /* 0x0000006c292e7220 */ /* 0x000fe20000410000 */
[----:B------:R-:W-:Y:S02]  /*6af0*/  HADD2.F32 R49, -RZ, R96.H1_H1 ;  /* 0x30000060ff317230 */ /* 0x000fe40000004100 */
[----:B------:R-:W-:Y:S01]  /*6b00*/  FADD.FTZ R39, R39, R41 ;  /* 0x0000002927277221 */ /* 0x000fe20000010000 */
[----:B------:R-:W-:Y:S01]  /*6b10*/  FFMA.FTZ R41, R53, R41, R38 ;  /* 0x0000002935297223 */ /* 0x000fe20000010026 */
[----:B------:R-:W-:Y:S01]  /*6b20*/  FADD.FTZ R51, R44, R43 ;  /* 0x0000002b2c337221 */ /* 0x000fe20000010000 */
[----:B------:R-:W-:Y:S01]  /*6b30*/  FADD.FTZ R37, R40, R45 ;  /* 0x0000002d28257221 */ /* 0x000fe20000010000 */
[----:B------:R-:W-:Y:S01]  /*6b40*/  FFMA.FTZ R38, R57, R45, R36 ;  /* 0x0000002d39267223 */ /* 0x000fe20000010024 */
[----:B------:R-:W-:Y:S01]  /*6b50*/  FFMA.FTZ R43, R53, R46, R55 ;  /* 0x0000002e352b7223 */ /* 0x000fe20000010037 */
[----:B------:R-:W-:Y:S01]  /*6b60*/  FMUL.FTZ R44, R45, R111 ;  /* 0x0000006f2d2c7220 */ /* 0x000fe20000410000 */
[C---:B------:R-:W-:Y:S01]  /*6b70*/  FADD.FTZ R36, -R68.reuse, R47 ;  /* 0x0000002f44247221 */ /* 0x040fe20000010100 */
[----:B------:R-:W-:Y:S01]  /*6b80*/  FADD.FTZ R40, -R68, R49 ;  /* 0x0000003144287221 */ /* 0x000fe20000010100 */
        /* <DEDUP_REMOVED lines=25> */
.L_x_1590:
[----:B------:R-:W-:Y:S01]  /*6d20*/  FMUL.FTZ R40, R46, R108 ;  /* 0x0000006c2e287220 */ /* 0x000fe20000410000 */
[----:B------:R-:W-:Y:S01]  /*6d30*/  FADD.FTZ R45, R44, R45 ;  /* 0x0000002d2c2d7221 */ /* 0x000fe20000010000 */
[----:B------:R-:W-:Y:S01]  /*6d40*/  FADD.FTZ R36, R39, R46 ;  /* 0x0000002e27247221 */ /* 0x000fe20000010000 */
[C---:B------:R-:W-:Y:S01]  /*6d50*/  FFMA.FTZ R46, R52.reuse, R46, R41 ;  /* 0x0000002e342e7223 */ /* 0x040fe20000010029 */
[--C-:B------:R-:W-:Y:S02]  /*6d60*/  HADD2.F32 R43, -RZ, R98.reuse.H0_H0 ;  /* 0x20000062ff2b7230 */ /* 0x100fe40000004100 */
[----:B------:R-:W-:Y:S01]  /*6d70*/  FADD.FTZ R41, R45, R40 ;  /* 0x000000282d297221 */ /* 0x000fe20000010000 */
[----:B------:R-:W-:Y:S02]  /*6d80*/  HADD2.F32 R45, -RZ, R98.H1_H1 ;  /* 0x30000062ff2d7230 */ /* 0x000fe40000004100 */
[----:B------:R-:W-:Y:S01]  /*6d90*/  FFMA.FTZ R39, R52, R40, R57 ;  /* 0x0000002834277223 */ /* 0x000fe20000010039 */
[----:B------:R-:W-:Y:S01]  /*6da0*/  FMUL.FTZ R40, R48, R111 ;  /* 0x0000006f30287220 */ /* 0x000fe20000410000 */
[----:B------:R-:W-:Y:S01]  /*6db0*/  FADD.FTZ R37, R37, R48 ;  /* 0x0000003025257221 */ /* 0x000fe20000010000 */
[C---:B------:R-:W-:Y:S01]  /*6dc0*/  FFMA.FTZ R38, R59.reuse, R48, R38 ;  /* 0x000000303b267223 */ /* 0x040fe20000010026 */
        /* <DEDUP_REMOVED lines=27> */
.L_x_1591:
[----:B------:R-:W-:Y:S01]  /*6f80*/  FMUL.FTZ R43, R41, R108 ;  /* 0x0000006c292b7220 */ /* 0x000fe20000410000 */
[--C-:B------:R-:W-:Y:S02]  /*6f90*/  HADD2.F32 R45, -RZ, R100.reuse.H0_H0 ;  /* 0x20000064ff2d7230 */ /* 0x100fe40000004100 */
[C---:B------:R-:W-:Y:S01]  /*6fa0*/  FFMA.FTZ R46, R55.reuse, R41, R46 ;  /* 0x00000029372e7223 */ /* 0x040fe2000001002e */
[----:B------:R-:W-:Y:S02]  /*6fb0*/  HADD2.F32 R47, -RZ, R100.H1_H1 ;  /* 0x30000064ff2f7230 */ /* 0x000fe40000004100 */
[----:B------:R-:W-:Y:S01]  /*6fc0*/  FFMA.FTZ R48, R55, R43, R54 ;  /* 0x0000002b37307223 */ /* 0x000fe20000010036 */
[----:B------:R-:W-:Y:S01]  /*6fd0*/  FADD.FTZ R50, R56, R43 ;  /* 0x0000002b38327221 */ /* 0x000fe20000010000 */
[C---:B------:R-:W-:Y:S01]  /*6fe0*/  FADD.FTZ R52, -R68.reuse, R45 ;  /* 0x0000002d44347221 */ /* 0x040fe20000010100 */
[--C-:B------:R-:W-:Y:S02]  /*6ff0*/  HADD2.F32 R43, -RZ, R101.reuse.H0_H0 ;  /* 0x20000065ff2b7230 */ /* 0x100fe40000004100 */
[----:B------:R-:W-:Y:S01]  /*7000*/  FADD.FTZ R54, -R68, R47 ;  /* 0x0000002f44367221 */ /* 0x000fe20000010100 */
[----:B------:R-:W-:-:S02]  /*7010*/  HADD2.F32 R44, -RZ, R101.H1_H1 ;  /* 0x30000065ff2c7230 */ /* 0x000fc40000004100 */
        /* <DEDUP_REMOVED lines=22> */
.L_x_1592:
[----:B------:R-:W-:Y:S01]  /*7180*/  FFMA.FTZ R54, R39, R49, R48 ;  /* 0x0000003127367223 */ /* 0x000fe20000010030 */
[----:B------:R-:W-:Y:S01]  /*7190*/  FMUL.FTZ R52, R43, R108 ;  /* 0x0000006c2b347220 */ /* 0x000fe20000410000 */
[----:B------:R-:W-:Y:S01]  /*71a0*/  FADD.FTZ R49, R49, R50 ;  /* 0x0000003231317221 */ /* 0x000fe20000010000 */
[----:B------:R-:W-:Y:S01]  /*71b0*/  FADD.FTZ R48, R36, R41 ;  /* 0x0000002924307221 */ /* 0x000fe20000010000 */
[----:B------:R-:W-:Y:S01]  /*71c0*/  FFMA.FTZ R50, R39, R40, R38 ;  /* 0x0000002827327223 */ /* 0x000fe20000010026 */
[----:B------:R-:W-:Y:S01]  /*71d0*/  FFMA.FTZ R36, R47, R52, R54 ;  /* 0x000000342f247223 */ /* 0x000fe20000010036 */
[----:B------:R-:W-:Y:S01]  /*71e0*/  FMUL.FTZ R38, R44, R111 ;  /* 0x0000006f2c267220 */ /* 0x000fe20000410000 */
[--C-:B------:R-:W-:Y:S02]  /*71f0*/  HADD2.F32 R41, -RZ, R102.reuse.H0_H0 ;  /* 0x20000066ff297230 */ /* 0x100fe40000004100 */
[----:B------:R-:W-:Y:S01]  /*7200*/  FADD.FTZ R39, R49, R52 ;  /* 0x0000003431277221 */ /* 0x000fe20000010000 */
[----:B------:R-:W-:-:S02]  /*7210*/  HADD2.F32 R51, -RZ, R102.H1_H1 ;  /* 0x30000066ff337230 */ /* 0x000fc40000004100 */
[----:B------:R-:W-:Y:S01]  /*7220*/  FFMA.FTZ R59, R45, R38, R36 ;  /* 0x000000262d3b7223 */ /* 0x000fe20000010024 */
[----:B------:R-:W-:Y:S01]  /*7230*/  FADD.FTZ R49, R37, R40 ;  /* 0x0000002825317221 */ /* 0x000fe20000010000 */
        /* <DEDUP_REMOVED lines=26> */
.L_x_1593:
[----:B------:R-:W-:Y:S01]  /*73e0*/  FMUL.FTZ R39, R37, R108 ;  /* 0x0000006c25277220 */ /* 0x000fe20000410000 */
[--C-:B------:R-:W-:Y:S02]  /*73f0*/  HADD2.F32 R41, -RZ, R104.reuse.H0_H0 ;  /* 0x20000068ff297230 */ /* 0x100fe40000004100 */
[----:B------:R-:W-:Y:S01]  /*7400*/  FFMA.FTZ R47, R47, R43, R46 ;  /* 0x0000002b2f2f7223 */ /* 0x000fe2000001002e */
[----:B------:R-:W-:Y:S02]  /*7410*/  HADD2.F32 R55, -RZ, R104.H1_H1 ;  /* 0x30000068ff377230 */ /* 0x000fe40000004100 */
[----:B------:R-:W-:Y:S01]  /*7420*/  FADD.FTZ R53, R56, R39 ;  /* 0x0000002738357221 */ /* 0x000fe20000010000 */
[----:B------:R-:W-:Y:S01]  /*7430*/  FFMA.FTZ R40, R52, R39, R59 ;  /* 0x0000002734287223 */ /* 0x000fe2000001003b */
        /* <DEDUP_REMOVED lines=26> */
.L_x_1594:
[----:B------:R-:W-:Y:S01]  /*75e0*/  FFMA.FTZ R57, R51, R46, R40 ;  /* 0x0000002e33397223 */ /* 0x000fe20000010028 */
[----:B------:R-:W-:Y:S01]  /*75f0*/  FMUL.FTZ R55, R39, R108 ;  /* 0x0000006c27377220 */ /* 0x000fe20000410000 */
[----:B------:R-:W-:Y:S01]  /*7600*/  FADD.FTZ R46, R46, R53 ;  /* 0x000000352e2e7221 */ /* 0x000fe20000010000 */
[----:B------:R-:W-:Y:S01]  /*7610*/  FADD.FTZ R56, R48, R43 ;  /* 0x0000002b30387221 */ /* 0x000fe20000010000 */
[----:B------:R-:W-:Y:S01]  /*7620*/  FFMA.FTZ R58, R45, R44, R50 ;  /* 0x0000002c2d3a7223 */ /* 0x000fe20000010032 */
[--C-:B------:R-:W-:Y:S02]  /*7630*/  HADD2.F32 R43, -RZ, R5.reuse.H0_H0 ;  /* 0x20000005ff2b7230 */ /* 0x100fe40000004100 */
[----:B------:R-:W-:Y:S01]  /*7640*/  FFMA.FTZ R40, R36, R55, R57 ;  /* 0x0000003724287223 */ /* 0x000fe20000010039 */
[----:B------:R-:W-:Y:S02]  /*7650*/  HADD2.F32 R45, -RZ, R5.H1_H1 ;  /* 0x30000005ff2d7230 */ /* 0x000fe40000004100 */
[----:B------:R-:W-:Y:S01]  /*7660*/  FADD.FTZ R55, R46, R55 ;  /* 0x000000372e377221 */ /* 0x000fe20000010000 */
        /* <DEDUP_REMOVED lines=29> */
.L_x_1595:
[--C-:B------:R-:W-:Y:S02]  /*7840*/  HADD2.F32 R59, -RZ, R7.reuse.H0_H0 ;  /* 0x20000007ff3b7230 */ /* 0x100fe40000004100 */
[----:B------:R-:W-:Y:S01]  /*7850*/  FMUL.FTZ R55, R43, R108 ;  /* 0x0000006c2b377220 */ /* 0x000fe20000410000 */
[----:B------:R-:W-:Y:S02]  /*7860*/  HADD2.F32 R61, -RZ, R7.H1_H1 ;  /* 0x30000007ff3d7230 */ /* 0x000fe40000004100 */
[----:B------:R-:W-:Y:S01]  /*7870*/  FFMA.FTZ R57, R52, R37, R47 ;  /* 0x0000002534397223 */ /* 0x000fe2000001002f */
[--C-:B------:R-:W-:Y:S02]  /*7880*/  HADD2.F32 R47, -RZ, R8.reuse.H0_H0 ;  /* 0x20000008ff2f7230 */ /* 0x100fe40000004100 */
[----:B------:R-:W-:Y:S01]  /*7890*/  FADD.FTZ R48, -R68, R59 ;  /* 0x0000003b44307221 */ /* 0x000fe20000010100 */
[----:B------:R-:W-:Y:S01]  /*78a0*/  FFMA.FTZ R50, R44, R55, R49 ;  /* 0x000000372c327223 */ /* 0x000fe20000010031 */
[----:B------:R-:W-:Y:S01]  /*78b0*/  FADD.FTZ R60, -R68, R61 ;  /* 0x0000003d443c7221 */ /* 0x000fe20000010100 */
[----:B------:R-:W-:Y:S01]  /*78c0*/  FADD.FTZ R52, R46, R55 ;  /* 0x000000372e347221 */ /* 0x000fe20000010000 */
        /* <DEDUP_REMOVED lines=23> */
.L_x_1596:
        /* <DEDUP_REMOVED lines=38> */
.L_x_1597:
[--C-:B------:R-:W-:Y:S02]  /*7ca0*/  HADD2.F32 R61, -RZ, R11.reuse.H0_H0 ;  /* 0x2000000bff3d7230 */ /* 0x100fe40000004100 */
[----:B------:R-:W-:Y:S01]  /*7cb0*/  FMUL.FTZ R59, R53, R108 ;  /* 0x0000006c353b7220 */ /* 0x000fe20000410000 */
[----:B------:R-:W-:Y:S02]  /*7cc0*/  HADD2.F32 R63, -RZ, R11.H1_H1 ;  /* 0x3000000bff3f7230 */ /* 0x000fe40000004100 */
[----:B------:R-:W-:Y:S01]  /*7cd0*/  FFMA.FTZ R57, R36, R39, R57 ;  /* 0x0000002724397223 */ /* 0x000fe20000010039 */
[----:B------:R-:W-:Y:S01]  /*7ce0*/  FMUL.FTZ R62, R54, R111 ;  /* 0x0000006f363e7220 */ /* 0x000fe20000410000 */
[----:B------:R-:W-:Y:S01]  /*7cf0*/  FADD.FTZ R60, -R68, R61 ;  /* 0x0000003d443c7221 */ /* 0x000fe20000010100 */
        /* <DEDUP_REMOVED lines=26> */
.L_x_1598:
[----:B------:R-:W-:Y:S01]  /*7ea0*/  FFMA.FTZ R67, R55, R62, R36 ;  /* 0x0000003e37437223 */ /* 0x000fe20000010024 */
[----:B------:R-:W-:Y:S01]  /*7eb0*/  FMUL.FTZ R63, R59, R108 ;  /* 0x0000006c3b3f7220 */ /* 0x000fe20000410000 */
[----:B------:R-:W-:Y:S01]  /*7ec0*/  FADD.FTZ R62, R62, R37 ;  /* 0x000000253e3e7221 */ /* 0x000fe20000010000 */
[--C-:B------:R-:W-:Y:S02]  /*7ed0*/  HADD2.F32 R37, -RZ, R13.reuse.H0_H0 ;  /* 0x2000000dff257230 */ /* 0x100fe40000004100 */
[----:B------:R-:W-:Y:S02]  /*7ee0*/  HADD2.F32 R65, -RZ, R13.H1_H1 ;  /* 0x3000000dff417230 */ /* 0x000fe40000004100 */
        /* <DEDUP_REMOVED lines=30> */
.L_x_1599:
        /* <DEDUP_REMOVED lines=9> */
[----:B------:R-:W-:Y:S01]  /*8160*/  FADD.FTZ R36, R36, R67 ;  /* 0x0000004324247221 */ /* 0x000fe20000010000 */
[----:B------:R-:W-:-:S05]  /*8170*/  HADD2.F32 R67, -RZ, R15.H0_H0 ;  /* 0x2000000fff437230 */ /* 0x000fca0000004100 */
[----:B------:R-:W-:Y:S01]  /*8180*/  FADD.FTZ R66, -R68, R67 ;  /* 0x0000004344427221 */ /* 0x000fe20000010100 */
[----:B------:R-:W-:-:S03]  /*8190*/  FMUL.FTZ R67, R74, R25 ;  /* 0x000000194a437220 */ /* 0x000fc60000410000 */
        /* <DEDUP_REMOVED lines=20> */
.L_x_1600:
[----:B------:R-:W-:Y:S01]  /*82e0*/  FMUL.FTZ R75, R77, R108 ;  /* 0x0000006c4d4b7220 */ /* 0x000fe20000410000 */
[----:B------:R-:W-:-:S03]  /*82f0*/  HADD2.F32 R115, -RZ, R21.H1_H1 ;  /* 0x30000015ff737230 */ /* 0x000fc60000004100 */
[----:B------:R-:W-:Y:S01]  /*8300*/  FFMA.FTZ R74, R66, R75, R37 ;  /* 0x0000004b424a7223 */ /* 0x000fe20000010025 */
[----:B------:R-:W-:Y:S01]  /*8310*/  FADD.FTZ R37, R36, R75 ;  /* 0x0000004b24257221 */ /* 0x000fe20000010000 */
[----:B------:R-:W-:-:S04]  /*8320*/  FMUL.FTZ R36, R76, R111 ;  /* 0x0000006f4c247220 */ /* 0x000fc80000410000 */
[----:B------:R-:W-:Y:S01]  /*8330*/  FFMA.FTZ R75, R67, R36, R74 ;  /* 0x00000024434b7223 */ /* 0x000fe2000001004a */
[----:B------:R-:W-:Y:S01]  /*8340*/  FADD.FTZ R74, R36, R37 ;  /* 0x00000025244a7221 */ /* 0x000fe20000010000 */
[----:B------:R-:W-:Y:S02]  /*8350*/  HADD2.F32 R37, -RZ, R21.H0_H0 ;  /* 0x20000015ff257230 */ /* 0x000fe40000004100 */
[----:B------:R-:W-:-:S03]  /*8360*/  FADD.FTZ R36, -R68, R115 ;  /* 0x0000007344247221 */ /* 0x000fc60000010100 */
[----:B------:R-:W-:Y:S01]  /*8370*/  FADD.FTZ R112, -R68, R37 ;  /* 0x0000002544707221 */ /* 0x000fe20000010100 */
[-C--:B------:R-:W-:Y:S01]  /*8380*/  FMUL.FTZ R115, R36, R25.reuse ;  /* 0x0000001924737220 */ /* 0x080fe20000410000 */
[--C-:B------:R-:W-:Y:S02]  /*8390*/  HADD2.F32 R37, -RZ, R22.reuse.H0_H0 ;  /* 0x20000016ff257230 */ /* 0x100fe40000004100 */
[----:B------:R-:W-:Y:S01]  /*83a0*/  FMUL.FTZ R112, R112, R25 ;  /* 0x0000001970707220 */ /* 0x000fe20000410000 */
        /* <DEDUP_REMOVED lines=20> */
.L_x_1601:
[----:B------:R-:W-:Y:S01]  /*84f0*/  FMUL.FTZ R125, R37, R108 ;  /* 0x0000006c257d7220 */ /* 0x000fe20000410000 */
[----:B------:R-:W-:Y:S01]  /*8500*/  ISETP.GT.AND P0, PT, R150, 0x1e, PT ;  /* 0x0000001e9600780c */ /* 0x000fe20003f04270 */
[----:B------:R-:W0:Y:S01]  /*8510*/  S2UR UR11, SR_CgaCtaId ;  /* 0x00000000000b79c3 */ /* 0x000e220000008800 */
[----:B------:R-:W-:Y:S01]  /*8520*/  FFMA.FTZ R52, R41, R38, R52 ;  /* 0x0000002629347223 */ /* 0x000fe20000010034 */
[----:B------:R-:W-:Y:S01]  /*8530*/  FFMA.FTZ R124, R112, R125, R75 ;  /* 0x0000007d707c7223 */ /* 0x000fe2000001004b */
[----:B------:R-:W-:Y:S01]  /*8540*/  FMUL.FTZ R75, R36, R111 ;  /* 0x0000006f244b7220 */ /* 0x000fe20000410000 */
[----:B------:R-:W-:Y:S01]  /*8550*/  FADD.FTZ R126, R74, R125 ;  /* 0x0000007d4a7e7221 */ /* 0x000fe20000010000 */
        /* <DEDUP_REMOVED lines=42> */
[----:B------:R-:W-:Y:S01]  /*8800*/  FADD.FTZ R67, R51, R36 ;  /* 0x0000002433437221 */ /* 0x000fe20000010000 */
[----:B------:R-:W-:Y:S01]  /*8810*/  LEA R115, R0, UR5, 0x4 ;  /* 0x0000000500737c11 */ /* 0x000fe2000f8e20ff */
[----:B------:R-:W-:Y:S01]  /*8820*/  IMAD R37, R42, 0x18, R0 ;  /* 0x000000182a257824 */ /* 0x000fe200078e0200 */
[----:B------:R-:W-:Y:S01]  /*8830*/  BSSY B0, `(.L_x_1602) ;  /* 0x0000037000007945 */ /* 0x000fe20003800000 */
[----:B------:R-:W3:Y:S02]  /*8840*/  LDC R112, c[0x0][0xc] ;  /* 0x00000300ff707b82 */ /* 0x000ee40000000800 */
[----:B------:R-:W-:Y:S02]  /*8850*/  STS.128 [R115], R64 ;  /* 0x0000004073007388 */ /* 0x000fe40000000c00 */
        /* <DEDUP_REMOVED lines=52> */
.L_x_1603:
[----:B------:R-:W-:Y:S05]  /*8ba0*/  BSYNC B0 ;  /* 0x0000000000007941 */ /* 0x000fea0003800000 */
.L_x_1602:
        /* <DEDUP_REMOVED lines=81> */
.L_x_1605:
[----:B------:R-:W-:Y:S05]  /*90c0*/  BSYNC B0 ;  /* 0x0000000000007941 */ /* 0x000fea0003800000 */
.L_x_1604:
        /* <DEDUP_REMOVED lines=13> */
.L_x_1607:
[----:B------:R-:W-:Y:S05]  /*91a0*/  BSYNC B0 ;  /* 0x0000000000007941 */ /* 0x000fea0003800000 */
.L_x_1606:
        /* <DEDUP_REMOVED lines=35> */
.L_x_1610:
[----:B-1----:R-:W2:Y:S04]  /*93e0*/  LDG.E.STRONG.GPU R42, desc[UR8][R38.64] ;  /* 0x00000008262a7981 */ /* 0x002ea8000c1ef900 */
[----:B--2---:R-:W-:Y:S01]  /*93f0*/  CCTL.IVALL ;  /* 0x00000000ff00798f */ /* 0x004fe20002000000 */
[----:B------:R-:W-:Y:S05]  /*9400*/  YIELD ;  /* 0x0000000000007946 */ /* 0x000fea0003800000 */
[----:B------:R-:W-:-:S13]  /*9410*/  ISETP.NE.AND P6, PT, R42, R47, PT ;  /* 0x0000002f2a00720c */ /* 0x000fda0003fc5270 */
[----:B------:R-:W-:Y:S05]  /*9420*/  @P6 BRA `(.L_x_1610) ;  /* 0xfffffffc00ec6947 */ /* 0x000fea000383ffff */
.L_x_1609:
[----:B------:R-:W-:Y:S01]  /*9430*/  ISETP.NE.AND P6, PT, R112, RZ, PT ;  /* 0x000000ff7000720c */ /* 0x000fe20003fc5270 */
[----:B------:R-:W-:Y:S05]  /*9440*/  WARPSYNC.ALL ;  /* 0x0000000000007948 */ /* 0x000fea0003800000 */
[----:B------:R-:W-:Y:S07]  /*9450*/  BAR.SYNC.DEFER_BLOCKING 0x0 ;  /* 0x0000000000007b1d */ /* 0x000fee0000010000 */
[----:B------:R-:W-:Y:S05]  /*9460*/  @!P6 BRA `(.L_x_1608) ;  /* 0x00000010000ce947 */ /* 0x000fea0003800000 */
[----:B-1----:R-:W-:Y:S01]  /*9470*/  IADD3 R39, R112, -0x1, RZ ;  /* 0xffffffff70277810 */ /* 0x002fe20007ffe0ff */
        /* <DEDUP_REMOVED lines=18> */
.L_x_1614:
        /* <DEDUP_REMOVED lines=115> */
.L_x_1613:
        /* <DEDUP_REMOVED lines=63> */
.L_x_1615:
[----:B------:R-:W-:-:S04]  /*a0c0*/  LOP3.LUT P6, RZ, R4, 0x1, RZ, 0xc0, !PT ;  /* 0x0000000104ff7812 */ /* 0x000fc800078cc0ff */
[----:B------:R-:W-:-:S13]  /*a0d0*/  ISETP.NE.OR P6, PT, R39, RZ, P6 ;  /* 0x000000ff2700720c */ /* 0x000fda00037c5670 */
[----:B------:R-:W-:Y:S05]  /*a0e0*/  @!P6 BRA `(.L_x_1611) ;  /* 0x00000000007ce947 */ /* 0x000fea0003800000 */
.L_x_1612:
        /* <DEDUP_REMOVED lines=31> */
.L_x_1611:
        /* <DEDUP_REMOVED lines=10> */
.L_x_1617:
[----:B------:R-:W-:Y:S05]  /*a380*/  BSYNC B0 ;  /* 0x0000000000007941 */ /* 0x000fea0003800000 */
.L_x_1616:
        /* <DEDUP_REMOVED lines=17> */
.L_x_1608:
        /* <DEDUP_REMOVED lines=8> */
[----:B------:R-:W-:Y:S01]  /*a520*/  FADD.FTZ R38, -R68, R43 ;  /* 0x0000002b44267221 */ /* 0x000fe20000010100 */
[--C-:B------:R-:W-:Y:S02]  /*a530*/  HADD2.F32 R47, -RZ, R116.reuse.H0_H0 ;  /* 0x20000074ff2f7230 */ /* 0x100fe40000004100 */
[----:B------:R-:W-:Y:S02]  /*a540*/  HADD2.F32 R116, -RZ, R116.H1_H1 ;  /* 0x30000074ff747230 */ /* 0x000fe40000004100 */
[----:B------:R-:W-:Y:S01]  /*a550*/  FMUL.FTZ R55, R38, R25 ;  /* 0x0000001926377220 */ /* 0x000fe20000410000 */
[----:B------:R-:W-:-:S02]  /*a560*/  HADD2.F32 R43, -RZ, R18.H0_H0 ;  /* 0x20000012ff2b7230 */ /* 0x000fc40000004100 */
[----:B------:R-:W-:Y:S01]  /*a570*/  HADD2.F32 R45, -RZ, R18.H1_H1 ;  /* 0x30000012ff2d7230 */ /* 0x000fe20000004100 */
[----:B0-----:R-:W-:-:S09]  /*a580*/  ULEA UR5, UR6, UR5, 0x18 ;  /* 0x0000000506057291 */ /* 0x001fd2000f8ec03f */
[----:B------:R-:W-:Y:S01]  /*a590*/  @!P0 STS.64 [UR5+0x78], R74 ;  /* 0x0000784aff008988 */ /* 0x000fe20008000a05 */
[----:B------:R-:W-:Y:S06]  /*a5a0*/  BAR.SYNC.DEFER_BLOCKING 0x0 ;  /* 0x0000000000007b1d */ /* 0x000fec0000010000 */
[----:B------:R-:W0:Y:S01]  /*a5b0*/  LDS.64 R36, [UR5+0x78] ;  /* 0x00007805ff247984 */ /* 0x000e220008000a00 */
[----:B------:R-:W-:Y:S02]  /*a5c0*/  ULDC UR5, c[0x0][0x2bc] ;  /* 0x0000af0000057ab9 */ /* 0x000fe40000000800 */
[----:B0-----:R-:W-:Y:S01]  /*a5d0*/  FMUL.FTZ R17, R36, UR5 ;  /* 0x0000000524117c20 */ /* 0x001fe20008410000 */
[----:B------:R-:W-:Y:S01]  /*a5e0*/  FADD.FTZ R36, -R68, R39 ;  /* 0x0000002744247221 */ /* 0x000fe20000010100 */
[----:B------:R-:W-:-:S03]  /*a5f0*/  FMUL.FTZ R42, R37, UR5 ;  /* 0x00000005252a7c20 */ /* 0x000fc60008410000 */
        /* <DEDUP_REMOVED lines=20> */
.L_x_1618:
        /* <DEDUP_REMOVED lines=14> */
[----:B------:R-:W-:-:S03]  /*a820*/  LEA R38, P0, R36, UR12, 0x1 ;  /* 0x0000000c24267c11 */ /* 0x000fc6000f8008ff */
[----:B------:R-:W-:Y:S01]  /*a830*/  FFMA.FTZ R116, R116, R111, -R37 ;  /* 0x0000006f74747223 */ /* 0x000fe20000010825 */
[-C--:B------:R-:W-:Y:S01]  /*a840*/  FMUL.FTZ R37, R18, R25.reuse ;  /* 0x0000001912257220 */ /* 0x080fe20000410000 */
[----:B------:R-:W-:Y:S02]  /*a850*/  LEA.HI.X R39, R36, UR13, R39, 0x1, P0 ;  /* 0x0000000d24277c11 */ /* 0x000fe400080f0c27 */
[----:B------:R-:W-:-:S05]  /*a860*/  FMUL.FTZ R18, R116, R25 ;  /* 0x0000001974127220 */ /* 0x000fca0000410000 */
[----:B------:R-:W-:-:S05]  /*a870*/  F2FP.F16.F32.PACK_AB R37, R18, R37 ;  /* 0x000000251225723e */ /* 0x000fca00000000ff */
[----:B------:R0:W-:Y:S02]  /*a880*/  STG.E desc[UR8][R38.64], R37 ;  /* 0x0000002526007986 */ /* 0x0001e4000c101908 */
.L_x_1620:
[----:B------:R-:W-:Y:S05]  /*a890*/  BSYNC B0 ;  /* 0x0000000000007941 */ /* 0x000fea0003800000 */
.L_x_1619:
        /* <DEDUP_REMOVED lines=28> */
.L_x_1621:
        /* <DEDUP_REMOVED lines=17> */
[-C--:B------:R-:W-:Y:S01]  /*ab70*/  FMUL.FTZ R19, R18, R25.reuse ;  /* 0x0000001912137220 */ /* 0x080fe20000410000 */
[----:B------:R-:W-:-:S05]  /*ab80*/  FMUL.FTZ R18, R114, R25 ;  /* 0x0000001972127220 */ /* 0x000fca0000410000 */
[----:B------:R-:W-:-:S05]  /*ab90*/  F2FP.F16.F32.PACK_AB R19, R18, R19 ;  /* 0x000000131213723e */ /* 0x000fca00000000ff */
[----:B------:R0:W-:Y:S02]  /*aba0*/  STG.E desc[UR8][R36.64], R19 ;  /* 0x0000001324007986 */ /* 0x0001e4000c101908 */
.L_x_1623:
[----:B------:R-:W-:Y:S05]  /*abb0*/  BSYNC B0 ;  /* 0x0000000000007941 */ /* 0x000fea0003800000 */
.L_x_1622:
[----:B------:R-:W-:Y:S01]  /*abc0*/  ISETP.NE.AND P0, PT, RZ, UR10, PT ;  /* 0x0000000aff007c0c */ /* 0x000fe2000bf05270 */
[C---:B------:R-:W-:Y:S01]  /*abd0*/  FADD.FTZ R18, -R68.reuse, R39 ;  /* 0x0000002744127221 */ /* 0x040fe20000010100 */
[----:B0-----:R-:W-:Y:S01]  /*abe0*/  FADD.FTZ R36, -R68, R43 ;  /* 0x0000002b44247221 */ /* 0x001fe20000010100 */
        /* <DEDUP_REMOVED lines=25> */
.L_x_1624:
        /* <DEDUP_REMOVED lines=21> */
.L_x_1626:
[----:B------:R-:W-:Y:S05]  /*aed0*/  BSYNC B0 ;  /* 0x0000000000007941 */ /* 0x000fea0003800000 */
.L_x_1625:
        /* <DEDUP_REMOVED lines=28> */
.L_x_1627:
        /* <DEDUP_REMOVED lines=21> */
.L_x_1629:
[----:B------:R-:W-:Y:S05]  /*b1f0*/  BSYNC B0 ;  /* 0x0000000000007941 */ /* 0x000fea0003800000 */
.L_x_1628:
        /* <DEDUP_REMOVED lines=28> */
.L_x_1630:
[----:B------:R-:W-:Y:S01]  /*b3c0*/  LOP3.LUT P0, RZ, R4, 0x8, RZ, 0xc0, !PT ;  /* 0x0000000804ff7812 */ /* 0x000fe2000780c0ff */
[----:B------:R-:W-:-:S12]  /*b3d0*/  BSSY B0, `(.L_x_1631) ;  /* 0x0000014000007945 */ /* 0x000fd80003800000 */
[----:B------:R-:W-:Y:S05]  /*b3e0*/  @!P0 BRA `(.L_x_1632) ;  /* 0x0000000000488947 */ /* 0x000fea0003800000 */
[----:B------:R-:W-:Y:S01]  /*b3f0*/  ULDC.64 UR12, c[0x0][0x288] ;  /* 0x0000a200000c7ab9 */ /* 0x000fe20000000a00 */
[----:B------:R-:W-:Y:S01]  /*b400*/  MOV R18, R72 ;  /* 0x0000004800127202 */ /* 0x000fe20000000f00 */
[----:B------:R-:W-:Y:S01]  /*b410*/  IMAD R27, R158, UR12, RZ ;  /* 0x0000000c9e1b7c24 */ /* 0x000fe2000f8e02ff */
[----:B0-----:R-:W-:-:S03]  /*b420*/  MOV R19, R71 ;  /* 0x0000004700137202 */ /* 0x001fc60000000f00 */
        /* <DEDUP_REMOVED lines=14> */
.L_x_1632:
[----:B------:R-:W-:Y:S05]  /*b510*/  BSYNC B0 ;  /* 0x0000000000007941 */ /* 0x000fea0003800000 */
.L_x_1631:
[----:B------:R-:W-:Y:S01]  /*b520*/  ISETP.NE.AND P0, PT, RZ, UR10, PT ;  /* 0x0000000aff007c0c */ /* 0x000fe2000bf05270 */
[C---:B------:R-:W-:Y:S01]  /*b530*/  FADD.FTZ R18, -R68.reuse, R45 ;  /* 0x0000002d44127221 */ /* 0x040fe20000010100 */
[----:B------:R-:W-:Y:S01]  /*b540*/  FADD.FTZ R20, -R68, R47 ;  /* 0x0000002f44147221 */ /* 0x000fe20000010100 */
[--C-:B------:R-:W-:Y:S02]  /*b550*/  HADD2.F32 R23, -RZ, R28.reuse.H0_H0 ;  /* 0x2000001cff177230 */ /* 0x100fe40000004100 */
[----:B------:R-:W-:Y:S02]  /*b560*/  HADD2.F32 R28, -RZ, R28.H1_H1 ;  /* 0x3000001cff1c7230 */ /* 0x000fe40000004100 */
[-C--:B------:R-:W-:Y:S01]  /*b570*/  FMUL.FTZ R38, R18, R25.reuse ;  /* 0x0000001912267220 */ /* 0x080fe20000410000 */
[--C-:B------:R-:W-:Y:S02]  /*b580*/  HADD2.F32 R39, -RZ, R29.reuse.H0_H0 ;  /* 0x2000001dff277230 */ /* 0x100fe40000004100 */
[----:B0-----:R-:W-:Y:S01]  /*b590*/  FMUL.FTZ R37, R20, R25 ;  /* 0x0000001914257220 */ /* 0x001fe20000410000 */
[----:B------:R-:W-:-:S02]  /*b5a0*/  HADD2.F32 R43, -RZ, R29.H1_H1 ;  /* 0x3000001dff2b7230 */ /* 0x000fc40000004100 */
[----:B------:R-:W-:Y:S05]  /*b5b0*/  @!P0 BRA `(.L_x_1633) ;  /* 0x0000000000488947 */ /* 0x000fea0003800000 */
[----:B------:R-:W-:Y:S01]  /*b5c0*/  FFMA.FTZ R18, R38, R108, R109 ;  /* 0x0000006c26127223 */ /* 0x000fe2000001006d */
[----:B-1----:R-:W-:-:S03]  /*b5d0*/  FFMA.FTZ R19, R37, R111, R110 ;  /* 0x0000006f25137223 */ /* 0x002fc6000001006e */
        /* <DEDUP_REMOVED lines=16> */
.L_x_1633:
[----:B------:R-:W-:Y:S01]  /*b6e0*/  LOP3.LUT P0, RZ, R4, 0x4, RZ, 0xc0, !PT ;  /* 0x0000000404ff7812 */ /* 0x000fe2000780c0ff */
[----:B------:R-:W-:-:S12]  /*b6f0*/  BSSY B0, `(.L_x_1634) ;  /* 0x0000014000007945 */ /* 0x000fd80003800000 */
[----:B------:R-:W-:Y:S05]  /*b700*/  @!P0 BRA `(.L_x_1635) ;  /* 0x0000000000488947 */ /* 0x000fea0003800000 */
[----:B------:R-:W-:Y:S01]  /*b710*/  ULDC.64 UR12, c[0x0][0x288] ;  /* 0x0000a200000c7ab9 */ /* 0x000fe20000000a00 */
[----:B------:R-:W-:Y:S01]  /*b720*/  MOV R18, R72 ;  /* 0x0000004800127202 */ /* 0x000fe20000000f00 */
[----:B------:R-:W-:Y:S01]  /*b730*/  IMAD R20, R157, UR12, RZ ;  /* 0x0000000c9d147c24 */ /* 0x000fe2000f8e02ff */
[----:B-1----:R-:W-:-:S03]  /*b740*/  MOV R19, R71 ;  /* 0x0000004700137202 */ /* 0x002fc60000000f00 */
        /* <DEDUP_REMOVED lines=14> */
.L_x_1635:
[----:B------:R-:W-:Y:S05]  /*b830*/  BSYNC B0 ;  /* 0x0000000000007941 */ /* 0x000fea0003800000 */
.L_x_1634:
        /* <DEDUP_REMOVED lines=28> */
.L_x_1636:
        /* <DEDUP_REMOVED lines=21> */
.L_x_1638:
[----:B------:R-:W-:Y:S05]  /*bb50*/  BSYNC B0 ;  /* 0x0000000000007941 */ /* 0x000fea0003800000 */
.L_x_1637:
        /* <DEDUP_REMOVED lines=28> */
.L_x_1639:
[----:B------:R-:W-:Y:S01]  /*bd20*/  LOP3.LUT P0, RZ, R4, 0x80000, RZ, 0xc0, !PT ;  /* 0x0008000004ff7812 */ /* 0x000fe2000780c0ff */
[----:B------:R-:W-:-:S12]  /*bd30*/  BSSY B0, `(.L_x_1640) ;  /* 0x0000016000007945 */ /* 0x000fd80003800000 */
        /* <DEDUP_REMOVED lines=17> */
[-C--:B------:R-:W-:Y:S01]  /*be50*/  FMUL.FTZ R19, R18, R25.reuse ;  /* 0x0000001912137220 */ /* 0x080fe20000410000 */
[----:B------:R-:W-:-:S05]  /*be60*/  FMUL.FTZ R18, R20, R25 ;  /* 0x0000001914127220 */ /* 0x000fca0000410000 */
[----:B------:R-:W-:-:S05]  /*be70*/  F2FP.F16.F32.PACK_AB R19, R18, R19 ;  /* 0x000000131213723e */ /* 0x000fca00000000ff */
[----:B------:R3:W-:Y:S02]  /*be80*/  STG.E desc[UR8][R26.64], R19 ;  /* 0x000000131a007986 */ /* 0x0007e4000c101908 */
.L_x_1641:
[----:B------:R-:W-:Y:S05]  /*be90*/  BSYNC B0 ;  /* 0x0000000000007941 */ /* 0x000fea0003800000 */
.L_x_1640:
        /* <DEDUP_REMOVED lines=28> */
.L_x_1642:
[----:B------:R-:W-:Y:S01]  /*c060*/  LOP3.LUT P0, RZ, R4, 0x40000, RZ, 0xc0, !PT ;  /* 0x0004000004ff7812 */ /* 0x000fe2000780c0ff */
[----:B------:R-:W-:-:S12]  /*c070*/  BSSY B0, `(.L_x_1643) ;  /* 0x0000016000007945 */ /* 0x000fd80003800000 */
        /* <DEDUP_REMOVED lines=21> */
.L_x_1644:
[----:B------:R-:W-:Y:S05]  /*c1d0*/  BSYNC B0 ;  /* 0x0000000000007941 */ /* 0x000fea0003800000 */
.L_x_1643:
        /* <DEDUP_REMOVED lines=28> */
.L_x_1645:
[----:B------:R-:W-:Y:S01]  /*c3a0*/  LOP3.LUT P0, RZ, R4, 0x20000, RZ, 0xc0, !PT ;  /* 0x0002000004ff7812 */ /* 0x000fe2000780c0ff */
[----:B------:R-:W-:-:S12]  /*c3b0*/  BSSY B0, `(.L_x_1646) ;  /* 0x0000016000007945 */ /* 0x000fd80003800000 */
        /* <DEDUP_REMOVED lines=21> */
.L_x_1647:
[----:B------:R-:W-:Y:S05]  /*c510*/  BSYNC B0 ;  /* 0x0000000000007941 */ /* 0x000fea0003800000 */
.L_x_1646:
        /* <DEDUP_REMOVED lines=28> */
.L_x_1648:
        /* <DEDUP_REMOVED lines=23> */
.L_x_1650:
[----:B------:R-:W-:Y:S05]  /*c850*/  BSYNC B0 ;  /* 0x0000000000007941 */ /* 0x000fea0003800000 */
.L_x_1649:
        /* <DEDUP_REMOVED lines=28> */
.L_x_1651:
        /* <DEDUP_REMOVED lines=23> */
.L_x_1653:
[----:B------:R-:W-:Y:S05]  /*cb90*/  BSYNC B0 ;  /* 0x0000000000007941 */ /* 0x000fea0003800000 */
.L_x_1652:
        /* <DEDUP_REMOVED lines=28> */
.L_x_1654:
        /* <DEDUP_REMOVED lines=23> */
.L_x_1656:
[----:B------:R-:W-:Y:S05]  /*ced0*/  BSYNC B0 ;  /* 0x0000000000007941 */ /* 0x000fea0003800000 */
.L_x_1655:
        /* <DEDUP_REMOVED lines=28> */
.L_x_1657:
        /* <DEDUP_REMOVED lines=23> */
.L_x_1659:
[----:B------:R-:W-:Y:S05]  /*d210*/  BSYNC B0 ;  /* 0x0000000000007941 */ /* 0x000fea0003800000 */
.L_x_1658:
        /* <DEDUP_REMOVED lines=28> */
.L_x_1660:
        /* <DEDUP_REMOVED lines=23> */
.L_x_1662:
[----:B------:R-:W-:Y:S05]  /*d550*/  BSYNC B0 ;  /* 0x0000000000007941 */ /* 0x000fea0003800000 */
.L_x_1661:
        /* <DEDUP_REMOVED lines=28> */
.L_x_1663:
        /* <DEDUP_REMOVED lines=23> */
.L_x_1665:
[----:B------:R-:W-:Y:S05]  /*d890*/  BSYNC B0 ;  /* 0x0000000000007941 */ /* 0x000fea0003800000 */
.L_x_1664:
        /* <DEDUP_REMOVED lines=28> */
.L_x_1666:
        /* <DEDUP_REMOVED lines=23> */
.L_x_1668:
[----:B------:R-:W-:Y:S05]  /*dbd0*/  BSYNC B0 ;  /* 0x0000000000007941 */ /* 0x000fea0003800000 */
.L_x_1667:
        /* <DEDUP_REMOVED lines=28> */
.L_x_1669:
        /* <DEDUP_REMOVED lines=23> */
.L_x_1671:
[----:B------:R-:W-:Y:S05]  /*df10*/  BSYNC B0 ;  /* 0x0000000000007941 */ /* 0x000fea0003800000 */
.L_x_1670:
        /* <DEDUP_REMOVED lines=28> */
.L_x_1672:
        /* <DEDUP_REMOVED lines=23> */
.L_x_1674:
[----:B------:R-:W-:Y:S05]  /*e250*/  BSYNC B0 ;  /* 0x0000000000007941 */ /* 0x000fea0003800000 */
.L_x_1673:
        /* <DEDUP_REMOVED lines=28> */
.L_x_1675:
[----:B------:R-:W-:Y:S01]  /*e420*/  LOP3.LUT P0, RZ, R4, 0x80, RZ, 0xc0, !PT ;  /* 0x0000008004ff7812 */ /* 0x000fe2000780c0ff */
[----:B------:R-:W-:-:S12]  /*e430*/  BSSY B0, `(.L_x_1676) ;  /* 0x0000015000007945 */ /* 0x000fd80003800000 */
[----:B------:R-:W-:Y:S05]  /*e440*/  @!P0 BRA `(.L_x_1677) ;  /* 0x00000000004c8947 */ /* 0x000fea0003800000 */
[----:B01234-:R-:W-:Y:S01]  /*e450*/  SHF.R.S32.HI R27, RZ, 0x1f, R132 ;  /* 0x0000001fff1b7819 */ /* 0x01ffe20000011484 */
        /* <DEDUP_REMOVED lines=18> */
.L_x_1677:
[----:B------:R-:W-:Y:S05]  /*e580*/  BSYNC B0 ;  /* 0x0000000000007941 */ /* 0x000fea0003800000 */
.L_x_1676:
        /* <DEDUP_REMOVED lines=28> */
.L_x_1678:
[----:B------:R-:W-:Y:S04]  /*e750*/  BSSY B0, `(.L_x_1679) ;  /* 0x0000014000007945 */ /* 0x000fe80003800000 */
[----:B------:R-:W-:Y:S05]  /*e760*/  @!P5 BRA `(.L_x_1680) ;  /* 0x000000000048d947 */ /* 0x000fea0003800000 */
[----:B------:R-:W-:Y:S01]  /*e770*/  ULDC.64 UR12, c[0x0][0x288] ;  /* 0x0000a200000c7ab9 */ /* 0x000fe20000000a00 */
[----:B------:R-:W-:Y:S01]  /*e780*/  MOV R18, R72 ;  /* 0x0000004800127202 */ /* 0x000fe20000000f00 */
[----:B------:R-:W-:Y:S01]  /*e790*/  IMAD R24, R155, UR12, RZ ;  /* 0x0000000c9b187c24 */ /* 0x000fe2000f8e02ff */
[----:B01234-:R-:W-:-:S03]  /*e7a0*/  MOV R19, R71 ;  /* 0x0000004700137202 */ /* 0x01ffc60000000f00 */
        /* <DEDUP_REMOVED lines=14> */
.L_x_1680:
[----:B------:R-:W-:Y:S05]  /*e890*/  BSYNC B0 ;  /* 0x0000000000007941 */ /* 0x000fea0003800000 */
.L_x_1679:
        /* <DEDUP_REMOVED lines=27> */
.L_x_1681:
        /* <DEDUP_REMOVED lines=20> */
.L_x_1683:
[----:B------:R-:W-:Y:S05]  /*eb90*/  BSYNC B0 ;  /* 0x0000000000007941 */ /* 0x000fea0003800000 */
.L_x_1682:
        /* <DEDUP_REMOVED lines=27> */
.L_x_1684:
        /* <DEDUP_REMOVED lines=20> */
.L_x_1686:
[----:B------:R-:W-:Y:S05]  /*ee90*/  BSYNC B0 ;  /* 0x0000000000007941 */ /* 0x000fea0003800000 */
.L_x_1685:
        /* <DEDUP_REMOVED lines=27> */
.L_x_1687:
        /* <DEDUP_REMOVED lines=13> */
[----:B------:R-:W-:Y:S01]  /*f120*/  FMUL.FTZ R23, R24, R25 ;  /* 0x0000001918177220 */ /* 0x000fe20000410000 */
[----:B------:R-:W-:Y:S02]  /*f130*/  LEA R18, P0, R26, UR12, 0x1 ;  /* 0x0000000c1a127c11 */ /* 0x000fe4000f8008ff */
[----:B------:R-:W-:Y:S02]  /*f140*/  FFMA.FTZ R20, R20, R111, -R27 ;  /* 0x0000006f14147223 */ /* 0x000fe4000001081b */
[----:B------:R-:W-:Y:S02]  /*f150*/  LEA.HI.X R19, R26, UR13, R19, 0x1, P0 ;  /* 0x0000000d1a137c11 */ /* 0x000fe400080f0c13 */
[----:B------:R-:W-:-:S05]  /*f160*/  FMUL.FTZ R20, R20, R25 ;  /* 0x0000001914147220 */ /* 0x000fca0000410000 */
[----:B------:R-:W-:-:S05]  /*f170*/  F2FP.F16.F32.PACK_AB R23, R20, R23 ;  /* 0x000000171417723e */ /* 0x000fca00000000ff */
[----:B------:R0:W-:Y:S02]  /*f180*/  STG.E desc[UR8][R18.64], R23 ;  /* 0x0000001712007986 */ /* 0x0001e4000c101908 */
.L_x_1689:
[----:B------:R-:W-:Y:S05]  /*f190*/  BSYNC B0 ;  /* 0x0000000000007941 */ /* 0x000fea0003800000 */
.L_x_1688:
        /* <DEDUP_REMOVED lines=27> */
.L_x_1690:
[----:B------:R-:W-:Y:S04]  /*f350*/  BSSY B0, `(.L_x_1691) ;  /* 0x0000014000007945 */ /* 0x000fe80003800000 */
[----:B------:R-:W-:Y:S05]  /*f360*/  @!P1 BRA `(.L_x_1692) ;  /* 0x0000000000489947 */ /* 0x000fea0003800000 */
[----:B------:R-:W-:Y:S01]  /*f370*/  ULDC.64 UR12, c[0x0][0x288] ;  /* 0x0000a200000c7ab9 */ /* 0x000fe20000000a00 */
[----:B-1234-:R-:W-:Y:S01]  /*f380*/  MOV R26, R72 ;  /* 0x00000048001a7202 */ /* 0x01efe20000000f00 */
        /* <DEDUP_REMOVED lines=16> */
.L_x_1692:
[----:B------:R-:W-:Y:S05]  /*f490*/  BSYNC B0 ;  /* 0x0000000000007941 */ /* 0x000fea0003800000 */
.L_x_1691:
[----:B01234-:R-:W-:Y:S01]  /*f4a0*/  HADD2.F32 R19, -RZ, R5.H1_H1 ;  /* 0x30000005ff137230 */ /* 0x01ffe20000004100 */
[----:B------:R-:W-:Y:S01]  /*f4b0*/  IADD3 R30, R40, 0x190, RZ ;  /* 0x00000190281e7810 */ /* 0x000fe20007ffe0ff */
[--C-:B------:R-:W-:Y:S01]  /*f4c0*/  HADD2.F32 R5, -RZ, R6.reuse.H0_H0 ;  /* 0x20000006ff057230 */ /* 0x100fe20000004100 */
[----:B------:R-:W-:Y:S01]  /*f4d0*/  ULDC.64 UR12, c[0x0][0x290] ;  /* 0x0000a400000c7ab9 */ /* 0x000fe20000000a00 */
[----:B------:R-:W-:Y:S02]  /*f4e0*/  HADD2.F32 R20, -RZ, R6.H1_H1 ;  /* 0x30000006ff147230 */ /* 0x000fe40000004100 */
[C---:B------:R-:W-:Y:S01]  /*f4f0*/  FADD.FTZ R6, -R68.reuse, R35 ;  /* 0x0000002344067221 */ /* 0x040fe20000010100 */
[----:B------:R-:W-:Y:S01]  /*f500*/  FADD.FTZ R18, -R68, R19 ;  /* 0x0000001344127221 */ /* 0x000fe20000010100 */
[----:B------:R-:W-:Y:S02]  /*f510*/  SHF.R.S32.HI R32, RZ, 0x1f, R30 ;  /* 0x0000001fff207819 */ /* 0x000fe4000001141e */
        /* <DEDUP_REMOVED lines=21> */
.L_x_1693:
        /* <DEDUP_REMOVED lines=26> */
.L_x_1695:
[----:B------:R-:W-:Y:S05]  /*f810*/  BSYNC B0 ;  /* 0x0000000000007941 */ /* 0x000fea0003800000 */
.L_x_1694:
[----:B0-----:R-:W-:Y:S01]  /*f820*/  FADD.FTZ R6, -R68, R23 ;  /* 0x0000001744067221 */ /* 0x001fe20000010100 */
        /* <DEDUP_REMOVED lines=26> */
.L_x_1696:
        /* <DEDUP_REMOVED lines=9> */
[----:B------:R-:W-:-:S03]  /*fa60*/  MOV R7, R71 ;  /* 0x0000004700077202 */ /* 0x000fc60000000f00 */
[----:B------:R-:W-:Y:S01]  /*fa70*/  IMAD R20, R6, UR14, RZ ;  /* 0x0000000e06147c24 */ /* 0x000fe2000f8e02ff */
[----:B------:R-:W-:-:S05]  /*fa80*/  MOV R6, R72 ;  /* 0x0000004800067202 */ /* 0x000fca0000000f00 */
        /* <DEDUP_REMOVED lines=14> */
.L_x_1698:
[----:B------:R-:W-:Y:S05]  /*fb70*/  BSYNC B0 ;  /* 0x0000000000007941 */ /* 0x000fea0003800000 */
.L_x_1697:
        /* <DEDUP_REMOVED lines=27> */
.L_x_1699:
        /* <DEDUP_REMOVED lines=26> */
.L_x_1701:
[----:B------:R-:W-:Y:S05]  /*fed0*/  BSYNC B0 ;  /* 0x0000000000007941 */ /* 0x000fea0003800000 */
.L_x_1700:
        /* <DEDUP_REMOVED lines=27> */
.L_x_1702:
        /* <DEDUP_REMOVED lines=25> */
.L_x_1704:
[----:B------:R-:W-:Y:S05]  /*10220*/  BSYNC B0 ;  /* 0x0000000000007941 */ /* 0x000fea0003800000 */
.L_x_1703:
        /* <DEDUP_REMOVED lines=27> */
.L_x_1705:
        /* <DEDUP_REMOVED lines=25> */
.L_x_1707:
[----:B------:R-:W-:Y:S05]  /*10570*/  BSYNC B0 ;  /* 0x0000000000007941 */ /* 0x000fea0003800000 */
.L_x_1706:
        /* <DEDUP_REMOVED lines=27> */
.L_x_1708:
        /* <DEDUP_REMOVED lines=27> */
.L_x_1710:
[----:B------:R-:W-:Y:S05]  /*108e0*/  BSYNC B0 ;  /* 0x0000000000007941 */ /* 0x000fea0003800000 */
.L_x_1709:
        /* <DEDUP_REMOVED lines=23> */
.L_x_1711:
        /* <DEDUP_REMOVED lines=10> */
[----:B------:R-:W-:-:S04]  /*10b00*/  IMAD.WIDE.U32 R70, R119, UR12, R70 ;  /* 0x0000000c77467c25 */ /* 0x000fc8000f8e0046 */
[----:B------:R-:W-:Y:S01]  /*10b10*/  FFMA.FTZ R8, R5, R108, -R8 ;  /* 0x0000006c05087223 */ /* 0x000fe20000010808 */
[----:B------:R-:W-:Y:S01]  /*10b20*/  FFMA.FTZ R22, R22, R111, -R17 ;  /* 0x0000006f16167223 */ /* 0x000fe20000010811 */
[----:B------:R-:W-:Y:S01]  /*10b30*/  IMAD R7, R119, UR13, R120 ;  /* 0x0000000d77077c24 */ /* 0x000fe2000f8e0278 */
[----:B------:R-:W-:Y:S01]  /*10b40*/  ULDC.64 UR12, c[0x0][0x210] ;  /* 0x00008400000c7ab9 */ /* 0x000fe20000000a00 */
[-C--:B------:R-:W-:Y:S01]  /*10b50*/  FMUL.FTZ R5, R8, R25.reuse ;  /* 0x0000001908057220 */ /* 0x080fe20000410000 */
[----:B------:R-:W-:Y:S01]  /*10b60*/  FMUL.FTZ R22, R22, R25 ;  /* 0x0000001916167220 */ /* 0x000fe20000410000 */
[----:B------:R-:W-:Y:S02]  /*10b70*/  LEA R6, P0, R70, UR12, 0x1 ;  /* 0x0000000c46067c11 */ /* 0x000fe4000f8008ff */
[----:B------:R-:W-:Y:S02]  /*10b80*/  IADD3 R7, R71, R7, RZ ;  /* 0x0000000747077210 */ /* 0x000fe40007ffe0ff */
[----:B------:R-:W-:-:S02]  /*10b90*/  F2FP.F16.F32.PACK_AB R5, R22, R5 ;  /* 0x000000051605723e */ /* 0x000fc400000000ff */
[----:B------:R-:W-:-:S05]  /*10ba0*/  LEA.HI.X R7, R70, UR13, R7, 0x1, P0 ;  /* 0x0000000d46077c11 */ /* 0x000fca00080f0c07 */
[----:B------:R0:W-:Y:S02]  /*10bb0*/  STG.E desc[UR8][R6.64], R5 ;  /* 0x0000000506007986 */ /* 0x0001e4000c101908 */
.L_x_1713:
[----:B------:R-:W-:Y:S05]  /*10bc0*/  BSYNC B0 ;  /* 0x0000000000007941 */ /* 0x000fea0003800000 */
.L_x_1712:
[----:B0-----:R-:W0:Y:S01]  /*10bd0*/  LDC R6, c[0x0][0x10] ;  /* 0x00000400ff067b82 */ /* 0x001e220000000800 */
[----:B------:R-:W-:Y:S02]  /*10be0*/  IADD3 R117, R117, 0x1, RZ ;  /* 0x0000000175757810 */ /* 0x000fe40007ffe0ff */
[----:B0-----:R-:W-:-:S04]  /*10bf0*/  IADD3 R3, R6, R3, RZ ;  /* 0x0000000306037210 */ /* 0x001fc80007ffe0ff */
[----:B------:R-:W-:-:S13]  /*10c00*/  ISETP.GE.AND P0, PT, R3, UR4, PT ;  /* 0x0000000403007c0c */ /* 0x000fda000bf06270 */
[----:B------:R-:W-:Y:S05]  /*10c10*/  @!P0 BRA `(.L_x_1714) ;  /* 0xffffff0000048947 */ /* 0x000fea000383ffff */
.L_x_1567:
[----:B------:R-:W0:Y:S01]  /*10c20*/  LDC R6, c[0x0][0xc] ;  /* 0x00000300ff067b82 */ /* 0x000e220000000800 */
        /* <DEDUP_REMOVED lines=18> */
.L_x_1716:
[----:B------:R-:W-:Y:S05]  /*10d50*/  BSYNC B0 ;  /* 0x0000000000007941 */ /* 0x000fea0003800000 */
.L_x_1715:
        /* <DEDUP_REMOVED lines=11> */
.L_x_1718:
[----:B------:R-:W2:Y:S04]  /*10e10*/  LDG.E.STRONG.GPU R5, desc[UR8][R2.64] ;  /* 0x0000000802057981 */ /* 0x000ea8000c1ef900 */
[----:B--2---:R-:W-:Y:S01]  /*10e20*/  CCTL.IVALL ;  /* 0x00000000ff00798f */ /* 0x004fe20002000000 */
[----:B------:R-:W-:Y:S05]  /*10e30*/  YIELD ;  /* 0x0000000000007946 */ /* 0x000fea0003800000 */
[----:B------:R-:W-:-:S13]  /*10e40*/  ISETP.NE.AND P0, PT, R5, R4, PT ;  /* 0x000000040500720c */ /* 0x000fda0003f05270 */
[----:B------:R-:W-:Y:S05]  /*10e50*/  @P0 BRA `(.L_x_1718) ;  /* 0xfffffffc00ec0947 */ /* 0x000fea000383ffff */
.L_x_1717:
        /* <DEDUP_REMOVED lines=25> */
.L_x_1719:
        /* <DEDUP_REMOVED lines=25> */
.L_x_1720:
        /* <DEDUP_REMOVED lines=16> */
.L_x_5151:


//--------------------- .text._Z35group_norm_nhwc_bwd_one_pass_kernelI11Fp16IOFp16WLi64ELi48ELi384EEv26Group_norm_nhwc_bwd_params --------------------------
	.section	.text._Z35group_norm_nhwc_bwd_one_pass_kernelI11Fp16IOFp16WLi64ELi48ELi384EEv26Group_norm_nhwc_bwd_params,"ax",@progbits
	.align	128
        .global         _Z35group_norm_nhwc_bwd_one_pass_kernelI11Fp16IOFp16WLi64ELi48ELi384EEv26Group_norm_nhwc_bwd_params
        .type           _Z35group_norm_nhwc_bwd_one_pass_kernelI11Fp16IOFp16WLi64ELi48ELi384EEv26Group_norm_nhwc_bwd_params,@function
        .size           _Z35group_norm_nhwc_bwd_one_pass_kernelI11Fp16IOFp16WLi64ELi48ELi384EEv26Group_norm_nhwc_bwd_params,(.L_x_5152 - _Z35group_norm_nhwc_bwd_one_pass_kernelI11Fp16IOFp16WLi64ELi48ELi384EEv26Group_norm_nhwc_bwd_params)
        .other          _Z35group_norm_nhwc_bwd_one_pass_kernelI11Fp16IOFp16WLi64ELi48ELi384EEv26Group_norm_nhwc_bwd_params,@"STO_CUDA_ENTRY STV_DEFAULT"
_Z35group_norm_nhwc_bwd_one_pass_kernelI11Fp16IOFp16WLi64ELi48ELi384EEv26Group_norm_nhwc_bwd_params:
.text._Z35group_norm_nhwc_bwd_one_pass_kernelI11Fp16IOFp16WLi64ELi48ELi384EEv26Group_norm_nhwc_bwd_params:
        /* <DEDUP_REMOVED lines=45> */
.L_x_1756:
        /* <DEDUP_REMOVED lines=171> */
[----:B--2---:R-:W-:Y:S02]  /*0d80*/  HADD2.F32 R20, -RZ, R20.H0_H0 ;  /* 0x20000014ff147230 */ /* 0x004fe40000004100 */
[----:B---3--:R-:W-:Y:S02]  /*0d90*/  HADD2.F32 R5, -RZ, R5.H0_H0 ;  /* 0x20000005ff057230 */ /* 0x008fe40000004100 */
[----:B----4-:R-:W-:Y:S02]  /*0da0*/  @P0 HADD2.F32 R3, -RZ, R9.H0_H0 ;  /* 0x20000009ff030230 */ /* 0x010fe40000004100 */
[----:B------:R-:W-:-:S07]  /*0db0*/  @P0 HADD2.F32 R4, -RZ, R8.H0_H0 ;  /* 0x20000008ff040230 */ /* 0x000fce0000004100 */
.L_x_1723:
[----:B------:R-:W-:Y:S05]  /*0dc0*/  BSYNC B0 ;  /* 0x0000000000007941 */ /* 0x000fea0003800000 */
.L_x_1722:
        /* <DEDUP_REMOVED lines=31> */
.L_x_1724:
        /* <DEDUP_REMOVED lines=32> */
.L_x_1725:
        /* <DEDUP_REMOVED lines=42> */
.L_x_1726:
        /* <DEDUP_REMOVED lines=36> */
.L_x_1727:
        /* <DEDUP_REMOVED lines=80> */
.L_x_1729:
[----:B------:R-:W-:Y:S05]  /*1ba0*/  BSYNC B0 ;  /* 0x0000000000007941 */ /* 0x000fea0003800000 */
.L_x_1728:
        /* <DEDUP_REMOVED lines=78> */
.L_x_1731:
[----:B------:R-:W-:Y:S05]  /*2090*/  BSYNC B0 ;  /* 0x0000000000007941 */ /* 0x000fea0003800000 */
.L_x_1730:
        /* <DEDUP_REMOVED lines=20> */
.L_x_1733:
[----:B------:R-:W-:Y:S05]  /*21e0*/  BSYNC B0 ;  /* 0x0000000000007941 */ /* 0x000fea0003800000 */
.L_x_1732:
        /* <DEDUP_REMOVED lines=34> */
.L_x_1736:
[----:B------:R-:W2:Y:S04]  /*2410*/  LDG.E.STRONG.GPU R10, desc[UR12][R8.64] ;  /* 0x0000000c080a7981 */ /* 0x000ea8000c1ef900 */
[----:B--2---:R-:W-:Y:S01]  /*2420*/  CCTL.IVALL ;  /* 0x00000000ff00798f */ /* 0x004fe20002000000 */
[----:B------:R-:W-:Y:S05]  /*2430*/  YIELD ;  /* 0x0000000000007946 */ /* 0x000fea0003800000 */
[----:B------:R-:W-:-:S13]  /*2440*/  ISETP.NE.AND P0, PT, R10, R13, PT ;  /* 0x0000000d0a00720c */ /* 0x000fda0003f05270 */
[----:B------:R-:W-:Y:S05]  /*2450*/  @P0 BRA `(.L_x_1736) ;  /* 0xfffffffc00ec0947 */ /* 0x000fea000383ffff */
.L_x_1735:
        /* <DEDUP_REMOVED lines=17> */
.L_x_1740:
        /* <DEDUP_REMOVED lines=115> */
.L_x_1739:
        /* <DEDUP_REMOVED lines=61> */
.L_x_1741:
[----:B------:R-:W-:-:S13]  /*3070*/  ISETP.NE.OR P0, PT, R17, RZ, P0 ;  /* 0x000000ff1100720c */ /* 0x000fda0000705670 */
[----:B------:R-:W-:Y:S05]  /*3080*/  @!P0 BRA `(.L_x_1737) ;  /* 0x00000000007c8947 */ /* 0x000fea0003800000 */
.L_x_1738:
        /* <DEDUP_REMOVED lines=31> */
.L_x_1737:
        /* <DEDUP_REMOVED lines=11> */
.L_x_1743:
[----:B------:R-:W-:Y:S05]  /*3330*/  BSYNC B0 ;  /* 0x0000000000007941 */ /* 0x000fea0003800000 */
.L_x_1742:
        /* <DEDUP_REMOVED lines=16> */
.L_x_1734:
        /* <DEDUP_REMOVED lines=51> */
.L_x_1744:
        /* <DEDUP_REMOVED lines=21> */
.L_x_1746:
[----:B------:R-:W-:Y:S05]  /*38c0*/  BSYNC B0 ;  /* 0x0000000000007941 */ /* 0x000fea0003800000 */
.L_x_1745:
        /* <DEDUP_REMOVED lines=25> */
.L_x_1747:
        /* <DEDUP_REMOVED lines=20> */
.L_x_1749:
[----:B------:R-:W-:Y:S05]  /*3ba0*/  BSYNC B0 ;  /* 0x0000000000007941 */ /* 0x000fea0003800000 */
.L_x_1748:
        /* <DEDUP_REMOVED lines=31> */
.L_x_1750:
        /* <DEDUP_REMOVED lines=20> */
.L_x_1752:
[----:B------:R-:W-:Y:S05]  /*3ee0*/  BSYNC B0 ;  /* 0x0000000000007941 */ /* 0x000fea0003800000 */
.L_x_1751:
        /* <DEDUP_REMOVED lines=25> */
.L_x_1753:
        /* <DEDUP_REMOVED lines=19> */
.L_x_1755:
[----:B------:R-:W-:Y:S05]  /*41b0*/  BSYNC B0 ;  /* 0x0000000000007941 */ /* 0x000fea0003800000 */
.L_x_1754:
        /* <DEDUP_REMOVED lines=9> */
.L_x_1721:
        /* <DEDUP_REMOVED lines=19> */
.L_x_1758:
[----:B------:R-:W-:Y:S05]  /*4380*/  BSYNC B0 ;  /* 0x0000000000007941 */ /* 0x000fea0003800000 */
.L_x_1757:
        /* <DEDUP_REMOVED lines=11> */
.L_x_1760:
[----:B------:R-:W2:Y:S04]  /*4440*/  LDG.E.STRONG.GPU R5, desc[UR12][R2.64] ;  /* 0x0000000c02057981 */ /* 0x000ea8000c1ef900 */
[----:B--2---:R-:W-:Y:S01]  /*4450*/  CCTL.IVALL ;  /* 0x00000000ff00798f */ /* 0x004fe20002000000 */
[----:B------:R-:W-:Y:S05]  /*4460*/  YIELD ;  /* 0x0000000000007946 */ /* 0x000fea0003800000 */
[----:B------:R-:W-:-:S13]  /*4470*/  ISETP.NE.AND P0, PT, R5, R0, PT ;  /* 0x000000000500720c */ /* 0x000fda0003f05270 */
[----:B------:R-:W-:Y:S05]  /*4480*/  @P0 BRA `(.L_x_1760) ;  /* 0xfffffffc00ec0947 */ /* 0x000fea000383ffff */
.L_x_1759:
        /* <DEDUP_REMOVED lines=24> */
.L_x_1761:
        /* <DEDUP_REMOVED lines=19> */
[----:B--2---:R-:W-:Y:S02]  /*4740*/  F2FP.F16.F32.PACK_AB R3, R16, R3 ;  /* 0x000000031003723e */ /* 0x004fe400000000ff */
[----:B---3--:R-:W-:-:S03]  /*4750*/  F2FP.F16.F32.PACK_AB R23, R21, R18 ;  /* 0x000000121517723e */ /* 0x008fc600000000ff */
[----:B------:R2:W-:Y:S04]  /*4760*/  STG.E desc[UR12][R10.64], R3 ;  /* 0x000000030a007986 */ /* 0x0005e8000c10190c */
[----:B------:R2:W-:Y:S02]  /*4770*/  STG.E desc[UR12][R12.64], R23 ;  /* 0x000000170c007986 */ /* 0x0005e4000c10190c */
[----:B------:R-:W-:Y:S05]  /*4780*/  @P0 BRA `(.L_x_1761) ;  /* 0xfffffffc00a00947 */ /* 0x000fea000383ffff */
[----:B------:R-:W-:Y:S05]  /*4790*/  EXIT ;  /* 0x000000000000794d */ /* 0x000fea0003800000 */
.L_x_1762:
        /* <DEDUP_REMOVED lines=14> */
.L_x_5152:


//--------------------- .text._Z35group_norm_nhwc_bwd_one_pass_kernelI11Fp16IOFp16WLi128ELi48ELi384EEv26Group_norm_nhwc_bwd_params --------------------------
	.section	.text._Z35group_norm_nhwc_bwd_one_pass_kernelI11Fp16IOFp16WLi128ELi48ELi384EEv26Group_norm_nhwc_bwd_params,"ax",@progbits
	.align	128
        .global         _Z35group_norm_nhwc_bwd_one_pass_kernelI11Fp16IOFp16WLi128ELi48ELi384EEv26Group_norm_nhwc_bwd_params
        .type           _Z35group_norm_nhwc_bwd_one_pass_kernelI11Fp16IOFp16WLi128ELi48ELi384EEv26Group_norm_nhwc_bwd_params,@function
        .size           _Z35group_norm_nhwc_bwd_one_pass_kernelI11Fp16IOFp16WLi128ELi48ELi384EEv26Group_norm_nhwc_bwd_params,(.L_x_5153 - _Z35group_norm_nhwc_bwd_one_pass_kernelI11Fp16IOFp16WLi128ELi48ELi384EEv26Group_norm_nhwc_bwd_params)
        .other          _Z35group_norm_nhwc_bwd_one_pass_kernelI11Fp16IOFp16WLi128ELi48ELi384EEv26Group_norm_nhwc_bwd_params,@"STO_CUDA_ENTRY STV_DEFAULT"
_Z35group_norm_nhwc_bwd_one_pass_kernelI11Fp16IOFp16WLi128ELi48ELi384EEv26Group_norm_nhwc_bwd_params:
.text._Z35group_norm_nhwc_bwd_one_pass_kernelI11Fp16IOFp16WLi128ELi48ELi384EEv26Group_norm_nhwc_bwd_params:
        /* <DEDUP_REMOVED lines=74> */
.L_x_1814:
        /* <DEDUP_REMOVED lines=229> */
[----:B--2---:R-:W-:Y:S02]  /*12f0*/  @P0 HADD2.F32 R8, -RZ, R21.H0_H0 ;  /* 0x20000015ff080230 */ /* 0x004fe40000004100 */
[----:B---3--:R-:W-:Y:S02]  /*1300*/  @P0 HADD2.F32 R9, -RZ, R20.H0_H0 ;  /* 0x20000014ff090230 */ /* 0x008fe40000004100 */
[----:B----4-:R-:W-:Y:S02]  /*1310*/  HADD2.F32 R7, -RZ, R7.H0_H0 ;  /* 0x20000007ff077230 */ /* 0x010fe40000004100 */
[----:B------:R-:W-:-:S07]  /*1320*/  HADD2.F32 R10, -RZ, R17.H0_H0 ;  /* 0x20000011ff0a7230 */ /* 0x000fce0000004100 */
.L_x_1765:
[----:B------:R-:W-:Y:S05]  /*1330*/  BSYNC B0 ;  /* 0x0000000000007941 */ /* 0x000fea0003800000 */
.L_x_1764:
        /* <DEDUP_REMOVED lines=36> */
.L_x_1766:
        /* <DEDUP_REMOVED lines=26> */
.L_x_1767:
        /* <DEDUP_REMOVED lines=41> */
.L_x_1768:
        /* <DEDUP_REMOVED lines=39> */
.L_x_1769:
        /* <DEDUP_REMOVED lines=32> */
.L_x_1770:
        /* <DEDUP_REMOVED lines=38> */
.L_x_1771:
        /* <DEDUP_REMOVED lines=36> */
.L_x_1772:
        /* <DEDUP_REMOVED lines=34> */
.L_x_1773:
        /* <DEDUP_REMOVED lines=84> */
.L_x_1775:
[----:B------:R-:W-:Y:S05]  /*2a20*/  BSYNC B0 ;  /* 0x0000000000007941 */ /* 0x000fea0003800000 */
.L_x_1774:
        /* <DEDUP_REMOVED lines=81> */
.L_x_1777:
[----:B------:R-:W-:Y:S05]  /*2f40*/  BSYNC B0 ;  /* 0x0000000000007941 */ /* 0x000fea0003800000 */
.L_x_1776:
        /* <DEDUP_REMOVED lines=16> */
.L_x_1779:
[----:B------:R-:W-:Y:S05]  /*3050*/  BSYNC B0 ;  /* 0x0000000000007941 */ /* 0x000fea0003800000 */
.L_x_1778:
        /* <DEDUP_REMOVED lines=34> */
.L_x_1782:
[----:B-1----:R-:W2:Y:S04]  /*3280*/  LDG.E.STRONG.GPU R11, desc[UR8][R22.64] ;  /* 0x00000008160b7981 */ /* 0x002ea8000c1ef900 */
[----:B--2---:R-:W-:Y:S01]  /*3290*/  CCTL.IVALL ;  /* 0x00000000ff00798f */ /* 0x004fe20002000000 */
[----:B------:R-:W-:Y:S05]  /*32a0*/  YIELD ;  /* 0x0000000000007946 */ /* 0x000fea0003800000 */
[----:B------:R-:W-:-:S13]  /*32b0*/  ISETP.NE.AND P6, PT, R11, R26, PT ;  /* 0x0000001a0b00720c */ /* 0x000fda0003fc5270 */
[----:B------:R-:W-:Y:S05]  /*32c0*/  @P6 BRA `(.L_x_1782) ;  /* 0xfffffffc00ec6947 */ /* 0x000fea000383ffff */
.L_x_1781:
        /* <DEDUP_REMOVED lines=23> */
.L_x_1786:
        /* <DEDUP_REMOVED lines=115> */
.L_x_1785:
        /* <DEDUP_REMOVED lines=63> */
.L_x_1787:
[----:B------:R-:W-:-:S04]  /*3f60*/  LOP3.LUT P6, RZ, R5, 0x1, RZ, 0xc0, !PT ;  /* 0x0000000105ff7812 */ /* 0x000fc800078cc0ff */
[----:B------:R-:W-:-:S13]  /*3f70*/  ISETP.NE.OR P6, PT, R17, RZ, P6 ;  /* 0x000000ff1100720c */ /* 0x000fda00037c5670 */
[----:B------:R-:W-:Y:S05]  /*3f80*/  @!P6 BRA `(.L_x_1783) ;  /* 0x00000000007ce947 */ /* 0x000fea0003800000 */
.L_x_1784:
        /* <DEDUP_REMOVED lines=31> */
.L_x_1783:
        /* <DEDUP_REMOVED lines=10> */
.L_x_1789:
[----:B------:R-:W-:Y:S05]  /*4220*/  BSYNC B0 ;  /* 0x0000000000007941 */ /* 0x000fea0003800000 */
.L_x_1788:
        /* <DEDUP_REMOVED lines=17> */
.L_x_1780:
        /* <DEDUP_REMOVED lines=42> */
.L_x_1790:
        /* <DEDUP_REMOVED lines=22> */
.L_x_1792:
[----:B------:R-:W-:Y:S05]  /*4740*/  BSYNC B0 ;  /* 0x0000000000007941 */ /* 0x000fea0003800000 */
.L_x_1791:
        /* <DEDUP_REMOVED lines=28> */
.L_x_1793:
        /* <DEDUP_REMOVED lines=20> */
.L_x_1795:
[----:B------:R-:W-:Y:S05]  /*4a50*/  BSYNC B0 ;  /* 0x0000000000007941 */ /* 0x000fea0003800000 */
.L_x_1794:
        /* <DEDUP_REMOVED lines=27> */
.L_x_1796:
        /* <DEDUP_REMOVED lines=20> */
.L_x_1798:
[----:B------:R-:W-:Y:S05]  /*4d50*/  BSYNC B0 ;  /* 0x0000000000007941 */ /* 0x000fea0003800000 */
.L_x_1797:
        /* <DEDUP_REMOVED lines=27> */
.L_x_1799:
        /* <DEDUP_REMOVED lines=20> */
.L_x_1801:
[----:B------:R-:W-:Y:S05]  /*5050*/  BSYNC B0 ;  /* 0x0000000000007941 */ /* 0x000fea0003800000 */
.L_x_1800:
        /* <DEDUP_REMOVED lines=27> */
.L_x_1802:
        /* <DEDUP_REMOVED lines=20> */
.L_x_1804:
[----:B------:R-:W-:Y:S05]  /*5350*/  BSYNC B0 ;  /* 0x0000000000007941 */ /* 0x000fea0003800000 */
.L_x_1803:
        /* <DEDUP_REMOVED lines=27> */
.L_x_1805:
        /* <DEDUP_REMOVED lines=20> */
.L_x_1807:
[----:B------:R-:W-:Y:S05]  /*5650*/  BSYNC B0 ;  /* 0x0000000000007941 */ /* 0x000fea0003800000 */
.L_x_1806:
        /* <DEDUP_REMOVED lines=29> */
.L_x_1808:
        /* <DEDUP_REMOVED lines=23> */
.L_x_1810:
[----:B------:R-:W-:Y:S05]  /*59a0*/  BSYNC B0 ;  /* 0x0000000000007941 */ /* 0x000fea0003800000 */
.L_x_1809:
        /* <DEDUP_REMOVED lines=30> */
.L_x_1811:
        /* <DEDUP_REMOVED lines=19> */
.L_x_1813:
[----:B------:R-:W-:Y:S05]  /*5cc0*/  BSYNC B0 ;  /* 0x0000000000007941 */ /* 0x000fea0003800000 */
.L_x_1812:
[----:B------:R-:W-:Y:S02]  /*5cd0*/  IADD3 R36, R3, R36, RZ ;  /* 0x0000002403247210 */ /* 0x000fe40007ffe0ff */
[----:B------:R-:W-:Y:S02]  /*5ce0*/  IADD3 R53, R53, 0x1, RZ ;  /* 0x0000000135357810 */ /* 0x000fe40007ffe0ff */
[----:B------:R-:W-:-:S13]  /*5cf0*/  ISETP.GE.AND P0, PT, R36, UR4, PT ;  /* 0x0000000424007c0c */ /* 0x000fda000bf06270 */
[----:B------:R-:W-:Y:S05]  /*5d00*/  @!P0 BRA `(.L_x_1814) ;  /* 0xffffffa400e48947 */ /* 0x000fea000383ffff */
.L_x_1763:
        /* <DEDUP_REMOVED lines=23> */
.L_x_1816:
[----:B------:R-:W-:Y:S05]  /*5e80*/  BSYNC B0 ;  /* 0x0000000000007941 */ /* 0x000fea0003800000 */
.L_x_1815:
[----:B------:R-:W-:Y:S05]  /*5e90*/  @P0 EXIT ;  /* 0x000000000000094d */ /* 0x000fea0003800000 */
[----:B------:R-:W-:Y:S05]  /*5ea0*/  @P2 BRA `(.L_x_1817) ;  /* 0x0000000000202947 */ /* 0x000fea0003800000 */
[----:B------:R-:W-:-:S05]  /*5eb0*/  IMAD R4, R7, R8, RZ ;  /* 0x0000000807047224 */ /* 0x000fca00078e02ff */
[----:B------:R-:W-:-:S13]  /*5ec0*/  ISETP.NE.AND P0, PT, R4, -0x1, PT ;  /* 0xffffffff0400780c */ /* 0x000fda0003f05270 */
[----:B------:R-:W-:Y:S05]  /*5ed0*/  @!P0 BRA `(.L_x_1817) ;  /* 0x0000000000148947 */ /* 0x000fea0003800000 */
.L_x_1818:
[----:B0-----:R-:W2:Y:S04]  /*5ee0*/  LDG.E.STRONG.GPU R5, desc[UR8][R2.64] ;  /* 0x0000000802057981 */ /* 0x001ea8000c1ef900 */
[----:B--2---:R-:W-:Y:S01]  /*5ef0*/  CCTL.IVALL ;  /* 0x00000000ff00798f */ /* 0x004fe20002000000 */
[----:B------:R-:W-:Y:S05]  /*5f00*/  YIELD ;  /* 0x0000000000007946 */ /* 0x000fea0003800000 */
[----:B------:R-:W-:-:S13]  /*5f10*/  ISETP.NE.AND P0, PT, R5, R4, PT ;  /* 0x000000040500720c */ /* 0x000fda0003f05270 */
[----:B------:R-:W-:Y:S05]  /*5f20*/  @P0 BRA `(.L_x_1818) ;  /* 0xfffffffc00ec0947 */ /* 0x000fea000383ffff */
.L_x_1817:
        /* <DEDUP_REMOVED lines=25> */
.L_x_1819:
        /* <DEDUP_REMOVED lines=25> */
.L_x_1820:
        /* <DEDUP_REMOVED lines=11> */
.L_x_5153:


//--------------------- .text._Z35group_norm_nhwc_bwd_one_pass_kernelI11Fp16IOFp16WLi256ELi48ELi384EEv26Group_norm_nhwc_bwd_params --------------------------
	.section	.text._Z35group_norm_nhwc_bwd_one_pass_kernelI11Fp16IOFp16WLi256ELi48ELi384EEv26Group_norm_nhwc_bwd_params,"ax",@progbits
	.align	128
        .global         _Z35group_norm_nhwc_bwd_one_pass_kernelI11Fp16IOFp16WLi256ELi48ELi384EEv26Group_norm_nhwc_bwd_params
        .type           _Z35group_norm_nhwc_bwd_one_pass_kernelI11Fp16IOFp16WLi256ELi48ELi384EEv26Group_norm_nhwc_bwd_params,@function
        .size           _Z35group_norm_nhwc_bwd_one_pass_kernelI11Fp16IOFp16WLi256ELi48ELi384EEv26Group_norm_nhwc_bwd_params,(.L_x_5154 - _Z35group_norm_nhwc_bwd_one_pass_kernelI11Fp16IOFp16WLi256ELi48ELi384EEv26Group_norm_nhwc_bwd_params)
        .other          _Z35group_norm_nhwc_bwd_one_pass_kernelI11Fp16IOFp16WLi256ELi48ELi384EEv26Group_norm_nhwc_bwd_params,@"STO_CUDA_ENTRY STV_DEFAULT"
_Z35group_norm_nhwc_bwd_one_pass_kernelI11Fp16IOFp16WLi256ELi48ELi384EEv26Group_norm_nhwc_bwd_params:
.text._Z35group_norm_nhwc_bwd_one_pass_kernelI11Fp16IOFp16WLi256ELi48ELi384EEv26Group_norm_nhwc_bwd_params:
        /* <DEDUP_REMOVED lines=116> */
.L_x_1904:
        /* <DEDUP_REMOVED lines=417> */
.L_x_1823:
[----:B------:R-:W-:Y:S05]  /*2150*/  BSYNC B0 ;  /* 0x0000000000007941 */ /* 0x000fea0003800000 */
.L_x_1822:
        /* <DEDUP_REMOVED lines=36> */
.L_x_1824:
        /* <DEDUP_REMOVED lines=26> */
.L_x_1825:
        /* <DEDUP_REMOVED lines=41> */
.L_x_1826:
        /* <DEDUP_REMOVED lines=37> */
.L_x_1827:
        /* <DEDUP_REMOVED lines=37> */
.L_x_1828:
        /* <DEDUP_REMOVED lines=37> */
.L_x_1829:
        /* <DEDUP_REMOVED lines=37> */
.L_x_1830:
        /* <DEDUP_REMOVED lines=32> */
.L_x_1831:
        /* <DEDUP_REMOVED lines=38> */
.L_x_1832:
        /* <DEDUP_REMOVED lines=32> */
.L_x_1833:
        /* <DEDUP_REMOVED lines=38> */
.L_x_1834:
        /* <DEDUP_REMOVED lines=32> */
.L_x_1835:
        /* <DEDUP_REMOVED lines=38> */
.L_x_1836:
        /* <DEDUP_REMOVED lines=36> */
.L_x_1837:
        /* <DEDUP_REMOVED lines=35> */
.L_x_1838:
        /* <DEDUP_REMOVED lines=33> */
.L_x_1839:
        /* <DEDUP_REMOVED lines=97> */
.L_x_1841:
[----:B------:R-:W-:Y:S05]  /*4ac0*/  BSYNC B0 ;  /* 0x0000000000007941 */ /* 0x000fea0003800000 */
.L_x_1840:
        /* <DEDUP_REMOVED lines=84> */
.L_x_1843:
[----:B------:R-:W-:Y:S05]  /*5010*/  BSYNC B0 ;  /* 0x0000000000007941 */ /* 0x000fea0003800000 */
.L_x_1842:
        /* <DEDUP_REMOVED lines=13> */
.L_x_1845:
[----:B------:R-:W-:Y:S05]  /*50f0*/  BSYNC B0 ;  /* 0x0000000000007941 */ /* 0x000fea0003800000 */
.L_x_1844:
        /* <DEDUP_REMOVED lines=33> */
.L_x_1848:
[----:B-1----:R-:W2:Y:S04]  /*5310*/  LDG.E.STRONG.GPU R44, desc[UR8][R40.64] ;  /* 0x00000008282c7981 */ /* 0x002ea8000c1ef900 */
[----:B--2---:R-:W-:Y:S01]  /*5320*/  CCTL.IVALL ;  /* 0x00000000ff00798f */ /* 0x004fe20002000000 */
[----:B------:R-:W-:Y:S05]  /*5330*/  YIELD ;  /* 0x0000000000007946 */ /* 0x000fea0003800000 */
[----:B------:R-:W-:-:S13]  /*5340*/  ISETP.NE.AND P6, PT, R44, R49, PT ;  /* 0x000000312c00720c */ /* 0x000fda0003fc5270 */
[----:B------:R-:W-:Y:S05]  /*5350*/  @P6 BRA `(.L_x_1848) ;  /* 0xfffffffc00ec6947 */ /* 0x000fea000383ffff */
.L_x_1847:
        /* <DEDUP_REMOVED lines=22> */
.L_x_1852:
        /* <DEDUP_REMOVED lines=115> */
.L_x_1851:
        /* <DEDUP_REMOVED lines=63> */
.L_x_1853:
[----:B------:R-:W-:-:S04]  /*5fe0*/  LOP3.LUT P6, RZ, R9, 0x1, RZ, 0xc0, !PT ;  /* 0x0000000109ff7812 */ /* 0x000fc800078cc0ff */
[----:B------:R-:W-:-:S13]  /*5ff0*/  ISETP.NE.OR P6, PT, R48, RZ, P6 ;  /* 0x000000ff3000720c */ /* 0x000fda00037c5670 */
[----:B------:R-:W-:Y:S05]  /*6000*/  @!P6 BRA `(.L_x_1849) ;  /* 0x00000000007ce947 */ /* 0x000fea0003800000 */
.L_x_1850:
        /* <DEDUP_REMOVED lines=31> */
.L_x_1849:
        /* <DEDUP_REMOVED lines=10> */
.L_x_1855:
[----:B------:R-:W-:Y:S05]  /*62a0*/  BSYNC B0 ;  /* 0x0000000000007941 */ /* 0x000fea0003800000 */
.L_x_1854:
        /* <DEDUP_REMOVED lines=17> */
.L_x_1846:
        /* <DEDUP_REMOVED lines=42> */
.L_x_1856:
        /* <DEDUP_REMOVED lines=21> */
.L_x_1858:
[----:B------:R-:W-:Y:S05]  /*67b0*/  BSYNC B0 ;  /* 0x0000000000007941 */ /* 0x000fea0003800000 */
.L_x_1857:
        /* <DEDUP_REMOVED lines=28> */
.L_x_1859:
        /* <DEDUP_REMOVED lines=21> */
.L_x_1861:
[----:B------:R-:W-:Y:S05]  /*6ad0*/  BSYNC B0 ;  /* 0x0000000000007941 */ /* 0x000fea0003800000 */
.L_x_1860:
        /* <DEDUP_REMOVED lines=28> */
.L_x_1862:
        /* <DEDUP_REMOVED lines=21> */
.L_x_1864:
[----:B------:R-:W-:Y:S05]  /*6df0*/  BSYNC B0 ;  /* 0x0000000000007941 */ /* 0x000fea0003800000 */
.L_x_1863:
        /* <DEDUP_REMOVED lines=28> */
.L_x_1865:
        /* <DEDUP_REMOVED lines=21> */
.L_x_1867:
[----:B------:R-:W-:Y:S05]  /*7110*/  BSYNC B0 ;  /* 0x0000000000007941 */ /* 0x000fea0003800000 */
.L_x_1866:
        /* <DEDUP_REMOVED lines=28> */
.L_x_1868:
        /* <DEDUP_REMOVED lines=21> */
.L_x_1870:
[----:B------:R-:W-:Y:S05]  /*7430*/  BSYNC B0 ;  /* 0x0000000000007941 */ /* 0x000fea0003800000 */
.L_x_1869:
        /* <DEDUP_REMOVED lines=28> */
.L_x_1871:
        /* <DEDUP_REMOVED lines=21> */
.L_x_1873:
[----:B------:R-:W-:Y:S05]  /*7750*/  BSYNC B0 ;  /* 0x0000000000007941 */ /* 0x000fea0003800000 */
.L_x_1872:
        /* <DEDUP_REMOVED lines=28> */
.L_x_1874:
        /* <DEDUP_REMOVED lines=21> */
.L_x_1876:
[----:B------:R-:W-:Y:S05]  /*7a70*/  BSYNC B0 ;  /* 0x0000000000007941 */ /* 0x000fea0003800000 */
.L_x_1875:
        /* <DEDUP_REMOVED lines=28> */
.L_x_1877:
        /* <DEDUP_REMOVED lines=20> */
.L_x_1879:
[----:B------:R-:W-:Y:S05]  /*7d80*/  BSYNC B0 ;  /* 0x0000000000007941 */ /* 0x000fea0003800000 */
.L_x_1878:
        /* <DEDUP_REMOVED lines=27> */
.L_x_1880:
        /* <DEDUP_REMOVED lines=20> */
.L_x_1882:
[----:B------:R-:W-:Y:S05]  /*8080*/  BSYNC B0 ;  /* 0x0000000000007941 */ /* 0x000fea0003800000 */
.L_x_1881:
        /* <DEDUP_REMOVED lines=27> */
.L_x_1883:
        /* <DEDUP_REMOVED lines=20> */
.L_x_1885:
[----:B------:R-:W-:Y:S05]  /*8380*/  BSYNC B0 ;  /* 0x0000000000007941 */ /* 0x000fea0003800000 */
.L_x_1884:
        /* <DEDUP_REMOVED lines=27> */
.L_x_1886:
        /* <DEDUP_REMOVED lines=20> */
.L_x_1888:
[----:B------:R-:W-:Y:S05]  /*8680*/  BSYNC B0 ;  /* 0x0000000000007941 */ /* 0x000fea0003800000 */
.L_x_1887:
        /* <DEDUP_REMOVED lines=27> */
.L_x_1889:
        /* <DEDUP_REMOVED lines=20> */
.L_x_1891:
[----:B------:R-:W-:Y:S05]  /*8980*/  BSYNC B0 ;  /* 0x0000000000007941 */ /* 0x000fea0003800000 */
.L_x_1890:
        /* <DEDUP_REMOVED lines=29> */
.L_x_1892:
        /* <DEDUP_REMOVED lines=25> */
.L_x_1894:
[----:B------:R-:W-:Y:S05]  /*8cf0*/  BSYNC B0 ;  /* 0x0000000000007941 */ /* 0x000fea0003800000 */
.L_x_1893:
        /* <DEDUP_REMOVED lines=27> */
.L_x_1895:
        /* <DEDUP_REMOVED lines=25> */
.L_x_1897:
[----:B------:R-:W-:Y:S05]  /*9040*/  BSYNC B0 ;  /* 0x0000000000007941 */ /* 0x000fea0003800000 */
.L_x_1896:
        /* <DEDUP_REMOVED lines=27> */
.L_x_1898:
        /* <DEDUP_REMOVED lines=27> */
.L_x_1900:
[----:B------:R-:W-:Y:S05]  /*93b0*/  BSYNC B0 ;  /* 0x0000000000007941 */ /* 0x000fea0003800000 */
.L_x_1899:
        /* <DEDUP_REMOVED lines=25> */
.L_x_1901:
        /* <DEDUP_REMOVED lines=22> */
.L_x_1903:
[----:B------:R-:W-:Y:S05]  /*96b0*/  BSYNC B0 ;  /* 0x0000000000007941 */ /* 0x000fea0003800000 */
.L_x_1902:
[----:B------:R-:W-:Y:S02]  /*96c0*/  IADD3 R26, R31, R26, RZ ;  /* 0x0000001a1f1a7210 */ /* 0x000fe40007ffe0ff */
[----:B------:R-:W-:Y:S02]  /*96d0*/  IADD3 R27, R27, 0x1, RZ ;  /* 0x000000011b1b7810 */ /* 0x000fe40007ffe0ff */
[----:B------:R-:W-:-:S13]  /*96e0*/  ISETP.GE.AND P0, PT, R26, UR4, PT ;  /* 0x000000041a007c0c */ /* 0x000fda000bf06270 */
[----:B------:R-:W-:Y:S05]  /*96f0*/  @!P0 BRA `(.L_x_1904) ;  /* 0xffffff7000108947 */ /* 0x000fea000383ffff */
.L_x_1821:
        /* <DEDUP_REMOVED lines=23> */
.L_x_1906:
[----:B------:R-:W-:Y:S05]  /*9870*/  BSYNC B0 ;  /* 0x0000000000007941 */ /* 0x000fea0003800000 */
.L_x_1905:
[----:B------:R-:W-:Y:S05]  /*9880*/  @P0 EXIT ;  /* 0x000000000000094d */ /* 0x000fea0003800000 */
[----:B------:R-:W-:Y:S05]  /*9890*/  @P2 BRA `(.L_x_1907) ;  /* 0x0000000000202947 */ /* 0x000fea0003800000 */
[----:B------:R-:W-:-:S05]  /*98a0*/  IMAD R0, R4, R7, RZ ;  /* 0x0000000704007224 */ /* 0x000fca00078e02ff */
[----:B------:R-:W-:-:S13]  /*98b0*/  ISETP.NE.AND P0, PT, R0, -0x1, PT ;  /* 0xffffffff0000780c */ /* 0x000fda0003f05270 */
[----:B------:R-:W-:Y:S05]  /*98c0*/  @!P0 BRA `(.L_x_1907) ;  /* 0x0000000000148947 */ /* 0x000fea0003800000 */
.L_x_1908:
[----:B0-----:R-:W2:Y:S04]  /*98d0*/  LDG.E.STRONG.GPU R5, desc[UR8][R2.64] ;  /* 0x0000000802057981 */ /* 0x001ea8000c1ef900 */
[----:B--2---:R-:W-:Y:S01]  /*98e0*/  CCTL.IVALL ;  /* 0x00000000ff00798f */ /* 0x004fe20002000000 */
[----:B------:R-:W-:Y:S05]  /*98f0*/  YIELD ;  /* 0x0000000000007946 */ /* 0x000fea0003800000 */
[----:B------:R-:W-:-:S13]  /*9900*/  ISETP.NE.AND P0, PT, R5, R0, PT ;  /* 0x000000000500720c */ /* 0x000fda0003f05270 */
[----:B------:R-:W-:Y:S05]  /*9910*/  @P0 BRA `(.L_x_1908) ;  /* 0xfffffffc00ec0947 */ /* 0x000fea000383ffff */
.L_x_1907:
        /* <DEDUP_REMOVED lines=24> */
.L_x_1909:
        /* <DEDUP_REMOVED lines=25> */
.L_x_1910:
        /* <DEDUP_REMOVED lines=13> */
.L_x_5154:


//--------------------- .text._Z35group_norm_nhwc_bwd_one_pass_kernelI11Fp16IOFp16WLi512ELi48ELi384EEv26Group_norm_nhwc_bwd_params --------------------------
	.section	.text._Z35group_norm_nhwc_bwd_one_pass_kernelI11Fp16IOFp16WLi512ELi48ELi384EEv26Group_norm_nhwc_bwd_params,"ax",@progbits
	.align	128
        .global         _Z35group_norm_nhwc_bwd_one_pass_kernelI11Fp16IOFp16WLi512ELi48ELi384EEv26Group_norm_nhwc_bwd_params
        .type           _Z35group_norm_nhwc_bwd_one_pass_kernelI11Fp16IOFp16WLi512ELi48ELi384EEv26Group_norm_nhwc_bwd_params,@function
        .size           _Z35group_norm_nhwc_bwd_one_pass_kernelI11Fp16IOFp16WLi512ELi48ELi384EEv26Group_norm_nhwc_bwd_params,(.L_x_5155 - _Z35group_norm_nhwc_bwd_one_pass_kernelI11Fp16IOFp16WLi512ELi48ELi384EEv26Group_norm_nhwc_bwd_params)
        .other          _Z35group_norm_nhwc_bwd_one_pass_kernelI11Fp16IOFp16WLi512ELi48ELi384EEv26Group_norm_nhwc_bwd_params,@"STO_CUDA_ENTRY STV_DEFAULT"
_Z35group_norm_nhwc_bwd_one_pass_kernelI11Fp16IOFp16WLi512ELi48ELi384EEv26Group_norm_nhwc_bwd_params:
.text._Z35group_norm_nhwc_bwd_one_pass_kernelI11Fp16IOFp16WLi512ELi48ELi384EEv26Group_norm_nhwc_bwd_params:
        /* <DEDUP_REMOVED lines=195> */
.L_x_2058:
        /* <DEDUP_REMOVED lines=777> */
[----:B--2---:R-:W-:Y:S02]  /*3cc0*/  @P0 HADD2.F32 R109, -RZ, R39.H0_H0 ;  /* 0x20000027ff6d0230 */ /* 0x004fe40000004100 */
[----:B---3--:R-:W-:Y:S02]  /*3cd0*/  @P0 HADD2.F32 R110, -RZ, R38.H0_H0 ;  /* 0x20000026ff6e0230 */ /* 0x008fe40000004100 */
[----:B----4-:R-:W-:Y:S02]  /*3ce0*/  HADD2.F32 R108, -RZ, R108.H0_H0 ;  /* 0x2000006cff6c7230 */ /* 0x010fe40000004100 */
[----:B------:R-:W-:-:S07]  /*3cf0*/  HADD2.F32 R111, -RZ, R111.H0_H0 ;  /* 0x2000006fff6f7230 */ /* 0x000fce0000004100 */
.L_x_1913:
[----:B------:R-:W-:Y:S05]  /*3d00*/  BSYNC B0 ;  /* 0x0000000000007941 */ /* 0x000fea0003800000 */
.L_x_1912:
        /* <DEDUP_REMOVED lines=36> */
.L_x_1914:
        /* <DEDUP_REMOVED lines=26> */
.L_x_1915:
        /* <DEDUP_REMOVED lines=41> */
.L_x_1916:
        /* <DEDUP_REMOVED lines=37> */
.L_x_1917:
        /* <DEDUP_REMOVED lines=37> */
.L_x_1918:
        /* <DEDUP_REMOVED lines=37> */
.L_x_1919:
        /* <DEDUP_REMOVED lines=37> */
.L_x_1920:
        /* <DEDUP_REMOVED lines=37> */
.L_x_1921:
        /* <DEDUP_REMOVED lines=37> */
.L_x_1922:
        /* <DEDUP_REMOVED lines=37> */
.L_x_1923:
        /* <DEDUP_REMOVED lines=37> */
.L_x_1924:
        /* <DEDUP_REMOVED lines=37> */
.L_x_1925:
        /* <DEDUP_REMOVED lines=37> */
.L_x_1926:
        /* <DEDUP_REMOVED lines=37> */
.L_x_1927:
        /* <DEDUP_REMOVED lines=37> */
.L_x_1928:
        /* <DEDUP_REMOVED lines=37> */
.L_x_1929:
        /* <DEDUP_REMOVED lines=37> */
.L_x_1930:
        /* <DEDUP_REMOVED lines=37> */
.L_x_1931:
        /* <DEDUP_REMOVED lines=37> */
.L_x_1932:
        /* <DEDUP_REMOVED lines=37> */
.L_x_1933:
        /* <DEDUP_REMOVED lines=37> */
.L_x_1934:
        /* <DEDUP_REMOVED lines=38> */
.L_x_1935:
        /* <DEDUP_REMOVED lines=32> */
.L_x_1936:
        /* <DEDUP_REMOVED lines=38> */
.L_x_1937:
        /* <DEDUP_REMOVED lines=32> */
.L_x_1938:
        /* <DEDUP_REMOVED lines=38> */
.L_x_1939:
        /* <DEDUP_REMOVED lines=32> */
.L_x_1940:
        /* <DEDUP_REMOVED lines=38> */
.L_x_1941:
        /* <DEDUP_REMOVED lines=32> */
.L_x_1942:
        /* <DEDUP_REMOVED lines=35> */
.L_x_1943:
        /* <DEDUP_REMOVED lines=33> */
.L_x_1944:
        /* <DEDUP_REMOVED lines=33> */
.L_x_1945:
        /* <DEDUP_REMOVED lines=107> */
.L_x_1947:
[----:B------:R-:W-:Y:S05]  /*8ba0*/  BSYNC B0 ;  /* 0x0000000000007941 */ /* 0x000fea0003800000 */
.L_x_1946:
        /* <DEDUP_REMOVED lines=81> */
.L_x_1949:
[----:B------:R-:W-:Y:S05]  /*90c0*/  BSYNC B0 ;  /* 0x0000000000007941 */ /* 0x000fea0003800000 */
.L_x_1948:
        /* <DEDUP_REMOVED lines=13> */
.L_x_1951:
[----:B------:R-:W-:Y:S05]  /*91a0*/  BSYNC B0 ;  /* 0x0000000000007941 */ /* 0x000fea0003800000 */
.L_x_1950:
        /* <DEDUP_REMOVED lines=35> */
.L_x_1954:
[----:B-1----:R-:W2:Y:S04]  /*93e0*/  LDG.E.STRONG.GPU R42, desc[UR8][R38.64] ;  /* 0x00000008262a7981 */ /* 0x002ea8000c1ef900 */
[----:B--2---:R-:W-:Y:S01]  /*93f0*/  CCTL.IVALL ;  /* 0x00000000ff00798f */ /* 0x004fe20002000000 */
[----:B------:R-:W-:Y:S05]  /*9400*/  YIELD ;  /* 0x0000000000007946 */ /* 0x000fea0003800000 */
[----:B------:R-:W-:-:S13]  /*9410*/  ISETP.NE.AND P6, PT, R42, R47, PT ;  /* 0x0000002f2a00720c */ /* 0x000fda0003fc5270 */
[----:B------:R-:W-:Y:S05]  /*9420*/  @P6 BRA `(.L_x_1954) ;  /* 0xfffffffc00ec6947 */ /* 0x000fea000383ffff */
.L_x_1953:
        /* <DEDUP_REMOVED lines=23> */
.L_x_1958:
        /* <DEDUP_REMOVED lines=115> */
.L_x_1957:
        /* <DEDUP_REMOVED lines=63> */
.L_x_1959:
[----:B------:R-:W-:-:S04]  /*a0c0*/  LOP3.LUT P6, RZ, R4, 0x1, RZ, 0xc0, !PT ;  /* 0x0000000104ff7812 */ /* 0x000fc800078cc0ff */
[----:B------:R-:W-:-:S13]  /*a0d0*/  ISETP.NE.OR P6, PT, R39, RZ, P6 ;  /* 0x000000ff2700720c */ /* 0x000fda00037c5670 */
[----:B------:R-:W-:Y:S05]  /*a0e0*/  @!P6 BRA `(.L_x_1955) ;  /* 0x00000000007ce947 */ /* 0x000fea0003800000 */
.L_x_1956:
        /* <DEDUP_REMOVED lines=31> */
.L_x_1955:
        /* <DEDUP_REMOVED lines=10> */
.L_x_1961:
[----:B------:R-:W-:Y:S05]  /*a380*/  BSYNC B0 ;  /* 0x0000000000007941 */ /* 0x000fea0003800000 */
.L_x_1960:
        /* <DEDUP_REMOVED lines=17> */
.L_x_1952:
        /* <DEDUP_REMOVED lines=42> */
.L_x_1962:
        /* <DEDUP_REMOVED lines=21> */
.L_x_1964:
[----:B------:R-:W-:Y:S05]  /*a890*/  BSYNC B0 ;  /* 0x0000000000007941 */ /* 0x000fea0003800000 */
.L_x_1963:
        /* <DEDUP_REMOVED lines=28> */
.L_x_1965:
        /* <DEDUP_REMOVED lines=21> */
.L_x_1967:
[----:B------:R-:W-:Y:S05]  /*abb0*/  BSYNC B0 ;  /* 0x0000000000007941 */ /* 0x000fea0003800000 */
.L_x_1966:
        /* <DEDUP_REMOVED lines=28> */
.L_x_1968:
        /* <DEDUP_REMOVED lines=21> */
.L_x_1970:
[----:B------:R-:W-:Y:S05]  /*aed0*/  BSYNC B0 ;  /* 0x0000000000007941 */ /* 0x000fea0003800000 */
.L_x_1969:
        /* <DEDUP_REMOVED lines=28> */
.L_x_1971:
        /* <DEDUP_REMOVED lines=21> */
.L_x_1973:
[----:B------:R-:W-:Y:S05]  /*b1f0*/  BSYNC B0 ;  /* 0x0000000000007941 */ /* 0x000fea0003800000 */
.L_x_1972:
        /* <DEDUP_REMOVED lines=28> */
.L_x_1974:
        /* <DEDUP_REMOVED lines=21> */
.L_x_1976:
[----:B------:R-:W-:Y:S05]  /*b510*/  BSYNC B0 ;  /* 0x0000000000007941 */ /* 0x000fea0003800000 */
.L_x_1975:
        /* <DEDUP_REMOVED lines=28> */
.L_x_1977:
        /* <DEDUP_REMOVED lines=21> */
.L_x_1979:
[----:B------:R-:W-:Y:S05]  /*b830*/  BSYNC B0 ;  /* 0x0000000000007941 */ /* 0x000fea0003800000 */
.L_x_1978:
        /* <DEDUP_REMOVED lines=28> */
.L_x_1980:
        /* <DEDUP_REMOVED lines=21> */
.L_x_1982:
[----:B------:R-:W-:Y:S05]  /*bb50*/  BSYNC B0 ;  /* 0x0000000000007941 */ /* 0x000fea0003800000 */
.L_x_1981:
        /* <DEDUP_REMOVED lines=28> */
.L_x_1983:
        /* <DEDUP_REMOVED lines=23> */
.L_x_1985:
[----:B------:R-:W-:Y:S05]  /*be90*/  BSYNC B0 ;  /* 0x0000000000007941 */ /* 0x000fea0003800000 */
.L_x_1984:
        /* <DEDUP_REMOVED lines=28> */
.L_x_1986:
        /* <DEDUP_REMOVED lines=23> */
.L_x_1988:
[----:B------:R-:W-:Y:S05]  /*c1d0*/  BSYNC B0 ;  /* 0x0000000000007941 */ /* 0x000fea0003800000 */
.L_x_1987:
        /* <DEDUP_REMOVED lines=28> */
.L_x_1989:
        /* <DEDUP_REMOVED lines=23> */
.L_x_1991:
[----:B------:R-:W-:Y:S05]  /*c510*/  BSYNC B0 ;  /* 0x0000000000007941 */ /* 0x000fea0003800000 */
.L_x_1990:
        /* <DEDUP_REMOVED lines=28> */
.L_x_1992:
        /* <DEDUP_REMOVED lines=23> */
.L_x_1994:
[----:B------:R-:W-:Y:S05]  /*c850*/  BSYNC B0 ;  /* 0x0000000000007941 */ /* 0x000fea0003800000 */
.L_x_1993:
        /* <DEDUP_REMOVED lines=28> */
.L_x_1995:
        /* <DEDUP_REMOVED lines=23> */
.L_x_1997:
[----:B------:R-:W-:Y:S05]  /*cb90*/  BSYNC B0 ;  /* 0x0000000000007941 */ /* 0x000fea0003800000 */
.L_x_1996:
        /* <DEDUP_REMOVED lines=28> */
.L_x_1998:
        /* <DEDUP_REMOVED lines=23> */
.L_x_2000:
[----:B------:R-:W-:Y:S05]  /*ced0*/  BSYNC B0 ;  /* 0x0000000000007941 */ /* 0x000fea0003800000 */
.L_x_1999:
        /* <DEDUP_REMOVED lines=28> */
.L_x_2001:
        /* <DEDUP_REMOVED lines=23> */
.L_x_2003:
[----:B------:R-:W-:Y:S05]  /*d210*/  BSYNC B0 ;  /* 0x0000000000007941 */ /* 0x000fea0003800000 */
.L_x_2002:
        /* <DEDUP_REMOVED lines=28> */
.L_x_2004:
        /* <DEDUP_REMOVED lines=23> */
.L_x_2006:
[----:B------:R-:W-:Y:S05]  /*d550*/  BSYNC B0 ;  /* 0x0000000000007941 */ /* 0x000fea0003800000 */
.L_x_2005:
        /* <DEDUP_REMOVED lines=28> */
.L_x_2007:
        /* <DEDUP_REMOVED lines=23> */
.L_x_2009:
[----:B------:R-:W-:Y:S05]  /*d890*/  BSYNC B0 ;  /* 0x0000000000007941 */ /* 0x000fea0003800000 */
.L_x_2008:
        /* <DEDUP_REMOVED lines=28> */
.L_x_2010:
        /* <DEDUP_REMOVED lines=23> */
.L_x_2012:
[----:B------:R-:W-:Y:S05]  /*dbd0*/  BSYNC B0 ;  /* 0x0000000000007941 */ /* 0x000fea0003800000 */
.L_x_2011:
        /* <DEDUP_REMOVED lines=28> */
.L_x_2013:
        /* <DEDUP_REMOVED lines=23> */
.L_x_2015:
[----:B------:R-:W-:Y:S05]  /*df10*/  BSYNC B0 ;  /* 0x0000000000007941 */ /* 0x000fea0003800000 */
.L_x_2014:
        /* <DEDUP_REMOVED lines=28> */
.L_x_2016:
        /* <DEDUP_REMOVED lines=23> */
.L_x_2018:
[----:B------:R-:W-:Y:S05]  /*e250*/  BSYNC B0 ;  /* 0x0000000000007941 */ /* 0x000fea0003800000 */
.L_x_2017:
        /* <DEDUP_REMOVED lines=28> */
.L_x_2019:
        /* <DEDUP_REMOVED lines=22> */
.L_x_2021:
[----:B------:R-:W-:Y:S05]  /*e580*/  BSYNC B0 ;  /* 0x0000000000007941 */ /* 0x000fea0003800000 */
.L_x_2020:
        /* <DEDUP_REMOVED lines=28> */
.L_x_2022:
        /* <DEDUP_REMOVED lines=20> */
.L_x_2024:
[----:B------:R-:W-:Y:S05]  /*e890*/  BSYNC B0 ;  /* 0x0000000000007941 */ /* 0x000fea0003800000 */
.L_x_2023:
        /* <DEDUP_REMOVED lines=27> */
.L_x_2025:
        /* <DEDUP_REMOVED lines=20> */
.L_x_2027:
[----:B------:R-:W-:Y:S05]  /*eb90*/  BSYNC B0 ;  /* 0x0000000000007941 */ /* 0x000fea0003800000 */
.L_x_2026:
        /* <DEDUP_REMOVED lines=27> */
.L_x_2028:
        /* <DEDUP_REMOVED lines=20> */
.L_x_2030:
[----:B------:R-:W-:Y:S05]  /*ee90*/  BSYNC B0 ;  /* 0x0000000000007941 */ /* 0x000fea0003800000 */
.L_x_2029:
        /* <DEDUP_REMOVED lines=27> */
.L_x_2031:
        /* <DEDUP_REMOVED lines=20> */
.L_x_2033:
[----:B------:R-:W-:Y:S05]  /*f190*/  BSYNC B0 ;  /* 0x0000000000007941 */ /* 0x000fea0003800000 */
.L_x_2032:
        /* <DEDUP_REMOVED lines=27> */
.L_x_2034:
        /* <DEDUP_REMOVED lines=20> */
.L_x_2036:
[----:B------:R-:W-:Y:S05]  /*f490*/  BSYNC B0 ;  /* 0x0000000000007941 */ /* 0x000fea0003800000 */
.L_x_2035:
        /* <DEDUP_REMOVED lines=29> */
.L_x_2037:
        /* <DEDUP_REMOVED lines=26> */
.L_x_2039:
[----:B------:R-:W-:Y:S05]  /*f810*/  BSYNC B0 ;  /* 0x0000000000007941 */ /* 0x000fea0003800000 */
.L_x_2038:
        /* <DEDUP_REMOVED lines=27> */
.L_x_2040:
        /* <DEDUP_REMOVED lines=26> */
.L_x_2042:
[----:B------:R-:W-:Y:S05]  /*fb70*/  BSYNC B0 ;  /* 0x0000000000007941 */ /* 0x000fea0003800000 */
.L_x_2041:
        /* <DEDUP_REMOVED lines=27> */
.L_x_2043:
        /* <DEDUP_REMOVED lines=26> */
.L_x_2045:
[----:B------:R-:W-:Y:S05]  /*fed0*/  BSYNC B0 ;  /* 0x0000000000007941 */ /* 0x000fea0003800000 */
.L_x_2044:
        /* <DEDUP_REMOVED lines=27> */
.L_x_2046:
        /* <DEDUP_REMOVED lines=25> */
.L_x_2048:
[----:B------:R-:W-:Y:S05]  /*10220*/  BSYNC B0 ;  /* 0x0000000000007941 */ /* 0x000fea0003800000 */
.L_x_2047:
        /* <DEDUP_REMOVED lines=27> */
.L_x_2049:
        /* <DEDUP_REMOVED lines=25> */
.L_x_2051:
[----:B------:R-:W-:Y:S05]  /*10570*/  BSYNC B0 ;  /* 0x0000000000007941 */ /* 0x000fea0003800000 */
.L_x_2050:
        /* <DEDUP_REMOVED lines=27> */
.L_x_2052:
        /* <DEDUP_REMOVED lines=27> */
.L_x_2054:
[----:B------:R-:W-:Y:S05]  /*108e0*/  BSYNC B0 ;  /* 0x0000000000007941 */ /* 0x000fea0003800000 */
.L_x_2053:
        /* <DEDUP_REMOVED lines=23> */
.L_x_2055:
        /* <DEDUP_REMOVED lines=22> */
.L_x_2057:
[----:B------:R-:W-:Y:S05]  /*10bc0*/  BSYNC B0 ;  /* 0x0000000000007941 */ /* 0x000fea0003800000 */
.L_x_2056:
[----:B0-----:R-:W0:Y:S01]  /*10bd0*/  LDC R6, c[0x0][0x10] ;  /* 0x00000400ff067b82 */ /* 0x001e220000000800 */
[----:B------:R-:W-:Y:S02]  /*10be0*/  IADD3 R117, R117, 0x1, RZ ;  /* 0x0000000175757810 */ /* 0x000fe40007ffe0ff */
[----:B0-----:R-:W-:-:S04]  /*10bf0*/  IADD3 R3, R6, R3, RZ ;  /* 0x0000000306037210 */ /* 0x001fc80007ffe0ff */
[----:B------:R-:W-:-:S13]  /*10c00*/  ISETP.GE.AND P0, PT, R3, UR4, PT ;  /* 0x0000000403007c0c */ /* 0x000fda000bf06270 */
[----:B------:R-:W-:Y:S05]  /*10c10*/  @!P0 BRA `(.L_x_2058) ;  /* 0xffffff0000048947 */ /* 0x000fea000383ffff */
.L_x_1911:
        /* <DEDUP_REMOVED lines=19> */
.L_x_2060:
[----:B------:R-:W-:Y:S05]  /*10d50*/  BSYNC B0 ;  /* 0x0000000000007941 */ /* 0x000fea0003800000 */
.L_x_2059:
        /* <DEDUP_REMOVED lines=11> */
.L_x_2062:
[----:B------:R-:W2:Y:S04]  /*10e10*/  LDG.E.STRONG.GPU R5, desc[UR8][R2.64] ;  /* 0x0000000802057981 */ /* 0x000ea8000c1ef900 */
[----:B--2---:R-:W-:Y:S01]  /*10e20*/  CCTL.IVALL ;  /* 0x00000000ff00798f */ /* 0x004fe20002000000 */
[----:B------:R-:W-:Y:S05]  /*10e30*/  YIELD ;  /* 0x0000000000007946 */ /* 0x000fea0003800000 */
[----:B------:R-:W-:-:S13]  /*10e40*/  ISETP.NE.AND P0, PT, R5, R4, PT ;  /* 0x000000040500720c */ /* 0x000fda0003f05270 */
[----:B------:R-:W-:Y:S05]  /*10e50*/  @P0 BRA `(.L_x_2062) ;  /* 0xfffffffc00ec0947 */ /* 0x000fea000383ffff */
.L_x_2061:
        /* <DEDUP_REMOVED lines=25> */
.L_x_2063:
        /* <DEDUP_REMOVED lines=25> */
.L_x_2064:
        /* <DEDUP_REMOVED lines=16> */
.L_x_5155:


//--------------------- .text._Z35group_norm_nhwc_bwd_one_pass_kernelI11Fp32IOFp32WLi64ELi48ELi384EEv26Group_norm_nhwc_bwd_params --------------------------
	.section	.text._Z35group_norm_nhwc_bwd_one_pass_kernelI11Fp32IOFp32WLi64ELi48ELi384EEv26Group_norm_nhwc_bwd_params,"ax",@progbits
	.align	128
        .global         _Z35group_norm_nhwc_bwd_one_pass_kernelI11Fp32IOFp32WLi64ELi48ELi384EEv26Group_norm_nhwc_bwd_params
        .type           _Z35group_norm_nhwc_bwd_one_pass_kernelI11Fp32IOFp32WLi64ELi48ELi384EEv26Group_norm_nhwc_bwd_params,@function
        .size           _Z35group_norm_nhwc_bwd_one_pass_kernelI11Fp32IOFp32WLi64ELi48ELi384EEv26Group_norm_nhwc_bwd_params,(.L_x_5156 - _Z35group_norm_nhwc_bwd_one_pass_kernelI11Fp32IOFp32WLi64ELi48ELi384EEv26Group_norm_nhwc_bwd_params)
        .other          _Z35group_norm_nhwc_bwd_one_pass_kernelI11Fp32IOFp32WLi64ELi48ELi384EEv26Group_norm_nhwc_bwd_params,@"STO_CUDA_ENTRY STV_DEFAULT"
_Z35group_norm_nhwc_bwd_one_pass_kernelI11Fp32IOFp32WLi64ELi48ELi384EEv26Group_norm_nhwc_bwd_params:
.text._Z35group_norm_nhwc_bwd_one_pass_kernelI11Fp32IOFp32WLi64ELi48ELi384EEv26Group_norm_nhwc_bwd_params:
        /* <DEDUP_REMOVED lines=14> */
[----:B------:R-:W-:Y:S01]  /*00e0*/  UIMAD.WIDE.U32 UR6, UR10, 0x3, URZ ;  /* 0x000000030a0678a5 */ /* 0x000fe2000f8e003f */
[----:B------:R-:W-:Y:S01]  /*00f0*/  SHF.R.S32.HI R0, RZ, 0x1f, R47 ;  /* 0x0000001fff007819 */ /* 0x000fe2000001142f */
[----:B------:R-:W-:Y:S01]  /*0100*/  UIMAD UR9, UR11, 0x3, URZ ;  /* 0x000000030b0978a4 */ /* 0x000fe2000f8e023f */
[----:B------:R-:W-:Y:S01]  /*0110*/  SHF.R.U32.HI R2, RZ, 0x4, R3 ;  /* 0x00000004ff027819 */ /* 0x000fe20000011603 */
[----:B------:R-:W0:Y:S01]  /*0120*/  LDC R5, c[0x0][0x2ac] ;  /* 0x0000ab00ff057b82 */ /* 0x000e220000000800 */
[----:B------:R-:W-:Y:S01]  /*0130*/  ULEA.HI UR10, UP0, UR11, UR10, URZ, 0x1 ;  /* 0x0000000a0b0a7291 */ /* 0x000fe2000f81083f */
[----:B------:R-:W-:Y:S01]  /*0140*/  LEA.HI R0, R0, R47, RZ, 0x5 ;  /* 0x0000002f00007211 */ /* 0x000fe200078f28ff */
[----:B------:R-:W-:Y:S01]  /*0150*/  UIADD3 UR9, UR7, UR9, URZ ;  /* 0x0000000907097290 */ /* 0x000fe2000fffe03f */
[----:B------:R-:W-:Y:S01]  /*0160*/  IMAD R48, R2, -0x18, R47 ;  /* 0xffffffe802307824 */ /* 0x000fe200078e022f */
[----:B------:R-:W-:Y:S01]  /*0170*/  UIADD3.X UR11, URZ, UR11, URZ, UP0, !UPT ;  /* 0x0000000b3f0b7290 */ /* 0x000fe200087fe43f */
[----:B------:R-:W-:Y:S01]  /*0180*/  SHF.R.S32.HI R0, RZ, 0x5, R0 ;  /* 0x00000005ff007819 */ /* 0x000fe20000011400 */
[----:B------:R-:W-:Y:S01]  /*0190*/  ULDC.64 UR16, c[0x0][0x290] ;  /* 0x0000a40000107ab9 */ /* 0x000fe20000000a00 */
[----:B------:R-:W2:Y:S01]  /*01a0*/  S2UR UR8, SR_CgaCtaId ;  /* 0x00000000000879c3 */ /* 0x000ea20000008800 */
[----:B------:R-:W-:Y:S01]  /*01b0*/  ULEA.HI UR7, UP0, UR9, UR6, URZ, 0x1 ;  /* 0x0000000609077291 */ /* 0x000fe2000f81083f */
[----:B------:R-:W-:Y:S01]  /*01c0*/  SHF.L.U32 R48, R48, 0x1, RZ ;  /* 0x0000000130307819 */ /* 0x000fe200000006ff */
[----:B------:R-:W-:Y:S01]  /*01d0*/  UMOV UR4, 0x400 ;  /* 0x0000040000047882 */ /* 0x000fe20000000000 */
[----:B------:R-:W-:-:S02]  /*01e0*/  USHF.R.S64 UR6, UR10, 0x1, UR11 ;  /* 0x000000010a067899 */ /* 0x000fc4000800100b */
[----:B------:R-:W-:Y:S01]  /*01f0*/  UIADD3.X UR9, URZ, UR9, URZ, UP0, !UPT ;  /* 0x000000093f097290 */ /* 0x000fe200087fe43f */
[----:B------:R-:W-:-:S03]  /*0200*/  ULDC.U8 UR18, c[0x0][0x2a4] ;  /* 0x0000a90000127ab9 */ /* 0x000fc60000000000 */
[----:B------:R-:W-:Y:S02]  /*0210*/  USHF.R.S64 UR7, UR7, 0x1, UR9 ;  /* 0x0000000107077899 */ /* 0x000fe40008001009 */
[----:B------:R-:W-:Y:S01]  /*0220*/  USHF.R.S32.HI UR9, URZ, 0x1, UR9 ;  /* 0x000000013f097899 */ /* 0x000fe20008011409 */
[----:B0-----:R-:W-:-:S03]  /*0230*/  IMAD R46, R5, UR13, R2 ;  /* 0x0000000d052e7c24 */ /* 0x001fc6000f8e0202 */
[----:B------:R-:W-:Y:S02]  /*0240*/  USHF.L.U64.HI UR9, UR7, 0x2, UR9 ;  /* 0x0000000207097899 */ /* 0x000fe40008010209 */
[----:B------:R-:W-:Y:S02]  /*0250*/  ISETP.GE.U32.AND P1, PT, R46, UR16, PT ;  /* 0x000000102e007c0c */ /* 0x000fe4000bf26070 */
[----:B------:R-:W-:Y:S01]  /*0260*/  SHF.R.S32.HI R2, RZ, 0x1f, R46 ;  /* 0x0000001fff027819 */ /* 0x000fe2000001142e */
[----:B--2---:R-:W-:Y:S02]  /*0270*/  ULEA UR4, UR8, UR4, 0x18 ;  /* 0x0000000408047291 */ /* 0x004fe4000f8ec03f */
[----:B------:R-:W-:Y:S01]  /*0280*/  USHF.R.S32.HI UR8, URZ, 0x1, UR11 ;  /* 0x000000013f087899 */ /* 0x000fe2000801140b */
[----:B------:R-:W-:-:S03]  /*0290*/  ISETP.GE.AND.EX P1, PT, R2, UR17, PT, P1 ;  /* 0x0000001102007c0c */ /* 0x000fc6000bf26310 */
[----:B------:R-:W-:Y:S01]  /*02a0*/  LEA R44, R0, UR4, 0x3 ;  /* 0x00000004002c7c11 */ /* 0x000fe2000f8e18ff */
[----:B------:R-:W-:Y:S01]  /*02b0*/  USHF.L.U64.HI UR8, UR6, 0x2, UR8 ;  /* 0x0000000206087899 */ /* 0x000fe20008010208 */
[----:B------:R-:W-:Y:S01]  /*02c0*/  ISETP.LT.U32.AND P1, PT, R47, 0x180, !P1 ;  /* 0x000001802f00780c */ /* 0x000fe20004f21070 */
[----:B-1----:R-:W-:-:S12]  /*02d0*/  UMOV UR4, URZ ;  /* 0x0000003f00047c82 */ /* 0x002fd80008000000 */
.L_x_2100:
[----:B0-2---:R-:W0:Y:S01]  /*02e0*/  LDC R6, c[0x0][0x2a0] ;  /* 0x0000a800ff067b82 */ /* 0x005e220000000800 */
[----:B------:R-:W-:Y:S01]  /*02f0*/  ISETP.LE.AND P3, PT, RZ, UR12, PT ;  /* 0x0000000cff007c0c */ /* 0x000fe2000bf63270 */
[----:B------:R-:W-:Y:S01]  /*0300*/  ULDC.64 UR16, c[0x0][0x290] ;  /* 0x0000a40000107ab9 */ /* 0x000fe20000000a00 */
[C---:B------:R-:W-:Y:S01]  /*0310*/  IADD3 R10, R46.reuse, 0x10, RZ ;  /* 0x000000102e0a7810 */ /* 0x040fe20007ffe0ff */
[----:B------:R-:W-:Y:S01]  /*0320*/  ULDC.64 UR10, c[0x0][0x298] ;  /* 0x0000a600000a7ab9 */ /* 0x000fe20000000a00 */
[----:B------:R-:W-:Y:S02]  /*0330*/  IADD3 R18, R46, 0x20, RZ ;  /* 0x000000202e127810 */ /* 0x000fe40007ffe0ff */
[----:B------:R-:W-:Y:S01]  /*0340*/  SHF.R.S32.HI R11, RZ, 0x1f, R10 ;  /* 0x0000001fff0b7819 */ /* 0x000fe2000001140a */
[----:B-1----:R-:W1:Y:S01]  /*0350*/  @P1 LDC.64 R8, c[0x0][0x228] ;  /* 0x00008a00ff081b82 */ /* 0x002e620000000a00 */
[----:B------:R-:W-:Y:S02]  /*0360*/  SHF.R.S32.HI R21, RZ, 0x1f, R18 ;  /* 0x0000001fff157819 */ /* 0x000fe40000011412 */
[----:B0--3--:R-:W-:-:S04]  /*0370*/  IABS R5, R6 ;  /* 0x0000000600057213 */ /* 0x009fc80000000000 */
[----:B------:R-:W0:Y:S08]  /*0380*/  I2F.RP R0, R5 ;  /* 0x0000000500007306 */ /* 0x000e300000209400 */
[----:B0-----:R-:W0:Y:S02]  /*0390*/  MUFU.RCP R0, R0 ;  /* 0x0000000000007308 */ /* 0x001e240000001000 */
[----:B0-----:R-:W-:-:S06]  /*03a0*/  IADD3 R2, R0, 0xffffffe, RZ ;  /* 0x0ffffffe00027810 */ /* 0x001fcc0007ffe0ff */
[----:B------:R0:W2:Y:S02]  /*03b0*/  F2I.FTZ.U32.TRUNC.NTZ R3, R2 ;  /* 0x0000000200037305 */ /* 0x0000a4000021f000 */
[----:B0-----:R-:W-:Y:S01]  /*03c0*/  HFMA2.MMA R2, -RZ, RZ, 0, 0 ;  /* 0x00000000ff027435 */ /* 0x001fe200000001ff */
[----:B--2---:R-:W-:-:S05]  /*03d0*/  IADD3 R4, RZ, -R3, RZ ;  /* 0x80000003ff047210 */ /* 0x004fca0007ffe0ff */
[----:B------:R-:W-:Y:S01]  /*03e0*/  IMAD R7, R4, R5, RZ ;  /* 0x0000000504077224 */ /* 0x000fe200078e02ff */
[----:B------:R-:W-:-:S03]  /*03f0*/  IABS R4, UR12 ;  /* 0x0000000c00047c13 */ /* 0x000fc60008000000 */
[----:B------:R-:W-:Y:S01]  /*0400*/  IMAD.HI.U32 R3, R3, R7, R2 ;  /* 0x0000000703037227 */ /* 0x000fe200078e0002 */
[----:B------:R-:W-:-:S04]  /*0410*/  LOP3.LUT R2, R6, UR12, RZ, 0x3c, !PT ;  /* 0x0000000c06027c12 */ /* 0x000fc8000f8e3cff */
[----:B------:R-:W-:Y:S01]  /*0420*/  ISETP.GE.AND P4, PT, R2, RZ, PT ;  /* 0x000000ff0200720c */ /* 0x000fe20003f86270 */
[----:B------:R-:W-:-:S05]  /*0430*/  IMAD.HI.U32 R3, R3, R4, RZ ;  /* 0x0000000403037227 */ /* 0x000fca00078e00ff */
[----:B------:R-:W-:-:S05]  /*0440*/  IADD3 R0, -R3, RZ, RZ ;  /* 0x000000ff03007210 */ /* 0x000fca0007ffe1ff */
[----:B------:R-:W-:-:S05]  /*0450*/  IMAD R0, R5, R0, R4 ;  /* 0x0000000005007224 */ /* 0x000fca00078e0204 */
[----:B------:R-:W-:-:S13]  /*0460*/  ISETP.GT.U32.AND P2, PT, R5, R0, PT ;  /* 0x000000000500720c */ /* 0x000fda0003f44070 */
[-C--:B------:R-:W-:Y:S02]  /*0470*/  @!P2 IADD3 R0, R0, -R5.reuse, RZ ;  /* 0x800000050000a210 */ /* 0x080fe40007ffe0ff */
[----:B------:R-:W-:Y:S02]  /*0480*/  @!P2 IADD3 R3, R3, 0x1, RZ ;  /* 0x000000010303a810 */ /* 0x000fe40007ffe0ff */
[CC--:B------:R-:W-:Y:S02]  /*0490*/  ISETP.GE.U32.AND P0, PT, R0.reuse, R5.reuse, PT ;  /* 0x000000050000720c */ /* 0x0c0fe40003f06070 */
[----:B------:R-:W-:Y:S02]  /*04a0*/  ISETP.GT.U32.AND P2, PT, R5, R0, PT ;  /* 0x000000000500720c */ /* 0x000fe40003f44070 */
[----:B------:R-:W-:-:S04]  /*04b0*/  IADD3 R5, R0, -R5, RZ ;  /* 0x8000000500057210 */ /* 0x000fc80007ffe0ff */
[----:B------:R-:W-:Y:S02]  /*04c0*/  SEL R0, R5, R0, !P2 ;  /* 0x0000000005007207 */ /* 0x000fe40005000000 */
[----:B------:R-:W-:Y:S02]  /*04d0*/  ISETP.NE.AND P2, PT, R6, RZ, PT ;  /* 0x000000ff0600720c */ /* 0x000fe40003f45270 */
[----:B------:R-:W-:Y:S02]  /*04e0*/  @!P3 IADD3 R0, -R0, RZ, RZ ;  /* 0x000000ff0000b210 */ /* 0x000fe40007ffe1ff */
[----:B------:R-:W-:Y:S02]  /*04f0*/  @P0 IADD3 R3, R3, 0x1, RZ ;  /* 0x0000000103030810 */ /* 0x000fe40007ffe0ff */
[----:B------:R-:W-:Y:S02]  /*0500*/  ISETP.GE.U32.AND P0, PT, R10, UR16, PT ;  /* 0x000000100a007c0c */ /* 0x000fe4000bf06070 */
[----:B------:R-:W-:-:S02]  /*0510*/  MOV R2, R3 ;  /* 0x0000000300027202 */ /* 0x000fc40000000f00 */
[----:B------:R-:W-:Y:S02]  /*0520*/  LOP3.LUT R3, RZ, R6, RZ, 0x33, !PT ;  /* 0x00000006ff037212 */ /* 0x000fe400078e33ff */
[----:B------:R-:W-:Y:S02]  /*0530*/  @!P4 IADD3 R2, -R2, RZ, RZ ;  /* 0x000000ff0202c210 */ /* 0x000fe40007ffe1ff */
[C---:B------:R-:W-:Y:S02]  /*0540*/  SEL R42, R3.reuse, R0, !P2 ;  /* 0x00000000032a7207 */ /* 0x040fe40005000000 */
[----:B------:R-:W-:Y:S02]  /*0550*/  SEL R5, R3, R2, !P2 ;  /* 0x0000000203057207 */ /* 0x000fe40005000000 */
[----:B------:R-:W-:Y:S01]  /*0560*/  SHF.R.S32.HI R6, RZ, 0x1f, R48 ;  /* 0x0000001fff067819 */ /* 0x000fe20000011430 */
[----:B------:R-:W-:Y:S01]  /*0570*/  IMAD R25, R42, 0x30, RZ ;  /* 0x000000302a197824 */ /* 0x000fe200078e02ff */
[----:B------:R-:W0:Y:S01]  /*0580*/  @P1 LDC.64 R2, c[0x0][0x288] ;  /* 0x0000a200ff021b82 */ /* 0x000e220000000a00 */
[----:B------:R-:W-:-:S02]  /*0590*/  SHF.R.S32.HI R4, RZ, 0x1f, R5 ;  /* 0x0000001fff047819 */ /* 0x000fc40000011405 */
[----:B------:R-:W-:Y:S02]  /*05a0*/  ISETP.GE.AND.EX P0, PT, R11, UR17, PT, P0 ;  /* 0x000000110b007c0c */ /* 0x000fe4000bf06300 */
[----:B------:R-:W-:Y:S01]  /*05b0*/  IADD3 R50, P3, R48, R25, RZ ;  /* 0x0000001930327210 */ /* 0x000fe20007f7e0ff */
[----:B------:R-:W-:Y:S01]  /*05c0*/  IMAD R4, R4, UR10, RZ ;  /* 0x0000000a04047c24 */ /* 0x000fe2000f8e02ff */
[----:B------:R-:W-:Y:S02]  /*05d0*/  ISETP.GT.U32.OR P0, PT, R47, 0x17f, P0 ;  /* 0x0000017f2f00780c */ /* 0x000fe40000704470 */
[----:B------:R-:W-:Y:S01]  /*05e0*/  LEA.HI.X.SX32 R51, R25, R6, 0x1, P3 ;  /* 0x0000000619337211 */ /* 0x000fe200018f0eff */
[C---:B------:R-:W-:Y:S01]  /*05f0*/  IMAD R53, R5.reuse, UR11, R4 ;  /* 0x0000000b05357c24 */ /* 0x040fe2000f8e0204 */
[----:B------:R-:W-:Y:S01]  /*0600*/  ISETP.GE.U32.AND P2, PT, R18, UR16, PT ;  /* 0x0000001012007c0c */ /* 0x000fe2000bf46070 */
[----:B------:R-:W2:Y:S01]  /*0610*/  @P1 LDC.64 R6, c[0x0][0x230] ;  /* 0x00008c00ff061b82 */ /* 0x000ea20000000a00 */
[----:B------:R-:W-:Y:S01]  /*0620*/  IADD3 R0, R46, 0x30, RZ ;  /* 0x000000302e007810 */ /* 0x000fe20007ffe0ff */
[----:B------:R-:W-:Y:S01]  /*0630*/  IMAD.WIDE.U32 R50, R5, UR10, R50 ;  /* 0x0000000a05327c25 */ /* 0x000fe2000f8e0032 */
[----:B------:R-:W-:Y:S01]  /*0640*/  ULDC.64 UR10, c[0x0][0x248] ;  /* 0x00009200000a7ab9 */ /* 0x000fe20000000a00 */
[----:B------:R-:W-:Y:S01]  /*0650*/  ISETP.GE.AND.EX P2, PT, R21, UR17, PT, P2 ;  /* 0x0000001115007c0c */ /* 0x000fe2000bf46320 */
[----:B------:R-:W-:Y:S01]  /*0660*/  UIMAD.WIDE UR10, UR12, 0x8, UR10 ;  /* 0x000000080c0a78a5 */ /* 0x000fe2000f8e020a */
[----:B------:R-:W-:-:S02]  /*0670*/  ISETP.GE.U32.AND P3, PT, R0, UR16, PT ;  /* 0x0000001000007c0c */ /* 0x000fc4000bf66070 */
[----:B------:R-:W-:Y:S01]  /*0680*/  SHF.R.S32.HI R19, RZ, 0x1f, R0 ;  /* 0x0000001fff137819 */ /* 0x000fe20000011400 */
[----:B------:R-:W3:Y:S01]  /*0690*/  @!P0 LDC.64 R14, c[0x0][0x288] ;  /* 0x0000a200ff0e8b82 */ /* 0x000ee20000000a00 */
[----:B------:R-:W-:Y:S02]  /*06a0*/  ISETP.GT.U32.OR P2, PT, R47, 0x17f, P2 ;  /* 0x0000017f2f00780c */ /* 0x000fe40001744470 */
[----:B------:R-:W-:Y:S02]  /*06b0*/  MOV R16, UR10 ;  /* 0x0000000a00107c02 */ /* 0x000fe40008000f00 */
[----:B------:R-:W-:Y:S02]  /*06c0*/  MOV R17, UR11 ;  /* 0x0000000b00117c02 */ /* 0x000fe40008000f00 */
[----:B------:R-:W-:Y:S01]  /*06d0*/  SHF.R.S32.HI R5, RZ, 0x1f, R46 ;  /* 0x0000001fff057819 */ /* 0x000fe2000001142e */
[----:B------:R-:W4:Y:S01]  /*06e0*/  @!P0 LDC.64 R26, c[0x0][0x230] ;  /* 0x00008c00ff1a8b82 */ /* 0x000f220000000a00 */
[----:B------:R-:W-:-:S02]  /*06f0*/  ISETP.GE.AND.EX P3, PT, R19, UR17, PT, P3 ;  /* 0x0000001113007c0c */ /* 0x000fc4000bf66330 */
[----:B------:R-:W4:Y:S01]  /*0700*/  LDG.E.64 R16, desc[UR14][R16.64] ;  /* 0x0000000e10107981 */ /* 0x000f22000c1e1b00 */
[----:B0-----:R-:W-:Y:S01]  /*0710*/  @P1 IMAD R4, R5, R2, RZ ;  /* 0x0000000205041224 */ /* 0x001fe200078e02ff */
[----:B------:R-:W-:Y:S02]  /*0720*/  ISETP.GT.U32.OR P3, PT, R47, 0x17f, P3 ;  /* 0x0000017f2f00780c */ /* 0x000fe40001f64470 */
[----:B------:R-:W-:Y:S01]  /*0730*/  IADD3 R53, R51, R53, RZ ;  /* 0x0000003533357210 */ /* 0x000fe20007ffe0ff */
[C---:B------:R-:W-:Y:S01]  /*0740*/  @P1 IMAD R23, R46.reuse, R3, R4 ;  /* 0x000000032e171224 */ /* 0x040fe200078e0204 */
[----:B------:R-:W-:Y:S01]  /*0750*/  @P1 MOV R52, R50 ;  /* 0x0000003200341202 */ /* 0x000fe20000000f00 */
[----:B------:R-:W0:Y:S04]  /*0760*/  @!P2 LDC.64 R4, c[0x0][0x288] ;  /* 0x0000a200ff04ab82 */ /* 0x000e280000000a00 */
[----:B------:R-:W-:-:S04]  /*0770*/  @P1 IMAD.WIDE.U32 R12, R46, R2, R52 ;  /* 0x000000022e0c1225 */ /* 0x000fc800078e0034 */
[----:B------:R-:W0:Y:S01]  /*0780*/  @!P3 LDC.64 R2, c[0x0][0x288] ;  /* 0x0000a200ff02bb82 */ /* 0x000e220000000a00 */
[----:B------:R-:W-:Y:S01]  /*0790*/  @P1 IADD3 R23, R13, R23, RZ ;  /* 0x000000170d171210 */ /* 0x000fe20007ffe0ff */
[----:B---3--:R-:W-:Y:S01]  /*07a0*/  @!P0 IMAD R11, R11, R14, RZ ;  /* 0x0000000e0b0b8224 */ /* 0x008fe200078e02ff */
[C---:B------:R-:W-:Y:S02]  /*07b0*/  @P1 SHF.L.U32 R13, R12.reuse, 0x2, RZ ;  /* 0x000000020c0d1819 */ /* 0x040fe400000006ff */
[----:B------:R-:W-:Y:S02]  /*07c0*/  @P1 SHF.L.U64.HI R20, R12, 0x2, R23 ;  /* 0x000000020c141819 */ /* 0x000fe40000010217 */
[C---:B--2---:R-:W-:Y:S01]  /*07d0*/  @P1 IADD3 R6, P4, R13.reuse, R6, RZ ;  /* 0x000000060d061210 */ /* 0x044fe20007f9e0ff */
[----:B------:R-:W2:Y:S01]  /*07e0*/  @!P0 LDC.64 R28, c[0x0][0x228] ;  /* 0x00008a00ff1c8b82 */ /* 0x000ea20000000a00 */
[----:B-1----:R-:W-:Y:S02]  /*07f0*/  @P1 IADD3 R8, P5, R13, R8, RZ ;  /* 0x000000080d081210 */ /* 0x002fe40007fbe0ff */
[----:B------:R-:W-:-:S02]  /*0800*/  @!P0 MOV R12, R50 ;  /* 0x00000032000c8202 */ /* 0x000fc40000000f00 */
[----:B------:R-:W-:Y:S01]  /*0810*/  @!P0 MOV R13, R53 ;  /* 0x00000035000d8202 */ /* 0x000fe20000000f00 */
[C---:B------:R-:W-:Y:S02]  /*0820*/  @!P0 IMAD R33, R10.reuse, R15, R11 ;  /* 0x0000000f0a218224 */ /* 0x040fe400078e020b */
[----:B------:R-:W1:Y:S01]  /*0830*/  @!P2 LDC.64 R30, c[0x0][0x230] ;  /* 0x00008c00ff1eab82 */ /* 0x000e620000000a00 */
[----:B------:R-:W-:-:S04]  /*0840*/  @!P0 IMAD.WIDE.U32 R14, R10, R14, R12 ;  /* 0x0000000e0a0e8225 */ /* 0x000fc800078e000c */
[----:B0-----:R-:W-:Y:S01]  /*0850*/  @!P2 IMAD R21, R21, R4, RZ ;  /* 0x000000041515a224 */ /* 0x001fe200078e02ff */
[----:B------:R-:W-:Y:S02]  /*0860*/  @!P0 IADD3 R33, R15, R33, RZ ;  /* 0x000000210f218210 */ /* 0x000fe40007ffe0ff */
[----:B------:R-:W0:Y:S01]  /*0870*/  @!P3 LDC.64 R12, c[0x0][0x230] ;  /* 0x00008c00ff0cbb82 */ /* 0x000e220000000a00 */
[C---:B------:R-:W-:Y:S02]  /*0880*/  @!P0 SHF.L.U32 R15, R14.reuse, 0x2, RZ ;  /* 0x000000020e0f8819 */ /* 0x040fe400000006ff */
[----:B------:R-:W-:Y:S01]  /*0890*/  @!P0 SHF.L.U64.HI R14, R14, 0x2, R33 ;  /* 0x000000020e0e8819 */ /* 0x000fe20000010221 */
[----:B------:R-:W-:Y:S01]  /*08a0*/  @!P2 IMAD R33, R18, R5, R21 ;  /* 0x000000051221a224 */ /* 0x000fe200078e0215 */
[C---:B------:R-:W-:Y:S02]  /*08b0*/  @P1 IADD3.X R7, R20.reuse, R7, RZ, P4, !PT ;  /* 0x0000000714071210 */ /* 0x040fe400027fe4ff */
[----:B------:R-:W-:Y:S01]  /*08c0*/  @P1 IADD3.X R9, R20, R9, RZ, P5, !PT ;  /* 0x0000000914091210 */ /* 0x000fe20002ffe4ff */
[----:B------:R-:W3:Y:S01]  /*08d0*/  @!P3 LDC.64 R22, c[0x0][0x228] ;  /* 0x00008a00ff16bb82 */ /* 0x000ee20000000a00 */
[----:B------:R-:W-:-:S02]  /*08e0*/  @!P2 MOV R20, R50 ;  /* 0x000000320014a202 */ /* 0x000fc40000000f00 */
[----:B------:R-:W-:Y:S01]  /*08f0*/  @!P2 MOV R21, R53 ;  /* 0x000000350015a202 */ /* 0x000fe20000000f00 */
[----:B------:R-:W-:Y:S02]  /*0900*/  @!P3 IMAD R19, R19, R2, RZ ;  /* 0x000000021313b224 */ /* 0x000fe400078e02ff */
[----:B------:R-:W-:Y:S01]  /*0910*/  @!P2 IMAD.WIDE.U32 R4, R18, R4, R20 ;  /* 0x000000041204a225 */ /* 0x000fe200078e0014 */
[----:B------:R-:W-:Y:S01]  /*0920*/  @!P3 MOV R18, R50 ;  /* 0x000000320012b202 */ /* 0x000fe20000000f00 */
[----:B------:R-:W3:Y:S02]  /*0930*/  @!P2 LDC.64 R10, c[0x0][0x228] ;  /* 0x00008a00ff0aab82 */ /* 0x000ee40000000a00 */
[----:B------:R-:W-:Y:S01]  /*0940*/  @!P3 IMAD R21, R0, R3, R19 ;  /* 0x000000030015b224 */ /* 0x000fe200078e0213 */
[----:B------:R-:W-:Y:S02]  /*0950*/  @!P3 MOV R19, R53 ;  /* 0x000000350013b202 */ /* 0x000fe40000000f00 */
[----:B----4-:R-:W-:-:S02]  /*0960*/  @!P0 IADD3 R26, P4, R15, R26, RZ ;  /* 0x0000001a0f1a8210 */ /* 0x010fc40007f9e0ff */
[----:B--2---:R-:W-:Y:S01]  /*0970*/  @!P0 IADD3 R28, P5, R15, R28, RZ ;  /* 0x0000001c0f1c8210 */ /* 0x004fe20007fbe0ff */
[----:B------:R-:W-:Y:S01]  /*0980*/  @!P3 IMAD.WIDE.U32 R2, R0, R2, R18 ;  /* 0x000000020002b225 */ /* 0x000fe200078e0012 */
[----:B------:R-:W-:Y:S02]  /*0990*/  @!P2 IADD3 R5, R5, R33, RZ ;  /* 0x000000210505a210 */ /* 0x000fe40007ffe0ff */
[----:B------:R-:W-:Y:S02]  /*09a0*/  @!P2 SHF.L.U32 R15, R4, 0x2, RZ ;  /* 0x00000002040fa819 */ /* 0x000fe400000006ff */
[----:B------:R-:W-:Y:S02]  /*09b0*/  @!P0 IADD3.X R29, R14, R29, RZ, P5, !PT ;  /* 0x0000001d0e1d8210 */ /* 0x000fe40002ffe4ff */
[----:B------:R-:W-:Y:S02]  /*09c0*/  @!P2 SHF.L.U64.HI R4, R4, 0x2, R5 ;  /* 0x000000020404a819 */ /* 0x000fe40000010205 */
[----:B------:R-:W-:-:S02]  /*09d0*/  @!P3 IADD3 R5, R3, R21, RZ ;  /* 0x000000150305b210 */ /* 0x000fc40007ffe0ff */
[----:B-1----:R-:W-:Y:S02]  /*09e0*/  @!P2 IADD3 R30, P5, R15, R30, RZ ;  /* 0x0000001e0f1ea210 */ /* 0x002fe40007fbe0ff */
[----:B------:R-:W-:Y:S02]  /*09f0*/  @!P3 SHF.L.U32 R3, R2, 0x2, RZ ;  /* 0x000000020203b819 */ /* 0x000fe400000006ff */
[----:B------:R-:W-:Y:S02]  /*0a00*/  @!P0 IADD3.X R27, R14, R27, RZ, P4, !PT ;  /* 0x0000001b0e1b8210 */ /* 0x000fe400027fe4ff */
[----:B------:R-:W-:Y:S02]  /*0a10*/  @!P2 IADD3.X R31, R4, R31, RZ, P5, !PT ;  /* 0x0000001f041fa210 */ /* 0x000fe40002ffe4ff */
[C---:B0-----:R-:W-:Y:S02]  /*0a20*/  @!P3 IADD3 R12, P4, R3.reuse, R12, RZ ;  /* 0x0000000c030cb210 */ /* 0x041fe40007f9e0ff */
[----:B---3--:R-:W-:Y:S01]  /*0a30*/  @!P3 IADD3 R22, P5, R3, R22, RZ ;  /* 0x000000160316b210 */ /* 0x008fe20007fbe0ff */
[----:B------:R-:W-:Y:S01]  /*0a40*/  HFMA2.MMA R3, -RZ, RZ, 0, 0 ;  /* 0x00000000ff037435 */ /* 0x000fe200000001ff */
[----:B------:R-:W-:-:S02]  /*0a50*/  @!P3 SHF.L.U64.HI R0, R2, 0x2, R5 ;  /* 0x000000020200b819 */ /* 0x000fc40000010205 */
[----:B------:R-:W-:Y:S02]  /*0a60*/  MOV R2, RZ ;  /* 0x000000ff00027202 */ /* 0x000fe40000000f00 */
[----:B------:R-:W-:Y:S02]  /*0a70*/  CS2R R18, SRZ ;  /* 0x0000000000127805 */ /* 0x000fe4000001ff00 */
[----:B------:R-:W-:-:S03]  /*0a80*/  @!P3 IADD3.X R23, R0, R23, RZ, P5, !PT ;  /* 0x000000170017b210 */ /* 0x000fc60002ffe4ff */
[----:B------:R0:W5:Y:S04]  /*0a90*/  @P1 LDG.E.64 R2, desc[UR14][R8.64] ;  /* 0x0000000e08021981 */ /* 0x000168000c1e1b00 */
[----:B------:R-:W5:Y:S01]  /*0aa0*/  @!P2 LDG.E.64 R18, desc[UR14][R30.64] ;  /* 0x0000000e1e12a981 */ /* 0x000f62000c1e1b00 */
[----:B0-----:R-:W-:-:S06]  /*0ab0*/  CS2R R8, SRZ ;  /* 0x0000000000087805 */ /* 0x001fcc000001ff00 */
[----:B------:R-:W5:Y:S01]  /*0ac0*/  @!P3 LDG.E.64 R8, desc[UR14][R22.64] ;  /* 0x0000000e1608b981 */ /* 0x000f62000c1e1b00 */
[----:B------:R-:W-:Y:S02]  /*0ad0*/  @!P2 IADD3 R10, P6, R15, R10, RZ ;  /* 0x0000000a0f0aa210 */ /* 0x000fe40007fde0ff */
[----:B------:R-:W-:Y:S02]  /*0ae0*/  CS2R R32, SRZ ;  /* 0x0000000000207805 */ /* 0x000fe4000001ff00 */
[----:B------:R-:W-:Y:S02]  /*0af0*/  @!P2 IADD3.X R11, R4, R11, RZ, P6, !PT ;  /* 0x0000000b040ba210 */ /* 0x000fe400037fe4ff */
[----:B------:R-:W-:Y:S02]  /*0b00*/  CS2R R4, SRZ ;  /* 0x0000000000047805 */ /* 0x000fe4000001ff00 */
[----:B------:R-:W5:Y:S04]  /*0b10*/  @!P0 LDG.E.64 R32, desc[UR14][R26.64] ;  /* 0x0000000e1a208981 */ /* 0x000f68000c1e1b00 */
[----:B------:R-:W5:Y:S01]  /*0b20*/  @!P0 LDG.E.64 R4, desc[UR14][R28.64] ;  /* 0x0000000e1c048981 */ /* 0x000f62000c1e1b00 */
[----:B------:R-:W-:-:S02]  /*0b30*/  @!P3 IADD3.X R13, R0, R13, RZ, P4, !PT ;  /* 0x0000000d000db210 */ /* 0x000fc400027fe4ff */
[----:B------:R-:W-:Y:S02]  /*0b40*/  CS2R R20, SRZ ;  /* 0x0000000000147805 */ /* 0x000fe4000001ff00 */
[----:B------:R-:W-:Y:S01]  /*0b50*/  CS2R R14, SRZ ;  /* 0x00000000000e7805 */ /* 0x000fe2000001ff00 */
[----:B------:R-:W-:-:S03]  /*0b60*/  UMOV UR16, 0x3f800000 ;  /* 0x3f80000000107882 */ /* 0x000fc60000000000 */
[----:B------:R0:W5:Y:S01]  /*0b70*/  @P1 LDG.E.64 R20, desc[UR14][R6.64] ;  /* 0x0000000e06141981 */ /* 0x000162000c1e1b00 */
[----:B------:R-:W-:Y:S03]  /*0b80*/  BSSY B0, `(.L_x_2066) ;  /* 0x000001b000007945 */ /* 0x000fe60003800000 */
[----:B------:R1:W5:Y:S01]  /*0b90*/  @!P3 LDG.E.64 R14, desc[UR14][R12.64] ;  /* 0x0000000e0c0eb981 */ /* 0x000362000c1e1b00 */
[----:B0-----:R-:W-:Y:S02]  /*0ba0*/  CS2R R6, SRZ ;  /* 0x0000000000067805 */ /* 0x001fe4000001ff00 */
[----:B-1----:R-:W-:-:S04]  /*0bb0*/  CS2R R12, SRZ ;  /* 0x00000000000c7805 */ /* 0x002fc8000001ff00 */
[----:B------:R0:W5:Y:S02]  /*0bc0*/  @!P2 LDG.E.64 R6, desc[UR14][R10.64] ;  /* 0x0000000e0a06a981 */ /* 0x000164000c1e1b00 */
[----:B0-----:R-:W-:Y:S01]  /*0bd0*/  CS2R R10, SRZ ;  /* 0x00000000000a7805 */ /* 0x001fe2000001ff00 */
[----:B------:R-:W-:-:S05]  /*0be0*/  FFMA.FTZ R17, -R16, R16, R17 ;  /* 0x0000001010117223 */ /* 0x000fca0000010111 */
[----:B------:R-:W-:-:S13]  /*0bf0*/  FSETP.GTU.FTZ.AND P0, PT, R17, RZ, PT ;  /* 0x000000ff1100720b */ /* 0x000fda0003f1c000 */
[----:B------:R-:W-:Y:S01]  /*0c00*/  VOTEU.ANY UP0, P0 ;  /* 0x00000000003f7886 */ /* 0x000fe20000000100 */
[----:B------:R-:W-:-:S04]  /*0c10*/  PLOP3.LUT P0, PT, PT, PT, UP0, 0x80, 0x0 ;  /* 0x000000000000781c */ /* 0x000fc80003f0f008 */
[----:B------:R-:W-:-:S09]  /*0c20*/  @UP0 ULDC UR10, c[0x0][0x250] ;  /* 0x00009400000a0ab9 */ /* 0x000fd20000000800 */
[----:B------:R-:W-:-:S06]  /*0c30*/  @P0 FADD.FTZ R0, R17, UR10 ;  /* 0x0000000a11000e21 */ /* 0x000fcc0008010000 */
[----:B------:R-:W0:Y:S02]  /*0c40*/  @P0 MUFU.RSQ R0, R0 ;  /* 0x0000000000000308 */ /* 0x000e240000001400 */
        /* <DEDUP_REMOVED lines=14> */
.L_x_2067:
[----:B------:R-:W-:Y:S05]  /*0d30*/  BSYNC B0 ;  /* 0x0000000000007941 */ /* 0x000fea0003800000 */
.L_x_2066:
[----:B------:R-:W-:Y:S01]  /*0d40*/  ISETP.NE.AND P4, PT, RZ, UR18, PT ;  /* 0x00000012ff007c0c */ /* 0x000fe2000bf85270 */
[C---:B-----5:R-:W-:Y:S01]  /*0d50*/  FADD.FTZ R43, -R16.reuse, R20 ;  /* 0x00000014102b7221 */ /* 0x060fe20000010100 */
[C---:B------:R-:W-:Y:S01]  /*0d60*/  FADD.FTZ R40, -R16.reuse, R21 ;  /* 0x0000001510287221 */ /* 0x040fe20000010100 */
[C---:B------:R-:W-:Y:S01]  /*0d70*/  FADD.FTZ R32, -R16.reuse, R32 ;  /* 0x0000002010207221 */ /* 0x040fe20000010100 */
[----:B------:R-:W-:Y:S01]  /*0d80*/  FADD.FTZ R33, -R16, R33 ;  /* 0x0000002110217221 */ /* 0x000fe20000010100 */
[----:B0-----:R-:W-:Y:S01]  /*0d90*/  MOV R22, R2 ;  /* 0x0000000200167202 */ /* 0x001fe20000000f00 */
[----:B------:R-:W-:Y:S01]  /*0da0*/  FMUL.FTZ R43, R43, UR16 ;  /* 0x000000102b2b7c20 */ /* 0x000fe20008410000 */
[----:B------:R-:W-:Y:S01]  /*0db0*/  MOV R21, R3 ;  /* 0x0000000300157202 */ /* 0x000fe20000000f00 */
[----:B------:R-:W-:Y:S01]  /*0dc0*/  FMUL.FTZ R40, R40, UR16 ;  /* 0x0000001028287c20 */ /* 0x000fe20008410000 */
[----:B------:R-:W-:-:S04]  /*0dd0*/  MOV R20, R4 ;  /* 0x0000000400147202 */ /* 0x000fc80000000f00 */
        /* <DEDUP_REMOVED lines=19> */
.L_x_2068:
[----:B------:R-:W-:Y:S01]  /*0f10*/  FMUL.FTZ R0, R22, R10 ;  /* 0x0000000a16007220 */ /* 0x000fe20000410000 */
[----:B------:R-:W-:Y:S01]  /*0f20*/  MOV R17, R5 ;  /* 0x0000000500117202 */ /* 0x000fe20000000f00 */
[----:B------:R-:W-:Y:S01]  /*0f30*/  FMUL.FTZ R41, R32, UR16 ;  /* 0x0000001020297c20 */ /* 0x000fe20008410000 */
        /* <DEDUP_REMOVED lines=19> */
[----:B------:R-:W-:-:S03]  /*1070*/  FMUL.FTZ R17, R5, R30 ;  /* 0x0000001e05117220 */ /* 0x000fc60000410000 */
[----:B------:R-:W-:Y:S01]  /*1080*/  FFMA.FTZ R24, R20, R31, 1 ;  /* 0x3f80000014187423 */ /* 0x000fe2000001001f */
[----:B------:R-:W-:-:S03]  /*1090*/  FMUL.FTZ R20, R27, R32 ;  /* 0x000000201b147220 */ /* 0x000fc60000410000 */
[----:B------:R-:W-:-:S07]  /*10a0*/  FMUL.FTZ R17, R17, R24 ;  /* 0x0000001811117220 */ /* 0x000fce0000410000 */
.L_x_2069:
[----:B------:R-:W-:Y:S01]  /*10b0*/  FFMA.FTZ R26, R40, R23, R25 ;  /* 0x00000017281a7223 */ /* 0x000fe20000010019 */
[----:B------:R-:W-:Y:S01]  /*10c0*/  FMUL.FTZ R24, R20, R10 ;  /* 0x0000000a14187220 */ /* 0x000fe20000410000 */
[----:B------:R-:W-:Y:S01]  /*10d0*/  FADD.FTZ R25, R23, R0 ;  /* 0x0000000017197221 */ /* 0x000fe20000010000 */
[C---:B------:R-:W-:Y:S01]  /*10e0*/  FADD.FTZ R39, -R16.reuse, R18 ;  /* 0x0000001210277221 */ /* 0x040fe20000010100 */
[----:B------:R-:W-:Y:S01]  /*10f0*/  FADD.FTZ R36, -R16, R19 ;  /* 0x0000001310247221 */ /* 0x000fe20000010100 */
[----:B------:R-:W-:Y:S01]  /*1100*/  FFMA.FTZ R23, R41, R24, R26 ;  /* 0x0000001829177223 */ /* 0x000fe2000001001a */
[----:B------:R-:W-:Y:S01]  /*1110*/  FADD.FTZ R0, R25, R24 ;  /* 0x0000001819007221 */ /* 0x000fe20000010000 */
[----:B------:R-:W-:Y:S01]  /*1120*/  MOV R19, R6 ;  /* 0x0000000600137202 */ /* 0x000fe20000000f00 */
[----:B------:R-:W-:Y:S01]  /*1130*/  FMUL.FTZ R39, R39, UR16 ;  /* 0x0000001027277c20 */ /* 0x000fe20008410000 */
[----:B------:R-:W-:Y:S01]  /*1140*/  MOV R18, R7 ;  /* 0x0000000700127202 */ /* 0x000fe20000000f00 */
        /* <DEDUP_REMOVED lines=21> */
.L_x_2070:
        /* <DEDUP_REMOVED lines=23> */
[----:B0-----:R-:W-:-:S04]  /*1410*/  FADD.FTZ R33, -R30, 1 ;  /* 0x3f8000001e217421 */ /* 0x001fc80000010100 */
[----:B------:R-:W-:Y:S01]  /*1420*/  FFMA.FTZ R33, R24, R33, 1 ;  /* 0x3f80000018217423 */ /* 0x000fe20000010021 */
[----:B------:R-:W-:Y:S01]  /*1430*/  FMUL.FTZ R24, R9, R30 ;  /* 0x0000001e09187220 */ /* 0x000fe20000410000 */
[----:B-1----:R-:W-:Y:S01]  /*1440*/  FADD.FTZ R31, -R27, 1 ;  /* 0x3f8000001b1f7421 */ /* 0x002fe20000010100 */
[----:B------:R-:W-:Y:S02]  /*1450*/  FMUL.FTZ R27, R8, R27 ;  /* 0x0000001b081b7220 */ /* 0x000fe40000410000 */
[----:B------:R-:W-:Y:S01]  /*1460*/  FMUL.FTZ R24, R24, R33 ;  /* 0x0000002118187220 */ /* 0x000fe20000410000 */
[----:B------:R-:W-:-:S04]  /*1470*/  FFMA.FTZ R16, R16, R31, 1 ;  /* 0x3f80000010107423 */ /* 0x000fc8000001001f */
[----:B------:R-:W-:-:S07]  /*1480*/  FMUL.FTZ R16, R27, R16 ;  /* 0x000000101b107220 */ /* 0x000fce0000410000 */
.L_x_2071:
[----:B------:R-:W-:Y:S01]  /*1490*/  FFMA.FTZ R28, R36, R23, R15 ;  /* 0x00000017241c7223 */ /* 0x000fe2000001000f */
[----:B------:R-:W-:Y:S01]  /*14a0*/  FMUL.FTZ R26, R16, R10 ;  /* 0x0000000a101a7220 */ /* 0x000fe20000410000 */
[----:B------:R-:W-:Y:S01]  /*14b0*/  FADD.FTZ R25, R23, R14 ;  /* 0x0000000e17197221 */ /* 0x000fe20000010000 */
[----:B------:R-:W-:Y:S01]  /*14c0*/  FMUL.FTZ R23, R24, R11 ;  /* 0x0000000b18177220 */ /* 0x000fe20000410000 */
[----:B------:R-:W-:Y:S01]  /*14d0*/  ISETP.GT.AND P0, PT, R45, 0x1e, PT ;  /* 0x0000001e2d00780c */ /* 0x000fe20003f04270 */
[----:B------:R-:W-:Y:S01]  /*14e0*/  FFMA.FTZ R15, R37, R26, R28 ;  /* 0x0000001a250f7223 */ /* 0x000fe2000001001c */
[----:B------:R-:W-:Y:S01]  /*14f0*/  FADD.FTZ R26, R25, R26 ;  /* 0x0000001a191a7221 */ /* 0x000fe20000010000 */
[----:B------:R-:W0:Y:S01]  /*1500*/  S2UR UR17, SR_CgaCtaId ;  /* 0x00000000001179c3 */ /* 0x000e220000008800 */
[----:B------:R-:W-:Y:S01]  /*1510*/  FADD.FTZ R25, RZ, R22 ;  /* 0x00000016ff197221 */ /* 0x000fe20000010000 */
[----:B------:R-:W-:Y:S01]  /*1520*/  FFMA.FTZ R14, R0, R23, R15 ;  /* 0x00000017000e7223 */ /* 0x000fe2000001000f */
[----:B------:R-:W-:Y:S01]  /*1530*/  FADD.FTZ R15, R23, R26 ;  /* 0x0000001a170f7221 */ /* 0x000fe20000010000 */
[----:B------:R-:W-:Y:S01]  /*1540*/  FFMA.FTZ R28, R43, R22, RZ ;  /* 0x000000162b1c7223 */ /* 0x000fe200000100ff */
[----:B------:R-:W-:Y:S01]  /*1550*/  FADD.FTZ R22, RZ, R21 ;  /* 0x00000015ff167221 */ /* 0x000fe20000010000 */
[----:B------:R-:W-:Y:S01]  /*1560*/  FFMA.FTZ R21, R40, R21, RZ ;  /* 0x0000001528157223 */ /* 0x000fe200000100ff */
[----:B------:R-:W1:Y:S01]  /*1570*/  SHFL.DOWN PT, R23, R14, 0x1, 0x1f ;  /* 0x08201f000e177f89 */ /* 0x000e6200000e0000 */
[----:B------:R-:W-:Y:S01]  /*1580*/  UMOV UR11, 0x400 ;  /* 0x00000400000b7882 */ /* 0x000fe20000000000 */
[----:B------:R-:W-:Y:S01]  /*1590*/  FADD.FTZ R30, R25, R20 ;  /* 0x00000014191e7221 */ /* 0x000fe20000010000 */
[----:B------:R-:W-:Y:S01]  /*15a0*/  UIADD3 UR10, UR11, 0x80, URZ ;  /* 0x000000800b0a7890 */ /* 0x000fe2000fffe03f */
[----:B------:R-:W2:Y:S01]  /*15b0*/  SHFL.DOWN PT, R26, R15, 0x1, 0x1f ;  /* 0x08201f000f1a7f89 */ /* 0x000ea200000e0000 */
[----:B------:R-:W-:Y:S01]  /*15c0*/  FFMA.FTZ R28, R41, R20, R28 ;  /* 0x00000014291c7223 */ /* 0x000fe2000001001c */
[----:B------:R-:W-:Y:S01]  /*15d0*/  FADD.FTZ R25, R22, R17 ;  /* 0x0000001116197221 */ /* 0x000fe20000010000 */
[----:B------:R-:W-:Y:S01]  /*15e0*/  FFMA.FTZ R21, R38, R17, R21 ;  /* 0x0000001126157223 */ /* 0x000fe20000010015 */
[----:B------:R-:W-:Y:S01]  /*15f0*/  ISETP.NE.AND P2, PT, R47, RZ, PT ;  /* 0x000000ff2f00720c */ /* 0x000fe20003f45270 */
[----:B------:R-:W-:Y:S01]  /*1600*/  FADD.FTZ R17, R30, R19 ;  /* 0x000000131e117221 */ /* 0x000fe20000010000 */
[----:B------:R-:W-:Y:S01]  /*1610*/  FFMA.FTZ R28, R39, R19, R28 ;  /* 0x00000013271c7223 */ /* 0x000fe2000001001c */
[----:B------:R-:W-:Y:S01]  /*1620*/  FADD.FTZ R25, R25, R18 ;  /* 0x0000001219197221 */ /* 0x000fe20000010000 */
[----:B------:R-:W-:Y:S01]  /*1630*/  FFMA.FTZ R21, R36, R18, R21 ;  /* 0x0000001224157223 */ /* 0x000fe20000010015 */
[----:B------:R-:W-:Y:S01]  /*1640*/  FADD.FTZ R22, R17, R16 ;  /* 0x0000001011167221 */ /* 0x000fe20000010000 */
[----:B------:R-:W-:Y:S01]  /*1650*/  FFMA.FTZ R20, R37, R16, R28 ;  /* 0x0000001025147223 */ /* 0x000fe2000001001c */
[----:B------:R-:W-:Y:S01]  /*1660*/  BSSY B0, `(.L_x_2072) ;  /* 0x000003e000007945 */ /* 0x000fe20003800000 */
[----:B------:R-:W-:Y:S01]  /*1670*/  FFMA.FTZ R21, R0, R24, R21 ;  /* 0x0000001800157223 */ /* 0x000fe20000010015 */
[----:B0-----:R-:W-:Y:S01]  /*1680*/  ULEA UR10, UR17, UR10, 0x18 ;  /* 0x0000000a110a7291 */ /* 0x001fe2000f8ec03f */
[----:B------:R-:W-:-:S05]  /*1690*/  ISETP.GT.U32.AND P3, PT, R47, 0x17, PT ;  /* 0x000000172f00780c */ /* 0x000fca0003f64070 */
        /* <DEDUP_REMOVED lines=23> */
[----:B-1----:R-:W-:Y:S01]  /*1810*/  @!P0 FADD.FTZ R15, R15, R26 ;  /* 0x0000001a0f0f8221 */ /* 0x002fe20000010000 */
[----:B------:R-:W-:-:S03]  /*1820*/  ISETP.NE.AND P0, PT, R45, RZ, PT ;  /* 0x000000ff2d00720c */ /* 0x000fc60003f05270 */
[----:B------:R0:W-:Y:S10]  /*1830*/  STS.128 [R49], R20 ;  /* 0x0000001431007388 */ /* 0x0001f40000000c00 */
[----:B------:R0:W-:Y:S01]  /*1840*/  @!P0 STS.64 [R44+0x10], R14 ;  /* 0x0000100e2c008388 */ /* 0x0001e20000000a00 */
[----:B------:R-:W-:Y:S06]  /*1850*/  BAR.SYNC.DEFER_BLOCKING 0x0 ;  /* 0x0000000000007b1d */ /* 0x000fec0000010000 */
[----:B------:R-:W-:Y:S05]  /*1860*/  @P2 BRA `(.L_x_2073) ;  /* 0x0000000000742947 */ /* 0x000fea0003800000 */
[----:B------:R-:W-:-:S09]  /*1870*/  ULEA UR10, UR17, UR11, 0x18 ;  /* 0x0000000b110a7291 */ /* 0x000fd2000f8ec03f */
[----:B------:R-:W1:Y:S04]  /*1880*/  LDS.64 R28, [UR10+0x18] ;  /* 0x0000180aff1c7984 */ /* 0x000e680008000a00 */
[----:B------:R-:W2:Y:S04]  /*1890*/  LDS.128 R24, [UR10+0x20] ;  /* 0x0000200aff187984 */ /* 0x000ea80008000c00 */
[----:B------:R-:W3:Y:S04]  /*18a0*/  LDS.128 R16, [UR10+0x30] ;  /* 0x0000300aff107984 */ /* 0x000ee80008000c00 */
[----:B------:R-:W-:Y:S01]  /*18b0*/  LDS.128 R32, [UR10+0x60] ;  /* 0x0000600aff207984 */ /* 0x000fe20008000c00 */
        /* <DEDUP_REMOVED lines=11> */
[----:B------:R-:W-:-:S03]  /*1970*/  FADD.FTZ R14, R14, R19 ;  /* 0x000000130e0e7221 */ /* 0x000fc60000010000 */
        /* <DEDUP_REMOVED lines=8> */
[----:B------:R-:W-:Y:S01]  /*1a00*/  FADD.FTZ R15, R15, R32 ;  /* 0x000000200f0f7221 */ /* 0x000fe20000010000 */
[----:B------:R-:W-:-:S03]  /*1a10*/  FADD.FTZ R16, R14, R33 ;  /* 0x000000210e107221 */ /* 0x000fc60000010000 */
[----:B------:R-:W-:Y:S01]  /*1a20*/  FADD.FTZ R14, R15, R34 ;  /* 0x000000220f0e7221 */ /* 0x000fe20000010000 */
[----:B------:R-:W-:-:S07]  /*1a30*/  FADD.FTZ R15, R16, R35 ;  /* 0x00000023100f7221 */ /* 0x000fce0000010000 */
.L_x_2073:
[----:B------:R-:W-:Y:S05]  /*1a40*/  BSYNC B0 ;  /* 0x0000000000007941 */ /* 0x000fea0003800000 */
.L_x_2072:
[----:B------:R-:W-:Y:S06]  /*1a50*/  BAR.SYNC.DEFER_BLOCKING 0x0 ;  /* 0x0000000000007b1d */ /* 0x000fec0000010000 */
[----:B------:R-:W-:Y:S04]  /*1a60*/  BSSY B0, `(.L_x_2074) ;  /* 0x000004d000007945 */ /* 0x000fe80003800000 */
[----:B------:R-:W-:Y:S05]  /*1a70*/  @P3 BRA `(.L_x_2075) ;  /* 0x00000004002c3947 */ /* 0x000fea0003800000 */
[----:B------:R-:W1:Y:S04]  /*1a80*/  LDS.128 R28, [R49+0x180] ;  /* 0x00018000311c7984 */ /* 0x000e680000000c00 */
[----:B------:R-:W2:Y:S04]  /*1a90*/  LDS.128 R16, [R49+0x300] ;  /* 0x0003000031107984 */ /* 0x000ea80000000c00 */
[----:B------:R-:W3:Y:S01]  /*1aa0*/  LDS.128 R24, [R49+0x480] ;  /* 0x0004800031187984 */ /* 0x000ee20000000c00 */
[----:B-1----:R-:W-:Y:S01]  /*1ab0*/  FADD.FTZ R35, R20, R28 ;  /* 0x0000001c14237221 */ /* 0x002fe20000010000 */
[----:B------:R-:W-:Y:S01]  /*1ac0*/  FADD.FTZ R28, R21, R29 ;  /* 0x0000001d151c7221 */ /* 0x000fe20000010000 */
[----:B------:R-:W-:Y:S01]  /*1ad0*/  FADD.FTZ R33, R22, R30 ;  /* 0x0000001e16217221 */ /* 0x000fe20000010000 */
[----:B------:R-:W-:Y:S01]  /*1ae0*/  FADD.FTZ R32, R23, R31 ;  /* 0x0000001f17207221 */ /* 0x000fe20000010000 */
[----:B--2---:R-:W-:Y:S01]  /*1af0*/  FADD.FTZ R35, R35, R16 ;  /* 0x0000001023237221 */ /* 0x004fe20000010000 */
[----:B0-----:R-:W0:Y:S01]  /*1b00*/  LDS.128 R20, [R49+0x600] ;  /* 0x0006000031147984 */ /* 0x001e220000000c00 */
        /* <DEDUP_REMOVED lines=9> */
[----:B0-----:R-:W-:Y:S01]  /*1ba0*/  FADD.FTZ R35, R35, R20 ;  /* 0x0000001423237221 */ /* 0x001fe20000010000 */
[----:B------:R-:W-:Y:S01]  /*1bb0*/  FADD.FTZ R20, R24, R21 ;  /* 0x0000001518147221 */ /* 0x000fe20000010000 */
[----:B------:R-:W-:Y:S01]  /*1bc0*/  FADD.FTZ R33, R33, R22 ;  /* 0x0000001621217221 */ /* 0x000fe20000010000 */
[----:B------:R-:W0:Y:S01]  /*1bd0*/  LDS.128 R24, [R49+0xa80] ;  /* 0x000a800031187984 */ /* 0x000e220000000c00 */
[----:B-1----:R-:W-:Y:S01]  /*1be0*/  FADD.FTZ R35, R35, R28 ;  /* 0x0000001c23237221 */ /* 0x002fe20000010000 */
[----:B------:R-:W-:Y:S01]  /*1bf0*/  FADD.FTZ R32, R32, R23 ;  /* 0x0000001720207221 */ /* 0x000fe20000010000 */
[----:B------:R-:W-:Y:S01]  /*1c00*/  FADD.FTZ R28, R20, R29 ;  /* 0x0000001d141c7221 */ /* 0x000fe20000010000 */
[----:B------:R-:W-:Y:S01]  /*1c10*/  FADD.FTZ R33, R33, R30 ;  /* 0x0000001e21217221 */ /* 0x000fe20000010000 */
[----:B------:R-:W1:Y:S01]  /*1c20*/  LDS.128 R20, [R49+0xc00] ;  /* 0x000c000031147984 */ /* 0x000e620000000c00 */
[----:B--2---:R-:W-:Y:S01]  /*1c30*/  FADD.FTZ R35, R35, R16 ;  /* 0x0000001023237221 */ /* 0x004fe20000010000 */
        /* <DEDUP_REMOVED lines=47> */
.L_x_2075:
[----:B------:R-:W-:Y:S05]  /*1f30*/  BSYNC B0 ;  /* 0x0000000000007941 */ /* 0x000fea0003800000 */
.L_x_2074:
        /* <DEDUP_REMOVED lines=20> */
.L_x_2077:
[----:B------:R-:W-:Y:S05]  /*2080*/  BSYNC B0 ;  /* 0x0000000000007941 */ /* 0x000fea0003800000 */
.L_x_2076:
[----:B------:R-:W-:Y:S05]  /*2090*/  @!P0 BRA `(.L_x_2078) ;  /* 0x0000001000908947 */ /* 0x000fea0003800000 */
[----:B--2---:R-:W1:Y:S01]  /*20a0*/  LDC R26, c[0x0][0x10] ;  /* 0x00000400ff1a7b82 */ /* 0x004e620000000800 */
[----:B------:R-:W2:Y:S01]  /*20b0*/  S2R R25, SR_CTAID.Y ;  /* 0x0000000000197919 */ /* 0x000ea20000002600 */
[----:B------:R-:W-:-:S06]  /*20c0*/  ULOP3.LUT UR10, UR4, 0x1, URZ, 0xc0, !UPT ;  /* 0x00000001040a7892 */ /* 0x000fcc000f8ec03f */
[----:B------:R-:W3:Y:S08]  /*20d0*/  LDC.64 R16, c[0x0][0x258] ;  /* 0x00009600ff107b82 */ /* 0x000ef00000000a00 */
[----:B------:R-:W4:Y:S01]  /*20e0*/  LDC.64 R30, c[0x0][0x260] ;  /* 0x00009800ff1e7b82 */ /* 0x000f220000000a00 */
[----:B-1----:R-:W-:-:S04]  /*20f0*/  IMAD R18, R26, UR10, RZ ;  /* 0x0000000a1a127c24 */ /* 0x002fc8000f8e02ff */
[C---:B0-----:R-:W-:Y:S01]  /*2100*/  IMAD R20, R18.reuse, R24, RZ ;  /* 0x0000001812147224 */ /* 0x041fe200078e02ff */
[----:B--2---:R-:W-:-:S04]  /*2110*/  IADD3 R19, R18, R25, RZ ;  /* 0x0000001912137210 */ /* 0x004fc80007ffe0ff */
[----:B------:R-:W-:Y:S01]  /*2120*/  SHF.L.U32 R21, R20, 0x1, RZ ;  /* 0x0000000114157819 */ /* 0x000fe200000006ff */
[----:B---3--:R-:W-:-:S04]  /*2130*/  IMAD.WIDE.U32 R16, R19, 0x4, R16 ;  /* 0x0000000413107825 */ /* 0x008fc800078e0010 */
[----:B----4-:R-:W-:Y:S01]  /*2140*/  IMAD.WIDE R30, R21, 0x4, R30 ;  /* 0x00000004151e7825 */ /* 0x010fe200078e021e */
        /* <DEDUP_REMOVED lines=22> */
.L_x_2080:
[----:B------:R-:W2:Y:S04]  /*22b0*/  LDG.E.STRONG.GPU R18, desc[UR14][R16.64] ;  /* 0x0000000e10127981 */ /* 0x000ea8000c1ef900 */
[----:B--2---:R-:W-:Y:S01]  /*22c0*/  CCTL.IVALL ;  /* 0x00000000ff00798f */ /* 0x004fe20002000000 */
[----:B------:R-:W-:Y:S05]  /*22d0*/  YIELD ;  /* 0x0000000000007946 */ /* 0x000fea0003800000 */
[----:B------:R-:W-:-:S13]  /*22e0*/  ISETP.NE.AND P0, PT, R18, R21, PT ;  /* 0x000000151200720c */ /* 0x000fda0003f05270 */
[----:B------:R-:W-:Y:S05]  /*22f0*/  @P0 BRA `(.L_x_2080) ;  /* 0xfffffffc00ec0947 */ /* 0x000fea000383ffff */
.L_x_2079:
        /* <DEDUP_REMOVED lines=17> */
.L_x_2084:
[----:B------:R-:W-:-:S13]  /*2410*/  ISETP.EQ.OR P6, PT, R28, UR13, P2 ;  /* 0x0000000d1c007c0c */ /* 0x000fda00097c2670 */
[----:B------:R-:W-:-:S04]  /*2420*/  @!P6 IMAD R17, R26, R28, R25 ;  /* 0x0000001c1a11e224 */ /* 0x000fc800078e0219 */
[----:B------:R-:W-:-:S06]  /*2430*/  @!P6 IMAD.WIDE.U32 R16, R17, 0x8, R30 ;  /* 0x000000081110e825 */ /* 0x000fcc00078e001e */
[----:B------:R-:W2:Y:S01]  /*2440*/  @!P6 LDG.E.64 R16, desc[UR14][R16.64] ;  /* 0x0000000e1010e981 */ /* 0x000ea2000c1e1b00 */
[C---:B------:R-:W-:Y:S02]  /*2450*/  IADD3 R19, R28.reuse, 0x1, RZ ;  /* 0x000000011c137810 */ /* 0x040fe40007ffe0ff */
[C---:B------:R-:W-:Y:S02]  /*2460*/  IADD3 R21, R28.reuse, 0x2, RZ ;  /* 0x000000021c157810 */ /* 0x040fe40007ffe0ff */
        /* <DEDUP_REMOVED lines=109> */
.L_x_2083:
[----:B------:R-:W-:-:S13]  /*2b40*/  ISETP.GT.AND P3, PT, R27, 0x4, PT ;  /* 0x000000041b00780c */ /* 0x000fda0003f64270 */
[----:B------:R-:W-:Y:S05]  /*2b50*/  @!P3 BRA `(.L_x_2085) ;  /* 0x0000000000ecb947 */ /* 0x000fea0003800000 */
[C---:B------:R-:W-:Y:S02]  /*2b60*/  IADD3 R19, R28.reuse, 0x1, RZ ;  /* 0x000000011c137810 */ /* 0x040fe40007ffe0ff */
[C---:B------:R-:W-:Y:S02]  /*2b70*/  ISETP.EQ.OR P0, PT, R28.reuse, UR13, P2 ;  /* 0x0000000d1c007c0c */ /* 0x040fe40009702670 */
[----:B------:R-:W-:Y:S02]  /*2b80*/  ISETP.EQ.OR P5, PT, R19, UR13, P2 ;  /* 0x0000000d13007c0c */ /* 0x000fe400097a2670 */
[C---:B------:R-:W-:Y:S02]  /*2b90*/  IADD3 R21, R28.reuse, 0x2, RZ ;  /* 0x000000021c157810 */ /* 0x040fe40007ffe0ff */
[----:B------:R-:W-:Y:S02]  /*2ba0*/  IADD3 R23, R28, 0x3, RZ ;  /* 0x000000031c177810 */ /* 0x000fe40007ffe0ff */
[----:B------:R-:W-:-:S02]  /*2bb0*/  ISETP.EQ.OR P6, PT, R21, UR13, P2 ;  /* 0x0000000d15007c0c */ /* 0x000fc400097c2670 */
[----:B------:R-:W-:-:S03]  /*2bc0*/  ISETP.EQ.OR P3, PT, R23, UR13, P2 ;  /* 0x0000000d17007c0c */ /* 0x000fc60009762670 */
[--C-:B------:R-:W-:Y:S02]  /*2bd0*/  @!P0 IMAD R17, R28, R26, R25.reuse ;  /* 0x0000001a1c118224 */ /* 0x100fe400078e0219 */
[----:B------:R-:W-:Y:S02]  /*2be0*/  @!P5 IMAD R19, R26, R19, R25 ;  /* 0x000000131a13d224 */ /* 0x000fe400078e0219 */
[----:B------:R-:W-:-:S04]  /*2bf0*/  @!P0 IMAD.WIDE.U32 R16, R17, 0x8, R30 ;  /* 0x0000000811108825 */ /* 0x000fc800078e001e */
[----:B------:R-:W-:Y:S02]  /*2c00*/  @!P5 IMAD.WIDE.U32 R18, R19, 0x8, R30 ;  /* 0x000000081312d825 */ /* 0x000fe400078e001e */
[----:B------:R-:W2:Y:S02]  /*2c10*/  @!P0 LDG.E.64 R16, desc[UR14][R16.64] ;  /* 0x0000000e10108981 */ /* 0x000ea4000c1e1b00 */
[C-C-:B------:R-:W-:Y:S02]  /*2c20*/  @!P6 IMAD R21, R26.reuse, R21, R25.reuse ;  /* 0x000000151a15e224 */ /* 0x140fe400078e0219 */
[----:B------:R-:W-:Y:S01]  /*2c30*/  @!P3 IMAD R23, R26, R23, R25 ;  /* 0x000000171a17b224 */ /* 0x000fe200078e0219 */
[----:B------:R-:W3:Y:S01]  /*2c40*/  @!P5 LDG.E.64 R18, desc[UR14][R18.64] ;  /* 0x0000000e1212d981 */ /* 0x000ee2000c1e1b00 */
[----:B------:R-:W-:-:S04]  /*2c50*/  @!P6 IMAD.WIDE.U32 R20, R21, 0x8, R30 ;  /* 0x000000081514e825 */ /* 0x000fc800078e001e */
[----:B------:R-:W-:Y:S02]  /*2c60*/  @!P3 IMAD.WIDE.U32 R22, R23, 0x8, R30 ;  /* 0x000000081716b825 */ /* 0x000fe400078e001e */
[----:B------:R-:W4:Y:S04]  /*2c70*/  @!P6 LDG.E.64 R20, desc[UR14][R20.64] ;  /* 0x0000000e1414e981 */ /* 0x000f28000c1e1b00 */
[----:B------:R-:W5:Y:S01]  /*2c80*/  @!P3 LDG.E.64 R22, desc[UR14][R22.64] ;  /* 0x0000000e1616b981 */ /* 0x000f62000c1e1b00 */
[----:B------:R-:W-:Y:S01]  /*2c90*/  IADD3 R28, R28, 0x4, RZ ;  /* 0x000000041c1c7810 */ /* 0x000fe20007ffe0ff */
[----:B--2---:R-:W-:Y:S01]  /*2ca0*/  @!P0 FADD.FTZ R14, R14, R16 ;  /* 0x000000100e0e8221 */ /* 0x004fe20000010000 */
[----:B------:R-:W-:Y:S02]  /*2cb0*/  @!P0 FADD.FTZ R15, R15, R17 ;  /* 0x000000110f0f8221 */ /* 0x000fe40000010000 */
[----:B------:R-:W-:-:S02]  /*2cc0*/  IADD3 R16, R28, 0x1, RZ ;  /* 0x000000011c107810 */ /* 0x000fc40007ffe0ff */
[----:B------:R-:W-:Y:S01]  /*2cd0*/  ISETP.EQ.OR P0, PT, R28, UR13, P2 ;  /* 0x0000000d1c007c0c */ /* 0x000fe20009702670 */
[----:B---3--:R-:W-:Y:S01]  /*2ce0*/  @!P5 FADD.FTZ R14, R14, R18 ;  /* 0x000000120e0ed221 */ /* 0x008fe20000010000 */
[----:B------:R-:W-:Y:S01]  /*2cf0*/  @!P5 FADD.FTZ R15, R15, R19 ;  /* 0x000000130f0fd221 */ /* 0x000fe20000010000 */
[----:B------:R-:W-:Y:S02]  /*2d00*/  IADD3 R18, R28, 0x2, RZ ;  /* 0x000000021c127810 */ /* 0x000fe40007ffe0ff */
[----:B------:R-:W-:Y:S01]  /*2d10*/  ISETP.EQ.OR P5, PT, R16, UR13, P2 ;  /* 0x0000000d10007c0c */ /* 0x000fe200097a2670 */
[----:B----4-:R-:W-:Y:S01]  /*2d20*/  @!P6 FADD.FTZ R14, R14, R20 ;  /* 0x000000140e0ee221 */ /* 0x010fe20000010000 */
[----:B------:R-:W-:Y:S01]  /*2d30*/  @!P6 FADD.FTZ R15, R15, R21 ;  /* 0x000000150f0fe221 */ /* 0x000fe20000010000 */
[----:B------:R-:W-:Y:S02]  /*2d40*/  IADD3 R20, R28, 0x3, RZ ;  /* 0x000000031c147810 */ /* 0x000fe40007ffe0ff */
[----:B------:R-:W-:Y:S01]  /*2d50*/  ISETP.EQ.OR P6, PT, R18, UR13, P2 ;  /* 0x0000000d12007c0c */ /* 0x000fe200097c2670 */
[----:B-----5:R-:W-:Y:S01]  /*2d60*/  @!P3 FADD.FTZ R14, R14, R22 ;  /* 0x000000160e0eb221 */ /* 0x020fe20000010000 */
[----:B------:R-:W-:Y:S01]  /*2d70*/  @!P3 FADD.FTZ R15, R15, R23 ;  /* 0x000000170f0fb221 */ /* 0x000fe20000010000 */
[----:B------:R-:W-:Y:S01]  /*2d80*/  ISETP.EQ.OR P3, PT, R20, UR13, P2 ;  /* 0x0000000d14007c0c */ /* 0x000fe20009762670 */
[----:B------:R-:W-:-:S04]  /*2d90*/  @!P0 IMAD R17, R26, R28, R25 ;  /* 0x0000001c1a118224 */ /* 0x000fc800078e0219 */
[----:B------:R-:W-:Y:S02]  /*2da0*/  @!P5 IMAD R19, R26, R16, R25 ;  /* 0x000000101a13d224 */ /* 0x000fe400078e0219 */
[----:B------:R-:W-:-:S04]  /*2db0*/  @!P0 IMAD.WIDE.U32 R16, R17, 0x8, R30 ;  /* 0x0000000811108825 */ /* 0x000fc800078e001e */
[----:B------:R-:W-:Y:S02]  /*2dc0*/  @!P6 IMAD R21, R26, R18, R25 ;  /* 0x000000121a15e224 */ /* 0x000fe400078e0219 */
[----:B------:R-:W2:Y:S01]  /*2dd0*/  @!P0 LDG.E.64 R16, desc[UR14][R16.64] ;  /* 0x0000000e10108981 */ /* 0x000ea2000c1e1b00 */
        /* <DEDUP_REMOVED lines=11> */
[----:B------:R-:W-:-:S03]  /*2e90*/  @!P0 FADD.FTZ R15, R15, R17 ;  /* 0x000000110f0f8221 */ /* 0x000fc60000010000 */
[----:B---3--:R-:W-:Y:S01]  /*2ea0*/  @!P5 FADD.FTZ R14, R14, R18 ;  /* 0x000000120e0ed221 */ /* 0x008fe20000010000 */
[----:B------:R-:W-:-:S03]  /*2eb0*/  @!P5 FADD.FTZ R15, R15, R19 ;  /* 0x000000130f0fd221 */ /* 0x000fc60000010000 */
[----:B----4-:R-:W-:Y:S01]  /*2ec0*/  @!P6 FADD.FTZ R14, R14, R20 ;  /* 0x000000140e0ee221 */ /* 0x010fe20000010000 */
[----:B------:R-:W-:Y:S01]  /*2ed0*/  @!P6 FADD.FTZ R15, R15, R21 ;  /* 0x000000150f0fe221 */ /* 0x000fe20000010000 */
[----:B------:R-:W-:Y:S02]  /*2ee0*/  PLOP3.LUT P0, PT, PT, PT, PT, 0x8, 0x0 ;  /* 0x000000000000781c */ /* 0x000fe40003f0e170 */
[----:B-----5:R-:W-:Y:S01]  /*2ef0*/  @!P3 FADD.FTZ R14, R14, R22 ;  /* 0x000000160e0eb221 */ /* 0x020fe20000010000 */
[----:B------:R-:W-:-:S10]  /*2f00*/  @!P3 FADD.FTZ R15, R15, R23 ;  /* 0x000000170f0fb221 */ /* 0x000fd40000010000 */
.L_x_2085:
[----:B------:R-:W-:-:S13]  /*2f10*/  ISETP.NE.OR P0, PT, R27, RZ, P0 ;  /* 0x000000ff1b00720c */ /* 0x000fda0000705670 */
[----:B------:R-:W-:Y:S05]  /*2f20*/  @!P0 BRA `(.L_x_2081) ;  /* 0x00000000007c8947 */ /* 0x000fea0003800000 */
.L_x_2082:
[C---:B------:R-:W-:Y:S02]  /*2f30*/  ISETP.EQ.OR P5, PT, R28.reuse, UR13, P2 ;  /* 0x0000000d1c007c0c */ /* 0x040fe400097a2670 */
[C---:B------:R-:W-:Y:S02]  /*2f40*/  IADD3 R19, R28.reuse, 0x1, RZ ;  /* 0x000000011c137810 */ /* 0x040fe40007ffe0ff */
[C---:B------:R-:W-:Y:S02]  /*2f50*/  IADD3 R21, R28.reuse, 0x2, RZ ;  /* 0x000000021c157810 */ /* 0x040fe40007ffe0ff */
[----:B------:R-:W-:Y:S02]  /*2f60*/  ISETP.EQ.OR P6, PT, R19, UR13, P2 ;  /* 0x0000000d13007c0c */ /* 0x000fe400097c2670 */
[----:B------:R-:W-:Y:S02]  /*2f70*/  IADD3 R23, R28, 0x3, RZ ;  /* 0x000000031c177810 */ /* 0x000fe40007ffe0ff */
[----:B------:R-:W-:-:S02]  /*2f80*/  ISETP.EQ.OR P3, PT, R21, UR13, P2 ;  /* 0x0000000d15007c0c */ /* 0x000fc40009762670 */
[----:B------:R-:W-:Y:S01]  /*2f90*/  ISETP.EQ.OR P0, PT, R23, UR13, P2 ;  /* 0x0000000d17007c0c */ /* 0x000fe20009702670 */
[----:B------:R-:W-:-:S04]  /*2fa0*/  @!P5 IMAD R17, R26, R28, R25 ;  /* 0x0000001c1a11d224 */ /* 0x000fc800078e0219 */
[----:B------:R-:W-:-:S04]  /*2fb0*/  @!P5 IMAD.WIDE.U32 R16, R17, 0x8, R30 ;  /* 0x000000081110d825 */ /* 0x000fc800078e001e */
[C-C-:B------:R-:W-:Y:S02]  /*2fc0*/  @!P6 IMAD R19, R26.reuse, R19, R25.reuse ;  /* 0x000000131a13e224 */ /* 0x140fe400078e0219 */
[----:B------:R-:W2:Y:S01]  /*2fd0*/  @!P5 LDG.E.64 R16, desc[UR14][R16.64] ;  /* 0x0000000e1010d981 */ /* 0x000ea2000c1e1b00 */
        /* <DEDUP_REMOVED lines=20> */
.L_x_2081:
        /* <DEDUP_REMOVED lines=11> */
.L_x_2087:
[----:B------:R-:W-:Y:S05]  /*31d0*/  BSYNC B0 ;  /* 0x0000000000007941 */ /* 0x000fea0003800000 */
.L_x_2086:
        /* <DEDUP_REMOVED lines=16> */
.L_x_2078:
[----:B------:R-:W1:Y:S01]  /*32e0*/  S2UR UR11, SR_CgaCtaId ;  /* 0x00000000000b79c3 */ /* 0x000e620000008800 */
[----:B------:R-:W-:Y:S01]  /*32f0*/  UMOV UR10, 0x400 ;  /* 0x00000400000a7882 */ /* 0x000fe20000000000 */
[C---:B------:R-:W-:Y:S02]  /*3300*/  IADD3 R24, R46.reuse, 0x10, RZ ;  /* 0x000000102e187810 */ /* 0x040fe40007ffe0ff */
[C---:B0-2---:R-:W-:Y:S02]  /*3310*/  IADD3 R21, R46.reuse, 0x20, RZ ;  /* 0x000000202e157810 */ /* 0x045fe40007ffe0ff */
[----:B------:R-:W-:Y:S02]  /*3320*/  IADD3 R18, R46, 0x30, RZ ;  /* 0x000000302e127810 */ /* 0x000fe40007ffe0ff */
[----:B------:R-:W-:Y:S02]  /*3330*/  SHF.R.S32.HI R25, RZ, 0x1f, R24 ;  /* 0x0000001fff197819 */ /* 0x000fe40000011418 */
[----:B------:R-:W-:-:S02]  /*3340*/  SHF.R.S32.HI R22, RZ, 0x1f, R21 ;  /* 0x0000001fff167819 */ /* 0x000fc40000011415 */
[----:B------:R-:W-:Y:S01]  /*3350*/  SHF.R.S32.HI R19, RZ, 0x1f, R18 ;  /* 0x0000001fff137819 */ /* 0x000fe20000011412 */
[----:B-1----:R-:W-:-:S09]  /*3360*/  ULEA UR10, UR11, UR10, 0x18 ;  /* 0x0000000a0b0a7291 */ /* 0x002fd2000f8ec03f */
[----:B------:R-:W-:Y:S01]  /*3370*/  @!P2 STS.64 [UR10+0x78], R14 ;  /* 0x0000780eff00a988 */ /* 0x000fe20008000a0a */
[----:B------:R-:W-:Y:S06]  /*3380*/  BAR.SYNC.DEFER_BLOCKING 0x0 ;  /* 0x0000000000007b1d */ /* 0x000fec0000010000 */
[----:B------:R-:W0:Y:S01]  /*3390*/  LDS.64 R16, [UR10+0x78] ;  /* 0x0000780aff107984 */ /* 0x000e220008000a00 */
        /* <DEDUP_REMOVED lines=8> */
[----:B------:R-:W-:-:S02]  /*3420*/  ISETP.GT.U32.OR P0, PT, R47, 0x17f, P0 ;  /* 0x0000017f2f00780c */ /* 0x000fc40000704470 */
[C---:B------:R-:W-:Y:S02]  /*3430*/  ISETP.GT.U32.OR P2, PT, R47.reuse, 0x17f, P2 ;  /* 0x0000017f2f00780c */ /* 0x040fe40001744470 */
[----:B------:R-:W-:Y:S01]  /*3440*/  ISETP.GT.U32.OR P3, PT, R47, 0x17f, P3 ;  /* 0x0000017f2f00780c */ /* 0x000fe20001f64470 */
[----:B0-----:R-:W-:Y:S01]  /*3450*/  FMUL.FTZ R20, R16, UR10 ;  /* 0x0000000a10147c20 */ /* 0x001fe20008410000 */
[----:B------:R-:W-:Y:S01]  /*3460*/  FMUL.FTZ R23, R17, UR10 ;  /* 0x0000000a11177c20 */ /* 0x000fe20008410000 */
[----:B------:R-:W-:Y:S10]  /*3470*/  @!P4 BRA `(.L_x_2088) ;  /* 0x000000000048c947 */ /* 0x000ff40003800000 */
        /* <DEDUP_REMOVED lines=18> */
.L_x_2088:
[----:B------:R-:W-:Y:S04]  /*35a0*/  BSSY B0, `(.L_x_2089) ;  /* 0x0000014000007945 */ /* 0x000fe80003800000 */
[----:B------:R-:W-:Y:S05]  /*35b0*/  @!P1 BRA `(.L_x_2090) ;  /* 0x0000000000489947 */ /* 0x000fea0003800000 */
[----:B------:R-:W-:Y:S01]  /*35c0*/  SHF.R.S32.HI R17, RZ, 0x1f, R46 ;  /* 0x0000001fff117819 */ /* 0x000fe2000001142e */
[----:B------:R-:W-:Y:S01]  /*35d0*/  ULDC.64 UR10, c[0x0][0x288] ;  /* 0x0000a200000a7ab9 */ /* 0x000fe20000000a00 */
[----:B------:R-:W-:Y:S01]  /*35e0*/  MOV R14, R50 ;  /* 0x00000032000e7202 */ /* 0x000fe20000000f00 */
[-CC-:B------:R-:W-:Y:S01]  /*35f0*/  FFMA.FTZ R43, R43, R20.reuse, R23.reuse ;  /* 0x000000142b2b7223 */ /* 0x180fe20000010017 */
[----:B------:R-:W-:Y:S01]  /*3600*/  MOV R15, R53 ;  /* 0x00000035000f7202 */ /* 0x000fe20000000f00 */
[----:B------:R-:W-:Y:S02]  /*3610*/  IMAD R17, R17, UR10, RZ ;  /* 0x0000000a11117c24 */ /* 0x000fe4000f8e02ff */
[----:B------:R-:W-:Y:S01]  /*3620*/  FFMA.FTZ R40, R40, R20, R23 ;  /* 0x0000001428287223 */ /* 0x000fe20000010017 */
[----:B------:R-:W-:Y:S01]  /*3630*/  FFMA.FTZ R16, R10, R2, -R43 ;  /* 0x000000020a107223 */ /* 0x000fe2000001082b */
[----:B------:R-:W-:-:S04]  /*3640*/  IMAD.WIDE.U32 R14, R46, UR10, R14 ;  /* 0x0000000a2e0e7c25 */ /* 0x000fc8000f8e000e */
[----:B------:R-:W-:Y:S01]  /*3650*/  FMUL.FTZ R16, R16, UR16 ;  /* 0x0000001010107c20 */ /* 0x000fe20008410000 */
[----:B------:R-:W-:Y:S01]  /*3660*/  IMAD R17, R46, UR11, R17 ;  /* 0x0000000b2e117c24 */ /* 0x000fe2000f8e0211 */
[----:B------:R-:W-:Y:S02]  /*3670*/  ULDC.64 UR10, c[0x0][0x210] ;  /* 0x00008400000a7ab9 */ /* 0x000fe40000000a00 */
[----:B------:R-:W-:Y:S02]  /*3680*/  LEA R2, P5, R14, UR10, 0x2 ;  /* 0x0000000a0e027c11 */ /* 0x000fe4000f8a10ff */
[----:B------:R-:W-:Y:S01]  /*3690*/  IADD3 R15, R15, R17, RZ ;  /* 0x000000110f0f7210 */ /* 0x000fe20007ffe0ff */
[----:B------:R-:W-:-:S03]  /*36a0*/  FFMA.FTZ R17, R11, R3, -R40 ;  /* 0x000000030b117223 */ /* 0x000fc60000010828 */
[----:B------:R-:W-:Y:S01]  /*36b0*/  LEA.HI.X R3, R14, UR11, R15, 0x2, P5 ;  /* 0x0000000b0e037c11 */ /* 0x000fe2000a8f140f */
[----:B------:R-:W-:-:S05]  /*36c0*/  FMUL.FTZ R17, R17, UR16 ;  /* 0x0000001011117c20 */ /* 0x000fca0008410000 */
[----:B------:R0:W-:Y:S02]  /*36d0*/  STG.E.64 desc[UR14][R2.64], R16 ;  /* 0x0000001002007986 */ /* 0x0001e4000c101b0e */
.L_x_2090:
[----:B------:R-:W-:Y:S05]  /*36e0*/  BSYNC B0 ;  /* 0x0000000000007941 */ /* 0x000fea0003800000 */
.L_x_2089:
        /* <DEDUP_REMOVED lines=19> */
.L_x_2091:
[----:B------:R-:W-:Y:S04]  /*3820*/  BSSY B0, `(.L_x_2092) ;  /* 0x0000013000007945 */ /* 0x000fe80003800000 */
[----:B------:R-:W-:Y:S05]  /*3830*/  @P0 BRA `(.L_x_2093) ;  /* 0x0000000000440947 */ /* 0x000fea0003800000 */
[----:B------:R-:W-:Y:S01]  /*3840*/  ULDC.64 UR10, c[0x0][0x288] ;  /* 0x0000a200000a7ab9 */ /* 0x000fe20000000a00 */
[----:B0-----:R-:W-:Y:S01]  /*3850*/  MOV R2, R50 ;  /* 0x0000003200027202 */ /* 0x001fe20000000f00 */
[----:B------:R-:W-:Y:S01]  /*3860*/  IMAD R25, R25, UR10, RZ ;  /* 0x0000000a19197c24 */ /* 0x000fe2000f8e02ff */
[----:B------:R-:W-:Y:S01]  /*3870*/  MOV R3, R53 ;  /* 0x0000003500037202 */ /* 0x000fe20000000f00 */
[-CC-:B------:R-:W-:Y:S01]  /*3880*/  FFMA.FTZ R41, R41, R20.reuse, R23.reuse ;  /* 0x0000001429297223 */ /* 0x180fe20000010017 */
[----:B------:R-:W-:Y:S01]  /*3890*/  FFMA.FTZ R38, R38, R20, R23 ;  /* 0x0000001426267223 */ /* 0x000fe20000010017 */
[C---:B------:R-:W-:Y:S02]  /*38a0*/  IMAD R25, R24.reuse, UR11, R25 ;  /* 0x0000000b18197c24 */ /* 0x040fe4000f8e0219 */
[----:B------:R-:W-:Y:S01]  /*38b0*/  IMAD.WIDE.U32 R2, R24, UR10, R2 ;  /* 0x0000000a18027c25 */ /* 0x000fe2000f8e0002 */
[----:B------:R-:W-:-:S03]  /*38c0*/  ULDC.64 UR10, c[0x0][0x210] ;  /* 0x00008400000a7ab9 */ /* 0x000fc60000000a00 */
[----:B------:R-:W-:Y:S01]  /*38d0*/  FFMA.FTZ R41, R10, R4, -R41 ;  /* 0x000000040a297223 */ /* 0x000fe20000010829 */
[----:B------:R-:W-:Y:S01]  /*38e0*/  FFMA.FTZ R15, R11, R5, -R38 ;  /* 0x000000050b0f7223 */ /* 0x000fe20000010826 */
[----:B------:R-:W-:Y:S02]  /*38f0*/  LEA R4, P0, R2, UR10, 0x2 ;  /* 0x0000000a02047c11 */ /* 0x000fe4000f8010ff */
[----:B------:R-:W-:Y:S01]  /*3900*/  FMUL.FTZ R14, R41, UR16 ;  /* 0x00000010290e7c20 */ /* 0x000fe20008410000 */
[----:B------:R-:W-:Y:S01]  /*3910*/  IADD3 R25, R3, R25, RZ ;  /* 0x0000001903197210 */ /* 0x000fe20007ffe0ff */
[----:B------:R-:W-:-:S03]  /*3920*/  FMUL.FTZ R15, R15, UR16 ;  /* 0x000000100f0f7c20 */ /* 0x000fc60008410000 */
[----:B------:R-:W-:-:S05]  /*3930*/  LEA.HI.X R5, R2, UR11, R25, 0x2, P0 ;  /* 0x0000000b02057c11 */ /* 0x000fca00080f1419 */
[----:B------:R1:W-:Y:S02]  /*3940*/  STG.E.64 desc[UR14][R4.64], R14 ;  /* 0x0000000e04007986 */ /* 0x0003e4000c101b0e */
.L_x_2093:
[----:B------:R-:W-:Y:S05]  /*3950*/  BSYNC B0 ;  /* 0x0000000000007941 */ /* 0x000fea0003800000 */
.L_x_2092:
[----:B------:R-:W-:Y:S05]  /*3960*/  @!P4 BRA `(.L_x_2094) ;  /* 0x000000000048c947 */ /* 0x000fea0003800000 */
[----:B0-----:R-:W-:Y:S01]  /*3970*/  FFMA.FTZ R2, R39, R10, R12 ;  /* 0x0000000a27027223 */ /* 0x001fe2000001000c */
[----:B------:R-:W-:-:S03]  /*3980*/  FFMA.FTZ R3, R36, R11, R13 ;  /* 0x0000000b24037223 */ /* 0x000fc6000001000d */
[----:B-1----:R-:W-:Y:S01]  /*3990*/  FMUL.FTZ R4, R2, -1.4426950216293334961 ;  /* 0xbfb8aa3b02047820 */ /* 0x002fe20000410000 */
        /* <DEDUP_REMOVED lines=15> */
.L_x_2094:
        /* <DEDUP_REMOVED lines=8> */
[----:B------:R-:W-:-:S04]  /*3b10*/  IMAD.WIDE.U32 R2, R21, UR10, R2 ;  /* 0x0000000a15027c25 */ /* 0x000fc8000f8e0002 */
[----:B------:R-:W-:Y:S01]  /*3b20*/  FFMA.FTZ R39, R10, R6, -R39 ;  /* 0x000000060a277223 */ /* 0x000fe20000010827 */
[----:B------:R-:W-:Y:S01]  /*3b30*/  FFMA.FTZ R7, R11, R7, -R36 ;  /* 0x000000070b077223 */ /* 0x000fe20000010824 */
[----:B------:R-:W-:Y:S01]  /*3b40*/  IMAD R21, R21, UR11, R22 ;  /* 0x0000000b15157c24 */ /* 0x000fe2000f8e0216 */
[----:B------:R-:W-:Y:S01]  /*3b50*/  ULDC.64 UR10, c[0x0][0x210] ;  /* 0x00008400000a7ab9 */ /* 0x000fe20000000a00 */
[----:B------:R-:W-:Y:S01]  /*3b60*/  FMUL.FTZ R6, R39, UR16 ;  /* 0x0000001027067c20 */ /* 0x000fe20008410000 */
[----:B-1----:R-:W-:Y:S01]  /*3b70*/  LEA R4, P0, R2, UR10, 0x2 ;  /* 0x0000000a02047c11 */ /* 0x002fe2000f8010ff */
[----:B------:R-:W-:Y:S01]  /*3b80*/  FMUL.FTZ R7, R7, UR16 ;  /* 0x0000001007077c20 */ /* 0x000fe20008410000 */
[----:B------:R-:W-:-:S04]  /*3b90*/  IADD3 R21, R3, R21, RZ ;  /* 0x0000001503157210 */ /* 0x000fc80007ffe0ff */
[----:B------:R-:W-:-:S05]  /*3ba0*/  LEA.HI.X R5, R2, UR11, R21, 0x2, P0 ;  /* 0x0000000b02057c11 */ /* 0x000fca00080f1415 */
[----:B------:R2:W-:Y:S02]  /*3bb0*/  STG.E.64 desc[UR14][R4.64], R6 ;  /* 0x0000000604007986 */ /* 0x0005e4000c101b0e */
.L_x_2096:
[----:B------:R-:W-:Y:S05]  /*3bc0*/  BSYNC B0 ;  /* 0x0000000000007941 */ /* 0x000fea0003800000 */
.L_x_2095:
[----:B------:R-:W-:Y:S05]  /*3bd0*/  @!P4 BRA `(.L_x_2097) ;  /* 0x000000000048c947 */ /* 0x000fea0003800000 */
[----:B------:R-:W-:Y:S01]  /*3be0*/  FFMA.FTZ R12, R37, R10, R12 ;  /* 0x0000000a250c7223 */ /* 0x000fe2000001000c */
[----:B------:R-:W-:-:S03]  /*3bf0*/  FFMA.FTZ R13, R0, R11, R13 ;  /* 0x0000000b000d7223 */ /* 0x000fc6000001000d */
[----:B0-----:R-:W-:Y:S01]  /*3c00*/  FMUL.FTZ R2, R12, -1.4426950216293334961 ;  /* 0xbfb8aa3b0c027820 */ /* 0x001fe20000410000 */
[----:B-12---:R-:W-:-:S05]  /*3c10*/  FMUL.FTZ R4, R13, -1.4426950216293334961 ;  /* 0xbfb8aa3b0d047820 */ /* 0x006fca0000410000 */
        /* <DEDUP_REMOVED lines=14> */
.L_x_2097:
[----:B------:R-:W-:Y:S04]  /*3d00*/  BSSY B0, `(.L_x_2098) ;  /* 0x0000012000007945 */ /* 0x000fe80003800000 */
[----:B------:R-:W-:Y:S05]  /*3d10*/  @P3 BRA `(.L_x_2099) ;  /* 0x0000000000403947 */ /* 0x000fea0003800000 */
[----:B------:R-:W-:Y:S01]  /*3d20*/  ULDC.64 UR10, c[0x0][0x288] ;  /* 0x0000a200000a7ab9 */ /* 0x000fe20000000a00 */
[----:B------:R-:W-:Y:S01]  /*3d30*/  MOV R51, R53 ;  /* 0x0000003500337202 */ /* 0x000fe20000000f00 */
[----:B------:R-:W-:Y:S02]  /*3d40*/  IMAD R19, R19, UR10, RZ ;  /* 0x0000000a13137c24 */ /* 0x000fe4000f8e02ff */
[-CC-:B------:R-:W-:Y:S01]  /*3d50*/  FFMA.FTZ R37, R37, R20.reuse, R23.reuse ;  /* 0x0000001425257223 */ /* 0x180fe20000010017 */
[----:B------:R-:W-:Y:S01]  /*3d60*/  FFMA.FTZ R0, R0, R20, R23 ;  /* 0x0000001400007223 */ /* 0x000fe20000010017 */
[----:B------:R-:W-:-:S04]  /*3d70*/  IMAD.WIDE.U32 R50, R18, UR10, R50 ;  /* 0x0000000a12327c25 */ /* 0x000fc8000f8e0032 */
[----:B------:R-:W-:Y:S01]  /*3d80*/  FFMA.FTZ R37, R10, R8, -R37 ;  /* 0x000000080a257223 */ /* 0x000fe20000010825 */
[----:B------:R-:W-:Y:S01]  /*3d90*/  FFMA.FTZ R0, R11, R9, -R0 ;  /* 0x000000090b007223 */ /* 0x000fe20000010800 */
[----:B------:R-:W-:Y:S01]  /*3da0*/  IMAD R19, R18, UR11, R19 ;  /* 0x0000000b12137c24 */ /* 0x000fe2000f8e0213 */
[----:B------:R-:W-:Y:S01]  /*3db0*/  ULDC.64 UR10, c[0x0][0x210] ;  /* 0x00008400000a7ab9 */ /* 0x000fe20000000a00 */
[----:B-12---:R-:W-:Y:S01]  /*3dc0*/  FMUL.FTZ R4, R37, UR16 ;  /* 0x0000001025047c20 */ /* 0x006fe20008410000 */
[----:B0-----:R-:W-:Y:S01]  /*3dd0*/  LEA R2, P0, R50, UR10, 0x2 ;  /* 0x0000000a32027c11 */ /* 0x001fe2000f8010ff */
[----:B------:R-:W-:Y:S01]  /*3de0*/  FMUL.FTZ R5, R0, UR16 ;  /* 0x0000001000057c20 */ /* 0x000fe20008410000 */
[----:B------:R-:W-:-:S04]  /*3df0*/  IADD3 R19, R51, R19, RZ ;  /* 0x0000001333137210 */ /* 0x000fc80007ffe0ff */
[----:B------:R-:W-:-:S05]  /*3e00*/  LEA.HI.X R3, R50, UR11, R19, 0x2, P0 ;  /* 0x0000000b32037c11 */ /* 0x000fca00080f1413 */
[----:B------:R3:W-:Y:S02]  /*3e10*/  STG.E.64 desc[UR14][R2.64], R4 ;  /* 0x0000000402007986 */ /* 0x0007e4000c101b0e */
.L_x_2099:
[----:B------:R-:W-:Y:S05]  /*3e20*/  BSYNC B0 ;  /* 0x0000000000007941 */ /* 0x000fea0003800000 */
.L_x_2098:
[----:B------:R-:W-:Y:S01]  /*3e30*/  ULDC UR10, c[0x0][0x10] ;  /* 0x00000400000a7ab9 */ /* 0x000fe20000000800 */
[----:B------:R-:W-:Y:S02]  /*3e40*/  UIADD3 UR4, UR4, 0x1, URZ ;  /* 0x0000000104047890 */ /* 0x000fe4000fffe03f */
[----:B------:R-:W-:-:S04]  /*3e50*/  UIADD3 UR12, UR10, UR12, URZ ;  /* 0x0000000c0a0c7290 */ /* 0x000fc8000fffe03f */
[----:B------:R-:W-:-:S06]  /*3e60*/  UISETP.GE.AND UP0, UPT, UR12, UR5, UPT ;  /* 0x000000050c00728c */ /* 0x000fcc000bf06270 */
[----:B------:R-:W-:-:S13]  /*3e70*/  PLOP3.LUT P0, PT, PT, PT, UP0, 0x80, 0x0 ;  /* 0x000000000000781c */ /* 0x000fda0003f0f008 */
[----:B------:R-:W-:Y:S05]  /*3e80*/  @!P0 BRA `(.L_x_2100) ;  /* 0xffffffc400148947 */ /* 0x000fea000383ffff */
.L_x_2065:
[----:B-123--:R-:W1:Y:S01]  /*3e90*/  LDC R4, c[0x0][0xc] ;  /* 0x00000300ff047b82 */ /* 0x00ee620000000800 */
        /* <DEDUP_REMOVED lines=18> */
.L_x_2102:
[----:B------:R-:W-:Y:S05]  /*3fc0*/  BSYNC B0 ;  /* 0x0000000000007941 */ /* 0x000fea0003800000 */
.L_x_2101:
        /* <DEDUP_REMOVED lines=11> */
.L_x_2104:
[----:B------:R-:W2:Y:S04]  /*4080*/  LDG.E.STRONG.GPU R5, desc[UR14][R2.64] ;  /* 0x0000000e02057981 */ /* 0x000ea8000c1ef900 */
[----:B--2---:R-:W-:Y:S01]  /*4090*/  CCTL.IVALL ;  /* 0x00000000ff00798f */ /* 0x004fe20002000000 */
[----:B------:R-:W-:Y:S05]  /*40a0*/  YIELD ;  /* 0x0000000000007946 */ /* 0x000fea0003800000 */
[----:B------:R-:W-:-:S13]  /*40b0*/  ISETP.NE.AND P0, PT, R5, R0, PT ;  /* 0x000000000500720c */ /* 0x000fda0003f05270 */
[----:B------:R-:W-:Y:S05]  /*40c0*/  @P0 BRA `(.L_x_2104) ;  /* 0xfffffffc00ec0947 */ /* 0x000fea000383ffff */
.L_x_2103:
        /* <DEDUP_REMOVED lines=24> */
.L_x_2105:
        /* <DEDUP_REMOVED lines=23> */
.L_x_2106:
        /* <DEDUP_REMOVED lines=12> */
.L_x_5156:


//--------------------- .text._Z35group_norm_nhwc_bwd_one_pass_kernelI11Fp32IOFp32WLi128ELi48ELi384EEv26Group_norm_nhwc_bwd_params --------------------------
	.section	.text._Z35group_norm_nhwc_bwd_one_pass_kernelI11Fp32IOFp32WLi128ELi48ELi384EEv26Group_norm_nhwc_bwd_params,"ax",@progbits
	.align	128
        .global         _Z35group_norm_nhwc_bwd_one_pass_kernelI11Fp32IOFp32WLi128ELi48ELi384EEv26Group_norm_nhwc_bwd_params
        .type           _Z35group_norm_nhwc_bwd_one_pass_kernelI11Fp32IOFp32WLi128ELi48ELi384EEv26Group_norm_nhwc_bwd_params,@function
        .size           _Z35group_norm_nhwc_bwd_one_pass_kernelI11Fp32IOFp32WLi128ELi48ELi384EEv26Group_norm_nhwc_bwd_params,(.L_x_5157 - _Z35group_norm_nhwc_bwd_one_pass_kernelI11Fp32IOFp32WLi128ELi48ELi384EEv26Group_norm_nhwc_bwd_params)
        .other          _Z35group_norm_nhwc_bwd_one_pass_kernelI11Fp32IOFp32WLi128ELi48ELi384EEv26Group_norm_nhwc_bwd_params,@"STO_CUDA_ENTRY STV_DEFAULT"
_Z35group_norm_nhwc_bwd_one_pass_kernelI11Fp32IOFp32WLi128ELi48ELi384EEv26Group_norm_nhwc_bwd_params:
.text._Z35group_norm_nhwc_bwd_one_pass_kernelI11Fp32IOFp32WLi128ELi48ELi384EEv26Group_norm_nhwc_bwd_params:
[----:B------:R-:W-:Y:S08]  /*0000*/  LDC R1, c[0x0][0x28] ;  /* 0x00000a00ff017b82 */ /* 0x000ff00000000800 */
[----:B------:R-:W0:Y:S01]  /*0010*/  S2UR UR6, SR_CTAID.Y ;  /* 0x00000000000679c3 */ /* 0x000e220000002600 */
[----:B------:R-:W-:Y:S01]  /*0020*/  ULDC UR5, c[0x0][0x2a0] ;  /* 0x0000a80000057ab9 */ /* 0x000fe20000000800 */
[----:B------:R-:W-:Y:S01]  /*0030*/  ULDC UR4, c[0x0][0x270] ;  /* 0x00009c0000047ab9 */ /* 0x000fe20000000800 */
[----:B------:R-:W1:Y:S01]  /*0040*/  S2R R53, SR_TID.X ;  /* 0x0000000000357919 */ /* 0x000e620000002100 */
[----:B------:R-:W-:Y:S01]  /*0050*/  UIMAD UR5, UR5, UR4, URZ ;  /* 0x00000004050572a4 */ /* 0x000fe2000f8e023f */
[----:B------:R-:W-:-:S03]  /*0060*/  ULDC.64 UR14, c[0x0][0x208] ;  /* 0x00008200000e7ab9 */ /* 0x000fc60000000a00 */
[----:B------:R-:W2:Y:S01]  /*0070*/  S2UR UR13, SR_CTAID.X ;  /* 0x00000000000d79c3 */ /* 0x000ea20000002500 */
[----:B0-----:R-:W-:-:S04]  /*0080*/  MOV R50, UR6 ;  /* 0x0000000600327c02 */ /* 0x001fc80008000f00 */
[----:B------:R-:W-:-:S13]  /*0090*/  ISETP.GE.AND P0, PT, R50, UR5, PT ;  /* 0x0000000532007c0c */ /* 0x000fda000bf06270 */
[----:B-12---:R-:W-:Y:S05]  /*00a0*/  @P0 BRA `(.L_x_2107) ;  /* 0x0000005800400947 */ /* 0x006fea0003800000 */
[----:B------:R-:W0:Y:S01]  /*00b0*/  LDC R5, c[0x0][0x2ac] ;  /* 0x0000ab00ff057b82 */ /* 0x000e220000000800 */
[C---:B------:R-:W-:Y:S01]  /*00c0*/  IMAD.WIDE.U32 R2, R53.reuse, -0x55555555, RZ ;  /* 0xaaaaaaab35027825 */ /* 0x040fe200078e00ff */
[----:B------:R-:W-:Y:S01]  /*00d0*/  ULDC.64 UR16, c[0x0][0x290] ;  /* 0x0000a40000107ab9 */ /* 0x000fe20000000a00 */
[----:B------:R-:W-:Y:S01]  /*00e0*/  ISETP.GE.U32.AND P1, PT, R53, 0x180, PT ;  /* 0x000001803500780c */ /* 0x000fe20003f26070 */
[----:B------:R-:W-:Y:S01]  /*00f0*/  ULDC.64 UR10, c[0x0][0x288] ;  /* 0x0000a200000a7ab9 */ /* 0x000fe20000000a00 */
[----:B------:R-:W1:Y:S01]  /*0100*/  S2R R49, SR_LANEID ;  /* 0x0000000000317919 */ /* 0x000e620000000000 */
[----:B------:R-:W-:Y:S01]  /*0110*/  SHF.R.U32.HI R2, RZ, 0x4, R3 ;  /* 0x00000004ff027819 */ /* 0x000fe20000011603 */
[----:B------:R-:W-:Y:S01]  /*0120*/  UIMAD.WIDE.U32 UR6, UR10, 0x3, URZ ;  /* 0x000000030a0678a5 */ /* 0x000fe2000f8e003f */
[----:B------:R-:W2:Y:S01]  /*0130*/  S2UR UR8, SR_CgaCtaId ;  /* 0x00000000000879c3 */ /* 0x000ea20000008800 */
[----:B------:R-:W-:Y:S02]  /*0140*/  UIMAD UR9, UR11, 0x3, URZ ;  /* 0x000000030b0978a4 */ /* 0x000fe4000f8e023f */
[----:B------:R-:W-:Y:S01]  /*0150*/  IMAD R54, R2, -0x18, R53 ;  /* 0xffffffe802367824 */ /* 0x000fe200078e0235 */
[----:B------:R-:W-:-:S02]  /*0160*/  ULEA.HI UR10, UP0, UR11, UR10, URZ, 0x1 ;  /* 0x0000000a0b0a7291 */ /* 0x000fc4000f81083f */
[----:B------:R-:W-:Y:S02]  /*0170*/  UIADD3 UR9, UR7, UR9, URZ ;  /* 0x0000000907097290 */ /* 0x000fe4000fffe03f */
[----:B------:R-:W-:Y:S01]  /*0180*/  UIADD3.X UR11, URZ, UR11, URZ, UP0, !UPT ;  /* 0x0000000b3f0b7290 */ /* 0x000fe200087fe43f */
[----:B------:R-:W-:Y:S01]  /*0190*/  SHF.L.U32 R54, R54, 0x1, RZ ;  /* 0x0000000136367819 */ /* 0x000fe200000006ff */
[----:B------:R-:W-:Y:S01]  /*01a0*/  ULEA.HI UR7, UP0, UR9, UR6, URZ, 0x1 ;  /* 0x0000000609077291 */ /* 0x000fe2000f81083f */
[----:B------:R-:W-:Y:S01]  /*01b0*/  UMOV UR4, 0x400 ;  /* 0x0000040000047882 */ /* 0x000fe20000000000 */
[----:B------:R-:W-:Y:S02]  /*01c0*/  USHF.R.S64 UR6, UR10, 0x1, UR11 ;  /* 0x000000010a067899 */ /* 0x000fe4000800100b */
[----:B------:R-:W-:Y:S01]  /*01d0*/  UIADD3.X UR9, URZ, UR9, URZ, UP0, !UPT ;  /* 0x000000093f097290 */ /* 0x000fe200087fe43f */
[----:B0-----:R-:W-:Y:S01]  /*01e0*/  IMAD R52, R5, UR13, R2 ;  /* 0x0000000d05347c24 */ /* 0x001fe2000f8e0202 */
[----:B------:R-:W-:-:S02]  /*01f0*/  ULDC UR18, c[0x0][0x10] ;  /* 0x0000040000127ab9 */ /* 0x000fc40000000800 */
[----:B------:R-:W-:Y:S02]  /*0200*/  USHF.R.S64 UR7, UR7, 0x1, UR9 ;  /* 0x0000000107077899 */ /* 0x000fe40008001009 */
[C---:B------:R-:W-:Y:S01]  /*0210*/  IADD3 R0, R52.reuse, 0x10, RZ ;  /* 0x0000001034007810 */ /* 0x040fe20007ffe0ff */
[----:B------:R-:W-:Y:S01]  /*0220*/  USHF.R.S32.HI UR9, URZ, 0x1, UR9 ;  /* 0x000000013f097899 */ /* 0x000fe20008011409 */
[----:B------:R-:W-:Y:S01]  /*0230*/  IADD3 R2, R52, 0x30, RZ ;  /* 0x0000003034027810 */ /* 0x000fe20007ffe0ff */
[----:B--2---:R-:W-:Y:S01]  /*0240*/  ULEA UR4, UR8, UR4, 0x18 ;  /* 0x0000000408047291 */ /* 0x004fe2000f8ec03f */
[----:B------:R-:W-:Y:S01]  /*0250*/  ISETP.LT.U32.AND P5, PT, R0, UR16, PT ;  /* 0x0000001000007c0c */ /* 0x000fe2000bfa1070 */
[----:B------:R-:W-:Y:S01]  /*0260*/  USHF.R.S32.HI UR8, URZ, 0x1, UR11 ;  /* 0x000000013f087899 */ /* 0x000fe2000801140b */
[----:B------:R-:W-:Y:S01]  /*0270*/  SHF.R.S32.HI R0, RZ, 0x1f, R0 ;  /* 0x0000001fff007819 */ /* 0x000fe20000011400 */
[----:B------:R-:W-:Y:S01]  /*0280*/  USHF.L.U64.HI UR9, UR7, 0x2, UR9 ;  /* 0x0000000207097899 */ /* 0x000fe20008010209 */
[----:B------:R-:W-:Y:S01]  /*0290*/  ISETP.LT.U32.AND P3, PT, R2, UR16, PT ;  /* 0x0000001002007c0c */ /* 0x000fe2000bf61070 */
[----:B------:R-:W-:Y:S01]  /*02a0*/  USHF.L.U64.HI UR8, UR6, 0x2, UR8 ;  /* 0x0000000206087899 */ /* 0x000fe20008010208 */
[----:B------:R-:W-:-:S02]  /*02b0*/  ISETP.LT.AND.EX P5, PT, R0, UR17, !P1, P5 ;  /* 0x0000001100007c0c */ /* 0x000fc4000cfa1350 */
[----:B------:R-:W-:Y:S02]  /*02c0*/  IADD3 R0, R52, 0x20, RZ ;  /* 0x0000002034007810 */ /* 0x000fe40007ffe0ff */
[----:B------:R-:W-:Y:S02]  /*02d0*/  SHF.R.S32.HI R2, RZ, 0x1f, R2 ;  /* 0x0000001fff027819 */ /* 0x000fe40000011402 */
[----:B------:R-:W-:Y:S02]  /*02e0*/  ISETP.LT.U32.AND P4, PT, R0, UR16, PT ;  /* 0x0000001000007c0c */ /* 0x000fe4000bf81070 */
[----:B------:R-:W-:Y:S02]  /*02f0*/  SHF.R.S32.HI R0, RZ, 0x1f, R0 ;  /* 0x0000001fff007819 */ /* 0x000fe40000011400 */
[----:B------:R-:W-:Y:S02]  /*0300*/  ISETP.LT.U32.AND P0, PT, R52, UR16, PT ;  /* 0x0000001034007c0c */ /* 0x000fe4000bf01070 */
[----:B------:R-:W-:-:S02]  /*0310*/  ISETP.LT.AND.EX P4, PT, R0, UR17, !P1, P4 ;  /* 0x0000001100007c0c */ /* 0x000fc4000cf81340 */
[----:B------:R-:W-:Y:S02]  /*0320*/  SHF.R.S32.HI R3, RZ, 0x1f, R52 ;  /* 0x0000001fff037819 */ /* 0x000fe40000011434 */
[----:B------:R-:W-:Y:S02]  /*0330*/  IADD3 R0, R52, 0x40, RZ ;  /* 0x0000004034007810 */ /* 0x000fe40007ffe0ff */
[----:B------:R-:W-:Y:S02]  /*0340*/  ISETP.LT.AND.EX P3, PT, R2, UR17, !P1, P3 ;  /* 0x0000001102007c0c */ /* 0x000fe4000cf61330 */
[----:B------:R-:W-:Y:S02]  /*0350*/  ISETP.LT.AND.EX P0, PT, R3, UR17, !P1, P0 ;  /* 0x0000001103007c0c */ /* 0x000fe4000cf01300 */
[----:B------:R-:W-:Y:S02]  /*0360*/  ISETP.LT.U32.AND P2, PT, R0, UR16, PT ;  /* 0x0000001000007c0c */ /* 0x000fe4000bf41070 */
[----:B------:R-:W-:-:S02]  /*0370*/  SHF.R.S32.HI R2, RZ, 0x1f, R0 ;  /* 0x0000001fff027819 */ /* 0x000fc40000011400 */
[----:B------:R-:W-:Y:S02]  /*0380*/  IADD3 R0, R52, 0x50, RZ ;  /* 0x0000005034007810 */ /* 0x000fe40007ffe0ff */
[----:B------:R-:W-:Y:S02]  /*0390*/  P2R R55, PR, RZ, 0x1 ;  /* 0x00000001ff377803 */ /* 0x000fe40000000000 */
[----:B------:R-:W-:Y:S02]  /*03a0*/  ISETP.LT.AND.EX P2, PT, R2, UR17, !P1, P2 ;  /* 0x0000001102007c0c */ /* 0x000fe4000cf41320 */
[----:B------:R-:W-:Y:S02]  /*03b0*/  ISETP.LT.U32.AND P0, PT, R0, UR16, PT ;  /* 0x0000001000007c0c */ /* 0x000fe4000bf01070 */
[----:B------:R-:W-:Y:S02]  /*03c0*/  SHF.R.S32.HI R2, RZ, 0x1f, R0 ;  /* 0x0000001fff027819 */ /* 0x000fe40000011400 */
[----:B------:R-:W-:-:S02]  /*03d0*/  SHF.R.S32.HI R0, RZ, 0x1f, R53 ;  /* 0x0000001fff007819 */ /* 0x000fc40000011435 */
[----:B------:R-:W-:Y:S02]  /*03e0*/  R2UR UR16, R50 ;  /* 0x00000000321072ca */ /* 0x000fe400000e0000 */
[----:B------:R-:W-:Y:S02]  /*03f0*/  LEA.HI R0, R0, R53, RZ, 0x5 ;  /* 0x0000003500007211 */ /* 0x000fe400078f28ff */
[----:B------:R-:W-:Y:S02]  /*0400*/  IADD3 R51, R52, 0x70, RZ ;  /* 0x0000007034337810 */ /* 0x000fe40007ffe0ff */
[----:B------:R-:W-:Y:S02]  /*0410*/  SHF.R.S32.HI R0, RZ, 0x5, R0 ;  /* 0x00000005ff007819 */ /* 0x000fe40000011400 */
[----:B------:R-:W-:Y:S01]  /*0420*/  ISETP.LT.AND.EX P1, PT, R2, UR17, !P1, P0 ;  /* 0x0000001102007c0c */ /* 0x000fe2000cf21300 */
[----:B------:R-:W-:Y:S01]  /*0430*/  ULDC.U8 UR17, c[0x0][0x2a4] ;  /* 0x0000a90000117ab9 */ /* 0x000fe20000000000 */
[----:B------:R-:W-:Y:S01]  /*0440*/  LEA R48, R0, UR4, 0x3 ;  /* 0x0000000400307c11 */ /* 0x000fe2000f8e18ff */
[----:B-1----:R-:W-:-:S10]  /*0450*/  UMOV UR4, URZ ;  /* 0x0000003f00047c82 */ /* 0x002fd40008000000 */
.L_x_2158:
[----:B0-----:R-:W0:Y:S01]  /*0460*/  LDC R6, c[0x0][0x2a0] ;  /* 0x0000a800ff067b82 */ /* 0x001e220000000800 */
[----:B------:R-:W-:Y:S01]  /*0470*/  ISETP.NE.AND P6, PT, R55, RZ, PT ;  /* 0x000000ff3700720c */ /* 0x000fe20003fc5270 */
[----:B------:R-:W-:Y:S01]  /*0480*/  ULDC.64 UR10, c[0x0][0x298] ;  /* 0x0000a600000a7ab9 */ /* 0x000fe20000000a00 */
[C---:B------:R-:W-:Y:S02]  /*0490*/  IADD3 R21, R52.reuse, 0x10, RZ ;  /* 0x0000001034157810 */ /* 0x040fe40007ffe0ff */
[C---:B------:R-:W-:Y:S02]  /*04a0*/  IADD3 R25, R52.reuse, 0x20, RZ ;  /* 0x0000002034197810 */ /* 0x040fe40007ffe0ff */
[----:B------:R-:W-:Y:S01]  /*04b0*/  SHF.R.S32.HI R23, RZ, 0x1f, R21 ;  /* 0x0000001fff177819 */ /* 0x000fe20000011415 */
[----:B-1234-:R-:W1:Y:S01]  /*04c0*/  @P5 LDC.64 R12, c[0x0][0x288] ;  /* 0x0000a200ff0c5b82 */ /* 0x01ee620000000a00 */
[C---:B------:R-:W-:Y:S02]  /*04d0*/  IADD3 R31, R52.reuse, 0x30, RZ ;  /* 0x00000030341f7810 */ /* 0x040fe40007ffe0ff */
[----:B------:R-:W-:-:S05]  /*04e0*/  IADD3 R33, R52, 0x40, RZ ;  /* 0x0000004034217810 */ /* 0x000fca0007ffe0ff */
        /* <DEDUP_REMOVED lines=12> */
[----:B---3--:R-:W-:Y:S01]  /*05b0*/  HFMA2.MMA R2, -RZ, RZ, 0, 0 ;  /* 0x00000000ff027435 */ /* 0x008fe200000001ff */
[----:B-1----:R-:W-:-:S05]  /*05c0*/  IADD3 R4, RZ, -R3, RZ ;  /* 0x80000003ff047210 */ /* 0x002fca0007ffe0ff */
[----:B------:R-:W-:Y:S01]  /*05d0*/  IMAD R5, R4, R7, RZ ;  /* 0x0000000704057224 */ /* 0x000fe200078e02ff */
[----:B------:R-:W-:-:S03]  /*05e0*/  IABS R4, UR16 ;  /* 0x0000001000047c13 */ /* 0x000fc60008000000 */
[----:B------:R-:W-:Y:S01]  /*05f0*/  IMAD.HI.U32 R3, R3, R5, R2 ;  /* 0x0000000503037227 */ /* 0x000fe200078e0002 */
[----:B------:R-:W-:-:S05]  /*0600*/  SHF.R.S32.HI R2, RZ, 0x1f, R54 ;  /* 0x0000001fff027819 */ /* 0x000fca0000011436 */
        /* <DEDUP_REMOVED lines=10> */
[----:B------:R-:W-:-:S11]  /*06b0*/  LOP3.LUT R0, R6, UR16, RZ, 0x3c, !PT ;  /* 0x0000001006007c12 */ /* 0x000fd6000f8e3cff */
[----:B------:R-:W-:Y:S02]  /*06c0*/  @P0 IADD3 R3, R3, 0x1, RZ ;  /* 0x0000000103030810 */ /* 0x000fe40007ffe0ff */
[----:B------:R-:W-:-:S13]  /*06d0*/  ISETP.LE.AND P0, PT, RZ, UR16, PT ;  /* 0x00000010ff007c0c */ /* 0x000fda000bf03270 */
[----:B------:R-:W-:Y:S02]  /*06e0*/  @!P0 IADD3 R5, -R5, RZ, RZ ;  /* 0x000000ff05058210 */ /* 0x000fe40007ffe1ff */
[----:B------:R-:W-:Y:S02]  /*06f0*/  ISETP.GE.AND P0, PT, R0, RZ, PT ;  /* 0x000000ff0000720c */ /* 0x000fe40003f06270 */
[----:B------:R-:W-:-:S11]  /*0700*/  LOP3.LUT R0, RZ, R6, RZ, 0x33, !PT ;  /* 0x00000006ff007212 */ /* 0x000fd600078e33ff */
[----:B------:R-:W-:Y:S02]  /*0710*/  @!P0 IADD3 R3, -R3, RZ, RZ ;  /* 0x000000ff03038210 */ /* 0x000fe40007ffe1ff */
[----:B------:R-:W-:Y:S02]  /*0720*/  ISETP.NE.AND P0, PT, R6, RZ, PT ;  /* 0x000000ff0600720c */ /* 0x000fe40003f05270 */
[----:B------:R-:W1:Y:S02]  /*0730*/  @P5 LDC.64 R6, c[0x0][0x228] ;  /* 0x00008a00ff065b82 */ /* 0x000e640000000a00 */
[C---:B------:R-:W-:Y:S02]  /*0740*/  SEL R46, R0.reuse, R5, !P0 ;  /* 0x00000005002e7207 */ /* 0x040fe40004000000 */
[----:B------:R-:W-:-:S03]  /*0750*/  SEL R3, R0, R3, !P0 ;  /* 0x0000000300037207 */ /* 0x000fc60004000000 */
[----:B------:R-:W-:Y:S01]  /*0760*/  IMAD R5, R46, 0x30, RZ ;  /* 0x000000302e057824 */ /* 0x000fe200078e02ff */
[----:B------:R-:W-:-:S04]  /*0770*/  SHF.R.S32.HI R0, RZ, 0x1f, R3 ;  /* 0x0000001fff007819 */ /* 0x000fc80000011403 */
[----:B------:R-:W-:Y:S01]  /*0780*/  IADD3 R58, P0, R54, R5, RZ ;  /* 0x00000005363a7210 */ /* 0x000fe20007f1e0ff */
[----:B------:R-:W-:-:S03]  /*0790*/  IMAD R0, R0, UR10, RZ ;  /* 0x0000000a00007c24 */ /* 0x000fc6000f8e02ff */
[----:B------:R-:W-:Y:S01]  /*07a0*/  LEA.HI.X.SX32 R59, R5, R2, 0x1, P0 ;  /* 0x00000002053b7211 */ /* 0x000fe200000f0eff */
[C---:B------:R-:W-:Y:S01]  /*07b0*/  IMAD R61, R3.reuse, UR11, R0 ;  /* 0x0000000b033d7c24 */ /* 0x040fe2000f8e0200 */
[----:B------:R-:W-:Y:S01]  /*07c0*/  SHF.R.S32.HI R5, RZ, 0x1f, R52 ;  /* 0x0000001fff057819 */ /* 0x000fe20000011434 */
[----:B------:R-:W-:Y:S01]  /*07d0*/  IMAD.WIDE.U32 R58, R3, UR10, R58 ;  /* 0x0000000a033a7c25 */ /* 0x000fe2000f8e003a */
[----:B------:R-:W-:Y:S01]  /*07e0*/  ULDC.64 UR10, c[0x0][0x290] ;  /* 0x0000a400000a7ab9 */ /* 0x000fe20000000a00 */
[----:B------:R-:W3:Y:S02]  /*07f0*/  @P5 LDC.64 R2, c[0x0][0x230] ;  /* 0x00008c00ff025b82 */ /* 0x000ee40000000a00 */
[----:B--2---:R-:W-:Y:S01]  /*0800*/  @P6 IMAD R0, R5, R10, RZ ;  /* 0x0000000a05006224 */ /* 0x004fe200078e02ff */
[----:B------:R-:W-:Y:S02]  /*0810*/  IADD3 R61, R59, R61, RZ ;  /* 0x0000003d3b3d7210 */ /* 0x000fe40007ffe0ff */
[----:B------:R-:W-:Y:S01]  /*0820*/  @P6 MOV R60, R58 ;  /* 0x0000003a003c6202 */ /* 0x000fe20000000f00 */
[----:B------:R-:W-:-:S02]  /*0830*/  @P6 IMAD R11, R52, R11, R0 ;  /* 0x0000000b340b6224 */ /* 0x000fc400078e0200 */
[----:B------:R-:W2:Y:S02]  /*0840*/  @P4 LDC.64 R4, c[0x0][0x288] ;  /* 0x0000a200ff044b82 */ /* 0x000ea40000000a00 */
[----:B------:R-:W-:-:S04]  /*0850*/  @P6 IMAD.WIDE.U32 R8, R52, R10, R60 ;  /* 0x0000000a34086225 */ /* 0x000fc800078e003c */
[----:B------:R-:W-:Y:S01]  /*0860*/  @P5 IMAD R10, R23, R12, RZ ;  /* 0x0000000c170a5224 */ /* 0x000fe200078e02ff */
[----:B------:R-:W-:Y:S02]  /*0870*/  @P6 IADD3 R9, R9, R11, RZ ;  /* 0x0000000b09096210 */ /* 0x000fe40007ffe0ff */
[C---:B------:R-:W-:Y:S01]  /*0880*/  @P6 SHF.L.U32 R17, R8.reuse, 0x2, RZ ;  /* 0x0000000208116819 */ /* 0x040fe200000006ff */
[----:B------:R-:W-:Y:S01]  /*0890*/  @P5 IMAD R13, R21, R13, R10 ;  /* 0x0000000d150d5224 */ /* 0x000fe200078e020a */
[----:B------:R-:W-:Y:S01]  /*08a0*/  @P6 SHF.L.U64.HI R0, R8, 0x2, R9 ;  /* 0x0000000208006819 */ /* 0x000fe20000010209 */
[----:B------:R-:W1:Y:S01]  /*08b0*/  @P3 LDC.64 R10, c[0x0][0x288] ;  /* 0x0000a200ff0a3b82 */ /* 0x000e620000000a00 */
[----:B------:R-:W-:Y:S02]  /*08c0*/  @P5 MOV R8, R58 ;  /* 0x0000003a00085202 */ /* 0x000fe40000000f00 */
[----:B------:R-:W-:Y:S02]  /*08d0*/  @P5 MOV R9, R61 ;  /* 0x0000003d00095202 */ /* 0x000fe40000000f00 */
[----:B0-----:R-:W-:Y:S01]  /*08e0*/  @P6 IADD3 R14, P0, R17, R14, RZ ;  /* 0x0000000e110e6210 */ /* 0x001fe20007f1e0ff */
[----:B------:R-:W-:-:S03]  /*08f0*/  @P5 IMAD.WIDE.U32 R8, R21, R12, R8 ;  /* 0x0000000c15085225 */ /* 0x000fc600078e0008 */
[----:B------:R-:W-:Y:S02]  /*0900*/  @P6 IADD3.X R15, R0, R15, RZ, P0, !PT ;  /* 0x0000000f000f6210 */ /* 0x000fe400007fe4ff */
[----:B----4-:R-:W-:Y:S02]  /*0910*/  @P6 IADD3 R16, P0, R17, R18, RZ ;  /* 0x0000001211106210 */ /* 0x010fe40007f1e0ff */
[----:B------:R-:W-:Y:S02]  /*0920*/  @P5 IADD3 R13, R9, R13, RZ ;  /* 0x0000000d090d5210 */ /* 0x000fe40007ffe0ff */
[----:B------:R-:W-:Y:S02]  /*0930*/  SHF.R.S32.HI R21, RZ, 0x1f, R25 ;  /* 0x0000001fff157819 */ /* 0x000fe40000011419 */
[----:B------:R-:W-:Y:S02]  /*0940*/  @P5 SHF.L.U32 R9, R8, 0x2, RZ ;  /* 0x0000000208095819 */ /* 0x000fe400000006ff */
[----:B------:R-:W-:-:S02]  /*0950*/  @P6 IADD3.X R17, R0, R19, RZ, P0, !PT ;  /* 0x0000001300116210 */ /* 0x000fc400007fe4ff */
[----:B------:R-:W-:Y:S01]  /*0960*/  @P5 SHF.L.U64.HI R0, R8, 0x2, R13 ;  /* 0x0000000208005819 */ /* 0x000fe2000001020d */
[----:B--2---:R-:W-:Y:S01]  /*0970*/  @P4 IMAD R8, R21, R4, RZ ;  /* 0x0000000415084224 */ /* 0x004fe200078e02ff */
[----:B---3--:R-:W-:Y:S01]  /*0980*/  @P5 IADD3 R2, P0, R9, R2, RZ ;  /* 0x0000000209025210 */ /* 0x008fe20007f1e0ff */
[----:B------:R-:W0:Y:S01]  /*0990*/  @P4 LDC.64 R18, c[0x0][0x230] ;  /* 0x00008c00ff124b82 */ /* 0x000e220000000a00 */
[----:B------:R-:W-:Y:S01]  /*09a0*/  @P4 MOV R12, R58 ;  /* 0x0000003a000c4202 */ /* 0x000fe20000000f00 */
[----:B------:R-:W-:Y:S01]  /*09b0*/  @P4 IMAD R23, R25, R5, R8 ;  /* 0x0000000519174224 */ /* 0x000fe200078e0208 */
[----:B------:R-:W-:Y:S02]  /*09c0*/  @P4 MOV R13, R61 ;  /* 0x0000003d000d4202 */ /* 0x000fe40000000f00 */
[----:B------:R-:W-:Y:S02]  /*09d0*/  @P5 IADD3.X R3, R0, R3, RZ, P0, !PT ;  /* 0x0000000300035210 */ /* 0x000fe400007fe4ff */
[----:B-1----:R-:W-:Y:S01]  /*09e0*/  @P5 IADD3 R6, P0, R9, R6, RZ ;  /* 0x0000000609065210 */ /* 0x002fe20007f1e0ff */
[----:B------:R-:W-:Y:S01]  /*09f0*/  @P4 IMAD.WIDE.U32 R4, R25, R4, R12 ;  /* 0x0000000419044225 */ /* 0x000fe200078e000c */
[----:B------:R-:W1:Y:S01]  /*0a00*/  @P2 LDC.64 R8, c[0x0][0x288] ;  /* 0x0000a200ff082b82 */ /* 0x000e620000000a00 */
[----:B------:R-:W-:-:S02]  /*0a10*/  SHF.R.S32.HI R13, RZ, 0x1f, R31 ;  /* 0x0000001fff0d7819 */ /* 0x000fc4000001141f */
[----:B------:R-:W-:Y:S02]  /*0a20*/  @P5 IADD3.X R7, R0, R7, RZ, P0, !PT ;  /* 0x0000000700075210 */ /* 0x000fe400007fe4ff */
[----:B------:R-:W-:Y:S01]  /*0a30*/  @P4 IADD3 R5, R5, R23, RZ ;  /* 0x0000001705054210 */ /* 0x000fe20007ffe0ff */
[----:B------:R-:W-:Y:S01]  /*0a40*/  @P3 IMAD R12, R13, R10, RZ ;  /* 0x0000000a0d0c3224 */ /* 0x000fe200078e02ff */
[----:B------:R-:W-:Y:S01]  /*0a50*/  @P3 MOV R13, R61 ;  /* 0x0000003d000d3202 */ /* 0x000fe20000000f00 */
[----:B------:R-:W2:Y:S01]  /*0a60*/  @P4 LDC.64 R20, c[0x0][0x228] ;  /* 0x00008a00ff144b82 */ /* 0x000ea20000000a00 */
[C---:B------:R-:W-:Y:S01]  /*0a70*/  @P4 SHF.L.U32 R25, R4.reuse, 0x2, RZ ;  /* 0x0000000204194819 */ /* 0x040fe200000006ff */
[----:B------:R-:W-:Y:S01]  /*0a80*/  @P3 IMAD R27, R31, R11, R12 ;  /* 0x0000000b1f1b3224 */ /* 0x000fe200078e020c */
[----:B------:R-:W-:Y:S02]  /*0a90*/  @P3 MOV R12, R58 ;  /* 0x0000003a000c3202 */ /* 0x000fe40000000f00 */
[----:B------:R-:W-:-:S02]  /*0aa0*/  @P4 SHF.L.U64.HI R24, R4, 0x2, R5 ;  /* 0x0000000204184819 */ /* 0x000fc40000010205 */
[----:B0-----:R-:W-:Y:S01]  /*0ab0*/  @P4 IADD3 R18, P0, R25, R18, RZ ;  /* 0x0000001219124210 */ /* 0x001fe20007f1e0ff */
[----:B------:R-:W0:Y:S01]  /*0ac0*/  @P3 LDC.64 R22, c[0x0][0x230] ;  /* 0x00008c00ff163b82 */ /* 0x000e220000000a00 */
[----:B------:R-:W-:Y:S01]  /*0ad0*/  @P3 IMAD.WIDE.U32 R10, R31, R10, R12 ;  /* 0x0000000a1f0a3225 */ /* 0x000fe200078e000c */
[----:B------:R-:W-:Y:S02]  /*0ae0*/  SHF.R.S32.HI R13, RZ, 0x1f, R33 ;  /* 0x0000001fff0d7819 */ /* 0x000fe40000011421 */
[----:B------:R-:W-:Y:S02]  /*0af0*/  @P4 IADD3.X R19, R24, R19, RZ, P0, !PT ;  /* 0x0000001318134210 */ /* 0x000fe400007fe4ff */
[----:B------:R-:W-:Y:S02]  /*0b00*/  @P3 IADD3 R11, R11, R27, RZ ;  /* 0x0000001b0b0b3210 */ /* 0x000fe40007ffe0ff */
[----:B------:R-:W3:Y:S01]  /*0b10*/  @P1 LDC.64 R4, c[0x0][0x288] ;  /* 0x0000a200ff041b82 */ /* 0x000ee20000000a00 */
[----:B-1----:R-:W-:Y:S01]  /*0b20*/  @P2 IMAD R26, R13, R8, RZ ;  /* 0x000000080d1a2224 */ /* 0x002fe200078e02ff */
[----:B------:R-:W-:-:S02]  /*0b30*/  @P3 SHF.L.U32 R13, R10, 0x2, RZ ;  /* 0x000000020a0d3819 */ /* 0x000fc400000006ff */
[----:B------:R-:W-:Y:S01]  /*0b40*/  @P3 SHF.L.U64.HI R12, R10, 0x2, R11 ;  /* 0x000000020a0c3819 */ /* 0x000fe2000001020b */
[----:B------:R-:W-:Y:S01]  /*0b50*/  @P2 IMAD R27, R33, R9, R26 ;  /* 0x00000009211b2224 */ /* 0x000fe200078e021a */
[----:B------:R-:W-:Y:S02]  /*0b60*/  @P2 MOV R10, R58 ;  /* 0x0000003a000a2202 */ /* 0x000fe40000000f00 */
[----:B------:R-:W-:Y:S01]  /*0b70*/  @P2 MOV R11, R61 ;  /* 0x0000003d000b2202 */ /* 0x000fe20000000f00 */
[----:B------:R-:W1:Y:S01]  /*0b80*/  LDC R31, c[0x0][0x2ac] ;  /* 0x0000ab00ff1f7b82 */ /* 0x000e620000000800 */
[----:B--2---:R-:W-:Y:S02]  /*0b90*/  @P4 IADD3 R20, P0, R25, R20, RZ ;  /* 0x0000001419144210 */ /* 0x004fe40007f1e0ff */
[----:B------:R-:W-:Y:S01]  /*0ba0*/  P2R R0, PR, RZ, 0x20 ;  /* 0x00000020ff007803 */ /* 0x000fe20000000000 */
[----:B------:R-:W-:Y:S01]  /*0bb0*/  @P2 IMAD.WIDE.U32 R8, R33, R8, R10 ;  /* 0x0000000821082225 */ /* 0x000fe200078e000a */
[----:B------:R-:W-:-:S02]  /*0bc0*/  IADD3 R33, R52, 0x50, RZ ;  /* 0x0000005034217810 */ /* 0x000fc40007ffe0ff */
[----:B------:R-:W-:Y:S02]  /*0bd0*/  @P4 IADD3.X R21, R24, R21, RZ, P0, !PT ;  /* 0x0000001518154210 */ /* 0x000fe400007fe4ff */
[----:B------:R-:W-:Y:S01]  /*0be0*/  SHF.R.S32.HI R11, RZ, 0x1f, R33 ;  /* 0x0000001fff0b7819 */ /* 0x000fe20000011421 */
[----:B------:R-:W2:Y:S01]  /*0bf0*/  @P1 LDC.64 R24, c[0x0][0x228] ;  /* 0x00008a00ff181b82 */ /* 0x000ea20000000a00 */
[----:B0-----:R-:W-:Y:S02]  /*0c00*/  @P3 IADD3 R22, P0, R13, R22, RZ ;  /* 0x000000160d163210 */ /* 0x001fe40007f1e0ff */
[----:B------:R-:W-:Y:S01]  /*0c10*/  @P2 IADD3 R9, R9, R27, RZ ;  /* 0x0000001b09092210 */ /* 0x000fe20007ffe0ff */
[----:B---3--:R-:W-:Y:S01]  /*0c20*/  @P1 IMAD R10, R11, R4, RZ ;  /* 0x000000040b0a1224 */ /* 0x008fe200078e02ff */
[----:B------:R-:W-:Y:S02]  /*0c30*/  @P3 IADD3.X R23, R12, R23, RZ, P0, !PT ;  /* 0x000000170c173210 */ /* 0x000fe400007fe4ff */
[----:B------:R-:W-:Y:S01]  /*0c40*/  @P3 IADD3 R28, P0, R13, R28, RZ ;  /* 0x0000001c0d1c3210 */ /* 0x000fe20007f1e0ff */
[----:B------:R-:W-:Y:S01]  /*0c50*/  @P1 IMAD R27, R33, R5, R10 ;  /* 0x00000005211b1224 */ /* 0x000fe200078e020a */
[----:B------:R-:W-:-:S02]  /*0c60*/  @P1 MOV R10, R58 ;  /* 0x0000003a000a1202 */ /* 0x000fc40000000f00 */
[----:B------:R-:W-:Y:S02]  /*0c70*/  @P1 MOV R11, R61 ;  /* 0x0000003d000b1202 */ /* 0x000fe40000000f00 */
[----:B------:R-:W-:Y:S02]  /*0c80*/  @P3 IADD3.X R29, R12, R29, RZ, P0, !PT ;  /* 0x0000001d0c1d3210 */ /* 0x000fe400007fe4ff */
[C---:B------:R-:W-:Y:S01]  /*0c90*/  @P2 SHF.L.U32 R13, R8.reuse, 0x2, RZ ;  /* 0x00000002080d2819 */ /* 0x040fe200000006ff */
[----:B------:R-:W-:Y:S01]  /*0ca0*/  @P1 IMAD.WIDE.U32 R4, R33, R4, R10 ;  /* 0x0000000421041225 */ /* 0x000fe200078e000a */
[----:B------:R-:W-:Y:S02]  /*0cb0*/  @P2 SHF.L.U64.HI R12, R8, 0x2, R9 ;  /* 0x00000002080c2819 */ /* 0x000fe40000010209 */
[----:B------:R-:W-:Y:S01]  /*0cc0*/  @P2 IADD3 R42, P0, R13, R42, RZ ;  /* 0x0000002a0d2a2210 */ /* 0x000fe20007f1e0ff */
[----:B------:R-:W-:Y:S01]  /*0cd0*/  IMAD.WIDE.U32 R8, R53, -0x55555555, RZ ;  /* 0xaaaaaaab35087825 */ /* 0x000fe200078e00ff */
[----:B------:R-:W-:-:S02]  /*0ce0*/  IADD3 R11, R52, 0x60, RZ ;  /* 0x00000060340b7810 */ /* 0x000fc40007ffe0ff */
[----:B------:R-:W-:Y:S02]  /*0cf0*/  @P2 IADD3.X R43, R12, R43, RZ, P0, !PT ;  /* 0x0000002b0c2b2210 */ /* 0x000fe400007fe4ff */
[----:B------:R-:W-:Y:S02]  /*0d00*/  SHF.R.U32.HI R8, RZ, 0x4, R9 ;  /* 0x00000004ff087819 */ /* 0x000fe40000011609 */
[----:B------:R-:W-:Y:S02]  /*0d10*/  @P1 IADD3 R9, R5, R27, RZ ;  /* 0x0000001b05091210 */ /* 0x000fe40007ffe0ff */
[C---:B------:R-:W-:Y:S02]  /*0d20*/  @P1 SHF.L.U32 R5, R4.reuse, 0x2, RZ ;  /* 0x0000000204051819 */ /* 0x040fe400000006ff */
[----:B------:R-:W-:Y:S01]  /*0d30*/  @P1 SHF.L.U64.HI R10, R4, 0x2, R9 ;  /* 0x00000002040a1819 */ /* 0x000fe20000010209 */
[----:B-1----:R-:W-:Y:S01]  /*0d40*/  IMAD R4, R31, UR13, R8 ;  /* 0x0000000d1f047c24 */ /* 0x002fe2000f8e0208 */
[----:B------:R-:W-:-:S04]  /*0d50*/  @P2 IADD3 R44, P0, R13, R44, RZ ;  /* 0x0000002c0d2c2210 */ /* 0x000fc80007f1e0ff */
[----:B------:R-:W-:Y:S02]  /*0d60*/  IADD3 R4, R4, 0x60, RZ ;  /* 0x0000006004047810 */ /* 0x000fe40007ffe0ff */
[----:B------:R-:W-:Y:S02]  /*0d70*/  @P2 IADD3.X R45, R12, R45, RZ, P0, !PT ;  /* 0x0000002d0c2d2210 */ /* 0x000fe400007fe4ff */
[----:B------:R-:W-:Y:S02]  /*0d80*/  ISETP.GE.U32.AND P6, PT, R4, UR10, PT ;  /* 0x0000000a04007c0c */ /* 0x000fe4000bfc6070 */
[----:B------:R-:W-:Y:S02]  /*0d90*/  SHF.R.S32.HI R4, RZ, 0x1f, R4 ;  /* 0x0000001fff047819 */ /* 0x000fe40000011404 */
[----:B------:R-:W-:Y:S02]  /*0da0*/  @P1 IADD3 R56, P0, R5, R56, RZ ;  /* 0x0000003805381210 */ /* 0x000fe40007f1e0ff */
[----:B------:R-:W-:-:S02]  /*0db0*/  ISETP.GE.AND.EX P6, PT, R4, UR11, PT, P6 ;  /* 0x0000000b04007c0c */ /* 0x000fc4000bfc6360 */
[C---:B------:R-:W-:Y:S02]  /*0dc0*/  @P1 IADD3.X R57, R10.reuse, R57, RZ, P0, !PT ;  /* 0x000000390a391210 */ /* 0x040fe400007fe4ff */
[----:B------:R-:W-:Y:S02]  /*0dd0*/  ISETP.LT.U32.AND P6, PT, R53, 0x180, !P6 ;  /* 0x000001803500780c */ /* 0x000fe400077c1070 */
[----:B--2---:R-:W-:Y:S02]  /*0de0*/  @P1 IADD3 R24, P0, R5, R24, RZ ;  /* 0x0000001805181210 */ /* 0x004fe40007f1e0ff */
[----:B------:R-:W-:Y:S02]  /*0df0*/  SHF.R.S32.HI R5, RZ, 0x1f, R11 ;  /* 0x0000001fff057819 */ /* 0x000fe4000001140b */
[----:B------:R-:W-:-:S07]  /*0e00*/  @P1 IADD3.X R25, R10, R25, RZ, P0, !PT ;  /* 0x000000190a191210 */ /* 0x000fce00007fe4ff */
        /* <DEDUP_REMOVED lines=16> */
[----:B------:R-:W-:-:S04]  /*0f10*/  ISETP.GE.U32.AND P0, PT, R51, UR10, PT ;  /* 0x0000000a33007c0c */ /* 0x000fc8000bf06070 */
[----:B------:R-:W-:Y:S01]  /*0f20*/  ISETP.GE.AND.EX P0, PT, R5, UR11, PT, P0 ;  /* 0x0000000b05007c0c */ /* 0x000fe2000bf06300 */
[----:B------:R-:W-:Y:S02]  /*0f30*/  ULDC.64 UR10, c[0x0][0x248] ;  /* 0x00009200000a7ab9 */ /* 0x000fe40000000a00 */
[----:B------:R-:W-:Y:S01]  /*0f40*/  UIMAD.WIDE UR10, UR16, 0x8, UR10 ;  /* 0x00000008100a78a5 */ /* 0x000fe2000f8e020a */
[----:B------:R-:W-:-:S05]  /*0f50*/  ISETP.GT.U32.OR P0, PT, R53, 0x17f, P0 ;  /* 0x0000017f3500780c */ /* 0x000fca0000704470 */
[----:B------:R-:W-:Y:S02]  /*0f60*/  MOV R40, UR10 ;  /* 0x0000000a00287c02 */ /* 0x000fe40008000f00 */
[----:B------:R-:W-:-:S06]  /*0f70*/  MOV R41, UR11 ;  /* 0x0000000b00297c02 */ /* 0x000fcc0008000f00 */
[----:B------:R-:W2:Y:S01]  /*0f80*/  LDG.E.64 R40, desc[UR14][R40.64] ;  /* 0x0000000e28287981 */ /* 0x000ea2000c1e1b00 */
[----:B------:R-:W0:Y:S08]  /*0f90*/  @!P0 LDC.64 R8, c[0x0][0x288] ;  /* 0x0000a200ff088b82 */ /* 0x000e300000000a00 */
[----:B------:R-:W1:Y:S01]  /*0fa0*/  @!P0 LDC.64 R26, c[0x0][0x230] ;  /* 0x00008c00ff1a8b82 */ /* 0x000e620000000a00 */
[----:B0-----:R-:W-:Y:S01]  /*0fb0*/  @!P0 IMAD R4, R5, R8, RZ ;  /* 0x0000000805048224 */ /* 0x001fe200078e02ff */
[----:B------:R-:W-:-:S03]  /*0fc0*/  @!P0 MOV R5, R61 ;  /* 0x0000003d00058202 */ /* 0x000fc60000000f00 */
[----:B------:R-:W-:Y:S01]  /*0fd0*/  @!P0 IMAD R9, R51, R9, R4 ;  /* 0x0000000933098224 */ /* 0x000fe200078e0204 */
[----:B------:R-:W-:-:S05]  /*0fe0*/  @!P0 MOV R4, R58 ;  /* 0x0000003a00048202 */ /* 0x000fca0000000f00 */
[----:B------:R-:W-:-:S05]  /*0ff0*/  @!P0 IMAD.WIDE.U32 R4, R51, R8, R4 ;  /* 0x0000000833048225 */ /* 0x000fca00078e0004 */
[----:B------:R-:W-:Y:S02]  /*1000*/  @!P0 IADD3 R5, R5, R9, RZ ;  /* 0x0000000905058210 */ /* 0x000fe40007ffe0ff */
[----:B------:R-:W0:Y:S01]  /*1010*/  @!P0 LDC.64 R8, c[0x0][0x228] ;  /* 0x00008a00ff088b82 */ /* 0x000e220000000a00 */
[C---:B------:R-:W-:Y:S02]  /*1020*/  @!P0 SHF.L.U32 R39, R4.reuse, 0x2, RZ ;  /* 0x0000000204278819 */ /* 0x040fe400000006ff */
[----:B------:R-:W-:Y:S02]  /*1030*/  @!P0 SHF.L.U64.HI R4, R4, 0x2, R5 ;  /* 0x0000000204048819 */ /* 0x000fe40000010205 */
[----:B-1----:R-:W-:-:S04]  /*1040*/  @!P0 IADD3 R26, P5, R39, R26, RZ ;  /* 0x0000001a271a8210 */ /* 0x002fc80007fbe0ff */
[----:B------:R-:W-:Y:S02]  /*1050*/  @!P0 IADD3.X R27, R4, R27, RZ, P5, !PT ;  /* 0x0000001b041b8210 */ /* 0x000fe40002ffe4ff */
[----:B------:R-:W-:Y:S02]  /*1060*/  CS2R R34, SRZ ;  /* 0x0000000000227805 */ /* 0x000fe4000001ff00 */
[----:B0-----:R-:W-:-:S04]  /*1070*/  @!P0 IADD3 R38, P5, R39, R8, RZ ;  /* 0x0000000827268210 */ /* 0x001fc80007fbe0ff */
[----:B------:R-:W-:Y:S02]  /*1080*/  @!P0 IADD3.X R39, R4, R9, RZ, P5, !PT ;  /* 0x0000000904278210 */ /* 0x000fe40002ffe4ff */
[----:B------:R-:W-:Y:S02]  /*1090*/  CS2R R4, SRZ ;  /* 0x0000000000047805 */ /* 0x000fe4000001ff00 */
[----:B------:R-:W-:Y:S02]  /*10a0*/  ISETP.NE.AND P5, PT, R0, RZ, PT ;  /* 0x000000ff0000720c */ /* 0x000fe40003fa5270 */
[----:B------:R-:W-:Y:S02]  /*10b0*/  CS2R R32, SRZ ;  /* 0x0000000000207805 */ /* 0x000fe4000001ff00 */
[----:B------:R-:W-:Y:S01]  /*10c0*/  CS2R R8, SRZ ;  /* 0x0000000000087805 */ /* 0x000fe2000001ff00 */
[----:B------:R0:W5:Y:S04]  /*10d0*/  @P6 LDG.E.64 R4, desc[UR14][R12.64] ;  /* 0x0000000e0c046981 */ /* 0x000168000c1e1b00 */
[----:B------:R1:W5:Y:S04]  /*10e0*/  @P4 LDG.E.64 R32, desc[UR14][R18.64] ;  /* 0x0000000e12204981 */ /* 0x000368000c1e1b00 */
[----:B------:R3:W5:Y:S01]  /*10f0*/  @P5 LDG.E.64 R34, desc[UR14][R2.64] ;  /* 0x0000000e02225981 */ /* 0x000762000c1e1b00 */
[----:B0-----:R-:W-:-:S03]  /*1100*/  CS2R R12, SRZ ;  /* 0x00000000000c7805 */ /* 0x001fc6000001ff00 */
[----:B------:R-:W5:Y:S01]  /*1110*/  @P6 LDG.E.64 R8, desc[UR14][R30.64] ;  /* 0x0000000e1e086981 */ /* 0x000f62000c1e1b00 */
[----:B------:R-:W-:Y:S02]  /*1120*/  ISETP.NE.AND P6, PT, R55, RZ, PT ;  /* 0x000000ff3700720c */ /* 0x000fe40003fc5270 */
[----:B-1----:R-:W-:Y:S01]  /*1130*/  CS2R R18, SRZ ;  /* 0x0000000000127805 */ /* 0x002fe2000001ff00 */
[----:B------:R0:W5:Y:S01]  /*1140*/  @P5 LDG.E.64 R12, desc[UR14][R6.64] ;  /* 0x0000000e060c5981 */ /* 0x000162000c1e1b00 */
[----:B---3--:R-:W-:Y:S01]  /*1150*/  HFMA2.MMA R3, -RZ, RZ, 0, 0 ;  /* 0x00000000ff037435 */ /* 0x008fe200000001ff */
[----:B------:R-:W-:-:S03]  /*1160*/  MOV R2, RZ ;  /* 0x000000ff00027202 */ /* 0x000fc60000000f00 */
[----:B------:R-:W5:Y:S01]  /*1170*/  @P2 LDG.E.64 R18, desc[UR14][R44.64] ;  /* 0x0000000e2c122981 */ /* 0x000f62000c1e1b00 */
[----:B0-----:R-:W-:-:S05]  /*1180*/  CS2R R6, SRZ ;  /* 0x0000000000067805 */ /* 0x001fca000001ff00 */
[----:B------:R-:W5:Y:S04]  /*1190*/  @P1 LDG.E.64 R2, desc[UR14][R56.64] ;  /* 0x0000000e38021981 */ /* 0x000f68000c1e1b00 */
[----:B------:R-:W5:Y:S01]  /*11a0*/  @P2 LDG.E.64 R6, desc[UR14][R42.64] ;  /* 0x0000000e2a062981 */ /* 0x000f62000c1e1b00 */
[----:B------:R-:W-:Y:S02]  /*11b0*/  CS2R R10, SRZ ;  /* 0x00000000000a7805 */ /* 0x000fe4000001ff00 */
[----:B------:R-:W-:-:S04]  /*11c0*/  CS2R R30, SRZ ;  /* 0x00000000001e7805 */ /* 0x000fc8000001ff00 */
[----:B------:R0:W5:Y:S04]  /*11d0*/  @P6 LDG.E.64 R10, desc[UR14][R16.64] ;  /* 0x0000000e100a6981 */ /* 0x000168000c1e1b00 */
[----:B------:R1:W5:Y:S01]  /*11e0*/  @P3 LDG.E.64 R30, desc[UR14][R22.64] ;  /* 0x0000000e161e3981 */ /* 0x000362000c1e1b00 */
[----:B0-----:R-:W-:Y:S02]  /*11f0*/  CS2R R16, SRZ ;  /* 0x0000000000107805 */ /* 0x001fe4000001ff00 */
[----:B-1----:R-:W-:-:S04]  /*1200*/  CS2R R22, SRZ ;  /* 0x0000000000167805 */ /* 0x002fc8000001ff00 */
[----:B------:R0:W5:Y:S04]  /*1210*/  @P3 LDG.E.64 R16, desc[UR14][R28.64] ;  /* 0x0000000e1c103981 */ /* 0x000168000c1e1b00 */
[----:B------:R-:W5:Y:S01]  /*1220*/  @!P0 LDG.E.64 R22, desc[UR14][R38.64] ;  /* 0x0000000e26168981 */ /* 0x000f62000c1e1b00 */
[----:B0-----:R-:W-:-:S06]  /*1230*/  CS2R R28, SRZ ;  /* 0x00000000001c7805 */ /* 0x001fcc000001ff00 */
[----:B------:R-:W5:Y:S01]  /*1240*/  @!P0 LDG.E.64 R28, desc[UR14][R26.64] ;  /* 0x0000000e1a1c8981 */ /* 0x000f62000c1e1b00 */
[----:B------:R-:W-:Y:S01]  /*1250*/  CS2R R36, SRZ ;  /* 0x0000000000247805 */ /* 0x000fe2000001ff00 */
[----:B------:R-:W-:-:S05]  /*1260*/  UMOV UR19, 0x3f800000 ;  /* 0x3f80000000137882 */ /* 0x000fca0000000000 */
[----:B------:R0:W5:Y:S02]  /*1270*/  @P6 LDG.E.64 R36, desc[UR14][R14.64] ;  /* 0x0000000e0e246981 */ /* 0x000164000c1e1b00 */
[----:B0-----:R-:W-:Y:S01]  /*1280*/  CS2R R14, SRZ ;  /* 0x00000000000e7805 */ /* 0x001fe2000001ff00 */
[----:B------:R-:W-:Y:S05]  /*1290*/  BSSY B0, `(.L_x_2108) ;  /* 0x000001f000007945 */ /* 0x000fea0003800000 */
[----:B------:R0:W5:Y:S01]  /*12a0*/  @P4 LDG.E.64 R14, desc[UR14][R20.64] ;  /* 0x0000000e140e4981 */ /* 0x000162000c1e1b00 */
[----:B------:R-:W-:Y:S02]  /*12b0*/  CS2R R26, SRZ ;  /* 0x00000000001a7805 */ /* 0x000fe4000001ff00 */
[----:B0-----:R-:W-:-:S06]  /*12c0*/  CS2R R20, SRZ ;  /* 0x0000000000147805 */ /* 0x001fcc000001ff00 */
[----:B------:R0:W5:Y:S02]  /*12d0*/  @P1 LDG.E.64 R20, desc[UR14][R24.64] ;  /* 0x0000000e18141981 */ /* 0x000164000c1e1b00 */
        /* <DEDUP_REMOVED lines=9> */
[----:B------:R-:W-:-:S13]  /*1370*/  PLOP3.LUT P0, PT, PT, PT, UP0, 0x80, 0x0 ;  /* 0x000000000000781c */ /* 0x000fda0003f0f008 */
[----:B------:R-:W0:Y:S01]  /*1380*/  @P0 MUFU.RSQ R0, R0 ;  /* 0x0000000000000308 */ /* 0x000e220000001400 */
[----:B------:R-:W-:-:S13]  /*1390*/  PLOP3.LUT P0, PT, PT, PT, UP0, 0x80, 0x0 ;  /* 0x000000000000781c */ /* 0x000fda0003f0f008 */
[----:B0-----:R-:W-:Y:S02]  /*13a0*/  @P0 R2UR UR19, R0 ;  /* 0x00000000001302ca */ /* 0x001fe400000e0000 */
[----:B------:R-:W-:-:S13]  /*13b0*/  ISETP.GT.U32.AND P0, PT, R53, 0x17f, PT ;  /* 0x0000017f3500780c */ /* 0x000fda0003f04070 */
[----:B------:R-:W-:Y:S05]  /*13c0*/  @P0 BRA `(.L_x_2109) ;  /* 0x00000000002c0947 */ /* 0x000fea0003800000 */
[----:B------:R-:W-:Y:S01]  /*13d0*/  ISETP.NE.AND P0, PT, RZ, UR17, PT ;  /* 0x00000011ff007c0c */ /* 0x000fe2000bf05270 */
[----:B------:R-:W0:Y:S01]  /*13e0*/  LDC.64 R24, c[0x0][0x238] ;  /* 0x00008e00ff187b82 */ /* 0x000e220000000a00 */
[----:B------:R-:W-:-:S05]  /*13f0*/  IMAD R41, R46, 0x30, RZ ;  /* 0x000000302e297824 */ /* 0x000fca00078e02ff */
[----:B------:R-:W-:-:S04]  /*1400*/  IADD3 R41, R54, R41, RZ ;  /* 0x0000002936297210 */ /* 0x000fc80007ffe0ff */
[----:B------:R-:W-:Y:S02]  /*1410*/  SHF.R.S32.HI R0, RZ, 0x1f, R41 ;  /* 0x0000001fff007819 */ /* 0x000fe40000011429 */
[----:B------:R-:W1:Y:S01]  /*1420*/  @P0 LDC.64 R38, c[0x0][0x240] ;  /* 0x00009000ff260b82 */ /* 0x000e620000000a00 */
[----:B0-----:R-:W-:-:S06]  /*1430*/  IMAD.WIDE R24, R41, 0x4, R24 ;  /* 0x0000000429187825 */ /* 0x001fcc00078e0218 */
[----:B------:R-:W5:Y:S01]  /*1440*/  LDG.E.64 R24, desc[UR14][R24.64] ;  /* 0x0000000e18187981 */ /* 0x000f62000c1e1b00 */
[----:B-1----:R-:W-:-:S04]  /*1450*/  @P0 LEA R38, P6, R41, R38, 0x2 ;  /* 0x0000002629260211 */ /* 0x002fc800078c10ff */
[----:B------:R-:W-:-:S05]  /*1460*/  @P0 LEA.HI.X R39, R41, R39, R0, 0x2, P6 ;  /* 0x0000002729270211 */ /* 0x000fca00030f1400 */
[----:B------:R0:W5:Y:S04]  /*1470*/  @P0 LDG.E.64 R26, desc[UR14][R38.64] ;  /* 0x0000000e261a0981 */ /* 0x000168000c1e1b00 */
.L_x_2109:
[----:B------:R-:W-:Y:S05]  /*1480*/  BSYNC B0 ;  /* 0x0000000000007941 */ /* 0x000fea0003800000 */
.L_x_2108:
[----:B------:R-:W-:Y:S01]  /*1490*/  ISETP.NE.AND P0, PT, RZ, UR17, PT ;  /* 0x00000011ff007c0c */ /* 0x000fe2000bf05270 */
[----:B-----5:R-:W-:Y:S01]  /*14a0*/  FADD.FTZ R36, R36, -UR11 ;  /* 0x8000000b24247e21 */ /* 0x020fe20008010000 */
[----:B------:R-:W-:Y:S01]  /*14b0*/  FADD.FTZ R37, R37, -UR11 ;  /* 0x8000000b25257e21 */ /* 0x000fe20008010000 */
[----:B------:R-:W-:Y:S01]  /*14c0*/  FADD.FTZ R45, R34, -UR11 ;  /* 0x8000000b222d7e21 */ /* 0x000fe20008010000 */
[----:B------:R-:W-:Y:S01]  /*14d0*/  P2R R0, PR, RZ, 0x1 ;  /* 0x00000001ff007803 */ /* 0x000fe20000000000 */
[----:B------:R-:W-:Y:S01]  /*14e0*/  FADD.FTZ R56, R35, -UR11 ;  /* 0x8000000b23387e21 */ /* 0x000fe20008010000 */
[----:B------:R-:W-:Y:S01]  /*14f0*/  MOV R34, R10 ;  /* 0x0000000a00227202 */ /* 0x000fe20000000f00 */
[----:B------:R-:W-:Y:S01]  /*1500*/  FMUL.FTZ R47, R36, UR19 ;  /* 0x00000013242f7c20 */ /* 0x000fe20008410000 */
[----:B------:R-:W-:Y:S01]  /*1510*/  MOV R35, R11 ;  /* 0x0000000b00237202 */ /* 0x000fe20000000f00 */
[----:B------:R-:W-:Y:S01]  /*1520*/  FMUL.FTZ R44, R37, UR19 ;  /* 0x00000013252c7c20 */ /* 0x000fe20008410000 */
[----:B------:R-:W-:-:S03]  /*1530*/  MOV R0, R12 ;  /* 0x0000000c00007202 */ /* 0x000fc60000000f00 */
[----:B------:R-:W-:Y:S05]  /*1540*/  @!P0 BRA `(.L_x_2110) ;  /* 0x0000000000488947 */ /* 0x000fea0003800000 */
        /* <DEDUP_REMOVED lines=13> */
[----:B-1----:R-:W-:-:S03]  /*1620*/  FADD.FTZ R42, -R40, 1 ;  /* 0x3f800000282a7421 */ /* 0x002fc60000010100 */
[----:B------:R-:W-:Y:S01]  /*1630*/  FMUL.FTZ R34, R41, R34 ;  /* 0x0000002229227220 */ /* 0x000fe20000410000 */
[----:B------:R-:W-:Y:S01]  /*1640*/  FFMA.FTZ R42, R35, R42, 1 ;  /* 0x3f800000232a7423 */ /* 0x000fe2000001002a */
[----:B------:R-:W-:-:S04]  /*1650*/  FMUL.FTZ R35, R11, R40 ;  /* 0x000000280b237220 */ /* 0x000fc80000410000 */
[----:B------:R-:W-:-:S07]  /*1660*/  FMUL.FTZ R35, R35, R42 ;  /* 0x0000002a23237220 */ /* 0x000fce0000410000 */
.L_x_2110:
[----:B------:R-:W-:Y:S01]  /*1670*/  FMUL.FTZ R36, R34, R24 ;  /* 0x0000001822247220 */ /* 0x000fe20000410000 */
[----:B------:R-:W-:Y:S01]  /*1680*/  MOV R40, R13 ;  /* 0x0000000d00287202 */ /* 0x000fe20000000f00 */
[----:B------:R-:W-:Y:S01]  /*1690*/  FMUL.FTZ R45, R45, UR19 ;  /* 0x000000132d2d7c20 */ /* 0x000fe20008410000 */
[----:B0-----:R-:W-:Y:S01]  /*16a0*/  FMUL.FTZ R38, R35, R25 ;  /* 0x0000001923267220 */ /* 0x001fe20000410000 */
        /* <DEDUP_REMOVED lines=22> */
.L_x_2111:
[----:B------:R-:W-:Y:S01]  /*1810*/  FFMA.FTZ R36, R47, R34, RZ ;  /* 0x000000222f247223 */ /* 0x000fe200000100ff */
[----:B------:R-:W-:Y:S01]  /*1820*/  FADD.FTZ R41, RZ, R34 ;  /* 0x00000022ff297221 */ /* 0x000fe20000010000 */
[----:B------:R-:W-:Y:S01]  /*1830*/  FFMA.FTZ R56, R44, R38, R37 ;  /* 0x000000262c387223 */ /* 0x000fe20000010025 */
[----:B------:R-:W-:Y:S01]  /*1840*/  FADD.FTZ R43, R38, R39 ;  /* 0x00000027262b7221 */ /* 0x000fe20000010000 */
[----:B------:R-:W-:Y:S01]  /*1850*/  FFMA.FTZ R34, R45, R0, R36 ;  /* 0x000000002d227223 */ /* 0x000fe20000010024 */
[----:B------:R-:W-:Y:S01]  /*1860*/  FADD.FTZ R36, R41, R0 ;  /* 0x0000000029247221 */ /* 0x000fe20000010000 */
[----:B------:R-:W-:Y:S01]  /*1870*/  FMUL.FTZ R0, R0, R24 ;  /* 0x0000001800007220 */ /* 0x000fe20000410000 */
[----:B------:R-:W-:Y:S01]  /*1880*/  FADD.FTZ R37, RZ, R35 ;  /* 0x00000023ff257221 */ /* 0x000fe20000010000 */
[----:B------:R-:W-:Y:S02]  /*1890*/  FFMA.FTZ R41, R44, R35, RZ ;  /* 0x000000232c297223 */ /* 0x000fe400000100ff */
[----:B------:R-:W-:Y:S01]  /*18a0*/  FFMA.FTZ R39, R45, R0, R56 ;  /* 0x000000002d277223 */ /* 0x000fe20000010038 */
[----:B------:R-:W-:Y:S01]  /*18b0*/  FADD.FTZ R38, R43, R0 ;  /* 0x000000002b267221 */ /* 0x000fe20000010000 */
[----:B------:R-:W-:Y:S01]  /*18c0*/  FADD.FTZ R0, R37, R40 ;  /* 0x0000002825007221 */ /* 0x000fe20000010000 */
[----:B------:R-:W-:Y:S01]  /*18d0*/  FFMA.FTZ R35, R42, R40, R41 ;  /* 0x000000282a237223 */ /* 0x000fe20000010029 */
[----:B------:R-:W-:Y:S01]  /*18e0*/  FMUL.FTZ R37, R40, R25 ;  /* 0x0000001928257220 */ /* 0x000fe20000410000 */
[----:B------:R-:W-:Y:S01]  /*18f0*/  FADD.FTZ R43, R32, -UR11 ;  /* 0x8000000b202b7e21 */ /* 0x000fe20008010000 */
[----:B------:R-:W-:-:S02]  /*1900*/  FADD.FTZ R40, R33, -UR11 ;  /* 0x8000000b21287e21 */ /* 0x000fc40008010000 */
[----:B------:R-:W-:Y:S01]  /*1910*/  FFMA.FTZ R32, R42, R37, R39 ;  /* 0x000000252a207223 */ /* 0x000fe20000010027 */
[----:B------:R-:W-:Y:S01]  /*1920*/  FADD.FTZ R33, R37, R38 ;  /* 0x0000002625217221 */ /* 0x000fe20000010000 */
[----:B------:R-:W-:Y:S01]  /*1930*/  MOV R37, R14 ;  /* 0x0000000e00257202 */ /* 0x000fe20000000f00 */
[----:B------:R-:W-:Y:S01]  /*1940*/  FMUL.FTZ R43, R43, UR19 ;  /* 0x000000132b2b7c20 */ /* 0x000fe20008410000 */
[----:B------:R-:W-:Y:S01]  /*1950*/  FMUL.FTZ R40, R40, UR19 ;  /* 0x0000001328287c20 */ /* 0x000fe20008410000 */
[----:B------:R-:W-:Y:S01]  /*1960*/  MOV R38, R15 ;  /* 0x0000000f00267202 */ /* 0x000fe20000000f00 */
        /* <DEDUP_REMOVED lines=13> */
[----:B-1----:R-:W-:-:S04]  /*1a40*/  FADD.FTZ R37, -R62, 1 ;  /* 0x3f8000003e257421 */ /* 0x002fc80000010100 */
[----:B------:R-:W-:Y:S01]  /*1a50*/  FFMA.FTZ R39, R38, R37, 1 ;  /* 0x3f80000026277423 */ /* 0x000fe20000010025 */
[----:B------:R-:W-:Y:S01]  /*1a60*/  FMUL.FTZ R37, R14, R41 ;  /* 0x000000290e257220 */ /* 0x000fe20000410000 */
[----:B------:R-:W-:-:S03]  /*1a70*/  FMUL.FTZ R38, R15, R62 ;  /* 0x0000003e0f267220 */ /* 0x000fc60000410000 */
[----:B------:R-:W-:Y:S01]  /*1a80*/  FMUL.FTZ R37, R37, R64 ;  /* 0x0000004025257220 */ /* 0x000fe20000410000 */
[----:B------:R-:W-:-:S07]  /*1a90*/  FMUL.FTZ R38, R38, R39 ;  /* 0x0000002726267220 */ /* 0x000fce0000410000 */
.L_x_2112:
[----:B------:R-:W-:Y:S01]  /*1aa0*/  FMUL.FTZ R39, R37, R24 ;  /* 0x0000001825277220 */ /* 0x000fe20000410000 */
[----:B------:R-:W-:Y:S01]  /*1ab0*/  FADD.FTZ R36, R36, R37 ;  /* 0x0000002524247221 */ /* 0x000fe20000010000 */
[C---:B------:R-:W-:Y:S01]  /*1ac0*/  FFMA.FTZ R34, R43.reuse, R37, R34 ;  /* 0x000000252b227223 */ /* 0x040fe20000010022 */
[----:B------:R-:W-:Y:S01]  /*1ad0*/  FADD.FTZ R0, R0, R38 ;  /* 0x0000002600007221 */ /* 0x000fe20000010000 */
[----:B------:R-:W-:Y:S01]  /*1ae0*/  FFMA.FTZ R37, R43, R39, R32 ;  /* 0x000000272b257223 */ /* 0x000fe20000010020 */
[----:B------:R-:W-:Y:S01]  /*1af0*/  FADD.FTZ R33, R33, R39 ;  /* 0x0000002721217221 */ /* 0x000fe20000010000 */
[----:B------:R-:W-:Y:S01]  /*1b00*/  FFMA.FTZ R35, R40, R38, R35 ;  /* 0x0000002628237223 */ /* 0x000fe20000010023 */
[----:B------:R-:W-:Y:S01]  /*1b10*/  FMUL.FTZ R32, R38, R25 ;  /* 0x0000001926207220 */ /* 0x000fe20000410000 */
[----:B------:R-:W-:Y:S01]  /*1b20*/  FADD.FTZ R41, R30, -UR11 ;  /* 0x8000000b1e297e21 */ /* 0x000fe20008010000 */
[----:B------:R-:W-:Y:S02]  /*1b30*/  FADD.FTZ R38, R31, -UR11 ;  /* 0x8000000b1f267e21 */ /* 0x000fe40008010000 */
        /* <DEDUP_REMOVED lines=19> */
[----:B-1----:R-:W-:Y:S01]  /*1c70*/  FADD.FTZ R64, -R62, 1 ;  /* 0x3f8000003e407421 */ /* 0x002fe20000010100 */
[----:B------:R-:W-:-:S03]  /*1c80*/  FMUL.FTZ R62, R17, R62 ;  /* 0x0000003e113e7220 */ /* 0x000fc60000410000 */
[----:B------:R-:W-:Y:S01]  /*1c90*/  FFMA.FTZ R37, R33, R64, 1 ;  /* 0x3f80000021257423 */ /* 0x000fe20000010040 */
[----:B------:R-:W-:-:S04]  /*1ca0*/  FMUL.FTZ R33, R16, R39 ;  /* 0x0000002710217220 */ /* 0x000fc80000410000 */
[----:B------:R-:W-:Y:S01]  /*1cb0*/  FMUL.FTZ R33, R33, R32 ;  /* 0x0000002021217220 */ /* 0x000fe20000410000 */
[----:B------:R-:W-:-:S07]  /*1cc0*/  FMUL.FTZ R32, R62, R37 ;  /* 0x000000253e207220 */ /* 0x000fce0000410000 */
.L_x_2113:
[----:B------:R-:W-:Y:S01]  /*1cd0*/  FMUL.FTZ R37, R33, R24 ;  /* 0x0000001821257220 */ /* 0x000fe20000410000 */
[----:B------:R-:W-:Y:S01]  /*1ce0*/  FADD.FTZ R36, R36, R33 ;  /* 0x0000002124247221 */ /* 0x000fe20000010000 */
[----:B------:R-:W-:Y:S01]  /*1cf0*/  FFMA.FTZ R34, R41, R33, R34 ;  /* 0x0000002129227223 */ /* 0x000fe20000010022 */
[----:B------:R-:W-:Y:S01]  /*1d00*/  FADD.FTZ R0, R0, R32 ;  /* 0x0000002000007221 */ /* 0x000fe20000010000 */
[----:B------:R-:W-:Y:S01]  /*1d10*/  FADD.FTZ R56, R31, R37 ;  /* 0x000000251f387221 */ /* 0x000fe20000010000 */
[----:B------:R-:W-:Y:S01]  /*1d20*/  FFMA.FTZ R35, R38, R32, R35 ;  /* 0x0000002026237223 */ /* 0x000fe20000010023 */
[----:B------:R-:W-:Y:S01]  /*1d30*/  FMUL.FTZ R31, R32, R25 ;  /* 0x00000019201f7220 */ /* 0x000fe20000410000 */
[----:B------:R-:W-:Y:S01]  /*1d40*/  FADD.FTZ R6, R6, -UR11 ;  /* 0x8000000b06067e21 */ /* 0x000fe20008010000 */
[----:B------:R-:W-:Y:S01]  /*1d50*/  FFMA.FTZ R33, R41, R37, R30 ;  /* 0x0000002529217223 */ /* 0x000fe2000001001e */
[----:B------:R-:W-:Y:S01]  /*1d60*/  FADD.FTZ R32, R7, -UR11 ;  /* 0x8000000b07207e21 */ /* 0x000fe20008010000 */
[----:B------:R-:W-:Y:S01]  /*1d70*/  FADD.FTZ R7, R31, R56 ;  /* 0x000000381f077221 */ /* 0x000fe20000010000 */
[----:B------:R-:W-:Y:S01]  /*1d80*/  FMUL.FTZ R39, R6, UR19 ;  /* 0x0000001306277c20 */ /* 0x000fe20008410000 */
[----:B------:R-:W-:Y:S01]  /*1d90*/  FFMA.FTZ R30, R38, R31, R33 ;  /* 0x0000001f261e7223 */ /* 0x000fe20000010021 */
[----:B------:R-:W-:Y:S01]  /*1da0*/  FMUL.FTZ R6, R32, UR19 ;  /* 0x0000001320067c20 */ /* 0x000fe20008410000 */
[----:B------:R-:W-:-:S02]  /*1db0*/  MOV R31, R18 ;  /* 0x00000012001f7202 */ /* 0x000fc40000000f00 */
        /* <DEDUP_REMOVED lines=20> */
.L_x_2114:
[----:B------:R-:W-:Y:S01]  /*1f00*/  FMUL.FTZ R33, R31, R24 ;  /* 0x000000181f217220 */ /* 0x000fe20000410000 */
[----:B------:R-:W-:Y:S01]  /*1f10*/  FADD.FTZ R36, R36, R31 ;  /* 0x0000001f24247221 */ /* 0x000fe20000010000 */
[C---:B------:R-:W-:Y:S01]  /*1f20*/  FFMA.FTZ R34, R39.reuse, R31, R34 ;  /* 0x0000001f27227223 */ /* 0x040fe20000010022 */
[----:B------:R-:W-:Y:S01]  /*1f30*/  FFMA.FTZ R35, R6, R32, R35 ;  /* 0x0000002006237223 */ /* 0x000fe20000010023 */
[----:B------:R-:W-:Y:S01]  /*1f40*/  FFMA.FTZ R31, R39, R33, R30 ;  /* 0x00000021271f7223 */ /* 0x000fe2000001001e */
[----:B------:R-:W-:Y:S01]  /*1f50*/  FADD.FTZ R33, R7, R33 ;  /* 0x0000002107217221 */ /* 0x000fe20000010000 */
[----:B------:R-:W-:Y:S01]  /*1f60*/  FADD.FTZ R7, R0, R32 ;  /* 0x0000002000077221 */ /* 0x000fe20000010000 */
[----:B------:R-:W-:Y:S01]  /*1f70*/  FMUL.FTZ R30, R32, R25 ;  /* 0x00000019201e7220 */ /* 0x000fe20000410000 */
[----:B------:R-:W-:Y:S01]  /*1f80*/  FADD.FTZ R0, R2, -UR11 ;  /* 0x8000000b02007e21 */ /* 0x000fe20008010000 */
[----:B------:R-:W-:Y:S02]  /*1f90*/  FADD.FTZ R32, R3, -UR11 ;  /* 0x8000000b03207e21 */ /* 0x000fe40008010000 */
[----:B------:R-:W-:Y:S01]  /*1fa0*/  FFMA.FTZ R2, R6, R30, R31 ;  /* 0x0000001e06027223 */ /* 0x000fe2000001001f */
[----:B------:R-:W-:Y:S01]  /*1fb0*/  FMUL.FTZ R3, R0, UR19 ;  /* 0x0000001300037c20 */ /* 0x000fe20008410000 */
[----:B------:R-:W-:Y:S01]  /*1fc0*/  FMUL.FTZ R0, R32, UR19 ;  /* 0x0000001320007c20 */ /* 0x000fe20008410000 */
[----:B------:R-:W-:Y:S01]  /*1fd0*/  FADD.FTZ R30, R30, R33 ;  /* 0x000000211e1e7221 */ /* 0x000fe20000010000 */
        /* <DEDUP_REMOVED lines=21> */
.L_x_2115:
        /* <DEDUP_REMOVED lines=9> */
[----:B------:R-:W-:Y:S01]  /*21c0*/  FADD.FTZ R33, R5, -UR11 ;  /* 0x8000000b05217e21 */ /* 0x000fe20008010000 */
[----:B------:R-:W-:Y:S01]  /*21d0*/  MOV R37, R8 ;  /* 0x0000000800257202 */ /* 0x000fe20000000f00 */
[----:B------:R-:W-:Y:S01]  /*21e0*/  FFMA.FTZ R4, R0, R7, R31 ;  /* 0x0000000700047223 */ /* 0x000fe2000001001f */
[----:B------:R-:W-:Y:S01]  /*21f0*/  FADD.FTZ R7, R7, R2 ;  /* 0x0000000207077221 */ /* 0x000fe20000010000 */
        /* <DEDUP_REMOVED lines=16> */
[----:B------:R-:W-:-:S04]  /*2300*/  FFMA.FTZ R64, R31, R64, 1 ;  /* 0x3f8000001f407423 */ /* 0x000fc80000010040 */
[----:B------:R-:W-:Y:S01]  /*2310*/  FMUL.FTZ R37, R37, R64 ;  /* 0x0000004025257220 */ /* 0x000fe20000410000 */
[----:B-1----:R-:W-:-:S04]  /*2320*/  FADD.FTZ R31, -R62, 1 ;  /* 0x3f8000003e1f7421 */ /* 0x002fc80000010100 */
[----:B------:R-:W-:Y:S01]  /*2330*/  FFMA.FTZ R32, R32, R31, 1 ;  /* 0x3f80000020207423 */ /* 0x000fe2000001001f */
[----:B------:R-:W-:-:S04]  /*2340*/  FMUL.FTZ R31, R9, R62 ;  /* 0x0000003e091f7220 */ /* 0x000fc80000410000 */
[----:B------:R-:W-:-:S07]  /*2350*/  FMUL.FTZ R31, R31, R32 ;  /* 0x000000201f1f7220 */ /* 0x000fce0000410000 */
.L_x_2116:
[----:B------:R-:W-:Y:S01]  /*2360*/  FMUL.FTZ R33, R37, R24 ;  /* 0x0000001825217220 */ /* 0x000fe20000410000 */
[----:B------:R-:W-:Y:S01]  /*2370*/  FADD.FTZ R36, R36, R37 ;  /* 0x0000002524247221 */ /* 0x000fe20000010000 */
[C---:B------:R-:W-:Y:S01]  /*2380*/  FFMA.FTZ R34, R5.reuse, R37, R34 ;  /* 0x0000002505227223 */ /* 0x040fe20000010022 */
[----:B------:R-:W-:Y:S01]  /*2390*/  FADD.FTZ R32, R28, -UR11 ;  /* 0x8000000b1c207e21 */ /* 0x000fe20008010000 */
[----:B------:R-:W-:Y:S01]  /*23a0*/  FFMA.FTZ R37, R5, R33, R4 ;  /* 0x0000002105257223 */ /* 0x000fe20000010004 */
[----:B------:R-:W-:Y:S01]  /*23b0*/  FADD.FTZ R7, R7, R33 ;  /* 0x0000002107077221 */ /* 0x000fe20000010000 */
[----:B------:R-:W-:Y:S01]  /*23c0*/  FMUL.FTZ R4, R31, R25 ;  /* 0x000000191f047220 */ /* 0x000fe20000410000 */
[----:B------:R-:W-:-:S03]  /*23d0*/  FADD.FTZ R33, R29, -UR11 ;  /* 0x8000000b1d217e21 */ /* 0x000fc60008010000 */
[----:B------:R-:W-:Y:S01]  /*23e0*/  FFMA.FTZ R28, R2, R4, R37 ;  /* 0x00000004021c7223 */ /* 0x000fe20000010025 */
[----:B------:R-:W-:Y:S01]  /*23f0*/  FADD.FTZ R29, R4, R7 ;  /* 0x00000007041d7221 */ /* 0x000fe20000010000 */
[----:B------:R-:W-:Y:S01]  /*2400*/  FMUL.FTZ R7, R32, UR19 ;  /* 0x0000001320077c20 */ /* 0x000fe20008410000 */
[----:B------:R-:W-:Y:S01]  /*2410*/  FMUL.FTZ R4, R33, UR19 ;  /* 0x0000001321047c20 */ /* 0x000fe20008410000 */
[----:B------:R-:W-:Y:S02]  /*2420*/  MOV R33, R22 ;  /* 0x0000001600217202 */ /* 0x000fe40000000f00 */
[----:B------:R-:W-:Y:S01]  /*2430*/  MOV R32, R23 ;  /* 0x0000001700207202 */ /* 0x000fe20000000f00 */
        /* <DEDUP_REMOVED lines=15> */
[----:B0-----:R-:W-:-:S04]  /*2530*/  FADD.FTZ R63, -R62, 1 ;  /* 0x3f8000003e3f7421 */ /* 0x001fc80000010100 */
[----:B------:R-:W-:Y:S01]  /*2540*/  FFMA.FTZ R63, R32, R63, 1 ;  /* 0x3f800000203f7423 */ /* 0x000fe2000001003f */
[----:B------:R-:W-:-:S04]  /*2550*/  FMUL.FTZ R32, R23, R62 ;  /* 0x0000003e17207220 */ /* 0x000fc80000410000 */
[----:B------:R-:W-:-:S07]  /*2560*/  FMUL.FTZ R32, R32, R63 ;  /* 0x0000003f20207220 */ /* 0x000fce0000410000 */
.L_x_2117:
        /* <DEDUP_REMOVED lines=8> */
[----:B------:R-:W-:Y:S01]  /*25f0*/  FADD.FTZ R63, R30, R31 ;  /* 0x0000001f1e3f7221 */ /* 0x000fe20000010000 */
[----:B------:R-:W-:Y:S01]  /*2600*/  FFMA.FTZ R57, R4, R28, R37 ;  /* 0x0000001c04397223 */ /* 0x000fe20000010025 */
[----:B------:R-:W-:Y:S01]  /*2610*/  FADD.FTZ R37, R28, R29 ;  /* 0x0000001d1c257221 */ /* 0x000fe20000010000 */
[----:B------:R-:W-:Y:S01]  /*2620*/  FFMA.FTZ R35, R2, R31, R35 ;  /* 0x0000001f02237223 */ /* 0x000fe20000010023 */
[----:B------:R-:W-:Y:S01]  /*2630*/  FADD.FTZ R30, R36, R33 ;  /* 0x00000021241e7221 */ /* 0x000fe20000010000 */
[----:B------:R-:W-:Y:S01]  /*2640*/  FADD.FTZ R31, R63, R32 ;  /* 0x000000203f1f7221 */ /* 0x000fe20000010000 */
[----:B------:R-:W1:Y:S01]  /*2650*/  SHFL.DOWN PT, R28, R57, 0x1, 0x1f ;  /* 0x08201f00391c7f89 */ /* 0x000e6200000e0000 */
[----:B------:R-:W-:Y:S01]  /*2660*/  FFMA.FTZ R29, R4, R32, R35 ;  /* 0x00000020041d7223 */ /* 0x000fe20000010023 */
[----:B------:R-:W-:Y:S02]  /*2670*/  BSSY B0, `(.L_x_2118) ;  /* 0x000003f000007945 */ /* 0x000fe40003800000 */
        /* <DEDUP_REMOVED lines=25> */
[----:B------:R-:W-:-:S02]  /*2810*/  ISETP.NE.AND P0, PT, R49, RZ, PT ;  /* 0x000000ff3100720c */ /* 0x000fc40003f05270 */
[----:B------:R-:W-:Y:S02]  /*2820*/  LEA R56, R53, UR10, 0x4 ;  /* 0x0000000a35387c11 */ /* 0x000fe4000f8e20ff */
[----:B------:R-:W-:-:S03]  /*2830*/  MOV R36, R57 ;  /* 0x0000003900247202 */ /* 0x000fc60000000f00 */
[----:B------:R0:W-:Y:S06]  /*2840*/  STS.128 [R56], R28 ;  /* 0x0000001c38007388 */ /* 0x0001ec0000000c00 */
[----:B------:R0:W-:Y:S01]  /*2850*/  @!P0 STS.64 [R48+0x10], R36 ;  /* 0x0000102430008388 */ /* 0x0001e20000000a00 */
[----:B------:R-:W-:Y:S01]  /*2860*/  BAR.SYNC.DEFER_BLOCKING 0x0 ;  /* 0x0000000000007b1d */ /* 0x000fe20000010000 */
[----:B------:R-:W-:-:S13]  /*2870*/  ISETP.NE.AND P0, PT, R53, RZ, PT ;  /* 0x000000ff3500720c */ /* 0x000fda0003f05270 */
[----:B0-----:R-:W-:Y:S05]  /*2880*/  @P0 BRA `(.L_x_2119) ;  /* 0x0000000000740947 */ /* 0x001fea0003800000 */
[----:B------:R-:W-:-:S09]  /*2890*/  ULEA UR10, UR12, UR11, 0x18 ;  /* 0x0000000b0c0a7291 */ /* 0x000fd2000f8ec03f */
[----:B------:R-:W0:Y:S02]  /*28a0*/  LDS.64 R32, [UR10+0x18] ;  /* 0x0000180aff207984 */ /* 0x000e240008000a00 */
[----:B0-----:R-:W-:Y:S01]  /*28b0*/  FADD.FTZ R57, R36, R32 ;  /* 0x0000002024397221 */ /* 0x001fe20000010000 */
[----:B------:R-:W-:Y:S02]  /*28c0*/  FADD.FTZ R36, R37, R33 ;  /* 0x0000002125247221 */ /* 0x000fe40000010000 */
[----:B------:R-:W0:Y:S02]  /*28d0*/  LDS.128 R32, [UR10+0x20] ;  /* 0x0000200aff207984 */ /* 0x000e240008000c00 */
[----:B0-----:R-:W-:Y:S01]  /*28e0*/  FADD.FTZ R57, R57, R32 ;  /* 0x0000002039397221 */ /* 0x001fe20000010000 */
[----:B------:R-:W-:-:S03]  /*28f0*/  FADD.FTZ R36, R36, R33 ;  /* 0x0000002124247221 */ /* 0x000fc60000010000 */
[----:B------:R-:W-:Y:S01]  /*2900*/  FADD.FTZ R57, R57, R34 ;  /* 0x0000002239397221 */ /* 0x000fe20000010000 */
        /* <DEDUP_REMOVED lines=20> */
[----:B------:R-:W-:-:S07]  /*2a50*/  FADD.FTZ R37, R32, R35 ;  /* 0x0000002320257221 */ /* 0x000fce0000010000 */
.L_x_2119:
[----:B------:R-:W-:Y:S05]  /*2a60*/  BSYNC B0 ;  /* 0x0000000000007941 */ /* 0x000fea0003800000 */
.L_x_2118:
[----:B------:R-:W-:Y:S01]  /*2a70*/  BAR.SYNC.DEFER_BLOCKING 0x0 ;  /* 0x0000000000007b1d */ /* 0x000fe20000010000 */
[----:B------:R-:W-:-:S04]  /*2a80*/  ISETP.GT.U32.AND P6, PT, R53, 0x17, PT ;  /* 0x000000173500780c */ /* 0x000fc80003fc4070 */
[----:B------:R-:W-:Y:S01]  /*2a90*/  P2R R32, PR, RZ, 0x40 ;  /* 0x00000040ff207803 */ /* 0x000fe20000000000 */
[----:B------:R-:W-:Y:S08]  /*2aa0*/  BSSY B0, `(.L_x_2120) ;  /* 0x000004d000007945 */ /* 0x000ff00003800000 */
[----:B------:R-:W-:Y:S05]  /*2ab0*/  @P6 BRA `(.L_x_2121) ;  /* 0x00000004002c6947 */ /* 0x000fea0003800000 */
[----:B------:R-:W0:Y:S02]  /*2ac0*/  LDS.128 R32, [R56+0x180] ;  /* 0x0001800038207984 */ /* 0x000e240000000c00 */
[----:B0-----:R-:W-:Y:S01]  /*2ad0*/  FADD.FTZ R57, R28, R32 ;  /* 0x000000201c397221 */ /* 0x001fe20000010000 */
[----:B------:R-:W-:Y:S01]  /*2ae0*/  FADD.FTZ R32, R29, R33 ;  /* 0x000000211d207221 */ /* 0x000fe20000010000 */
[----:B------:R-:W-:Y:S01]  /*2af0*/  FADD.FTZ R33, R30, R34 ;  /* 0x000000221e217221 */ /* 0x000fe20000010000 */
[----:B------:R-:W-:Y:S02]  /*2b00*/  FADD.FTZ R34, R31, R35 ;  /* 0x000000231f227221 */ /* 0x000fe40000010000 */
[----:B------:R-:W0:Y:S02]  /*2b10*/  LDS.128 R28, [R56+0x300] ;  /* 0x00030000381c7984 */ /* 0x000e240000000c00 */
[----:B0-----:R-:W-:Y:S01]  /*2b20*/  FADD.FTZ R57, R57, R28 ;  /* 0x0000001c39397221 */ /* 0x001fe20000010000 */
[----:B------:R-:W-:Y:S01]  /*2b30*/  FADD.FTZ R32, R32, R29 ;  /* 0x0000001d20207221 */ /* 0x000fe20000010000 */
[----:B------:R-:W-:Y:S01]  /*2b40*/  FADD.FTZ R33, R33, R30 ;  /* 0x0000001e21217221 */ /* 0x000fe20000010000 */
[----:B------:R-:W-:-:S02]  /*2b50*/  FADD.FTZ R34, R34, R31 ;  /* 0x0000001f22227221 */ /* 0x000fc40000010000 */
        /* <DEDUP_REMOVED lines=59> */
[----:B------:R-:W0:Y:S01]  /*2f10*/  LDS.128 R32, [R56+0x1680] ;  /* 0x0016800038207984 */ /* 0x000e220000000c00 */
[----:B------:R-:W-:-:S02]  /*2f20*/  FADD.FTZ R62, R62, R31 ;  /* 0x0000001f3e3e7221 */ /* 0x000fc40000010000 */
[----:B0-----:R-:W-:Y:S01]  /*2f30*/  FADD.FTZ R28, R57, R32 ;  /* 0x00000020391c7221 */ /* 0x001fe20000010000 */
[----:B------:R-:W-:Y:S01]  /*2f40*/  FADD.FTZ R29, R64, R33 ;  /* 0x00000021401d7221 */ /* 0x000fe20000010000 */
[----:B------:R-:W-:Y:S01]  /*2f50*/  FADD.FTZ R30, R63, R34 ;  /* 0x000000223f1e7221 */ /* 0x000fe20000010000 */
[----:B------:R-:W-:-:S07]  /*2f60*/  FADD.FTZ R31, R62, R35 ;  /* 0x000000233e1f7221 */ /* 0x000fce0000010000 */
.L_x_2121:
[----:B------:R-:W-:Y:S05]  /*2f70*/  BSYNC B0 ;  /* 0x0000000000007941 */ /* 0x000fea0003800000 */
.L_x_2120:
[----:B------:R-:W0:Y:S01]  /*2f80*/  LDC.64 R56, c[0x0][0x268] ;  /* 0x00009a00ff387b82 */ /* 0x000e220000000a00 */
[----:B------:R-:W-:Y:S01]  /*2f90*/  IMAD R33, R46, 0x18, R53 ;  /* 0x000000182e217824 */ /* 0x000fe200078e0235 */
[----:B------:R-:W-:Y:S06]  /*2fa0*/  BSSY B0, `(.L_x_2122) ;  /* 0x0000011000007945 */ /* 0x000fec0003800000 */
[----:B------:R-:W1:Y:S01]  /*2fb0*/  LDC R34, c[0x0][0xc] ;  /* 0x00000300ff227b82 */ /* 0x000e620000000800 */
[----:B0-----:R-:W-:Y:S01]  /*2fc0*/  IMAD.WIDE R56, R33, 0x4, R56 ;  /* 0x0000000421387825 */ /* 0x001fe200078e0238 */
[----:B------:R-:W-:Y:S06]  /*2fd0*/  @P6 BRA `(.L_x_2123) ;  /* 0x0000000000346947 */ /* 0x000fec0003800000 */
[----:B------:R-:W0:Y:S01]  /*2fe0*/  LDC.64 R32, c[0x0][0x288] ;  /* 0x0000a200ff207b82 */ /* 0x000e220000000a00 */
[----:B------:R-:W-:Y:S01]  /*2ff0*/  MOV R65, UR7 ;  /* 0x0000000700417c02 */ /* 0x000fe20008000f00 */
[----:B------:R2:W-:Y:S01]  /*3000*/  REDG.E.ADD.F32.FTZ.RN.STRONG.GPU desc[UR14][R56.64], R28 ;  /* 0x0000001c380079a6 */ /* 0x0005e2000c10f38e */
[----:B0-----:R-:W-:-:S04]  /*3010*/  LEA R62, P6, R32, R56, 0x2 ;  /* 0x00000038203e7211 */ /* 0x001fc800078c10ff */
[----:B------:R-:W-:Y:S02]  /*3020*/  LEA.HI.X R63, R32, R57, R33, 0x2, P6 ;  /* 0x00000039203f7211 */ /* 0x000fe400030f1421 */
[----:B------:R-:W-:-:S04]  /*3030*/  MOV R33, UR6 ;  /* 0x0000000600217c02 */ /* 0x000fc80008000f00 */
[----:B------:R-:W-:-:S04]  /*3040*/  LEA R32, P6, R33, R56, 0x2 ;  /* 0x0000003821207211 */ /* 0x000fc800078c10ff */
[----:B------:R-:W-:Y:S02]  /*3050*/  IADD3.X R33, R57, UR8, RZ, P6, !PT ;  /* 0x0000000839217c10 */ /* 0x000fe4000b7fe4ff */
[----:B------:R-:W-:-:S03]  /*3060*/  LEA R64, P6, R65, R56, 0x2 ;  /* 0x0000003841407211 */ /* 0x000fc600078c10ff */
[----:B------:R2:W-:Y:S01]  /*3070*/  REDG.E.ADD.F32.FTZ.RN.STRONG.GPU desc[UR14][R32.64], R29 ;  /* 0x0000001d200079a6 */ /* 0x0005e2000c10f38e */
[----:B------:R-:W-:-:S03]  /*3080*/  IADD3.X R65, R57, UR9, RZ, P6, !PT ;  /* 0x0000000939417c10 */ /* 0x000fc6000b7fe4ff */
[----:B------:R2:W-:Y:S04]  /*3090*/  REDG.E.ADD.F32.FTZ.RN.STRONG.GPU desc[UR14][R62.64], R30 ;  /* 0x0000001e3e0079a6 */ /* 0x0005e8000c10f38e */
[----:B------:R2:W-:Y:S02]  /*30a0*/  REDG.E.ADD.F32.FTZ.RN.STRONG.GPU desc[UR14][R64.64], R31 ;  /* 0x0000001f400079a6 */ /* 0x0005e4000c10f38e */
.L_x_2123:
[----:B------:R-:W-:Y:S05]  /*30b0*/  BSYNC B0 ;  /* 0x0000000000007941 */ /* 0x000fea0003800000 */
.L_x_2122:
[----:B-1----:R-:W-:-:S13]  /*30c0*/  ISETP.GE.U32.AND P6, PT, R34, 0x2, PT ;  /* 0x000000022200780c */ /* 0x002fda0003fc6070 */
[----:B------:R-:W-:Y:S05]  /*30d0*/  @!P6 BRA `(.L_x_2124) ;  /* 0x0000001000a8e947 */ /* 0x000fea0003800000 */
[----:B--2---:R-:W0:Y:S01]  /*30e0*/  LDC.64 R28, c[0x0][0x258] ;  /* 0x00009600ff1c7b82 */ /* 0x004e220000000a00 */
[----:B------:R-:W-:-:S04]  /*30f0*/  ULOP3.LUT UR10, UR4, 0x1, URZ, 0xc0, !UPT ;  /* 0x00000001040a7892 */ /* 0x000fc8000f8ec03f */
[----:B------:R-:W-:-:S03]  /*3100*/  UIMAD UR10, UR10, UR18, URZ ;  /* 0x000000120a0a72a4 */ /* 0x000fc6000f8e023f */
[----:B------:R-:W1:Y:S03]  /*3110*/  LDC.64 R32, c[0x0][0x260] ;  /* 0x00009800ff207b82 */ /* 0x000e660000000a00 */
[----:B------:R-:W-:Y:S01]  /*3120*/  IMAD R30, R34, UR10, RZ ;  /* 0x0000000a221e7c24 */ /* 0x000fe2000f8e02ff */
[----:B------:R-:W-:-:S04]  /*3130*/  IADD3 R31, R50, UR10, RZ ;  /* 0x0000000a321f7c10 */ /* 0x000fc8000fffe0ff */
[----:B------:R-:W-:Y:S01]  /*3140*/  SHF.L.U32 R35, R30, 0x1, RZ ;  /* 0x000000011e237819 */ /* 0x000fe200000006ff */
[----:B0-----:R-:W-:-:S04]  /*3150*/  IMAD.WIDE.U32 R28, R31, 0x4, R28 ;  /* 0x000000041f1c7825 */ /* 0x001fc800078e001c */
[----:B-1----:R-:W-:Y:S01]  /*3160*/  IMAD.WIDE R32, R35, 0x4, R32 ;  /* 0x0000000423207825 */ /* 0x002fe200078e0220 */
[----:B------:R-:W-:Y:S06]  /*3170*/  @P0 BRA `(.L_x_2125) ;  /* 0x0000000000740947 */ /* 0x000fec0003800000 */
[----:B------:R-:W0:Y:S01]  /*3180*/  S2R R49, SR_LANEID ;  /* 0x0000000000317919 */ /* 0x000e220000000000 */
[----:B------:R-:W1:Y:S01]  /*3190*/  S2UR UR10, SR_CTAID.Y ;  /* 0x00000000000a79c3 */ /* 0x000e620000002600 */
[----:B------:R-:W-:Y:S01]  /*31a0*/  VOTEU.ANY UR11, UPT, PT ;  /* 0x00000000000b7886 */ /* 0x000fe200038e0100 */
[----:B------:R-:W-:Y:S01]  /*31b0*/  ULOP3.LUT UP0, URZ, UR4, 0x2, URZ, 0xc0, !UPT ;  /* 0x00000002043f7892 */ /* 0x000fe2000f80c03f */
[----:B------:R-:W2:Y:S01]  /*31c0*/  S2R R31, SR_CTAID.X ;  /* 0x00000000001f7919 */ /* 0x000ea20000002500 */
[----:B------:R-:W-:Y:S02]  /*31d0*/  UPOPC UR12, UR11 ;  /* 0x0000000b000c72bf */ /* 0x000fe40008000000 */
[----:B------:R-:W-:Y:S01]  /*31e0*/  UFLO.U32 UR11, UR11 ;  /* 0x0000000b000b72bd */ /* 0x000fe200080e0000 */
[----:B-1----:R-:W-:Y:S01]  /*31f0*/  MOV R50, UR10 ;  /* 0x0000000a00327c02 */ /* 0x002fe20008000f00 */
[----:B------:R-:W-:Y:S02]  /*3200*/  UMOV UR10, 0x1 ;  /* 0x00000001000a7882 */ /* 0x000fe40000000000 */
[----:B------:R-:W-:-:S02]  /*3210*/  USEL UR10, UR10, 0xffffffff, !UP0 ;  /* 0xffffffff0a0a7887 */ /* 0x000fc4000c000000 */
[----:B0-----:R-:W-:Y:S02]  /*3220*/  ISETP.EQ.U32.AND P6, PT, R49, UR11, PT ;  /* 0x0000000b31007c0c */ /* 0x001fe4000bfc2070 */
[----:B------:R-:W-:Y:S01]  /*3230*/  UIMAD UR10, UR10, UR12, URZ ;  /* 0x0000000c0a0a72a4 */ /* 0x000fe2000f8e023f */
[----:B--2---:R-:W-:-:S05]  /*3240*/  IMAD R31, R31, UR18, R50 ;  /* 0x000000121f1f7c24 */ /* 0x004fca000f8e0232 */
[----:B------:R-:W-:Y:S01]  /*3250*/  MOV R57, UR10 ;  /* 0x0000000a00397c02 */ /* 0x000fe20008000f00 */
[----:B------:R-:W-:-:S05]  /*3260*/  IMAD.WIDE.U32 R30, R31, 0x8, R32 ;  /* 0x000000081f1e7825 */ /* 0x000fca00078e0020 */
[----:B------:R0:W-:Y:S01]  /*3270*/  STG.E.64 desc[UR14][R30.64], R36 ;  /* 0x000000241e007986 */ /* 0x0001e2000c101b0e */
[----:B------:R-:W-:Y:S06]  /*3280*/  @P6 MEMBAR.ALL.GPU ;  /* 0x0000000000006992 */ /* 0x000fec000000a000 */
[----:B------:R-:W-:-:S00]  /*3290*/  @P6 ERRBAR ;  /* 0x00000000000069ab */ /* 0x000fc00000000000 */
[----:B------:R-:W-:Y:S06]  /*32a0*/  @P6 CGAERRBAR ;  /* 0x00000000000065ab */ /* 0x000fec0000000000 */
[----:B------:R0:W-:Y:S01]  /*32b0*/  @P6 REDG.E.ADD.S32.STRONG.GPU desc[UR14][R28.64], R57 ;  /* 0x000000391c00698e */ /* 0x0001e2000c10e38e */
[----:B------:R-:W-:-:S04]  /*32c0*/  PLOP3.LUT P6, PT, PT, PT, UP0, 0x40, 0x0 ;  /* 0x000000000000781c */ /* 0x000fc80003fce808 */
[----:B------:R-:W-:-:S04]  /*32d0*/  SEL R35, R34, RZ, P6 ;  /* 0x000000ff22237207 */ /* 0x000fc80003000000 */
[----:B------:R-:W-:-:S13]  /*32e0*/  ISETP.NE.AND P6, PT, R35, -0x1, PT ;  /* 0xffffffff2300780c */ /* 0x000fda0003fc5270 */
[----:B0-----:R-:W-:Y:S05]  /*32f0*/  @!P6 BRA `(.L_x_2125) ;  /* 0x000000000014e947 */ /* 0x001fea0003800000 */
.L_x_2126:
[----:B------:R-:W2:Y:S04]  /*3300*/  LDG.E.STRONG.GPU R30, desc[UR14][R28.64] ;  /* 0x0000000e1c1e7981 */ /* 0x000ea8000c1ef900 */
[----:B--2---:R-:W-:Y:S01]  /*3310*/  CCTL.IVALL ;  /* 0x00000000ff00798f */ /* 0x004fe20002000000 */
[----:B------:R-:W-:Y:S05]  /*3320*/  YIELD ;  /* 0x0000000000007946 */ /* 0x000fea0003800000 */
[----:B------:R-:W-:-:S13]  /*3330*/  ISETP.NE.AND P6, PT, R30, R35, PT ;  /* 0x000000231e00720c */ /* 0x000fda0003fc5270 */
[----:B------:R-:W-:Y:S05]  /*3340*/  @P6 BRA `(.L_x_2126) ;  /* 0xfffffffc00ec6947 */ /* 0x000fea000383ffff */
.L_x_2125:
        /* <DEDUP_REMOVED lines=19> */
.L_x_2130:
[----:B------:R-:W-:-:S13]  /*3480*/  ISETP.EQ.OR P6, PT, R31, UR13, P0 ;  /* 0x0000000d1f007c0c */ /* 0x000fda00087c2670 */
[----:B------:R-:W-:-:S04]  /*3490*/  @!P6 IMAD R57, R31, UR18, R50 ;  /* 0x000000121f39ec24 */ /* 0x000fc8000f8e0232 */
[----:B------:R-:W-:-:S05]  /*34a0*/  @!P6 IMAD.WIDE.U32 R56, R57, 0x8, R32 ;  /* 0x000000083938e825 */ /* 0x000fca00078e0020 */
[----:B------:R-:W2:Y:S01]  /*34b0*/  @!P6 LDG.E.64 R28, desc[UR14][R56.64] ;  /* 0x0000000e381ce981 */ /* 0x000ea2000c1e1b00 */
[----:B------:R-:W-:Y:S01]  /*34c0*/  IADD3 R63, R31, 0x1, RZ ;  /* 0x000000011f3f7810 */ /* 0x000fe20007ffe0ff */
[----:B--2---:R-:W-:Y:S01]  /*34d0*/  @!P6 FADD.FTZ R36, R36, R28 ;  /* 0x0000001c2424e221 */ /* 0x004fe20000010000 */
[----:B------:R-:W-:Y:S02]  /*34e0*/  @!P6 FADD.FTZ R37, R37, R29 ;  /* 0x0000001d2525e221 */ /* 0x000fe40000010000 */
[----:B------:R-:W-:-:S13]  /*34f0*/  ISETP.EQ.OR P6, PT, R63, UR13, P0 ;  /* 0x0000000d3f007c0c */ /* 0x000fda00087c2670 */
[----:B------:R-:W-:-:S04]  /*3500*/  @!P6 IMAD R63, R63, UR18, R50 ;  /* 0x000000123f3fec24 */ /* 0x000fc8000f8e0232 */
[----:B------:R-:W-:-:S05]  /*3510*/  @!P6 IMAD.WIDE.U32 R62, R63, 0x8, R32 ;  /* 0x000000083f3ee825 */ /* 0x000fca00078e0020 */
[----:B------:R-:W2:Y:S02]  /*3520*/  @!P6 LDG.E.64 R28, desc[UR14][R62.64] ;  /* 0x0000000e3e1ce981 */ /* 0x000ea4000c1e1b00 */
[----:B--2---:R-:W-:Y:S01]  /*3530*/  @!P6 FADD.FTZ R37, R37, R29 ;  /* 0x0000001d2525e221 */ /* 0x004fe20000010000 */
[----:B------:R-:W-:Y:S01]  /*3540*/  IADD3 R29, R31, 0x2, RZ ;  /* 0x000000021f1d7810 */ /* 0x000fe20007ffe0ff */
[----:B------:R-:W-:-:S03]  /*3550*/  @!P6 FADD.FTZ R36, R36, R28 ;  /* 0x0000001c2424e221 */ /* 0x000fc60000010000 */
        /* <DEDUP_REMOVED lines=102> */
.L_x_2129:
[----:B------:R-:W-:-:S06]  /*3bc0*/  UISETP.GT.AND UP1, UPT, UR10, 0x4, UPT ;  /* 0x000000040a00788c */ /* 0x000fcc000bf24270 */
[----:B------:R-:W-:-:S13]  /*3bd0*/  PLOP3.LUT P6, PT, PT, PT, UP1, 0x40, 0x0 ;  /* 0x000000000000781c */ /* 0x000fda0003fce818 */
[----:B------:R-:W-:Y:S05]  /*3be0*/  @P6 BRA `(.L_x_2131) ;  /* 0x0000000000ec6947 */ /* 0x000fea0003800000 */
        /* <DEDUP_REMOVED lines=59> */
.L_x_2131:
[----:B------:R-:W-:-:S06]  /*3fa0*/  UISETP.NE.OR UP0, UPT, UR10, URZ, UP0 ;  /* 0x0000003f0a00728c */ /* 0x000fcc0008705670 */
[----:B------:R-:W-:-:S13]  /*3fb0*/  PLOP3.LUT P6, PT, PT, PT, UP0, 0x80, 0x0 ;  /* 0x000000000000781c */ /* 0x000fda0003fcf008 */
[----:B------:R-:W-:Y:S05]  /*3fc0*/  @!P6 BRA `(.L_x_2127) ;  /* 0x00000000007ce947 */ /* 0x000fea0003800000 */
.L_x_2128:
        /* <DEDUP_REMOVED lines=31> */
.L_x_2127:
[----:B------:R-:W-:-:S13]  /*41c0*/  LOP3.LUT P6, R34, R34, 0x3, RZ, 0xc0, !PT ;  /* 0x0000000322227812 */ /* 0x000fda00078cc0ff */
[----:B------:R-:W-:Y:S05]  /*41d0*/  @!P6 BRA `(.L_x_2124) ;  /* 0x000000000068e947 */ /* 0x000fea0003800000 */
[----:B------:R-:W-:Y:S01]  /*41e0*/  ISETP.EQ.OR P6, PT, R31, UR13, P0 ;  /* 0x0000000d1f007c0c */ /* 0x000fe200087c2670 */
[----:B------:R-:W-:-:S12]  /*41f0*/  BSSY B0, `(.L_x_2132) ;  /* 0x0000007000007945 */ /* 0x000fd80003800000 */
[----:B------:R-:W-:Y:S05]  /*4200*/  @P6 BRA `(.L_x_2133) ;  /* 0x0000000000146947 */ /* 0x000fea0003800000 */
[----:B------:R-:W-:-:S04]  /*4210*/  IMAD R29, R31, UR18, R50 ;  /* 0x000000121f1d7c24 */ /* 0x000fc8000f8e0232 */
[----:B------:R-:W-:-:S06]  /*4220*/  IMAD.WIDE.U32 R28, R29, 0x8, R32 ;  /* 0x000000081d1c7825 */ /* 0x000fcc00078e0020 */
[----:B------:R-:W2:Y:S02]  /*4230*/  LDG.E.64 R28, desc[UR14][R28.64] ;  /* 0x0000000e1c1c7981 */ /* 0x000ea4000c1e1b00 */
[----:B--2---:R-:W-:Y:S01]  /*4240*/  FADD.FTZ R36, R36, R28 ;  /* 0x0000001c24247221 */ /* 0x004fe20000010000 */
[----:B------:R-:W-:-:S07]  /*4250*/  FADD.FTZ R37, R37, R29 ;  /* 0x0000001d25257221 */ /* 0x000fce0000010000 */
.L_x_2133:
[----:B------:R-:W-:Y:S05]  /*4260*/  BSYNC B0 ;  /* 0x0000000000007941 */ /* 0x000fea0003800000 */
.L_x_2132:
[----:B------:R-:W-:-:S13]  /*4270*/  ISETP.NE.AND P6, PT, R34, 0x1, PT ;  /* 0x000000012200780c */ /* 0x000fda0003fc5270 */
[----:B------:R-:W-:Y:S05]  /*4280*/  @!P6 BRA `(.L_x_2124) ;  /* 0x00000000003ce947 */ /* 0x000fea0003800000 */
[----:B------:R-:W-:-:S04]  /*4290*/  IADD3 R29, R31, 0x1, RZ ;  /* 0x000000011f1d7810 */ /* 0x000fc80007ffe0ff */
[----:B------:R-:W-:-:S13]  /*42a0*/  ISETP.EQ.OR P6, PT, R29, UR13, P0 ;  /* 0x0000000d1d007c0c */ /* 0x000fda00087c2670 */
[----:B------:R-:W-:-:S04]  /*42b0*/  @!P6 IMAD R29, R29, UR18, R50 ;  /* 0x000000121d1dec24 */ /* 0x000fc8000f8e0232 */
[----:B------:R-:W-:-:S06]  /*42c0*/  @!P6 IMAD.WIDE.U32 R28, R29, 0x8, R32 ;  /* 0x000000081d1ce825 */ /* 0x000fcc00078e0020 */
[----:B------:R-:W2:Y:S01]  /*42d0*/  @!P6 LDG.E.64 R28, desc[UR14][R28.64] ;  /* 0x0000000e1c1ce981 */ /* 0x000ea2000c1e1b00 */
[----:B------:R-:W-:Y:S01]  /*42e0*/  IADD3 R31, R31, 0x2, RZ ;  /* 0x000000021f1f7810 */ /* 0x000fe20007ffe0ff */
[----:B--2---:R-:W-:Y:S01]  /*42f0*/  @!P6 FADD.FTZ R36, R36, R28 ;  /* 0x0000001c2424e221 */ /* 0x004fe20000010000 */
[----:B------:R-:W-:Y:S02]  /*4300*/  @!P6 FADD.FTZ R37, R37, R29 ;  /* 0x0000001d2525e221 */ /* 0x000fe40000010000 */
[----:B------:R-:W-:-:S04]  /*4310*/  ISETP.EQ.OR P6, PT, R31, UR13, P0 ;  /* 0x0000000d1f007c0c */ /* 0x000fc800087c2670 */
[----:B------:R-:W-:-:S13]  /*4320*/  ISETP.EQ.OR P6, PT, R34, 0x2, P6 ;  /* 0x000000022200780c */ /* 0x000fda00037c2670 */
[----:B------:R-:W-:-:S04]  /*4330*/  @!P6 IMAD R31, R31, UR18, R50 ;  /* 0x000000121f1fec24 */ /* 0x000fc8000f8e0232 */
[----:B------:R-:W-:-:S06]  /*4340*/  @!P6 IMAD.WIDE.U32 R32, R31, 0x8, R32 ;  /* 0x000000081f20e825 */ /* 0x000fcc00078e0020 */
[----:B------:R-:W2:Y:S02]  /*4350*/  @!P6 LDG.E.64 R32, desc[UR14][R32.64] ;  /* 0x0000000e2020e981 */ /* 0x000ea4000c1e1b00 */
[----:B--2---:R-:W-:Y:S01]  /*4360*/  @!P6 FADD.FTZ R36, R36, R32 ;  /* 0x000000202424e221 */ /* 0x004fe20000010000 */
[----:B------:R-:W-:-:S07]  /*4370*/  @!P6 FADD.FTZ R37, R37, R33 ;  /* 0x000000212525e221 */ /* 0x000fce0000010000 */
.L_x_2124:
[----:B------:R-:W0:Y:S01]  /*4380*/  S2UR UR11, SR_CgaCtaId ;  /* 0x00000000000b79c3 */ /* 0x000e220000008800 */
[----:B------:R-:W-:Y:S01]  /*4390*/  UMOV UR10, 0x400 ;  /* 0x00000400000a7882 */ /* 0x000fe20000000000 */
[----:B--2---:R-:W-:Y:S01]  /*43a0*/  IMAD.WIDE.U32 R30, R53, -0x55555555, RZ ;  /* 0xaaaaaaab351e7825 */ /* 0x004fe200078e00ff */
[----:B------:R-:W-:Y:S01]  /*43b0*/  ISETP.NE.AND P6, PT, RZ, UR17, PT ;  /* 0x00000011ff007c0c */ /* 0x000fe2000bfc5270 */
[----:B------:R-:W-:-:S03]  /*43c0*/  ULDC.64 UR20, c[0x0][0x290] ;  /* 0x0000a40000147ab9 */ /* 0x000fc60000000a00 */
[----:B------:R-:W-:Y:S01]  /*43d0*/  SHF.R.U32.HI R30, RZ, 0x4, R31 ;  /* 0x00000004ff1e7819 */ /* 0x000fe2000001161f */
[----:B------:R-:W1:Y:S01]  /*43e0*/  LDC R33, c[0x0][0x2ac] ;  /* 0x0000ab00ff217b82 */ /* 0x000e620000000800 */
[----:B0-----:R-:W-:-:S03]  /*43f0*/  ULEA UR10, UR11, UR10, 0x18 ;  /* 0x0000000a0b0a7291 */ /* 0x001fc6000f8ec03f */
[----:B-1----:R-:W-:-:S06]  /*4400*/  IMAD R30, R33, UR13, R30 ;  /* 0x0000000d211e7c24 */ /* 0x002fcc000f8e021e */
[----:B------:R-:W-:Y:S01]  /*4410*/  @!P0 STS.64 [UR10+0x78], R36 ;  /* 0x00007824ff008988 */ /* 0x000fe20008000a0a */
[----:B------:R-:W-:Y:S01]  /*4420*/  BAR.SYNC.DEFER_BLOCKING 0x0 ;  /* 0x0000000000007b1d */ /* 0x000fe20000010000 */
[----:B------:R-:W-:-:S04]  /*4430*/  IADD3 R32, R30, 0x60, RZ ;  /* 0x000000601e207810 */ /* 0x000fc80007ffe0ff */
[----:B------:R-:W-:Y:S01]  /*4440*/  SHF.R.S32.HI R33, RZ, 0x1f, R32 ;  /* 0x0000001fff217819 */ /* 0x000fe20000011420 */
        /* <DEDUP_REMOVED lines=23> */
.L_x_2134:
[----:B------:R-:W-:Y:S01]  /*45c0*/  ISETP.NE.AND P0, PT, R55, RZ, PT ;  /* 0x000000ff3700720c */ /* 0x000fe20003f05270 */
[----:B------:R-:W-:-:S12]  /*45d0*/  BSSY B0, `(.L_x_2135) ;  /* 0x0000014000007945 */ /* 0x000fd80003800000 */
        /* <DEDUP_REMOVED lines=10> */
[----:B------:R-:W-:Y:S01]  /*4680*/  FFMA.FTZ R11, R25, R11, -R44 ;  /* 0x0000000b190b7223 */ /* 0x000fe2000001082c */
[----:B------:R-:W-:Y:S01]  /*4690*/  FMUL.FTZ R10, R10, UR19 ;  /* 0x000000130a0a7c20 */ /* 0x000fe20008410000 */
[----:B------:R-:W-:Y:S01]  /*46a0*/  IMAD R29, R52, UR11, R29 ;  /* 0x0000000b341d7c24 */ /* 0x000fe2000f8e021d */
[----:B------:R-:W-:Y:S01]  /*46b0*/  ULDC.64 UR10, c[0x0][0x210] ;  /* 0x00008400000a7ab9 */ /* 0x000fe20000000a00 */
[----:B------:R-:W-:Y:S01]  /*46c0*/  FMUL.FTZ R11, R11, UR19 ;  /* 0x000000130b0b7c20 */ /* 0x000fe20008410000 */
[----:B------:R-:W-:Y:S02]  /*46d0*/  LEA R28, P0, R30, UR10, 0x2 ;  /* 0x0000000a1e1c7c11 */ /* 0x000fe4000f8010ff */
[----:B------:R-:W-:-:S04]  /*46e0*/  IADD3 R29, R31, R29, RZ ;  /* 0x0000001d1f1d7210 */ /* 0x000fc80007ffe0ff */
[----:B------:R-:W-:-:S05]  /*46f0*/  LEA.HI.X R29, R30, UR11, R29, 0x2, P0 ;  /* 0x0000000b1e1d7c11 */ /* 0x000fca00080f141d */
[----:B------:R0:W-:Y:S02]  /*4700*/  STG.E.64 desc[UR14][R28.64], R10 ;  /* 0x0000000a1c007986 */ /* 0x0001e4000c101b0e */
.L_x_2136:
[----:B------:R-:W-:Y:S05]  /*4710*/  BSYNC B0 ;  /* 0x0000000000007941 */ /* 0x000fea0003800000 */
.L_x_2135:
[----:B------:R-:W-:-:S13]  /*4720*/  ISETP.NE.AND P6, PT, RZ, UR17, PT ;  /* 0x00000011ff007c0c */ /* 0x000fda000bfc5270 */
        /* <DEDUP_REMOVED lines=19> */
.L_x_2137:
[----:B------:R-:W-:Y:S04]  /*4860*/  BSSY B0, `(.L_x_2138) ;  /* 0x0000015000007945 */ /* 0x000fe80003800000 */
[----:B------:R-:W-:Y:S05]  /*4870*/  @!P5 BRA `(.L_x_2139) ;  /* 0x00000000004cd947 */ /* 0x000fea0003800000 */
[----:B0-----:R-:W-:Y:S01]  /*4880*/  IADD3 R29, R52, 0x10, RZ ;  /* 0x00000010341d7810 */ /* 0x001fe20007ffe0ff */
[----:B------:R-:W-:Y:S01]  /*4890*/  ULDC.64 UR10, c[0x0][0x288] ;  /* 0x0000a200000a7ab9 */ /* 0x000fe20000000a00 */
[----:B------:R-:W-:Y:S01]  /*48a0*/  MOV R10, R58 ;  /* 0x0000003a000a7202 */ /* 0x000fe20000000f00 */
[-C--:B------:R-:W-:Y:S01]  /*48b0*/  FFMA.FTZ R45, R45, R34.reuse, R35 ;  /* 0x000000222d2d7223 */ /* 0x080fe20000010023 */
[----:B------:R-:W-:Y:S01]  /*48c0*/  SHF.R.S32.HI R28, RZ, 0x1f, R29 ;  /* 0x0000001fff1c7819 */ /* 0x000fe2000001141d */
[----:B------:R-:W-:Y:S01]  /*48d0*/  FFMA.FTZ R42, R42, R34, R35 ;  /* 0x000000222a2a7223 */ /* 0x000fe20000010023 */
[----:B------:R-:W-:Y:S01]  /*48e0*/  MOV R11, R61 ;  /* 0x0000003d000b7202 */ /* 0x000fe20000000f00 */
[----:B------:R-:W-:Y:S02]  /*48f0*/  FFMA.FTZ R45, R24, R12, -R45 ;  /* 0x0000000c182d7223 */ /* 0x000fe4000001082d */
[----:B------:R-:W-:Y:S02]  /*4900*/  IMAD R28, R28, UR10, RZ ;  /* 0x0000000a1c1c7c24 */ /* 0x000fe4000f8e02ff */
[----:B------:R-:W-:-:S04]  /*4910*/  IMAD.WIDE.U32 R10, R29, UR10, R10 ;  /* 0x0000000a1d0a7c25 */ /* 0x000fc8000f8e000a */
[----:B------:R-:W-:Y:S01]  /*4920*/  IMAD R29, R29, UR11, R28 ;  /* 0x0000000b1d1d7c24 */ /* 0x000fe2000f8e021c */
[----:B------:R-:W-:Y:S02]  /*4930*/  ULDC.64 UR10, c[0x0][0x210] ;  /* 0x00008400000a7ab9 */ /* 0x000fe40000000a00 */
[----:B------:R-:W-:Y:S02]  /*4940*/  LEA R28, P0, R10, UR10, 0x2 ;  /* 0x0000000a0a1c7c11 */ /* 0x000fe4000f8010ff */
[----:B------:R-:W-:Y:S01]  /*4950*/  IADD3 R29, R11, R29, RZ ;  /* 0x0000001d0b1d7210 */ /* 0x000fe20007ffe0ff */
[----:B------:R-:W-:-:S03]  /*4960*/  FFMA.FTZ R11, R25, R13, -R42 ;  /* 0x0000000d190b7223 */ /* 0x000fc6000001082a */
[----:B------:R-:W-:Y:S01]  /*4970*/  LEA.HI.X R29, R10, UR11, R29, 0x2, P0 ;  /* 0x0000000b0a1d7c11 */ /* 0x000fe200080f141d */
[----:B------:R-:W-:Y:S01]  /*4980*/  FMUL.FTZ R10, R45, UR19 ;  /* 0x000000132d0a7c20 */ /* 0x000fe20008410000 */
[----:B------:R-:W-:-:S05]  /*4990*/  FMUL.FTZ R11, R11, UR19 ;  /* 0x000000130b0b7c20 */ /* 0x000fca0008410000 */
[----:B------:R1:W-:Y:S02]  /*49a0*/  STG.E.64 desc[UR14][R28.64], R10 ;  /* 0x0000000a1c007986 */ /* 0x0003e4000c101b0e */
.L_x_2139:
[----:B------:R-:W-:Y:S05]  /*49b0*/  BSYNC B0 ;  /* 0x0000000000007941 */ /* 0x000fea0003800000 */
.L_x_2138:
        /* <DEDUP_REMOVED lines=19> */
.L_x_2140:
[----:B------:R-:W-:Y:S04]  /*4af0*/  BSSY B0, `(.L_x_2141) ;  /* 0x0000015000007945 */ /* 0x000fe80003800000 */
[----:B------:R-:W-:Y:S05]  /*4b00*/  @!P4 BRA `(.L_x_2142) ;  /* 0x00000000004cc947 */ /* 0x000fea0003800000 */
[----:B01----:R-:W-:Y:S01]  /*4b10*/  IADD3 R11, R52, 0x20, RZ ;  /* 0x00000020340b7810 */ /* 0x003fe20007ffe0ff */
        /* <DEDUP_REMOVED lines=18> */
.L_x_2142:
[----:B------:R-:W-:Y:S05]  /*4c40*/  BSYNC B0 ;  /* 0x0000000000007941 */ /* 0x000fea0003800000 */
.L_x_2141:
        /* <DEDUP_REMOVED lines=19> */
.L_x_2143:
[----:B------:R-:W-:Y:S04]  /*4d80*/  BSSY B0, `(.L_x_2144) ;  /* 0x0000015000007945 */ /* 0x000fe80003800000 */
[----:B------:R-:W-:Y:S05]  /*4d90*/  @!P3 BRA `(.L_x_2145) ;  /* 0x00000000004cb947 */ /* 0x000fea0003800000 */
[----:B------:R-:W-:Y:S01]  /*4da0*/  IADD3 R15, R52, 0x30, RZ ;  /* 0x00000030340f7810 */ /* 0x000fe20007ffe0ff */
[----:B------:R-:W-:Y:S01]  /*4db0*/  ULDC.64 UR10, c[0x0][0x288] ;  /* 0x0000a200000a7ab9 */ /* 0x000fe20000000a00 */
[----:B012---:R-:W-:Y:S01]  /*4dc0*/  MOV R10, R58 ;  /* 0x0000003a000a7202 */ /* 0x007fe20000000f00 */
        /* <DEDUP_REMOVED lines=16> */
.L_x_2145:
[----:B------:R-:W-:Y:S05]  /*4ed0*/  BSYNC B0 ;  /* 0x0000000000007941 */ /* 0x000fea0003800000 */
.L_x_2144:
        /* <DEDUP_REMOVED lines=19> */
.L_x_2146:
[----:B------:R-:W-:Y:S04]  /*5010*/  BSSY B0, `(.L_x_2147) ;  /* 0x0000015000007945 */ /* 0x000fe80003800000 */
[----:B------:R-:W-:Y:S05]  /*5020*/  @!P2 BRA `(.L_x_2148) ;  /* 0x00000000004ca947 */ /* 0x000fea0003800000 */
[----:B------:R-:W-:Y:S01]  /*5030*/  IADD3 R15, R52, 0x40, RZ ;  /* 0x00000040340f7810 */ /* 0x000fe20007ffe0ff */
[----:B------:R-:W-:Y:S01]  /*5040*/  ULDC.64 UR10, c[0x0][0x288] ;  /* 0x0000a200000a7ab9 */ /* 0x000fe20000000a00 */
[----:B0123--:R-:W-:Y:S01]  /*5050*/  MOV R10, R58 ;  /* 0x0000003a000a7202 */ /* 0x00ffe20000000f00 */
[-C--:B------:R-:W-:Y:S01]  /*5060*/  FFMA.FTZ R39, R39, R34.reuse, R35 ;  /* 0x0000002227277223 */ /* 0x080fe20000010023 */
[----:B------:R-:W-:Y:S01]  /*5070*/  SHF.R.S32.HI R14, RZ, 0x1f, R15 ;  /* 0x0000001fff0e7819 */ /* 0x000fe2000001140f */
[----:B------:R-:W-:Y:S01]  /*5080*/  FFMA.FTZ R6, R6, R34, R35 ;  /* 0x0000002206067223 */ /* 0x000fe20000010023 */
[----:B------:R-:W-:Y:S01]  /*5090*/  MOV R11, R61 ;  /* 0x0000003d000b7202 */ /* 0x000fe20000000f00 */
[----:B------:R-:W-:Y:S02]  /*50a0*/  FFMA.FTZ R39, R24, R18, -R39 ;  /* 0x0000001218277223 */ /* 0x000fe40000010827 */
[----:B------:R-:W-:Y:S02]  /*50b0*/  IMAD R14, R14, UR10, RZ ;  /* 0x0000000a0e0e7c24 */ /* 0x000fe4000f8e02ff */
[----:B------:R-:W-:Y:S01]  /*50c0*/  FFMA.FTZ R6, R25, R19, -R6 ;  /* 0x0000001319067223 */ /* 0x000fe20000010806 */
[----:B------:R-:W-:-:S04]  /*50d0*/  IMAD.WIDE.U32 R12, R15, UR10, R10 ;  /* 0x0000000a0f0c7c25 */ /* 0x000fc8000f8e000a */
[----:B------:R-:W-:Y:S01]  /*50e0*/  IMAD R11, R15, UR11, R14 ;  /* 0x0000000b0f0b7c24 */ /* 0x000fe2000f8e020e */
[----:B------:R-:W-:Y:S02]  /*50f0*/  ULDC.64 UR10, c[0x0][0x210] ;  /* 0x00008400000a7ab9 */ /* 0x000fe40000000a00 */
[----:B------:R-:W-:Y:S02]  /*5100*/  LEA R10, P0, R12, UR10, 0x2 ;  /* 0x0000000a0c0a7c11 */ /* 0x000fe4000f8010ff */
[----:B------:R-:W-:Y:S01]  /*5110*/  IADD3 R11, R13, R11, RZ ;  /* 0x0000000b0d0b7210 */ /* 0x000fe20007ffe0ff */
[----:B------:R-:W-:-:S03]  /*5120*/  FMUL.FTZ R13, R6, UR19 ;  /* 0x00000013060d7c20 */ /* 0x000fc60008410000 */
[----:B------:R-:W-:Y:S01]  /*5130*/  LEA.HI.X R11, R12, UR11, R11, 0x2, P0 ;  /* 0x0000000b0c0b7c11 */ /* 0x000fe200080f140b */
[----:B------:R-:W-:-:S05]  /*5140*/  FMUL.FTZ R12, R39, UR19 ;  /* 0x00000013270c7c20 */ /* 0x000fca0008410000 */
[----:B------:R4:W-:Y:S02]  /*5150*/  STG.E.64 desc[UR14][R10.64], R12 ;  /* 0x0000000c0a007986 */ /* 0x0009e4000c101b0e */
.L_x_2148:
[----:B------:R-:W-:Y:S05]  /*5160*/  BSYNC B0 ;  /* 0x0000000000007941 */ /* 0x000fea0003800000 */
.L_x_2147:
        /* <DEDUP_REMOVED lines=19> */
.L_x_2149:
[----:B------:R-:W-:Y:S04]  /*52a0*/  BSSY B0, `(.L_x_2150) ;  /* 0x0000015000007945 */ /* 0x000fe80003800000 */
[----:B------:R-:W-:Y:S05]  /*52b0*/  @!P1 BRA `(.L_x_2151) ;  /* 0x00000000004c9947 */ /* 0x000fea0003800000 */
[----:B------:R-:W-:Y:S01]  /*52c0*/  IADD3 R15, R52, 0x50, RZ ;  /* 0x00000050340f7810 */ /* 0x000fe20007ffe0ff */
[----:B------:R-:W-:Y:S01]  /*52d0*/  ULDC.64 UR10, c[0x0][0x288] ;  /* 0x0000a200000a7ab9 */ /* 0x000fe20000000a00 */
[----:B01234-:R-:W-:Y:S01]  /*52e0*/  MOV R10, R58 ;  /* 0x0000003a000a7202 */ /* 0x01ffe20000000f00 */
        /* <DEDUP_REMOVED lines=16> */
.L_x_2151:
[----:B------:R-:W-:Y:S05]  /*53f0*/  BSYNC B0 ;  /* 0x0000000000007941 */ /* 0x000fea0003800000 */
.L_x_2150:
[----:B------:R-:W-:Y:S05]  /*5400*/  @!P6 BRA `(.L_x_2152) ;  /* 0x000000000048e947 */ /* 0x000fea0003800000 */
[----:B------:R-:W-:Y:S01]  /*5410*/  FFMA.FTZ R0, R5, R24, R26 ;  /* 0x0000001805007223 */ /* 0x000fe2000001001a */
[----:B------:R-:W-:-:S03]  /*5420*/  FFMA.FTZ R3, R2, R25, R27 ;  /* 0x0000001902037223 */ /* 0x000fc6000001001b */
[----:B------:R-:W-:Y:S01]  /*5430*/  FMUL.FTZ R6, R0, -1.4426950216293334961 ;  /* 0xbfb8aa3b00067820 */ /* 0x000fe20000410000 */
[----:B0-234-:R-:W-:-:S05]  /*5440*/  FMUL.FTZ R12, R3, -1.4426950216293334961 ;  /* 0xbfb8aa3b030c7820 */ /* 0x01dfca0000410000 */
[----:B------:R-:W1:Y:S08]  /*5450*/  MUFU.EX2 R6, R6 ;  /* 0x0000000600067308 */ /* 0x000e700000000800 */
[----:B------:R-:W0:Y:S01]  /*5460*/  MUFU.EX2 R12, R12 ;  /* 0x0000000c000c7308 */ /* 0x000e220000000800 */
[----:B-1----:R-:W-:-:S07]  /*5470*/  FADD.FTZ R10, R6, 1 ;  /* 0x3f800000060a7421 */ /* 0x002fce0000010000 */
[----:B------:R-:W1:Y:S01]  /*5480*/  MUFU.RCP R11, R10 ;  /* 0x0000000a000b7308 */ /* 0x000e620000001000 */
[----:B0-----:R-:W-:-:S07]  /*5490*/  FADD.FTZ R13, R12, 1 ;  /* 0x3f8000000c0d7421 */ /* 0x001fce0000010000 */
[----:B------:R-:W0:Y:S01]  /*54a0*/  MUFU.RCP R14, R13 ;  /* 0x0000000d000e7308 */ /* 0x000e220000001000 */
[----:B-1----:R-:W-:Y:S01]  /*54b0*/  FADD.FTZ R15, -R11, 1 ;  /* 0x3f8000000b0f7421 */ /* 0x002fe20000010100 */
[----:B------:R-:W-:-:S03]  /*54c0*/  FMUL.FTZ R8, R8, R11 ;  /* 0x0000000b08087220 */ /* 0x000fc60000410000 */
[----:B------:R-:W-:Y:S01]  /*54d0*/  FFMA.FTZ R15, R0, R15, 1 ;  /* 0x3f800000000f7423 */ /* 0x000fe2000001000f */
[----:B0-----:R-:W-:Y:S01]  /*54e0*/  FADD.FTZ R16, -R14, 1 ;  /* 0x3f8000000e107421 */ /* 0x001fe20000010100 */
[----:B------:R-:W-:Y:S02]  /*54f0*/  FMUL.FTZ R9, R9, R14 ;  /* 0x0000000e09097220 */ /* 0x000fe40000410000 */
[----:B------:R-:W-:Y:S01]  /*5500*/  FMUL.FTZ R8, R8, R15 ;  /* 0x0000000f08087220 */ /* 0x000fe20000410000 */
[----:B------:R-:W-:-:S04]  /*5510*/  FFMA.FTZ R16, R3, R16, 1 ;  /* 0x3f80000003107423 */ /* 0x000fc80000010010 */
[----:B------:R-:W-:-:S07]  /*5520*/  FMUL.FTZ R9, R9, R16 ;  /* 0x0000001009097220 */ /* 0x000fce0000410000 */
.L_x_2152:
[----:B------:R-:W-:Y:S01]  /*5530*/  ISETP.GE.U32.AND P0, PT, R32, UR20, PT ;  /* 0x0000001420007c0c */ /* 0x000fe2000bf06070 */
[----:B------:R-:W-:Y:S01]  /*5540*/  BSSY B0, `(.L_x_2153) ;  /* 0x0000018000007945 */ /* 0x000fe20003800000 */
[----:B------:R-:W-:Y:S02]  /*5550*/  SHF.R.S32.HI R14, RZ, 0x1f, R51 ;  /* 0x0000001fff0e7819 */ /* 0x000fe40000011433 */
[----:B------:R-:W-:-:S04]  /*5560*/  ISETP.GE.AND.EX P0, PT, R33, UR21, PT, P0 ;  /* 0x0000001521007c0c */ /* 0x000fc8000bf06300 */
[----:B------:R-:W-:-:S13]  /*5570*/  ISETP.LT.U32.AND P0, PT, R53, 0x180, !P0 ;  /* 0x000001803500780c */ /* 0x000fda0004701070 */
        /* <DEDUP_REMOVED lines=14> */
[----:B------:R-:W-:-:S04]  /*5660*/  IADD3 R3, R13, R3, RZ ;  /* 0x000000030d037210 */ /* 0x000fc80007ffe0ff */
[----:B------:R-:W-:Y:S01]  /*5670*/  LEA.HI.X R11, R12, UR11, R3, 0x2, P0 ;  /* 0x0000000b0c0b7c11 */ /* 0x000fe200080f1403 */
[----:B------:R-:W-:Y:S01]  /*5680*/  FFMA.FTZ R3, R25, R9, -R2 ;  /* 0x0000000919037223 */ /* 0x000fe20000010802 */
[----:B------:R-:W-:-:S03]  /*5690*/  FMUL.FTZ R2, R5, UR19 ;  /* 0x0000001305027c20 */ /* 0x000fc60008410000 */
[----:B------:R-:W-:-:S05]  /*56a0*/  FMUL.FTZ R3, R3, UR19 ;  /* 0x0000001303037c20 */ /* 0x000fca0008410000 */
[----:B------:R0:W-:Y:S02]  /*56b0*/  STG.E.64 desc[UR14][R10.64], R2 ;  /* 0x000000020a007986 */ /* 0x0001e4000c101b0e */
.L_x_2154:
[----:B------:R-:W-:Y:S05]  /*56c0*/  BSYNC B0 ;  /* 0x0000000000007941 */ /* 0x000fea0003800000 */
.L_x_2153:
[----:B------:R-:W-:-:S04]  /*56d0*/  ISETP.GE.U32.AND P0, PT, R51, UR20, PT ;  /* 0x0000001433007c0c */ /* 0x000fc8000bf06070 */
[----:B------:R-:W-:-:S04]  /*56e0*/  ISETP.GE.AND.EX P0, PT, R14, UR21, PT, P0 ;  /* 0x000000150e007c0c */ /* 0x000fc8000bf06300 */
[----:B------:R-:W-:Y:S01]  /*56f0*/  ISETP.GT.U32.OR P0, PT, R53, 0x17f, P0 ;  /* 0x0000017f3500780c */ /* 0x000fe20000704470 */
[----:B------:R-:W-:-:S12]  /*5700*/  @!P6 BRA `(.L_x_2155) ;  /* 0x000000000048e947 */ /* 0x000fd80003800000 */
[----:B------:R-:W-:Y:S01]  /*5710*/  FFMA.FTZ R27, R4, R25, R27 ;  /* 0x00000019041b7223 */ /* 0x000fe2000001001b */
[----:B------:R-:W-:-:S03]  /*5720*/  FFMA.FTZ R26, R7, R24, R26 ;  /* 0x00000018071a7223 */ /* 0x000fc6000001001a */
[----:B------:R-:W-:Y:S01]  /*5730*/  FMUL.FTZ R5, R27, -1.4426950216293334961 ;  /* 0xbfb8aa3b1b057820 */ /* 0x000fe20000410000 */
[----:B------:R-:W-:-:S05]  /*5740*/  FMUL.FTZ R0, R26, -1.4426950216293334961 ;  /* 0xbfb8aa3b1a007820 */ /* 0x000fca0000410000 */
[----:B------:R-:W5:Y:S08]  /*5750*/  MUFU.EX2 R5, R5 ;  /* 0x0000000500057308 */ /* 0x000f700000000800 */
[----:B------:R-:W0:Y:S01]  /*5760*/  MUFU.EX2 R0, R0 ;  /* 0x0000000000007308 */ /* 0x000e220000000800 */
[----:B-----5:R-:W-:-:S07]  /*5770*/  FADD.FTZ R6, R5, 1 ;  /* 0x3f80000005067421 */ /* 0x020fce0000010000 */
[----:B------:R-:W5:Y:S01]  /*5780*/  MUFU.RCP R6, R6 ;  /* 0x0000000600067308 */ /* 0x000f620000001000 */
[----:B0-----:R-:W-:-:S07]  /*5790*/  FADD.FTZ R2, R0, 1 ;  /* 0x3f80000000027421 */ /* 0x001fce0000010000 */
[----:B------:R-:W0:Y:S01]  /*57a0*/  MUFU.RCP R3, R2 ;  /* 0x0000000200037308 */ /* 0x000e220000001000 */
[----:B-----5:R-:W-:Y:S01]  /*57b0*/  FADD.FTZ R8, -R6, 1 ;  /* 0x3f80000006087421 */ /* 0x020fe20000010100 */
[----:B------:R-:W-:-:S03]  /*57c0*/  FMUL.FTZ R23, R23, R6 ;  /* 0x0000000617177220 */ /* 0x000fc60000410000 */
[----:B------:R-:W-:Y:S01]  /*57d0*/  FFMA.FTZ R8, R27, R8, 1 ;  /* 0x3f8000001b087423 */ /* 0x000fe20000010008 */
[----:B0-----:R-:W-:Y:S01]  /*57e0*/  FADD.FTZ R9, -R3, 1 ;  /* 0x3f80000003097421 */ /* 0x001fe20000010100 */
[----:B------:R-:W-:Y:S02]  /*57f0*/  FMUL.FTZ R22, R22, R3 ;  /* 0x0000000316167220 */ /* 0x000fe40000410000 */
[----:B------:R-:W-:Y:S01]  /*5800*/  FMUL.FTZ R23, R23, R8 ;  /* 0x0000000817177220 */ /* 0x000fe20000410000 */
[----:B------:R-:W-:-:S04]  /*5810*/  FFMA.FTZ R9, R26, R9, 1 ;  /* 0x3f8000001a097423 */ /* 0x000fc80000010009 */
[----:B------:R-:W-:-:S07]  /*5820*/  FMUL.FTZ R22, R22, R9 ;  /* 0x0000000916167220 */ /* 0x000fce0000410000 */
.L_x_2155:
        /* <DEDUP_REMOVED lines=10> */
[----:B0-----:R-:W-:Y:S01]  /*58d0*/  IMAD R3, R51, UR11, R0 ;  /* 0x0000000b33037c24 */ /* 0x001fe2000f8e0200 */
[----:B------:R-:W-:Y:S01]  /*58e0*/  ULDC.64 UR10, c[0x0][0x210] ;  /* 0x00008400000a7ab9 */ /* 0x000fe20000000a00 */
[----:B------:R-:W-:Y:S01]  /*58f0*/  FMUL.FTZ R6, R7, UR19 ;  /* 0x0000001307067c20 */ /* 0x000fe20008410000 */
[----:B------:R-:W-:Y:S01]  /*5900*/  LEA R2, P0, R58, UR10, 0x2 ;  /* 0x0000000a3a027c11 */ /* 0x000fe2000f8010ff */
[----:B------:R-:W-:Y:S01]  /*5910*/  FMUL.FTZ R7, R4, UR19 ;  /* 0x0000001304077c20 */ /* 0x000fe20008410000 */
[----:B------:R-:W-:-:S04]  /*5920*/  IADD3 R3, R59, R3, RZ ;  /* 0x000000033b037210 */ /* 0x000fc80007ffe0ff */
[----:B------:R-:W-:-:S05]  /*5930*/  LEA.HI.X R3, R58, UR11, R3, 0x2, P0 ;  /* 0x0000000b3a037c11 */ /* 0x000fca00080f1403 */
[----:B------:R0:W-:Y:S02]  /*5940*/  STG.E.64 desc[UR14][R2.64], R6 ;  /* 0x0000000602007986 */ /* 0x0001e4000c101b0e */
.L_x_2157:
[----:B------:R-:W-:Y:S05]  /*5950*/  BSYNC B0 ;  /* 0x0000000000007941 */ /* 0x000fea0003800000 */
.L_x_2156:
[----:B------:R-:W-:Y:S02]  /*5960*/  UIADD3 UR16, UR18, UR16, URZ ;  /* 0x0000001012107290 */ /* 0x000fe4000fffe03f */
[----:B------:R-:W-:Y:S02]  /*5970*/  UIADD3 UR4, UR4, 0x1, URZ ;  /* 0x0000000104047890 */ /* 0x000fe4000fffe03f */
[----:B------:R-:W-:-:S06]  /*5980*/  UISETP.GE.AND UP0, UPT, UR16, UR5, UPT ;  /* 0x000000051000728c */ /* 0x000fcc000bf06270 */
[----:B------:R-:W-:-:S13]  /*5990*/  PLOP3.LUT P0, PT, PT, PT, UP0, 0x80, 0x0 ;  /* 0x000000000000781c */ /* 0x000fda0003f0f008 */
[----:B------:R-:W-:Y:S05]  /*59a0*/  @!P0 BRA `(.L_x_2158) ;  /* 0xffffffa800ac8947 */ /* 0x000fea000383ffff */
.L_x_2107:
        /* <DEDUP_REMOVED lines=23> */
.L_x_2160:
[----:B------:R-:W-:Y:S05]  /*5b20*/  BSYNC B0 ;  /* 0x0000000000007941 */ /* 0x000fea0003800000 */
.L_x_2159:
[----:B------:R-:W-:Y:S05]  /*5b30*/  @P0 EXIT ;  /* 0x000000000000094d */ /* 0x000fea0003800000 */
[----:B------:R-:W-:Y:S05]  /*5b40*/  @P2 BRA `(.L_x_2161) ;  /* 0x0000000000202947 */ /* 0x000fea0003800000 */
[----:B------:R-:W-:-:S05]  /*5b50*/  IMAD R0, R4, R7, RZ ;  /* 0x0000000704007224 */ /* 0x000fca00078e02ff */
[----:B------:R-:W-:-:S13]  /*5b60*/  ISETP.NE.AND P0, PT, R0, -0x1, PT ;  /* 0xffffffff0000780c */ /* 0x000fda0003f05270 */
[----:B------:R-:W-:Y:S05]  /*5b70*/  @!P0 BRA `(.L_x_2161) ;  /* 0x0000000000148947 */ /* 0x000fea0003800000 */
.L_x_2162:
[----:B0-----:R-:W5:Y:S04]  /*5b80*/  LDG.E.STRONG.GPU R5, desc[UR14][R2.64] ;  /* 0x0000000e02057981 */ /* 0x001f68000c1ef900 */
[----:B-----5:R-:W-:Y:S01]  /*5b90*/  CCTL.IVALL ;  /* 0x00000000ff00798f */ /* 0x020fe20002000000 */
[----:B------:R-:W-:Y:S05]  /*5ba0*/  YIELD ;  /* 0x0000000000007946 */ /* 0x000fea0003800000 */
[----:B------:R-:W-:-:S13]  /*5bb0*/  ISETP.NE.AND P0, PT, R5, R0, PT ;  /* 0x000000000500720c */ /* 0x000fda0003f05270 */
[----:B------:R-:W-:Y:S05]  /*5bc0*/  @P0 BRA `(.L_x_2162) ;  /* 0xfffffffc00ec0947 */ /* 0x000fea000383ffff */
.L_x_2161:
        /* <DEDUP_REMOVED lines=24> */
.L_x_2163:
[----:B------:R-:W-:-:S04]  /*5d50*/  LEA R6, P0, R53, UR4, 0x2 ;  /* 0x0000000435067c11 */ /* 0x000fc8000f8010ff */
[----:B------:R-:W-:Y:S02]  /*5d60*/  LEA.HI.X R7, R53, UR5, R0, 0x2, P0 ;  /* 0x0000000535077c11 */ /* 0x000fe400080f1400 */
[-C--:B------:R-:W-:Y:S02]  /*5d70*/  LEA R8, P0, R24, R6.reuse, 0x2 ;  /* 0x0000000618087211 */ /* 0x080fe400078010ff */
[-C--:B--234-:R-:W-:Y:S01]  /*5d80*/  LEA R12, P1, R22, R6.reuse, 0x2 ;  /* 0x00000006160c7211 */ /* 0x09cfe200078210ff */
[----:B0-----:R-:W2:Y:S01]  /*5d90*/  LDG.E R18, desc[UR14][R6.64] ;  /* 0x0000000e06127981 */ /* 0x001ea2000c1e1900 */
        /* <DEDUP_REMOVED lines=18> */
.L_x_2164:
        /* <DEDUP_REMOVED lines=12> */
.L_x_5157:


//--------------------- .text._Z35group_norm_nhwc_bwd_one_pass_kernelI11Fp32IOFp32WLi256ELi48ELi384EEv26Group_norm_nhwc_bwd_params --------------------------
	.section	.text._Z35group_norm_nhwc_bwd_one_pass_kernelI11Fp32IOFp32WLi256ELi48ELi384EEv26Group_norm_nhwc_bwd_params,"ax",@progbits
	.align	128
        .global         _Z35group_norm_nhwc_bwd_one_pass_kernelI11Fp32IOFp32WLi256ELi48ELi384EEv26Group_norm_nhwc_bwd_params
        .type           _Z35group_norm_nhwc_bwd_one_pass_kernelI11Fp32IOFp32WLi256ELi48ELi384EEv26Group_norm_nhwc_bwd_params,@function
        .size           _Z35group_norm_nhwc_bwd_one_pass_kernelI11Fp32IOFp32WLi256ELi48ELi384EEv26Group_norm_nhwc_bwd_params,(.L_x_5158 - _Z35group_norm_nhwc_bwd_one_pass_kernelI11Fp32IOFp32WLi256ELi48ELi384EEv26Group_norm_nhwc_bwd_params)
        .other          _Z35group_norm_nhwc_bwd_one_pass_kernelI11Fp32IOFp32WLi256ELi48ELi384EEv26Group_norm_nhwc_bwd_params,@"STO_CUDA_ENTRY STV_DEFAULT"
_Z35group_norm_nhwc_bwd_one_pass_kernelI11Fp32IOFp32WLi256ELi48ELi384EEv26Group_norm_nhwc_bwd_params:
.text._Z35group_norm_nhwc_bwd_one_pass_kernelI11Fp32IOFp32WLi256ELi48ELi384EEv26Group_norm_nhwc_bwd_params:
        /* <DEDUP_REMOVED lines=19> */
[----:B------:R-:W-:Y:S02]  /*0130*/  SHF.R.S32.HI R18, RZ, 0x1f, R121 ;  /* 0x0000001fff127819 */ /* 0x000fe40000011479 */
[----:B------:R-:W-:-:S02]  /*0140*/  MOV R20, R0 ;  /* 0x0000000000147202 */ /* 0x000fc40000000f00 */
[----:B------:R-:W-:Y:S01]  /*0150*/  LEA.HI R22, R18, R121, RZ, 0x5 ;  /* 0x0000007912167211 */ /* 0x000fe200078f28ff */
[----:B------:R-:W-:Y:S02]  /*0160*/  HFMA2.MMA R18, -RZ, RZ, 0, 0 ;  /* 0x00000000ff127435 */ /* 0x000fe400000001ff */
[----:B------:R-:W3:Y:S01]  /*0170*/  S2UR UR6, SR_CgaCtaId ;  /* 0x00000000000679c3 */ /* 0x000ee20000008800 */
[----:B------:R-:W-:Y:S01]  /*0180*/  SHF.R.S32.HI R22, RZ, 0x5, R22 ;  /* 0x00000005ff167819 */ /* 0x000fe20000011416 */
[----:B0-----:R-:W-:-:S06]  /*0190*/  IMAD R120, R5, UR7, R122 ;  /* 0x0000000705787c24 */ /* 0x001fcc000f8e027a */
[----:B------:R-:W0:Y:S01]  /*01a0*/  LDC R109, c[0x0][0x10] ;  /* 0x00000400ff6d7b82 */ /* 0x000e220000000800 */
[----:B------:R-:W-:Y:S01]  /*01b0*/  IMAD R122, R122, -0x18, R121 ;  /* 0xffffffe87a7a7824 */ /* 0x000fe200078e0279 */
[C---:B------:R-:W-:Y:S02]  /*01c0*/  ISETP.LT.U32.AND P0, PT, R120.reuse, UR10, PT ;  /* 0x0000000a78007c0c */ /* 0x040fe4000bf01070 */
[----:B------:R-:W-:Y:S02]  /*01d0*/  SHF.R.S32.HI R3, RZ, 0x1f, R120 ;  /* 0x0000001fff037819 */ /* 0x000fe40000011478 */
[----:B------:R-:W-:Y:S02]  /*01e0*/  IADD3 R116, R120, 0x10, RZ ;  /* 0x0000001078747810 */ /* 0x000fe40007ffe0ff */
[----:B------:R-:W4:Y:S01]  /*01f0*/  LDC R14, c[0x0][0xc] ;  /* 0x00000300ff0e7b82 */ /* 0x000f220000000800 */
[----:B------:R-:W-:Y:S02]  /*0200*/  ISETP.LT.AND.EX P0, PT, R3, UR11, !P4, P0 ;  /* 0x0000000b03007c0c */ /* 0x000fe4000e701300 */
[----:B------:R-:W-:-:S02]  /*0210*/  ISETP.LT.U32.AND P5, PT, R116, UR10, PT ;  /* 0x0000000a74007c0c */ /* 0x000fc4000bfa1070 */
[----:B------:R-:W-:Y:S01]  /*0220*/  SHF.R.S32.HI R13, RZ, 0x1f, R116 ;  /* 0x0000001fff0d7819 */ /* 0x000fe20000011474 */
[----:B---3--:R-:W-:Y:S01]  /*0230*/  ULEA UR5, UR6, UR5, 0x18 ;  /* 0x0000000506057291 */ /* 0x008fe2000f8ec03f */
[----:B------:R-:W-:Y:S02]  /*0240*/  IADD3 R2, R120, 0x20, RZ ;  /* 0x0000002078027810 */ /* 0x000fe40007ffe0ff */
[----:B------:R-:W-:Y:S02]  /*0250*/  ISETP.LT.AND.EX P6, PT, R13, UR11, !P4, P5 ;  /* 0x0000000b0d007c0c */ /* 0x000fe4000e7c1350 */
[----:B------:R-:W-:Y:S02]  /*0260*/  ISETP.LT.U32.AND P3, PT, R2, UR10, PT ;  /* 0x0000000a02007c0c */ /* 0x000fe4000bf61070 */
[----:B------:R-:W-:Y:S02]  /*0270*/  SHF.R.S32.HI R15, RZ, 0x1f, R2 ;  /* 0x0000001fff0f7819 */ /* 0x000fe40000011402 */
[----:B------:R-:W-:Y:S01]  /*0280*/  @P0 LOP3.LUT R123, R123, 0x200, RZ, 0xfc, !PT ;  /* 0x000002007b7b0812 */ /* 0x000fe200078efcff */
[----:B0-----:R-:W-:Y:S01]  /*0290*/  IMAD R118, R109, UR7, R0 ;  /* 0x000000076d767c24 */ /* 0x001fe2000f8e0200 */
[----:B------:R-:W-:-:S02]  /*02a0*/  IADD3 R4, R120, 0x30, RZ ;  /* 0x0000003078047810 */ /* 0x000fc40007ffe0ff */
[----:B------:R-:W-:Y:S02]  /*02b0*/  ISETP.LT.AND.EX P5, PT, R15, UR11, !P4, P3 ;  /* 0x0000000b0f007c0c */ /* 0x000fe4000e7a1330 */
[----:B------:R-:W-:Y:S02]  /*02c0*/  LOP3.LUT R123, R123, 0xfffffeff, RZ, 0xc0, !PT ;  /* 0xfffffeff7b7b7812 */ /* 0x000fe400078ec0ff */
[----:B------:R-:W-:Y:S02]  /*02d0*/  ISETP.LT.U32.AND P2, PT, R4, UR10, PT ;  /* 0x0000000a04007c0c */ /* 0x000fe4000bf41070 */
[----:B------:R-:W-:Y:S02]  /*02e0*/  SHF.R.S32.HI R17, RZ, 0x1f, R4 ;  /* 0x0000001fff117819 */ /* 0x000fe40000011404 */
[----:B------:R-:W-:Y:S02]  /*02f0*/  @P6 LOP3.LUT R123, R123, 0x100, RZ, 0xfc, !PT ;  /* 0x000001007b7b6812 */ /* 0x000fe400078efcff */
        /* <DEDUP_REMOVED lines=23> */
[----:B------:R-:W-:Y:S02]  /*0470*/  LOP3.LUT R123, R123, 0xfffffff7, RZ, 0xc0, !PT ;  /* 0xfffffff77b7b7812 */ /* 0x000fe400078ec0ff */
[----:B------:R-:W-:-:S02]  /*0480*/  IADD3 R10, R120, 0x90, RZ ;  /* 0x00000090780a7810 */ /* 0x000fc40007ffe0ff */
[C---:B------:R-:W-:Y:S02]  /*0490*/  IADD3 R11, R120.reuse, 0xa0, RZ ;  /* 0x000000a0780b7810 */ /* 0x040fe40007ffe0ff */
[----:B------:R-:W-:Y:S02]  /*04a0*/  IADD3 R12, R120, 0xb0, RZ ;  /* 0x000000b0780c7810 */ /* 0x000fe40007ffe0ff */
[----:B------:R-:W-:Y:S02]  /*04b0*/  @P1 LOP3.LUT R123, R123, 0x8, RZ, 0xfc, !PT ;  /* 0x000000087b7b1812 */ /* 0x000fe400078efcff */
[----:B------:R-:W-:Y:S02]  /*04c0*/  SHF.R.S32.HI R25, RZ, 0x1f, R8 ;  /* 0x0000001fff197819 */ /* 0x000fe40000011408 */
[----:B------:R-:W-:Y:S02]  /*04d0*/  SHF.R.S32.HI R27, RZ, 0x1f, R9 ;  /* 0x0000001fff1b7819 */ /* 0x000fe40000011409 */
[----:B------:R-:W-:-:S02]  /*04e0*/  SHF.R.S32.HI R29, RZ, 0x1f, R10 ;  /* 0x0000001fff1d7819 */ /* 0x000fc4000001140a */
[----:B------:R-:W-:Y:S02]  /*04f0*/  SHF.R.S32.HI R105, RZ, 0x1f, R11 ;  /* 0x0000001fff697819 */ /* 0x000fe4000001140b */
[----:B------:R-:W-:Y:S02]  /*0500*/  ISETP.LT.U32.AND P0, PT, R8, UR10, PT ;  /* 0x0000000a08007c0c */ /* 0x000fe4000bf01070 */
        /* <DEDUP_REMOVED lines=11> */
[C---:B--2---:R-:W-:Y:S02]  /*05c0*/  LEA.HI R26, P5, R31.reuse, R30, RZ, 0x1 ;  /* 0x0000001e1f1a7211 */ /* 0x044fe400078b08ff */
[-C--:B------:R-:W-:Y:S02]  /*05d0*/  LEA R35, R31, R31.reuse, 0x1 ;  /* 0x0000001f1f237211 */ /* 0x080fe400078e08ff */
[----:B------:R-:W-:Y:S01]  /*05e0*/  IADD3.X R33, RZ, R31, RZ, P5, !PT ;  /* 0x0000001fff217210 */ /* 0x000fe20002ffe4ff */
[----:B------:R-:W-:Y:S01]  /*05f0*/  IMAD.WIDE.U32 R30, R30, 0x3, RZ ;  /* 0x000000031e1e7825 */ /* 0x000fe200078e00ff */
[----:B----4-:R-:W-:Y:S02]  /*0600*/  LOP3.LUT R111, R14, 0x3, RZ, 0xc0, !PT ;  /* 0x000000030e6f7812 */ /* 0x010fe400078ec0ff */
[----:B------:R-:W-:Y:S02]  /*0610*/  SHF.R.S64 R26, R26, 0x1, R33 ;  /* 0x000000011a1a7819 */ /* 0x000fe40000001021 */
[----:B------:R-:W-:-:S02]  /*0620*/  IADD3 R31, R31, R35, RZ ;  /* 0x000000231f1f7210 */ /* 0x000fc40007ffe0ff */
[----:B------:R-:W-:Y:S02]  /*0630*/  SHF.R.S32.HI R33, RZ, 0x1, R33 ;  /* 0x00000001ff217819 */ /* 0x000fe40000011421 */
[----:B------:R-:W-:Y:S02]  /*0640*/  LEA.HI R112, P5, R31, R30, RZ, 0x1 ;  /* 0x0000001e1f707211 */ /* 0x000fe400078b08ff */
[C---:B------:R-:W-:Y:S02]  /*0650*/  IADD3 R28, R120.reuse, 0xc0, RZ ;  /* 0x000000c0781c7810 */ /* 0x040fe40007ffe0ff */
[----:B------:R-:W-:Y:S02]  /*0660*/  IADD3.X R31, RZ, R31, RZ, P5, !PT ;  /* 0x0000001fff1f7210 */ /* 0x000fe40002ffe4ff */
[----:B------:R-:W-:Y:S02]  /*0670*/  IADD3 R104, R120, 0xd0, RZ ;  /* 0x000000d078687810 */ /* 0x000fe40007ffe0ff */
[----:B------:R-:W-:-:S02]  /*0680*/  SHF.R.S64 R112, R112, 0x1, R31 ;  /* 0x0000000170707819 */ /* 0x000fc4000000101f */
[C---:B------:R-:W-:Y:S02]  /*0690*/  IADD3 R106, R120.reuse, 0xe0, RZ ;  /* 0x000000e0786a7810 */ /* 0x040fe40007ffe0ff */
[----:B------:R-:W-:Y:S02]  /*06a0*/  IADD3 R108, R120, 0xf0, RZ ;  /* 0x000000f0786c7810 */ /* 0x000fe40007ffe0ff */
[----:B------:R-:W-:Y:S02]  /*06b0*/  SHF.R.S32.HI R31, RZ, 0x1, R31 ;  /* 0x00000001ff1f7819 */ /* 0x000fe4000001141f */
[----:B------:R-:W-:Y:S02]  /*06c0*/  SHF.L.U32 R122, R122, 0x1, RZ ;  /* 0x000000017a7a7819 */ /* 0x000fe400000006ff */
[----:B------:R-:W-:Y:S02]  /*06d0*/  LEA R22, R22, UR5, 0x3 ;  /* 0x0000000516167c11 */ /* 0x000fe4000f8e18ff */
[----:B------:R-:W-:-:S02]  /*06e0*/  IADD3 R24, -R111, R14, RZ ;  /* 0x0000000e6f187210 */ /* 0x000fc40007ffe1ff */
[----:B------:R-:W-:Y:S02]  /*06f0*/  SHF.L.U64.HI R110, R26, 0x2, R33 ;  /* 0x000000021a6e7819 */ /* 0x000fe40000010221 */
[----:B------:R-:W-:Y:S02]  /*0700*/  SHF.R.S32.HI R113, RZ, 0x1f, R28 ;  /* 0x0000001fff717819 */ /* 0x000fe4000001141c */
[----:B------:R-:W-:Y:S02]  /*0710*/  SHF.R.S32.HI R115, RZ, 0x1f, R104 ;  /* 0x0000001fff737819 */ /* 0x000fe40000011468 */
[----:B------:R-:W-:Y:S02]  /*0720*/  SHF.R.S32.HI R117, RZ, 0x1f, R106 ;  /* 0x0000001fff757819 */ /* 0x000fe4000001146a */
[----:B------:R-:W-:Y:S02]  /*0730*/  SHF.R.S32.HI R119, RZ, 0x1f, R108 ;  /* 0x0000001fff777819 */ /* 0x000fe4000001146c */
[----:B-1----:R-:W-:-:S07]  /*0740*/  SHF.L.U64.HI R114, R112, 0x2, R31 ;  /* 0x0000000270727819 */ /* 0x002fce000001021f */
.L_x_2248:
[----:B0-2---:R-:W0:Y:S01]  /*0750*/  LDC R37, c[0x0][0x2a0] ;  /* 0x0000a800ff257b82 */ /* 0x005e220000000800 */
[----:B-1----:R-:W-:Y:S01]  /*0760*/  P2R R38, PR, RZ, 0x8 ;  /* 0x00000008ff267803 */ /* 0x002fe20000000000 */
[----:B------:R-:W-:Y:S01]  /*0770*/  ULDC.64 UR12, c[0x0][0x298] ;  /* 0x0000a600000c7ab9 */ /* 0x000fe20000000a00 */
[C---:B------:R-:W-:Y:S02]  /*0780*/  LOP3.LUT P3, RZ, R123.reuse, 0x200, RZ, 0xc0, !PT ;  /* 0x000002007bff7812 */ /* 0x040fe4000786c0ff */
[C---:B------:R-:W-:Y:S02]  /*0790*/  LOP3.LUT P6, RZ, R123.reuse, 0x100, RZ, 0xc0, !PT ;  /* 0x000001007bff7812 */ /* 0x040fe400078cc0ff */
[----:B------:R-:W-:Y:S01]  /*07a0*/  P2R R36, PR, RZ, 0x10 ;  /* 0x00000010ff247803 */ /* 0x000fe20000000000 */
[----:B------:R-:W1:Y:S01]  /*07b0*/  @P0 LDC.64 R82, c[0x0][0x230] ;  /* 0x00008c00ff520b82 */ /* 0x000e620000000a00 */
[----:B------:R-:W-:Y:S02]  /*07c0*/  LOP3.LUT P4, RZ, R123, 0x40, RZ, 0xc0, !PT ;  /* 0x000000407bff7812 */ /* 0x000fe4000788c0ff */
[----:B------:R-:W-:-:S02]  /*07d0*/  P2R R131, PR, RZ, 0x2 ;  /* 0x00000002ff837803 */ /* 0x000fc40000000000 */
[----:B------:R-:W-:Y:S02]  /*07e0*/  P2R R130, PR, RZ, 0x1 ;  /* 0x00000001ff827803 */ /* 0x000fe40000000000 */
[----:B------:R-:W-:Y:S01]  /*07f0*/  P2R R132, PR, RZ, 0x4 ;  /* 0x00000004ff847803 */ /* 0x000fe20000000000 */
        /* <DEDUP_REMOVED lines=25> */
[----:B------:R-:W-:-:S13]  /*0990*/  ISETP.GE.U32.AND P5, PT, R32, R35, PT ;  /* 0x000000232000720c */ /* 0x000fda0003fa6070 */
        /* <DEDUP_REMOVED lines=8> */
[----:B------:R-:W-:-:S03]  /*0a20*/  SEL R31, R30, R31, !P5 ;  /* 0x0000001f1e1f7207 */ /* 0x000fc60006800000 */
[----:B------:R-:W-:Y:S01]  /*0a30*/  IMAD R125, R162, 0x30, RZ ;  /* 0x00000030a27d7824 */ /* 0x000fe200078e02ff */
[----:B------:R-:W-:-:S04]  /*0a40*/  SHF.R.S32.HI R30, RZ, 0x1f, R31 ;  /* 0x0000001fff1e7819 */ /* 0x000fc8000001141f */
[----:B------:R-:W-:Y:S01]  /*0a50*/  SHF.R.S32.HI R33, RZ, 0x1f, R125 ;  /* 0x0000001fff217819 */ /* 0x000fe2000001147d */
[----:B------:R-:W-:Y:S01]  /*0a60*/  IMAD R30, R30, UR12, RZ ;  /* 0x0000000c1e1e7c24 */ /* 0x000fe2000f8e02ff */
[----:B------:R-:W-:-:S03]  /*0a70*/  IADD3 R158, P5, R122, R125, RZ ;  /* 0x0000007d7a9e7210 */ /* 0x000fc60007fbe0ff */
[C---:B------:R-:W-:Y:S01]  /*0a80*/  IMAD R161, R31.reuse, UR13, R30 ;  /* 0x0000000d1fa17c24 */ /* 0x040fe2000f8e021e */
[----:B------:R-:W-:Y:S02]  /*0a90*/  LEA.HI.X.SX32 R159, R122, R33, 0x1, P5 ;  /* 0x000000217a9f7211 */ /* 0x000fe400028f0eff */
[----:B------:R-:W2:Y:S01]  /*0aa0*/  @P3 LDC.64 R32, c[0x0][0x288] ;  /* 0x0000a200ff203b82 */ /* 0x000ea20000000a00 */
[----:B------:R-:W-:Y:S01]  /*0ab0*/  IMAD.WIDE.U32 R158, R31, UR12, R158 ;  /* 0x0000000c1f9e7c25 */ /* 0x000fe2000f8e009e */
[----:B------:R-:W-:-:S04]  /*0ac0*/  ULDC.64 UR12, c[0x0][0x290] ;  /* 0x0000a400000c7ab9 */ /* 0x000fc80000000a00 */
[----:B------:R-:W-:Y:S02]  /*0ad0*/  IADD3 R161, R159, R161, RZ ;  /* 0x000000a19fa17210 */ /* 0x000fe40007ffe0ff */
[----:B------:R-:W-:Y:S01]  /*0ae0*/  @P3 MOV R160, R158 ;  /* 0x0000009e00a03202 */ /* 0x000fe20000000f00 */
[----:B--2---:R-:W-:-:S04]  /*0af0*/  @P3 IMAD R30, R3, R32, RZ ;  /* 0x00000020031e3224 */ /* 0x004fc800078e02ff */
        /* <DEDUP_REMOVED lines=13> */
[----:B------:R-:W3:Y:S01]  /*0bd0*/  @P3 LDC.64 R46, c[0x0][0x230] ;  /* 0x00008c00ff2e3b82 */ /* 0x000ee20000000a00 */
        /* <DEDUP_REMOVED lines=24> */
[----:B---3--:R-:W-:Y:S02]  /*0d60*/  @P3 IADD3 R46, P5, R49, R46, RZ ;  /* 0x0000002e312e3210 */ /* 0x008fe40007fbe0ff */
[----:B------:R-:W-:Y:S02]  /*0d70*/  @P4 MOV R31, R161 ;  /* 0x000000a1001f4202 */ /* 0x000fe40000000f00 */
[----:B------:R-:W-:-:S02]  /*0d80*/  @P3 IADD3.X R47, R30, R47, RZ, P5, !PT ;  /* 0x0000002f1e2f3210 */ /* 0x000fc40002ffe4ff */
[----:B0-----:R-:W-:-:S04]  /*0d90*/  @P3 IADD3 R48, P5, R49, R32, RZ ;  /* 0x0000002031303210 */ /* 0x001fc80007fbe0ff */
[----:B------:R-:W-:Y:S02]  /*0da0*/  @P3 IADD3.X R49, R30, R33, RZ, P5, !PT ;  /* 0x000000211e313210 */ /* 0x000fe40002ffe4ff */
[----:B------:R-:W0:Y:S01]  /*0db0*/  @P4 LDC.64 R32, c[0x0][0x288] ;  /* 0x0000a200ff204b82 */ /* 0x000e220000000a00 */
[----:B------:R-:W-:-:S13]  /*0dc0*/  LOP3.LUT P3, RZ, R123, 0x20, RZ, 0xc0, !PT ;  /* 0x000000207bff7812 */ /* 0x000fda000786c0ff */
[----:B------:R-:W3:Y:S01]  /*0dd0*/  @P3 LDC.64 R50, c[0x0][0x230] ;  /* 0x00008c00ff323b82 */ /* 0x000ee20000000a00 */
        /* <DEDUP_REMOVED lines=30> */
[----:B------:R-:W-:Y:S02]  /*0fc0*/  ISETP.NE.AND P3, PT, R38, RZ, PT ;  /* 0x000000ff2600720c */ /* 0x000fe40003f65270 */
[----:B------:R-:W-:Y:S02]  /*0fd0*/  MOV R124, 0x3f800000 ;  /* 0x3f800000007c7802 */ /* 0x000fe40000000f00 */
[----:B------:R-:W-:Y:S02]  /*0fe0*/  CS2R R58, SRZ ;  /* 0x00000000003a7805 */ /* 0x000fe4000001ff00 */
[----:B------:R-:W-:-:S07]  /*0ff0*/  P2R R133, PR, RZ, 0x8 ;  /* 0x00000008ff857803 */ /* 0x000fce0000000000 */
        /* <DEDUP_REMOVED lines=15> */
[----:B------:R-:W-:-:S13]  /*10f0*/  ISETP.NE.AND P4, PT, R36, RZ, PT ;  /* 0x000000ff2400720c */ /* 0x000fda0003f85270 */
[----:B------:R-:W4:Y:S08]  /*1100*/  @P4 LDC.64 R102, c[0x0][0x230] ;  /* 0x00008c00ff664b82 */ /* 0x000f300000000a00 */
        /* <DEDUP_REMOVED lines=14> */
[----:B------:R-:W0:Y:S02]  /*11f0*/  @P0 LDC.64 R32, c[0x0][0x288] ;  /* 0x0000a200ff200b82 */ /* 0x000e240000000a00 */
        /* <DEDUP_REMOVED lines=22> */
[----:B------:R-:W-:Y:S02]  /*1360*/  @P1 IADD3 R94, P5, R85, R94, RZ ;  /* 0x0000005e555e1210 */ /* 0x000fe40007fbe0ff */
        /* <DEDUP_REMOVED lines=27> */
[----:B---3--:R-:W-:-:S04]  /*1520*/  @P3 IADD3 R98, P5, R127, R98, RZ ;  /* 0x000000627f623210 */ /* 0x008fc80007fbe0ff */
[----:B------:R-:W-:Y:S02]  /*1530*/  @P3 IADD3.X R99, R30, R99, RZ, P5, !PT ;  /* 0x000000631e633210 */ /* 0x000fe40002ffe4ff */
[----:B0-----:R-:W-:-:S04]  /*1540*/  @P3 IADD3 R126, P5, R127, R32, RZ ;  /* 0x000000207f7e3210 */ /* 0x001fc80007fbe0ff */
[----:B------:R-:W-:Y:S02]  /*1550*/  @P3 IADD3.X R127, R30, R33, RZ, P5, !PT ;  /* 0x000000211e7f3210 */ /* 0x000fe40002ffe4ff */
[----:B------:R-:W0:Y:S01]  /*1560*/  @P4 LDC.64 R30, c[0x0][0x288] ;  /* 0x0000a200ff1e4b82 */ /* 0x000e220000000a00 */
        /* <DEDUP_REMOVED lines=8> */
[----:B------:R-:W0:Y:S01]  /*15f0*/  LDC R33, c[0x0][0x2ac] ;  /* 0x0000ab00ff217b82 */ /* 0x000e220000000800 */
[----:B----4-:R-:W-:-:S04]  /*1600*/  @P4 IADD3 R102, P5, R31, R102, RZ ;  /* 0x000000661f664210 */ /* 0x010fc80007fbe0ff */
[----:B------:R-:W-:Y:S02]  /*1610*/  @P4 IADD3.X R103, R30, R103, RZ, P5, !PT ;  /* 0x000000671e674210 */ /* 0x000fe40002ffe4ff */
[----:B------:R-:W-:-:S04]  /*1620*/  @P4 IADD3 R86, P5, R31, R86, RZ ;  /* 0x000000561f564210 */ /* 0x000fc80007fbe0ff */
[----:B------:R-:W-:Y:S01]  /*1630*/  @P4 IADD3.X R87, R30, R87, RZ, P5, !PT ;  /* 0x000000571e574210 */ /* 0x000fe20002ffe4ff */
[----:B------:R-:W-:-:S05]  /*1640*/  IMAD.WIDE.U32 R30, R121, -0x55555555, RZ ;  /* 0xaaaaaaab791e7825 */ /* 0x000fca00078e00ff */
[----:B------:R-:W-:-:S05]  /*1650*/  SHF.R.U32.HI R30, RZ, 0x4, R31 ;  /* 0x00000004ff1e7819 */ /* 0x000fca000001161f */
        /* <DEDUP_REMOVED lines=19> */
[----:B0-----:R-:W-:Y:S02]  /*1790*/  @P1 IADD3 R40, P5, R41, R30, RZ ;  /* 0x0000001e29281210 */ /* 0x001fe40007fbe0ff */
[----:B------:R-:W-:Y:S02]  /*17a0*/  IADD3 R30, R52, 0xd0, RZ ;  /* 0x000000d0341e7810 */ /* 0x000fe40007ffe0ff */
[----:B------:R-:W-:Y:S02]  /*17b0*/  @P1 IADD3.X R41, R32, R31, RZ, P5, !PT ;  /* 0x0000001f20291210 */ /* 0x000fe40002ffe4ff */
        /* <DEDUP_REMOVED lines=21> */
[----:B------:R-:W-:-:S02]  /*1910*/  ISETP.GE.U32.AND P5, PT, R30, UR12, PT ;  /* 0x0000000c1e007c0c */ /* 0x000fc4000bfa6070 */
[----:B------:R-:W-:Y:S02]  /*1920*/  IADD3 R52, R52, 0xf0, RZ ;  /* 0x000000f034347810 */ /* 0x000fe40007ffe0ff */
        /* <DEDUP_REMOVED lines=15> */
[----:B------:R-:W-:Y:S02]  /*1a20*/  CS2R R54, SRZ ;  /* 0x0000000000367805 */ /* 0x000fe4000001ff00 */
[----:B------:R-:W-:Y:S02]  /*1a30*/  LOP3.LUT P3, RZ, R123, 0x100, RZ, 0xc0, !PT ;  /* 0x000001007bff7812 */ /* 0x000fe4000786c0ff */
[----:B------:R-:W-:Y:S02]  /*1a40*/  CS2R R56, SRZ ;  /* 0x0000000000387805 */ /* 0x000fe4000001ff00 */
[----:B------:R-:W-:Y:S01]  /*1a50*/  CS2R R60, SRZ ;  /* 0x00000000003c7805 */ /* 0x000fe2000001ff00 */
[----:B------:R-:W5:Y:S04]  /*1a60*/  @P5 LDG.E.64 R58, desc[UR8][R42.64] ;  /* 0x000000082a3a5981 */ /* 0x000f68000c1e1b00 */
[----:B------:R1:W5:Y:S04]  /*1a70*/  @P1 LDG.E.64 R54, desc[UR8][R36.64] ;  /* 0x0000000824361981 */ /* 0x000368000c1e1b00 */
[----:B------:R2:W5:Y:S01]  /*1a80*/  @P0 LDG.E.64 R56, desc[UR8][R38.64] ;  /* 0x0000000826380981 */ /* 0x000562000c1e1b00 */
[----:B0-----:R-:W-:-:S02]  /*1a90*/  @P5 IADD3 R64, P6, R65, R30, RZ ;  /* 0x0000001e41405210 */ /* 0x001fc40007fde0ff */
[----:B------:R-:W-:Y:S02]  /*1aa0*/  SHF.R.S32.HI R30, RZ, 0x1f, R52 ;  /* 0x0000001fff1e7819 */ /* 0x000fe40000011434 */
[----:B------:R-:W-:Y:S02]  /*1ab0*/  @P5 IADD3.X R65, R34, R31, RZ, P6, !PT ;  /* 0x0000001f22415210 */ /* 0x000fe400037fe4ff */
[----:B------:R-:W-:-:S04]  /*1ac0*/  ISETP.GE.U32.AND P6, PT, R52, UR12, PT ;  /* 0x0000000c34007c0c */ /* 0x000fc8000bfc6070 */
[----:B------:R-:W-:-:S04]  /*1ad0*/  ISETP.GE.AND.EX P6, PT, R30, UR13, PT, P6 ;  /* 0x0000000d1e007c0c */ /* 0x000fc8000bfc6360 */
[----:B------:R-:W-:-:S13]  /*1ae0*/  ISETP.LT.U32.AND P6, PT, R121, 0x180, !P6 ;  /* 0x000001807900780c */ /* 0x000fda00077c1070 */
[----:B------:R-:W0:Y:S01]  /*1af0*/  @P6 LDC.64 R30, c[0x0][0x288] ;  /* 0x0000a200ff1e6b82 */ /* 0x000e220000000a00 */
[----:B------:R-:W-:-:S07]  /*1b00*/  @P6 MOV R35, R161 ;  /* 0x000000a100236202 */ /* 0x000fce0000000f00 */
[----:B------:R-:W3:Y:S01]  /*1b10*/  @P6 LDC.64 R32, c[0x0][0x230] ;  /* 0x00008c00ff206b82 */ /* 0x000ee20000000a00 */
        /* <DEDUP_REMOVED lines=8> */
[----:B---3--:R-:W-:-:S04]  /*1ba0*/  @P6 IADD3 R66, P2, R135, R32, RZ ;  /* 0x0000002087426210 */ /* 0x008fc80007f5e0ff */
[----:B------:R-:W-:Y:S02]  /*1bb0*/  @P6 IADD3.X R67, R34, R33, RZ, P2, !PT ;  /* 0x0000002122436210 */ /* 0x000fe400017fe4ff */
[----:B------:R-:W-:Y:S02]  /*1bc0*/  CS2R R32, SRZ ;  /* 0x0000000000207805 */ /* 0x000fe4000001ff00 */
[----:B-1----:R-:W-:Y:S02]  /*1bd0*/  CS2R R36, SRZ ;  /* 0x0000000000247805 */ /* 0x002fe4000001ff00 */
[----:B--2---:R-:W-:Y:S01]  /*1be0*/  CS2R R38, SRZ ;  /* 0x0000000000267805 */ /* 0x004fe2000001ff00 */
[----:B------:R-:W5:Y:S04]  /*1bf0*/  @P6 LDG.E.64 R60, desc[UR8][R66.64] ;  /* 0x00000008423c6981 */ /* 0x000f68000c1e1b00 */
[----:B------:R1:W5:Y:S01]  /*1c00*/  @P0 LDG.E.64 R32, desc[UR8][R62.64] ;  /* 0x000000083e200981 */ /* 0x000362000c1e1b00 */
[----:B0-----:R-:W-:-:S04]  /*1c10*/  @P6 IADD3 R134, P2, R135, R30, RZ ;  /* 0x0000001e87866210 */ /* 0x001fc80007f5e0ff */
[----:B------:R-:W-:Y:S02]  /*1c20*/  @P6 IADD3.X R135, R34, R31, RZ, P2, !PT ;  /* 0x0000001f22876210 */ /* 0x000fe400017fe4ff */
[----:B------:R-:W0:Y:S01]  /*1c30*/  LDC.64 R30, c[0x0][0x248] ;  /* 0x00009200ff1e7b82 */ /* 0x000e220000000a00 */
[----:B------:R-:W-:Y:S02]  /*1c40*/  LOP3.LUT P0, RZ, R123, 0x20, RZ, 0xc0, !PT ;  /* 0x000000207bff7812 */ /* 0x000fe4000780c0ff */
[----:B-1----:R-:W-:Y:S02]  /*1c50*/  CS2R R62, SRZ ;  /* 0x00000000003e7805 */ /* 0x002fe4000001ff00 */
[----:B------:R-:W-:Y:S01]  /*1c60*/  CS2R R66, SRZ ;  /* 0x0000000000427805 */ /* 0x000fe2000001ff00 */
[----:B------:R-:W5:Y:S01]  /*1c70*/  @P6 LDG.E.64 R36, desc[UR8][R134.64] ;  /* 0x0000000886246981 */ /* 0x000f62000c1e1b00 */
[----:B0-----:R-:W-:-:S06]  /*1c80*/  IMAD.WIDE R52, R20, 0x8, R30 ;  /* 0x0000000814347825 */ /* 0x001fcc00078e021e */
[----:B------:R-:W2:Y:S01]  /*1c90*/  LDG.E.64 R52, desc[UR8][R52.64] ;  /* 0x0000000834347981 */ /* 0x000ea2000c1e1b00 */
[----:B------:R-:W-:Y:S02]  /*1ca0*/  MOV R30, RZ ;  /* 0x000000ff001e7202 */ /* 0x000fe40000000f00 */
[----:B------:R-:W-:Y:S02]  /*1cb0*/  CS2R R42, SRZ ;  /* 0x00000000002a7805 */ /* 0x000fe4000001ff00 */
[----:B------:R-:W-:Y:S01]  /*1cc0*/  LOP3.LUT P6, RZ, R123, 0x10, RZ, 0xc0, !PT ;  /* 0x000000107bff7812 */ /* 0x000fe200078cc0ff */
[----:B--2---:R-:W-:-:S05]  /*1cd0*/  FFMA.FTZ R31, -R52, R52, R53 ;  /* 0x00000034341f7223 */ /* 0x004fca0000010135 */
[----:B------:R-:W-:-:S13]  /*1ce0*/  FSETP.GTU.FTZ.AND P2, PT, R31, RZ, PT ;  /* 0x000000ff1f00720b */ /* 0x000fda0003f5c000 */
[----:B------:R-:W0:Y:S02]  /*1cf0*/  @P2 LDC R34, c[0x0][0x250] ;  /* 0x00009400ff222b82 */ /* 0x000e240000000800 */
[----:B0-----:R-:W-:Y:S01]  /*1d00*/  @P2 FADD.FTZ R34, R31, R34 ;  /* 0x000000221f222221 */ /* 0x001fe20000010000 */
[----:B------:R-:W-:-:S03]  /*1d10*/  MOV R31, RZ ;  /* 0x000000ff001f7202 */ /* 0x000fc60000000f00 */
[----:B------:R0:W1:Y:S01]  /*1d20*/  @P2 MUFU.RSQ R124, R34 ;  /* 0x00000022007c2308 */ /* 0x0000620000001400 */
[----:B------:R-:W-:Y:S02]  /*1d30*/  LOP3.LUT P2, RZ, R123, 0x80, RZ, 0xc0, !PT ;  /* 0x000000807bff7812 */ /* 0x000fe4000784c0ff */
[----:B------:R-:W5:Y:S01]  /*1d40*/  @P1 LDG.E.64 R30, desc[UR8][R40.64] ;  /* 0x00000008281e1981 */ /* 0x000f62000c1e1b00 */
[----:B0-----:R-:W-:-:S10]  /*1d50*/  CS2R R34, SRZ ;  /* 0x0000000000227805 */ /* 0x001fd4000001ff00 */
[----:B------:R-:W5:Y:S04]  /*1d60*/  @P2 LDG.E.64 R66, desc[UR8][R46.64] ;  /* 0x000000082e422981 */ /* 0x000f68000c1e1b00 */
[----:B------:R0:W5:Y:S01]  /*1d70*/  @P5 LDG.E.64 R34, desc[UR8][R64.64] ;  /* 0x0000000840225981 */ /* 0x000162000c1e1b00 */
[C---:B------:R-:W-:Y:S02]  /*1d80*/  LOP3.LUT P5, RZ, R123.reuse, 0x200, RZ, 0xc0, !PT ;  /* 0x000002007bff7812 */ /* 0x040fe400078ac0ff */
[----:B------:R-:W-:Y:S01]  /*1d90*/  LOP3.LUT P1, RZ, R123, 0x40, RZ, 0xc0, !PT ;  /* 0x000000407bff7812 */ /* 0x000fe2000782c0ff */
[----:B------:R-:W5:Y:S01]  /*1da0*/  @P2 LDG.E.64 R42, desc[UR8][R48.64] ;  /* 0x00000008302a2981 */ /* 0x000f62000c1e1b00 */
[----:B0-----:R-:W-:Y:S02]  /*1db0*/  CS2R R64, SRZ ;  /* 0x0000000000407805 */ /* 0x001fe4000001ff00 */
[----:B------:R-:W-:-:S02]  /*1dc0*/  CS2R R40, SRZ ;  /* 0x0000000000287805 */ /* 0x000fc4000001ff00 */
[----:B------:R-:W-:-:S05]  /*1dd0*/  CS2R R46, SRZ ;  /* 0x00000000002e7805 */ /* 0x000fca000001ff00 */
[----:B------:R0:W5:Y:S04]  /*1de0*/  @P5 LDG.E.64 R62, desc[UR8][R70.64] ;  /* 0x00000008463e5981 */ /* 0x000168000c1e1b00 */
[----:B------:R2:W5:Y:S04]  /*1df0*/  @P5 LDG.E.64 R38, desc[UR8][R68.64] ;  /* 0x0000000844265981 */ /* 0x000568000c1e1b00 */
[----:B------:R3:W5:Y:S01]  /*1e00*/  @P3 LDG.E.64 R64, desc[UR8][R44.64] ;  /* 0x000000082c403981 */ /* 0x000762000c1e1b00 */
[----:B0-----:R-:W-:Y:S02]  /*1e10*/  CS2R R70, SRZ ;  /* 0x0000000000467805 */ /* 0x001fe4000001ff00 */
[----:B------:R-:W-:Y:S01]  /*1e20*/  CS2R R48, SRZ ;  /* 0x0000000000307805 */ /* 0x000fe2000001ff00 */
[----:B------:R0:W5:Y:S01]  /*1e30*/  @P3 LDG.E.64 R40, desc[UR8][R72.64] ;  /* 0x0000000848283981 */ /* 0x000162000c1e1b00 */
[----:B--2---:R-:W-:-:S02]  /*1e40*/  CS2R R68, SRZ ;  /* 0x0000000000447805 */ /* 0x004fc4000001ff00 */
[----:B------:R-:W-:Y:S01]  /*1e50*/  LOP3.LUT P5, RZ, R123, 0x8, RZ, 0xc0, !PT ;  /* 0x000000087bff7812 */ /* 0x000fe200078ac0ff */
[----:B------:R2:W5:Y:S01]  /*1e60*/  @P0 LDG.E.64 R70, desc[UR8][R50.64] ;  /* 0x0000000832460981 */ /* 0x000562000c1e1b00 */
[----:B---3--:R-:W-:-:S03]  /*1e70*/  CS2R R44, SRZ ;  /* 0x00000000002c7805 */ /* 0x008fc6000001ff00 */
[----:B------:R-:W5:Y:S01]  /*1e80*/  @P1 LDG.E.64 R68, desc[UR8][R76.64] ;  /* 0x000000084c441981 */ /* 0x000f62000c1e1b00 */
[----:B0-----:R-:W-:-:S03]  /*1e90*/  CS2R R72, SRZ ;  /* 0x0000000000487805 */ /* 0x001fc6000001ff00 */
[----:B------:R-:W5:Y:S01]  /*1ea0*/  @P1 LDG.E.64 R44, desc[UR8][R74.64] ;  /* 0x000000084a2c1981 */ /* 0x000f62000c1e1b00 */
[----:B------:R-:W-:-:S03]  /*1eb0*/  ISETP.NE.AND P1, PT, R131, RZ, PT ;  /* 0x000000ff8300720c */ /* 0x000fc60003f25270 */
[----:B------:R0:W5:Y:S01]  /*1ec0*/  @P0 LDG.E.64 R46, desc[UR8][R90.64] ;  /* 0x000000085a2e0981 */ /* 0x000162000c1e1b00 */
[----:B------:R-:W-:Y:S02]  /*1ed0*/  ISETP.NE.AND P0, PT, R130, RZ, PT ;  /* 0x000000ff8200720c */ /* 0x000fe40003f05270 */
[----:B--2---:R-:W-:Y:S02]  /*1ee0*/  CS2R R50, SRZ ;  /* 0x0000000000327805 */ /* 0x004fe4000001ff00 */
[----:B------:R-:W-:Y:S01]  /*1ef0*/  ISETP.NE.AND P3, PT, R133, RZ, PT ;  /* 0x000000ff8500720c */ /* 0x000fe20003f65270 */
[----:B------:R2:W5:Y:S01]  /*1f00*/  @P6 LDG.E.64 R72, desc[UR8][R88.64] ;  /* 0x0000000858486981 */ /* 0x000562000c1e1b00 */
[----:B------:R-:W-:-:S03]  /*1f10*/  ISETP.NE.AND P2, PT, R132, RZ, PT ;  /* 0x000000ff8400720c */ /* 0x000fc60003f45270 */
[----:B------:R3:W5:Y:S01]  /*1f20*/  @P6 LDG.E.64 R48, desc[UR8][R78.64] ;  /* 0x000000084e306981 */ /* 0x000762000c1e1b00 */
[----:B0-----:R-:W-:-:S03]  /*1f30*/  CS2R R90, SRZ ;  /* 0x00000000005a7805 */ /* 0x001fc6000001ff00 */
[----:B------:R0:W5:Y:S01]  /*1f40*/  @P5 LDG.E.64 R50, desc[UR8][R80.64] ;  /* 0x0000000850325981 */ /* 0x000162000c1e1b00 */
[----:B--2---:R-:W-:-:S03]  /*1f50*/  CS2R R88, SRZ ;  /* 0x0000000000587805 */ /* 0x004fc6000001ff00 */
[----:B------:R2:W5:Y:S01]  /*1f60*/  @P1 LDG.E.64 R90, desc[UR8][R84.64] ;  /* 0x00000008545a1981 */ /* 0x000562000c1e1b00 */
[----:B---3--:R-:W-:-:S03]  /*1f70*/  CS2R R78, SRZ ;  /* 0x00000000004e7805 */ /* 0x008fc6000001ff00 */
[----:B------:R3:W5:Y:S01]  /*1f80*/  @P0 LDG.E.64 R88, desc[UR8][R96.64] ;  /* 0x0000000860580981 */ /* 0x000762000c1e1b00 */
[----:B0-----:R-:W-:-:S03]  /*1f90*/  CS2R R80, SRZ ;  /* 0x0000000000507805 */ /* 0x001fc6000001ff00 */
[----:B------:R0:W5:Y:S01]  /*1fa0*/  @P1 LDG.E.64 R78, desc[UR8][R94.64] ;  /* 0x000000085e4e1981 */ /* 0x000162000c1e1b00 */
[----:B--2---:R-:W-:-:S03]  /*1fb0*/  CS2R R84, SRZ ;  /* 0x0000000000547805 */ /* 0x004fc6000001ff00 */
[----:B------:R-:W5:Y:S01]  /*1fc0*/  @P2 LDG.E.64 R80, desc[UR8][R128.64] ;  /* 0x0000000880502981 */ /* 0x000f62000c1e1b00 */
[----:B---3--:R-:W-:-:S03]  /*1fd0*/  CS2R R96, SRZ ;  /* 0x0000000000607805 */ /* 0x008fc6000001ff00 */
[----:B------:R-:W5:Y:S01]  /*1fe0*/  @P4 LDG.E.64 R84, desc[UR8][R102.64] ;  /* 0x0000000866544981 */ /* 0x000f62000c1e1b00 */
[----:B0-----:R-:W-:-:S03]  /*1ff0*/  CS2R R94, SRZ ;  /* 0x00000000005e7805 */ /* 0x001fc6000001ff00 */
[----:B------:R-:W5:Y:S04]  /*2000*/  @P4 LDG.E.64 R96, desc[UR8][R86.64] ;  /* 0x0000000856604981 */ /* 0x000f68000c1e1b00 */
[----:B------:R-:W5:Y:S01]  /*2010*/  @P3 LDG.E.64 R94, desc[UR8][R126.64] ;  /* 0x000000087e5e3981 */ /* 0x000f62000c1e1b00 */
[----:B------:R-:W-:Y:S02]  /*2020*/  CS2R R74, SRZ ;  /* 0x00000000004a7805 */ /* 0x000fe4000001ff00 */
[----:B------:R-:W-:-:S04]  /*2030*/  CS2R R76, SRZ ;  /* 0x00000000004c7805 */ /* 0x000fc8000001ff00 */
[----:B------:R0:W5:Y:S01]  /*2040*/  @P5 LDG.E.64 R74, desc[UR8][R92.64] ;  /* 0x000000085c4a5981 */ /* 0x000162000c1e1b00 */
[----:B------:R-:W-:-:S03]  /*2050*/  ISETP.GT.U32.AND P5, PT, R121, 0x17f, PT ;  /* 0x0000017f7900780c */ /* 0x000fc60003fa4070 */
[----:B------:R2:W5:Y:S01]  /*2060*/  @P0 LDG.E.64 R76, desc[UR8][R82.64] ;  /* 0x00000008524c0981 */ /* 0x000562000c1e1b00 */
[----:B------:R-:W-:Y:S01]  /*2070*/  BSSY B0, `(.L_x_2166) ;  /* 0x0000012000007945 */ /* 0x000fe20003800000 */
[----:B0-----:R-:W-:Y:S02]  /*2080*/  CS2R R92, SRZ ;  /* 0x00000000005c7805 */ /* 0x001fe4000001ff00 */
[----:B--2---:R-:W-:-:S04]  /*2090*/  CS2R R82, SRZ ;  /* 0x0000000000527805 */ /* 0x004fc8000001ff00 */
[----:B------:R0:W5:Y:S04]  /*20a0*/  @P2 LDG.E.64 R92, desc[UR8][R100.64] ;  /* 0x00000008645c2981 */ /* 0x000168000c1e1b00 */
[----:B------:R2:W5:Y:S01]  /*20b0*/  @P3 LDG.E.64 R82, desc[UR8][R98.64] ;  /* 0x0000000862523981 */ /* 0x000562000c1e1b00 */
[----:B0-----:R-:W-:Y:S02]  /*20c0*/  CS2R R100, SRZ ;  /* 0x0000000000647805 */ /* 0x001fe4000001ff00 */
[----:B--2---:R-:W-:Y:S01]  /*20d0*/  CS2R R98, SRZ ;  /* 0x0000000000627805 */ /* 0x004fe2000001ff00 */
[----:B-1----:R-:W-:Y:S06]  /*20e0*/  @P5 BRA `(.L_x_2167) ;  /* 0x0000000000285947 */ /* 0x002fec0003800000 */
        /* <DEDUP_REMOVED lines=10> */
.L_x_2167:
[----:B------:R-:W-:Y:S05]  /*2190*/  BSYNC B0 ;  /* 0x0000000000007941 */ /* 0x000fea0003800000 */
.L_x_2166:
[----:B------:R-:W-:Y:S01]  /*21a0*/  ISETP.NE.AND P5, PT, RZ, UR10, PT ;  /* 0x0000000aff007c0c */ /* 0x000fe2000bfa5270 */
[C---:B-----5:R-:W-:Y:S01]  /*21b0*/  FADD.FTZ R127, -R52.reuse, R62 ;  /* 0x0000003e347f7221 */ /* 0x060fe20000010100 */
[C---:B------:R-:W-:Y:S01]  /*21c0*/  FADD.FTZ R53, -R52.reuse, R63 ;  /* 0x0000003f34357221 */ /* 0x040fe20000010100 */
[----:B------:R-:W-:Y:S01]  /*21d0*/  LOP3.LUT R123, R123, 0xfffffffd, RZ, 0xc0, !PT ;  /* 0xfffffffd7b7b7812 */ /* 0x000fe200078ec0ff */
[C---:B------:R-:W-:Y:S01]  /*21e0*/  FADD.FTZ R125, -R52.reuse, R64 ;  /* 0x00000040347d7221 */ /* 0x040fe20000010100 */
[----:B------:R-:W-:Y:S01]  /*21f0*/  FADD.FTZ R129, -R52, R65 ;  /* 0x0000004134817221 */ /* 0x000fe20000010100 */
[----:B------:R-:W-:Y:S01]  /*2200*/  MOV R64, R38 ;  /* 0x0000002600407202 */ /* 0x000fe20000000f00 */
[-C--:B------:R-:W-:Y:S01]  /*2210*/  FMUL.FTZ R127, R127, R124.reuse ;  /* 0x0000007c7f7f7220 */ /* 0x080fe20000410000 */
[----:B------:R-:W-:Y:S01]  /*2220*/  MOV R63, R39 ;  /* 0x00000027003f7202 */ /* 0x000fe20000000f00 */
[----:B------:R-:W-:Y:S01]  /*2230*/  FMUL.FTZ R128, R53, R124 ;  /* 0x0000007c35807220 */ /* 0x000fe20000410000 */
[----:B------:R-:W-:-:S03]  /*2240*/  MOV R62, R40 ;  /* 0x00000028003e7202 */ /* 0x000fc60000000f00 */
        /* <DEDUP_REMOVED lines=20> */
.L_x_2168:
[----:B------:R-:W-:Y:S01]  /*2390*/  FMUL.FTZ R86, R64, R100 ;  /* 0x0000006440567220 */ /* 0x000fe20000410000 */
[----:B------:R-:W-:Y:S01]  /*23a0*/  MOV R53, R41 ;  /* 0x0000002900357202 */ /* 0x000fe20000000f00 */
        /* <DEDUP_REMOVED lines=24> */
.L_x_2169:
        /* <DEDUP_REMOVED lines=8> */
[-C--:B------:R-:W-:Y:S01]  /*25b0*/  FMUL.FTZ R129, R129, R124.reuse ;  /* 0x0000007c81817220 */ /* 0x080fe20000410000 */
[----:B------:R-:W-:Y:S01]  /*25c0*/  MOV R65, R43 ;  /* 0x0000002b00417202 */ /* 0x000fe20000000f00 */
        /* <DEDUP_REMOVED lines=21> */
.L_x_2170:
        /* <DEDUP_REMOVED lines=31> */
.L_x_2171:
        /* <DEDUP_REMOVED lines=31> */
.L_x_2172:
        /* <DEDUP_REMOVED lines=31> */
.L_x_2173:
        /* <DEDUP_REMOVED lines=31> */
.L_x_2174:
        /* <DEDUP_REMOVED lines=31> */
.L_x_2175:
        /* <DEDUP_REMOVED lines=31> */
.L_x_2176:
        /* <DEDUP_REMOVED lines=31> */
.L_x_2177:
        /* <DEDUP_REMOVED lines=31> */
.L_x_2178:
        /* <DEDUP_REMOVED lines=28> */
[----:B------:R-:W-:-:S04]  /*3860*/  FFMA.FTZ R83, R83, R152, 1 ;  /* 0x3f80000053537423 */ /* 0x000fc80000010098 */
[----:B------:R-:W-:Y:S01]  /*3870*/  FMUL.FTZ R84, R84, R83 ;  /* 0x0000005354547220 */ /* 0x000fe20000410000 */
[----:B------:R-:W-:-:S07]  /*3880*/  FMUL.FTZ R83, R102, R151 ;  /* 0x0000009766537220 */ /* 0x000fce0000410000 */
.L_x_2179:
[----:B------:R-:W-:Y:S01]  /*3890*/  FFMA.FTZ R150, R146, R85, R87 ;  /* 0x0000005592967223 */ /* 0x000fe20000010057 */
[----:B------:R-:W-:Y:S01]  /*38a0*/  FMUL.FTZ R102, R84, R100 ;  /* 0x0000006454667220 */ /* 0x000fe20000410000 */
[----:B------:R-:W-:Y:S01]  /*38b0*/  FADD.FTZ R103, R85, R86 ;  /* 0x0000005655677221 */ /* 0x000fe20000010000 */
[----:B------:R-:W-:Y:S01]  /*38c0*/  FMUL.FTZ R87, R83, R101 ;  /* 0x0000006553577220 */ /* 0x000fe20000410000 */
[----:B------:R-:W-:Y:S01]  /*38d0*/  FADD.FTZ R149, -R52, R54 ;  /* 0x0000003634957221 */ /* 0x000fe20000010100 */
[----:B------:R-:W-:Y:S01]  /*38e0*/  FFMA.FTZ R85, R147, R102, R150 ;  /* 0x0000006693557223 */ /* 0x000fe20000010096 */
[----:B------:R-:W-:Y:S01]  /*38f0*/  FADD.FTZ R102, R103, R102 ;  /* 0x0000006667667221 */ /* 0x000fe20000010000 */
[----:B------:R-:W-:Y:S01]  /*3900*/  MOV R54, R31 ;  /* 0x0000001f00367202 */ /* 0x000fe20000000f00 */
[----:B------:R-:W-:Y:S01]  /*3910*/  FMUL.FTZ R149, R149, R124 ;  /* 0x0000007c95957220 */ /* 0x000fe20000410000 */
[----:B------:R-:W-:Y:S01]  /*3920*/  FFMA.FTZ R86, R148, R87, R85 ;  /* 0x0000005794567223 */ /* 0x000fe20000010055 */
[----:B------:R-:W-:Y:S01]  /*3930*/  FADD.FTZ R85, R87, R102 ;  /* 0x0000006657557221 */ /* 0x000fe20000010000 */
[----:B------:R-:W-:Y:S01]  /*3940*/  FADD.FTZ R87, -R52, R55 ;  /* 0x0000003734577221 */ /* 0x000fe20000010100 */
[----:B------:R-:W-:-:S03]  /*3950*/  MOV R55, R30 ;  /* 0x0000001e00377202 */ /* 0x000fc60000000f00 */
        /* <DEDUP_REMOVED lines=20> */
.L_x_2180:
[----:B------:R-:W-:Y:S01]  /*3aa0*/  FMUL.FTZ R102, R55, R100 ;  /* 0x0000006437667220 */ /* 0x000fe20000410000 */
[C---:B------:R-:W-:Y:S01]  /*3ab0*/  FADD.FTZ R155, -R52.reuse, R56 ;  /* 0x00000038349b7221 */ /* 0x040fe20000010100 */
[C---:B------:R-:W-:Y:S01]  /*3ac0*/  FADD.FTZ R153, -R52.reuse, R58 ;  /* 0x0000003a34997221 */ /* 0x040fe20000010100 */
[C---:B------:R-:W-:Y:S01]  /*3ad0*/  FADD.FTZ R59, -R52.reuse, R59 ;  /* 0x0000003b343b7221 */ /* 0x040fe20000010100 */
[----:B------:R-:W-:Y:S01]  /*3ae0*/  FFMA.FTZ R87, R149, R102, R86 ;  /* 0x0000006695577223 */ /* 0x000fe20000010056 */
[----:B------:R-:W-:Y:S01]  /*3af0*/  FADD.FTZ R102, R85, R102 ;  /* 0x0000006655667221 */ /* 0x000fe20000010000 */
[----:B------:R-:W-:Y:S01]  /*3b00*/  FADD.FTZ R85, -R52, R57 ;  /* 0x0000003934557221 */ /* 0x000fe20000010100 */
[----:B------:R-:W-:Y:S01]  /*3b10*/  FMUL.FTZ R57, R54, R101 ;  /* 0x0000006536397220 */ /* 0x000fe20000410000 */
[C---:B------:R-:W-:Y:S01]  /*3b20*/  FADD.FTZ R151, -R52.reuse, R60 ;  /* 0x0000003c34977221 */ /* 0x040fe20000010100 */
[----:B------:R-:W-:Y:S01]  /*3b30*/  FADD.FTZ R61, -R52, R61 ;  /* 0x0000003d343d7221 */ /* 0x000fe20000010100 */
[----:B------:R-:W-:Y:S01]  /*3b40*/  MOV R56, R32 ;  /* 0x0000002000387202 */ /* 0x000fe20000000f00 */
[----:B------:R-:W-:Y:S01]  /*3b50*/  FFMA.FTZ R58, R150, R57, R87 ;  /* 0x00000039963a7223 */ /* 0x000fe20000010057 */
[----:B------:R-:W-:Y:S01]  /*3b60*/  FADD.FTZ R57, R57, R102 ;  /* 0x0000006639397221 */ /* 0x000fe20000010000 */
[----:B------:R-:W-:Y:S01]  /*3b70*/  MOV R52, R33 ;  /* 0x0000002100347202 */ /* 0x000fe20000000f00 */
        /* <DEDUP_REMOVED lines=18> */
[----:B------:R-:W-:-:S03]  /*3ca0*/  FMUL.FTZ R56, R32, R85 ;  /* 0x0000005520387220 */ /* 0x000fc60000410000 */
[----:B------:R-:W-:Y:S01]  /*3cb0*/  FMUL.FTZ R52, R52, R157 ;  /* 0x0000009d34347220 */ /* 0x000fe20000410000 */
[----:B------:R-:W-:-:S07]  /*3cc0*/  FMUL.FTZ R56, R56, R103 ;  /* 0x0000006738387220 */ /* 0x000fce0000410000 */
.L_x_2181:
[----:B------:R-:W-:Y:S01]  /*3cd0*/  FMUL.FTZ R60, R56, R100 ;  /* 0x00000064383c7220 */ /* 0x000fe20000410000 */
[-C--:B------:R-:W-:Y:S01]  /*3ce0*/  FMUL.FTZ R153, R153, R124.reuse ;  /* 0x0000007c99997220 */ /* 0x080fe20000410000 */
[----:B------:R-:W-:Y:S02]  /*3cf0*/  FMUL.FTZ R154, R59, R124 ;  /* 0x0000007c3b9a7220 */ /* 0x000fe40000410000 */
[----:B------:R-:W-:Y:S01]  /*3d00*/  FFMA.FTZ R85, R155, R60, R58 ;  /* 0x0000003c9b557223 */ /* 0x000fe2000001003a */
[----:B------:R-:W-:Y:S01]  /*3d10*/  FADD.FTZ R58, R57, R60 ;  /* 0x0000003c393a7221 */ /* 0x000fe20000010000 */
[----:B------:R-:W-:-:S04]  /*3d20*/  FMUL.FTZ R57, R52, R101 ;  /* 0x0000006534397220 */ /* 0x000fc80000410000 */
[----:B------:R-:W-:Y:S01]  /*3d30*/  FFMA.FTZ R60, R156, R57, R85 ;  /* 0x000000399c3c7223 */ /* 0x000fe20000010055 */
[----:B------:R-:W-:Y:S01]  /*3d40*/  FADD.FTZ R85, R57, R58 ;  /* 0x0000003a39557221 */ /* 0x000fe20000010000 */
[----:B------:R-:W-:Y:S02]  /*3d50*/  MOV R58, R34 ;  /* 0x00000022003a7202 */ /* 0x000fe40000000f00 */
        /* <DEDUP_REMOVED lines=20> */
.L_x_2182:
[----:B------:R-:W-:Y:S01]  /*3ea0*/  FMUL.FTZ R86, R58, R100 ;  /* 0x000000643a567220 */ /* 0x000fe20000410000 */
[-C--:B------:R-:W-:Y:S01]  /*3eb0*/  FMUL.FTZ R152, R61, R124.reuse ;  /* 0x0000007c3d987220 */ /* 0x080fe20000410000 */
[----:B------:R-:W-:Y:S01]  /*3ec0*/  FMUL.FTZ R151, R151, R124 ;  /* 0x0000007c97977220 */ /* 0x000fe20000410000 */
[----:B------:R-:W-:Y:S01]  /*3ed0*/  MOV R61, R36 ;  /* 0x00000024003d7202 */ /* 0x000fe20000000f00 */
[----:B------:R-:W-:Y:S01]  /*3ee0*/  FFMA.FTZ R59, R153, R86, R60 ;  /* 0x00000056993b7223 */ /* 0x000fe2000001003c */
[----:B------:R-:W-:Y:S01]  /*3ef0*/  FADD.FTZ R86, R85, R86 ;  /* 0x0000005655567221 */ /* 0x000fe20000010000 */
[----:B------:R-:W-:Y:S01]  /*3f00*/  FMUL.FTZ R85, R57, R101 ;  /* 0x0000006539557220 */ /* 0x000fe20000410000 */
[----:B------:R-:W-:-:S03]  /*3f10*/  MOV R87, R37 ;  /* 0x0000002500577202 */ /* 0x000fc60000000f00 */
[----:B------:R-:W-:Y:S01]  /*3f20*/  FFMA.FTZ R60, R154, R85, R59 ;  /* 0x000000559a3c7223 */ /* 0x000fe2000001003b */
[----:B------:R-:W-:Y:S01]  /*3f30*/  FADD.FTZ R59, R85, R86 ;  /* 0x00000056553b7221 */ /* 0x000fe20000010000 */
        /* <DEDUP_REMOVED lines=19> */
.L_x_2183:
[----:B------:R-:W-:Y:S01]  /*4070*/  FMUL.FTZ R86, R61, R100 ;  /* 0x000000643d567220 */ /* 0x000fe20000410000 */
[----:B------:R-:W-:Y:S01]  /*4080*/  FMUL.FTZ R103, R87, R101 ;  /* 0x0000006557677220 */ /* 0x000fe20000410000 */
[----:B------:R-:W-:Y:S01]  /*4090*/  ISETP.GT.AND P5, PT, R16, 0x1e, PT ;  /* 0x0000001e1000780c */ /* 0x000fe20003fa4270 */
[----:B------:R-:W0:Y:S01]  /*40a0*/  S2UR UR11, SR_CgaCtaId ;  /* 0x00000000000b79c3 */ /* 0x000e220000008800 */
[----:B------:R-:W-:Y:S01]  /*40b0*/  FFMA.FTZ R85, R151, R86, R60 ;  /* 0x0000005697557223 */ /* 0x000fe2000001003c */
[----:B------:R-:W-:Y:S01]  /*40c0*/  FADD.FTZ R86, R59, R86 ;  /* 0x000000563b567221 */ /* 0x000fe20000010000 */
[----:B------:R-:W-:Y:S01]  /*40d0*/  UMOV UR6, 0x400 ;  /* 0x0000040000067882 */ /* 0x000fe20000000000 */
[----:B------:R-:W-:Y:S02]  /*40e0*/  IMAD R163, R162, 0x18, R121 ;  /* 0x00000018a2a37824 */ /* 0x000fe400078e0279 */
[----:B------:R-:W-:Y:S01]  /*40f0*/  FFMA.FTZ R102, R152, R103, R85 ;  /* 0x0000006798667223 */ /* 0x000fe20000010055 */
[----:B------:R-:W-:Y:S01]  /*4100*/  FADD.FTZ R103, R103, R86 ;  /* 0x0000005667677221 */ /* 0x000fe20000010000 */
[----:B------:R-:W-:Y:S01]  /*4110*/  UIADD3 UR5, UR6, 0x80, URZ ;  /* 0x0000008006057890 */ /* 0x000fe2000fffe03f */
[----:B------:R-:W-:Y:S02]  /*4120*/  BSSY B0, `(.L_x_2184) ;  /* 0x0000080000007945 */ /* 0x000fe40003800000 */
[----:B------:R-:W1:Y:S04]  /*4130*/  SHFL.DOWN PT, R59, R102, 0x1, 0x1f ;  /* 0x08201f00663b7f89 */ /* 0x000e6800000e0000 */
[----:B------:R-:W2:Y:S01]  /*4140*/  SHFL.DOWN PT, R60, R103, 0x1, 0x1f ;  /* 0x08201f00673c7f89 */ /* 0x000ea200000e0000 */
        /* <DEDUP_REMOVED lines=23> */
[----:B------:R-:W-:Y:S01]  /*42c0*/  FADD.FTZ R59, RZ, R64 ;  /* 0x00000040ff3b7221 */ /* 0x000fe20000010000 */
[----:B-1----:R-:W-:Y:S01]  /*42d0*/  @!P5 FADD.FTZ R103, R103, R60 ;  /* 0x0000003c6767d221 */ /* 0x002fe20000010000 */
[----:B------:R-:W-:-:S02]  /*42e0*/  FFMA.FTZ R60, R127, R64, RZ ;  /* 0x000000407f3c7223 */ /* 0x000fc400000100ff */
[----:B------:R-:W-:Y:S01]  /*42f0*/  FADD.FTZ R85, R59, R62 ;  /* 0x0000003e3b557221 */ /* 0x000fe20000010000 */
[----:B------:R-:W-:Y:S01]  /*4300*/  FFMA.FTZ R59, R128, R63, RZ ;  /* 0x0000003f803b7223 */ /* 0x000fe200000100ff */
[----:B------:R-:W-:Y:S01]  /*4310*/  ISETP.NE.AND P5, PT, R16, RZ, PT ;  /* 0x000000ff1000720c */ /* 0x000fe20003fa5270 */
[----:B------:R-:W-:Y:S01]  /*4320*/  FFMA.FTZ R64, R125, R62, R60 ;  /* 0x0000003e7d407223 */ /* 0x000fe2000001003c */
[----:B------:R-:W-:Y:S01]  /*4330*/  FADD.FTZ R60, RZ, R63 ;  /* 0x0000003fff3c7221 */ /* 0x000fe20000010000 */
        /* <DEDUP_REMOVED lines=53> */
[----:B------:R-:W0:Y:S01]  /*4690*/  LDC.64 R52, c[0x0][0x268] ;  /* 0x00009a00ff347b82 */ /* 0x000e220000000a00 */
[----:B------:R-:W-:Y:S01]  /*46a0*/  FFMA.FTZ R84, R151, R61, R64 ;  /* 0x0000003d97547223 */ /* 0x000fe20000010040 */
[----:B------:R-:W-:Y:S01]  /*46b0*/  FADD.FTZ R54, R54, R57 ;  /* 0x0000003936367221 */ /* 0x000fe20000010000 */
[----:B------:R-:W-:Y:S01]  /*46c0*/  FFMA.FTZ R85, R152, R87, R59 ;  /* 0x0000005798557223 */ /* 0x000fe2000001003b */
[----:B------:R-:W-:-:S02]  /*46d0*/  FADD.FTZ R86, R86, R61 ;  /* 0x0000003d56567221 */ /* 0x000fc40000010000 */
[----:B------:R-:W-:-:S05]  /*46e0*/  FADD.FTZ R87, R54, R87 ;  /* 0x0000005736577221 */ /* 0x000fca0000010000 */
[----:B------:R1:W-:Y:S04]  /*46f0*/  STS.128 [R157], R84 ;  /* 0x000000549d007388 */ /* 0x0003e80000000c00 */
[----:B------:R1:W-:Y:S01]  /*4700*/  @!P5 STS.64 [R22+0x10], R102 ;  /* 0x000010661600d388 */ /* 0x0003e20000000a00 */
[----:B------:R-:W-:Y:S01]  /*4710*/  BAR.SYNC.DEFER_BLOCKING 0x0 ;  /* 0x0000000000007b1d */ /* 0x000fe20000010000 */
[----:B------:R-:W-:Y:S01]  /*4720*/  ISETP.NE.AND P5, PT, R121, RZ, PT ;  /* 0x000000ff7900720c */ /* 0x000fe20003fa5270 */
[----:B0-----:R-:W-:-:S12]  /*4730*/  IMAD.WIDE R162, R163, 0x4, R52 ;  /* 0x00000004a3a27825 */ /* 0x001fd800078e0234 */
[----:B-1----:R-:W-:Y:S05]  /*4740*/  @P5 BRA `(.L_x_2185) ;  /* 0x0000000000745947 */ /* 0x002fea0003800000 */
        /* <DEDUP_REMOVED lines=29> */
.L_x_2185:
[----:B------:R-:W-:Y:S05]  /*4920*/  BSYNC B0 ;  /* 0x0000000000007941 */ /* 0x000fea0003800000 */
.L_x_2184:
        /* <DEDUP_REMOVED lines=26> */
[----:B------:R-:W0:Y:S01]  /*4ad0*/  LDS.128 R56, [R157+0xc00] ;  /* 0x000c00009d387984 */ /* 0x000e220000000c00 */
[----:B------:R-:W-:Y:S01]  /*4ae0*/  FADD.FTZ R64, R64, R61 ;  /* 0x0000003d40407221 */ /* 0x000fe20000010000 */
[----:B------:R-:W-:Y:S01]  /*4af0*/  FADD.FTZ R65, R65, R62 ;  /* 0x0000003e41417221 */ /* 0x000fe20000010000 */
[----:B------:R-:W-:Y:S01]  /*4b00*/  FADD.FTZ R76, R66, R63 ;  /* 0x0000003f424c7221 */ /* 0x000fe20000010000 */
[----:B----4-:R-:W-:Y:S01]  /*4b10*/  FADD.FTZ R81, R81, R68 ;  /* 0x0000004451517221 */ /* 0x010fe20000010000 */
[----:B------:R-:W1:Y:S01]  /*4b20*/  LDS.128 R60, [R157+0xd80] ;  /* 0x000d80009d3c7984 */ /* 0x000e620000000c00 */
[----:B------:R-:W-:Y:S01]  /*4b30*/  FADD.FTZ R68, R64, R69 ;  /* 0x0000004540447221 */ /* 0x000fe20000010000 */
[----:B------:R-:W-:Y:S01]  /*4b40*/  FADD.FTZ R165, R65, R70 ;  /* 0x0000004641a57221 */ /* 0x000fe20000010000 */
[----:B------:R-:W-:Y:S01]  /*4b50*/  FADD.FTZ R76, R76, R71 ;  /* 0x000000474c4c7221 */ /* 0x000fe20000010000 */
[----:B------:R-:W2:Y:S01]  /*4b60*/  LDS.128 R64, [R157+0xf00] ;  /* 0x000f00009d407984 */ /* 0x000ea20000000c00 */
[----:B-----5:R-:W-:Y:S01]  /*4b70*/  FADD.FTZ R78, R68, R73 ;  /* 0x00000049444e7221 */ /* 0x020fe20000010000 */
[----:B------:R-:W-:Y:S01]  /*4b80*/  FADD.FTZ R81, R81, R72 ;  /* 0x0000004851517221 */ /* 0x000fe20000010000 */
[----:B------:R-:W-:Y:S01]  /*4b90*/  FADD.FTZ R165, R165, R74 ;  /* 0x0000004aa5a57221 */ /* 0x000fe20000010000 */
[----:B------:R-:W3:Y:S01]  /*4ba0*/  LDS.128 R68, [R157+0x1080] ;  /* 0x001080009d447984 */ /* 0x000ee20000000c00 */
[----:B------:R-:W-:Y:S01]  /*4bb0*/  FADD.FTZ R164, R76, R75 ;  /* 0x0000004b4ca47221 */ /* 0x000fe20000010000 */
[----:B------:R-:W-:Y:S01]  /*4bc0*/  FADD.FTZ R53, R78, R53 ;  /* 0x000000354e357221 */ /* 0x000fe20000010000 */
[----:B------:R-:W-:Y:S01]  /*4bd0*/  FADD.FTZ R52, R81, R52 ;  /* 0x0000003451347221 */ /* 0x000fe20000010000 */
[----:B------:R-:W4:Y:S01]  /*4be0*/  LDS.128 R72, [R157+0x1200] ;  /* 0x001200009d487984 */ /* 0x000f220000000c00 */
[----:B------:R-:W-:Y:S01]  /*4bf0*/  FADD.FTZ R165, R165, R54 ;  /* 0x00000036a5a57221 */ /* 0x000fe20000010000 */
[----:B------:R-:W-:-:S02]  /*4c00*/  FADD.FTZ R164, R164, R55 ;  /* 0x00000037a4a47221 */ /* 0x000fc40000010000 */
        /* <DEDUP_REMOVED lines=34> */
[----:B------:R-:W-:-:S07]  /*4e30*/  FADD.FTZ R87, R164, R87 ;  /* 0x00000057a4577221 */ /* 0x000fce0000010000 */
.L_x_2187:
[----:B------:R-:W-:Y:S05]  /*4e40*/  BSYNC B0 ;  /* 0x0000000000007941 */ /* 0x000fea0003800000 */
.L_x_2186:
        /* <DEDUP_REMOVED lines=13> */
.L_x_2189:
[----:B------:R-:W-:Y:S05]  /*4f20*/  BSYNC B0 ;  /* 0x0000000000007941 */ /* 0x000fea0003800000 */
.L_x_2188:
        /* <DEDUP_REMOVED lines=33> */
.L_x_2192:
[----:B-1----:R-:W2:Y:S04]  /*5140*/  LDG.E.STRONG.GPU R54, desc[UR8][R52.64] ;  /* 0x0000000834367981 */ /* 0x002ea8000c1ef900 */
[----:B--2---:R-:W-:Y:S01]  /*5150*/  CCTL.IVALL ;  /* 0x00000000ff00798f */ /* 0x004fe20002000000 */
[----:B------:R-:W-:Y:S05]  /*5160*/  YIELD ;  /* 0x0000000000007946 */ /* 0x000fea0003800000 */
[----:B------:R-:W-:-:S13]  /*5170*/  ISETP.NE.AND P6, PT, R54, R61, PT ;  /* 0x0000003d3600720c */ /* 0x000fda0003fc5270 */
[----:B------:R-:W-:Y:S05]  /*5180*/  @P6 BRA `(.L_x_2192) ;  /* 0xfffffffc00ec6947 */ /* 0x000fea000383ffff */
.L_x_2191:
        /* <DEDUP_REMOVED lines=8> */
[----:B------:R-:W-:Y:S01]  /*5210*/  ISETP.GT.AND P6, PT, R24, RZ, PT ;  /* 0x000000ff1800720c */ /* 0x000fe20003fc4270 */
[----:B------:R-:W-:Y:S01]  /*5220*/  HFMA2.MMA R55, -RZ, RZ, 0, 0 ;  /* 0x00000000ff377435 */ /* 0x000fe200000001ff */
[----:B------:R-:W-:-:S11]  /*5230*/  MOV R54, R24 ;  /* 0x0000001800367202 */ /* 0x000fd60000000f00 */
        /* <DEDUP_REMOVED lines=11> */
.L_x_2196:
        /* <DEDUP_REMOVED lines=115> */
.L_x_2195:
        /* <DEDUP_REMOVED lines=63> */
.L_x_2197:
[----:B------:R-:W-:-:S04]  /*5e10*/  LOP3.LUT P6, RZ, R123, 0x1, RZ, 0xc0, !PT ;  /* 0x000000017bff7812 */ /* 0x000fc800078cc0ff */
[----:B------:R-:W-:-:S13]  /*5e20*/  ISETP.NE.OR P6, PT, R54, RZ, P6 ;  /* 0x000000ff3600720c */ /* 0x000fda00037c5670 */
[----:B------:R-:W-:Y:S05]  /*5e30*/  @!P6 BRA `(.L_x_2193) ;  /* 0x00000000007ce947 */ /* 0x000fea0003800000 */
.L_x_2194:
        /* <DEDUP_REMOVED lines=31> */
.L_x_2193:
        /* <DEDUP_REMOVED lines=10> */
.L_x_2199:
[----:B------:R-:W-:Y:S05]  /*60d0*/  BSYNC B0 ;  /* 0x0000000000007941 */ /* 0x000fea0003800000 */
.L_x_2198:
        /* <DEDUP_REMOVED lines=17> */
.L_x_2190:
[----:B------:R-:W0:Y:S01]  /*61f0*/  S2UR UR6, SR_CgaCtaId ;  /* 0x00000000000679c3 */ /* 0x000e220000008800 */
[----:B------:R-:W-:Y:S01]  /*6200*/  UMOV UR5, 0x400 ;  /* 0x0000040000057882 */ /* 0x000fe20000000000 */
[----:B-1----:R-:W-:Y:S01]  /*6210*/  IMAD.WIDE.U32 R54, R121, -0x55555555, RZ ;  /* 0xaaaaaaab79367825 */ /* 0x002fe200078e00ff */
        /* <DEDUP_REMOVED lines=33> */
.L_x_2200:
[----:B------:R-:W-:Y:S01]  /*6430*/  LOP3.LUT P5, RZ, R123, 0x200, RZ, 0xc0, !PT ;  /* 0x000002007bff7812 */ /* 0x000fe200078ac0ff */
[----:B------:R-:W-:-:S12]  /*6440*/  BSSY B0, `(.L_x_2201) ;  /* 0x0000013000007945 */ /* 0x000fd80003800000 */
[----:B------:R-:W-:Y:S05]  /*6450*/  @!P5 BRA `(.L_x_2202) ;  /* 0x000000000044d947 */ /* 0x000fea0003800000 */
[----:B------:R-:W-:Y:S01]  /*6460*/  ULDC.64 UR14, c[0x0][0x288] ;  /* 0x0000a200000e7ab9 */ /* 0x000fe20000000a00 */
[----:B------:R-:W-:Y:S01]  /*6470*/  MOV R54, R158 ;  /* 0x0000009e00367202 */ /* 0x000fe20000000f00 */
        /* <DEDUP_REMOVED lines=9> */
[----:B------:R-:W-:Y:S02]  /*6510*/  IADD3 R53, R55, R53, RZ ;  /* 0x0000003537357210 */ /* 0x000fe40007ffe0ff */
[-C--:B------:R-:W-:Y:S01]  /*6520*/  FMUL.FTZ R38, R127, R124.reuse ;  /* 0x0000007c7f267220 */ /* 0x080fe20000410000 */
[----:B------:R-:W-:Y:S01]  /*6530*/  LEA R52, P5, R54, UR14, 0x2 ;  /* 0x0000000e36347c11 */ /* 0x000fe2000f8a10ff */
[----:B------:R-:W-:-:S03]  /*6540*/  FMUL.FTZ R39, R39, R124 ;  /* 0x0000007c27277220 */ /* 0x000fc60000410000 */
[----:B------:R-:W-:-:S05]  /*6550*/  LEA.HI.X R53, R54, UR15, R53, 0x2, P5 ;  /* 0x0000000f36357c11 */ /* 0x000fca000a8f1435 */
[----:B------:R0:W-:Y:S04]  /*6560*/  STG.E.64 desc[UR8][R52.64], R38 ;  /* 0x0000002634007986 */ /* 0x0001e8000c101b08 */
.L_x_2202:
[----:B------:R-:W-:Y:S05]  /*6570*/  BSYNC B0 ;  /* 0x0000000000007941 */ /* 0x000fea0003800000 */
.L_x_2201:
        /* <DEDUP_REMOVED lines=20> */
.L_x_2203:
[----:B------:R-:W-:Y:S01]  /*66c0*/  LOP3.LUT P5, RZ, R123, 0x100, RZ, 0xc0, !PT ;  /* 0x000001007bff7812 */ /* 0x000fe200078ac0ff */
[----:B------:R-:W-:-:S12]  /*66d0*/  BSSY B0, `(.L_x_2204) ;  /* 0x0000013000007945 */ /* 0x000fd80003800000 */
[----:B------:R-:W-:Y:S05]  /*66e0*/  @!P5 BRA `(.L_x_2205) ;  /* 0x000000000044d947 */ /* 0x000fea0003800000 */
        /* <DEDUP_REMOVED lines=10> */
[----:B------:R-:W-:Y:S01]  /*6790*/  IADD3 R53, R39, R53, RZ ;  /* 0x0000003527357210 */ /* 0x000fe20007ffe0ff */
[----:B------:R-:W-:Y:S01]  /*67a0*/  FFMA.FTZ R39, R101, R41, -R126 ;  /* 0x0000002965277223 */ /* 0x000fe2000001087e */
[----:B------:R-:W-:-:S03]  /*67b0*/  LEA R52, P5, R38, UR14, 0x2 ;  /* 0x0000000e26347c11 */ /* 0x000fc6000f8a10ff */
[-C--:B------:R-:W-:Y:S01]  /*67c0*/  FMUL.FTZ R39, R39, R124.reuse ;  /* 0x0000007c27277220 */ /* 0x080fe20000410000 */
[----:B------:R-:W-:Y:S01]  /*67d0*/  LEA.HI.X R53, R38, UR15, R53, 0x2, P5 ;  /* 0x0000000f26357c11 */ /* 0x000fe2000a8f1435 */
[----:B------:R-:W-:-:S05]  /*67e0*/  FMUL.FTZ R38, R125, R124 ;  /* 0x0000007c7d267220 */ /* 0x000fca0000410000 */
[----:B------:R1:W-:Y:S03]  /*67f0*/  STG.E.64 desc[UR8][R52.64], R38 ;  /* 0x0000002634007986 */ /* 0x0003e6000c101b08 */
.L_x_2205:
[----:B------:R-:W-:Y:S05]  /*6800*/  BSYNC B0 ;  /* 0x0000000000007941 */ /* 0x000fea0003800000 */
.L_x_2204:
[----:B------:R-:W-:-:S13]  /*6810*/  ISETP.NE.AND P5, PT, RZ, UR10, PT ;  /* 0x0000000aff007c0c */ /* 0x000fda000bfa5270 */
        /* <DEDUP_REMOVED lines=19> */
.L_x_2206:
[----:B------:R-:W-:Y:S01]  /*6950*/  LOP3.LUT P5, RZ, R123, 0x80, RZ, 0xc0, !PT ;  /* 0x000000807bff7812 */ /* 0x000fe200078ac0ff */
[----:B------:R-:W-:-:S12]  /*6960*/  BSSY B0, `(.L_x_2207) ;  /* 0x0000013000007945 */ /* 0x000fd80003800000 */
[----:B------:R-:W-:Y:S05]  /*6970*/  @!P5 BRA `(.L_x_2208) ;  /* 0x000000000044d947 */ /* 0x000fea0003800000 */
[----:B------:R-:W-:Y:S01]  /*6980*/  ULDC.64 UR14, c[0x0][0x288] ;  /* 0x0000a200000e7ab9 */ /* 0x000fe20000000a00 */
[----:B01----:R-:W-:Y:S01]  /*6990*/  MOV R38, R158 ;  /* 0x0000009e00267202 */ /* 0x003fe20000000f00 */
        /* <DEDUP_REMOVED lines=15> */
.L_x_2208:
[----:B------:R-:W-:Y:S05]  /*6a90*/  BSYNC B0 ;  /* 0x0000000000007941 */ /* 0x000fea0003800000 */
.L_x_2207:
[----:B------:R-:W-:-:S13]  /*6aa0*/  ISETP.NE.AND P5, PT, RZ, UR10, PT ;  /* 0x0000000aff007c0c */ /* 0x000fda000bfa5270 */
        /* <DEDUP_REMOVED lines=19> */
.L_x_2209:
[----:B------:R-:W-:Y:S01]  /*6be0*/  LOP3.LUT P5, RZ, R123, 0x40, RZ, 0xc0, !PT ;  /* 0x000000407bff7812 */ /* 0x000fe200078ac0ff */
[----:B------:R-:W-:-:S12]  /*6bf0*/  BSSY B0, `(.L_x_2210) ;  /* 0x0000013000007945 */ /* 0x000fd80003800000 */
[----:B------:R-:W-:Y:S05]  /*6c00*/  @!P5 BRA `(.L_x_2211) ;  /* 0x000000000044d947 */ /* 0x000fea0003800000 */
[----:B------:R-:W-:Y:S01]  /*6c10*/  ULDC.64 UR14, c[0x0][0x288] ;  /* 0x0000a200000e7ab9 */ /* 0x000fe20000000a00 */
[----:B012---:R-:W-:Y:S01]  /*6c20*/  MOV R38, R158 ;  /* 0x0000009e00267202 */ /* 0x007fe20000000f00 */
        /* <DEDUP_REMOVED lines=15> */
.L_x_2211:
[----:B------:R-:W-:Y:S05]  /*6d20*/  BSYNC B0 ;  /* 0x0000000000007941 */ /* 0x000fea0003800000 */
.L_x_2210:
[----:B------:R-:W-:-:S13]  /*6d30*/  ISETP.NE.AND P5, PT, RZ, UR10, PT ;  /* 0x0000000aff007c0c */ /* 0x000fda000bfa5270 */
        /* <DEDUP_REMOVED lines=19> */
.L_x_2212:
[----:B------:R-:W-:Y:S01]  /*6e70*/  LOP3.LUT P5, RZ, R123, 0x20, RZ, 0xc0, !PT ;  /* 0x000000207bff7812 */ /* 0x000fe200078ac0ff */
[----:B------:R-:W-:-:S12]  /*6e80*/  BSSY B0, `(.L_x_2213) ;  /* 0x0000013000007945 */ /* 0x000fd80003800000 */
[----:B------:R-:W-:Y:S05]  /*6e90*/  @!P5 BRA `(.L_x_2214) ;  /* 0x000000000044d947 */ /* 0x000fea0003800000 */
[----:B------:R-:W-:Y:S01]  /*6ea0*/  ULDC.64 UR14, c[0x0][0x288] ;  /* 0x0000a200000e7ab9 */ /* 0x000fe20000000a00 */
[----:B0123--:R-:W-:Y:S01]  /*6eb0*/  MOV R38, R158 ;  /* 0x0000009e00267202 */ /* 0x00ffe20000000f00 */
        /* <DEDUP_REMOVED lines=15> */
.L_x_2214:
[----:B------:R-:W-:Y:S05]  /*6fb0*/  BSYNC B0 ;  /* 0x0000000000007941 */ /* 0x000fea0003800000 */
.L_x_2213:
[----:B------:R-:W-:-:S13]  /*6fc0*/  ISETP.NE.AND P5, PT, RZ, UR10, PT ;  /* 0x0000000aff007c0c */ /* 0x000fda000bfa5270 */
        /* <DEDUP_REMOVED lines=19> */
.L_x_2215:
[----:B------:R-:W-:Y:S01]  /*7100*/  LOP3.LUT P5, RZ, R123, 0x10, RZ, 0xc0, !PT ;  /* 0x000000107bff7812 */ /* 0x000fe200078ac0ff */
[----:B------:R-:W-:-:S12]  /*7110*/  BSSY B0, `(.L_x_2216) ;  /* 0x0000013000007945 */ /* 0x000fd80003800000 */
[----:B------:R-:W-:Y:S05]  /*7120*/  @!P5 BRA `(.L_x_2217) ;  /* 0x000000000044d947 */ /* 0x000fea0003800000 */
[----:B------:R-:W-:Y:S01]  /*7130*/  ULDC.64 UR14, c[0x0][0x288] ;  /* 0x0000a200000e7ab9 */ /* 0x000fe20000000a00 */
[----:B01234-:R-:W-:Y:S01]  /*7140*/  MOV R38, R158 ;  /* 0x0000009e00267202 */ /* 0x01ffe20000000f00 */
        /* <DEDUP_REMOVED lines=15> */
.L_x_2217:
[----:B------:R-:W-:Y:S05]  /*7240*/  BSYNC B0 ;  /* 0x0000000000007941 */ /* 0x000fea0003800000 */
.L_x_2216:
        /* <DEDUP_REMOVED lines=20> */
.L_x_2218:
        /* <DEDUP_REMOVED lines=20> */
.L_x_2220:
[----:B------:R-:W-:Y:S05]  /*74d0*/  BSYNC B0 ;  /* 0x0000000000007941 */ /* 0x000fea0003800000 */
.L_x_2219:
        /* <DEDUP_REMOVED lines=20> */
.L_x_2221:
[----:B------:R-:W-:Y:S04]  /*7620*/  BSSY B0, `(.L_x_2222) ;  /* 0x0000013000007945 */ /* 0x000fe80003800000 */
        /* <DEDUP_REMOVED lines=18> */
.L_x_2223:
[----:B------:R-:W-:Y:S05]  /*7750*/  BSYNC B0 ;  /* 0x0000000000007941 */ /* 0x000fea0003800000 */
.L_x_2222:
        /* <DEDUP_REMOVED lines=19> */
.L_x_2224:
        /* <DEDUP_REMOVED lines=19> */
.L_x_2226:
[----:B------:R-:W-:Y:S05]  /*79c0*/  BSYNC B0 ;  /* 0x0000000000007941 */ /* 0x000fea0003800000 */
.L_x_2225:
        /* <DEDUP_REMOVED lines=19> */
.L_x_2227:
[----:B------:R-:W-:Y:S04]  /*7b00*/  BSSY B0, `(.L_x_2228) ;  /* 0x0000013000007945 */ /* 0x000fe80003800000 */
[----:B------:R-:W-:Y:S05]  /*7b10*/  @!P2 BRA `(.L_x_2229) ;  /* 0x000000000044a947 */ /* 0x000fea0003800000 */
[----:B------:R-:W-:Y:S01]  /*7b20*/  ULDC.64 UR14, c[0x0][0x288] ;  /* 0x0000a200000e7ab9 */ /* 0x000fe20000000a00 */
[----:B0-234-:R-:W-:Y:S01]  /*7b30*/  MOV R40, R158 ;  /* 0x0000009e00287202 */ /* 0x01dfe20000000f00 */
[----:B-1----:R-:W-:Y:S01]  /*7b40*/  IMAD R39, R29, UR14, RZ ;  /* 0x0000000e1d277c24 */ /* 0x002fe2000f8e02ff */
        /* <DEDUP_REMOVED lines=14> */
.L_x_2229:
[----:B------:R-:W-:Y:S05]  /*7c30*/  BSYNC B0 ;  /* 0x0000000000007941 */ /* 0x000fea0003800000 */
.L_x_2228:
        /* <DEDUP_REMOVED lines=19> */
.L_x_2230:
        /* <DEDUP_REMOVED lines=8> */
[----:B------:R-:W-:-:S04]  /*7df0*/  IMAD.WIDE.U32 R40, R11, UR14, R38 ;  /* 0x0000000e0b287c25 */ /* 0x000fc8000f8e0026 */
[----:B------:R-:W-:Y:S01]  /*7e00*/  FFMA.FTZ R145, R100, R94, -R145 ;  /* 0x0000005e64917223 */ /* 0x000fe20000010891 */
[----:B------:R-:W-:Y:S01]  /*7e10*/  IMAD R39, R11, UR15, R42 ;  /* 0x0000000f0b277c24 */ /* 0x000fe2000f8e022a */
[----:B------:R-:W-:Y:S02]  /*7e20*/  ULDC.64 UR14, c[0x0][0x210] ;  /* 0x00008400000e7ab9 */ /* 0x000fe40000000a00 */
[----:B------:R-:W-:Y:S02]  /*7e30*/  LEA R38, P5, R40, UR14, 0x2 ;  /* 0x0000000e28267c11 */ /* 0x000fe4000f8a10ff */
[----:B------:R-:W-:Y:S01]  /*7e40*/  IADD3 R39, R41, R39, RZ ;  /* 0x0000002729277210 */ /* 0x000fe20007ffe0ff */
[----:B------:R-:W-:-:S03]  /*7e50*/  FFMA.FTZ R41, R101, R95, -R146 ;  /* 0x0000005f65297223 */ /* 0x000fc60000010892 */
[----:B------:R-:W-:Y:S01]  /*7e60*/  LEA.HI.X R39, R40, UR15, R39, 0x2, P5 ;  /* 0x0000000f28277c11 */ /* 0x000fe2000a8f1427 */
[-C--:B------:R-:W-:Y:S01]  /*7e70*/  FMUL.FTZ R40, R145, R124.reuse ;  /* 0x0000007c91287220 */ /* 0x080fe20000410000 */
[----:B------:R-:W-:-:S05]  /*7e80*/  FMUL.FTZ R41, R41, R124 ;  /* 0x0000007c29297220 */ /* 0x000fca0000410000 */
[----:B------:R0:W-:Y:S02]  /*7e90*/  STG.E.64 desc[UR8][R38.64], R40 ;  /* 0x0000002826007986 */ /* 0x0001e4000c101b08 */
.L_x_2232:
[----:B------:R-:W-:Y:S05]  /*7ea0*/  BSYNC B0 ;  /* 0x0000000000007941 */ /* 0x000fea0003800000 */
.L_x_2231:
        /* <DEDUP_REMOVED lines=19> */
.L_x_2233:
        /* <DEDUP_REMOVED lines=19> */
.L_x_2235:
[----:B------:R-:W-:Y:S05]  /*8110*/  BSYNC B0 ;  /* 0x0000000000007941 */ /* 0x000fea0003800000 */
.L_x_2234:
        /* <DEDUP_REMOVED lines=19> */
.L_x_2236:
[----:B------:R-:W-:Y:S01]  /*8250*/  ISETP.GE.U32.AND P5, PT, R57, UR12, PT ;  /* 0x0000000c39007c0c */ /* 0x000fe2000bfa6070 */
[----:B------:R-:W-:Y:S01]  /*8260*/  BSSY B0, `(.L_x_2237) ;  /* 0x0000017000007945 */ /* 0x000fe20003800000 */
[----:B------:R-:W-:Y:S02]  /*8270*/  IADD3 R45, R58, 0xd0, RZ ;  /* 0x000000d03a2d7810 */ /* 0x000fe40007ffe0ff */
[----:B------:R-:W-:Y:S02]  /*8280*/  ISETP.GE.AND.EX P5, PT, R56, UR13, PT, P5 ;  /* 0x0000000d38007c0c */ /* 0x000fe4000bfa6350 */
[----:B------:R-:W-:Y:S02]  /*8290*/  SHF.R.S32.HI R46, RZ, 0x1f, R45 ;  /* 0x0000001fff2e7819 */ /* 0x000fe4000001142d */
[----:B------:R-:W-:-:S13]  /*82a0*/  ISETP.LT.U32.AND P5, PT, R121, 0x180, !P5 ;  /* 0x000001807900780c */ /* 0x000fda0006fa1070 */
        /* <DEDUP_REMOVED lines=18> */
.L_x_2238:
[----:B------:R-:W-:Y:S05]  /*83d0*/  BSYNC B0 ;  /* 0x0000000000007941 */ /* 0x000fea0003800000 */
.L_x_2237:
[----:B------:R-:W-:Y:S05]  /*83e0*/  @!P6 BRA `(.L_x_2239) ;  /* 0x000000000048e947 */ /* 0x000fea0003800000 */
        /* <DEDUP_REMOVED lines=18> */
.L_x_2239:
        /* <DEDUP_REMOVED lines=8> */
[----:B0-----:R-:W-:Y:S01]  /*8590*/  MOV R30, R158 ;  /* 0x0000009e001e7202 */ /* 0x001fe20000000f00 */
[----:B--234-:R-:W-:Y:S01]  /*85a0*/  IMAD R41, R115, UR14, RZ ;  /* 0x0000000e73297c24 */ /* 0x01cfe2000f8e02ff */
[----:B------:R-:W-:Y:S01]  /*85b0*/  MOV R31, R161 ;  /* 0x000000a1001f7202 */ /* 0x000fe20000000f00 */
[-CC-:B------:R-:W-:Y:S01]  /*85c0*/  FFMA.FTZ R155, R155, R59.reuse, R60.reuse ;  /* 0x0000003b9b9b7223 */ /* 0x180fe2000001003c */
[----:B------:R-:W-:Y:S01]  /*85d0*/  FFMA.FTZ R156, R156, R59, R60 ;  /* 0x0000003b9c9c7223 */ /* 0x000fe2000001003c */
[C---:B------:R-:W-:Y:S02]  /*85e0*/  IMAD R41, R104.reuse, UR15, R41 ;  /* 0x0000000f68297c24 */ /* 0x040fe4000f8e0229 */
[----:B-1----:R-:W-:Y:S01]  /*85f0*/  IMAD.WIDE.U32 R38, R104, UR14, R30 ;  /* 0x0000000e68267c25 */ /* 0x002fe2000f8e001e */
        /* <DEDUP_REMOVED lines=9> */
.L_x_2241:
[----:B------:R-:W-:Y:S05]  /*8690*/  BSYNC B0 ;  /* 0x0000000000007941 */ /* 0x000fea0003800000 */
.L_x_2240:
[----:B------:R-:W-:Y:S05]  /*86a0*/  @!P6 BRA `(.L_x_2242) ;  /* 0x000000000048e947 */ /* 0x000fea0003800000 */
[----:B0-----:R-:W-:Y:S01]  /*86b0*/  FFMA.FTZ R30, R153, R100, R98 ;  /* 0x00000064991e7223 */ /* 0x001fe20000010062 */
[----:B------:R-:W-:-:S03]  /*86c0*/  FFMA.FTZ R31, R154, R101, R99 ;  /* 0x000000659a1f7223 */ /* 0x000fc60000010063 */
[----:B------:R-:W-:Y:S01]  /*86d0*/  FMUL.FTZ R32, R30, -1.4426950216293334961 ;  /* 0xbfb8aa3b1e207820 */ /* 0x000fe20000410000 */
[----:B-1234-:R-:W-:-:S05]  /*86e0*/  FMUL.FTZ R38, R31, -1.4426950216293334961 ;  /* 0xbfb8aa3b1f267820 */ /* 0x01efca0000410000 */
        /* <DEDUP_REMOVED lines=14> */
.L_x_2242:
[----:B------:R-:W-:Y:S01]  /*87d0*/  ISETP.GE.U32.AND P5, PT, R43, UR12, PT ;  /* 0x0000000c2b007c0c */ /* 0x000fe2000bfa6070 */
[----:B------:R-:W-:Y:S01]  /*87e0*/  BSSY B0, `(.L_x_2243) ;  /* 0x0000017000007945 */ /* 0x000fe20003800000 */
[----:B------:R-:W-:Y:S02]  /*87f0*/  IADD3 R58, R58, 0xf0, RZ ;  /* 0x000000f03a3a7810 */ /* 0x000fe40007ffe0ff */
[----:B------:R-:W-:Y:S02]  /*8800*/  ISETP.GE.AND.EX P5, PT, R44, UR13, PT, P5 ;  /* 0x0000000d2c007c0c */ /* 0x000fe4000bfa6350 */
[----:B0-234-:R-:W-:Y:S02]  /*8810*/  SHF.R.S32.HI R40, RZ, 0x1f, R58 ;  /* 0x0000001fff287819 */ /* 0x01dfe4000001143a */
[----:B------:R-:W-:-:S13]  /*8820*/  ISETP.LT.U32.AND P5, PT, R121, 0x180, !P5 ;  /* 0x000001807900780c */ /* 0x000fda0006fa1070 */
[----:B------:R-:W-:Y:S05]  /*8830*/  @!P5 BRA `(.L_x_2244) ;  /* 0x000000000044d947 */ /* 0x000fea0003800000 */
[----:B------:R-:W-:Y:S01]  /*8840*/  ULDC.64 UR14, c[0x0][0x288] ;  /* 0x0000a200000e7ab9 */ /* 0x000fe20000000a00 */
[----:B------:R-:W-:Y:S01]  /*8850*/  MOV R30, R158 ;  /* 0x0000009e001e7202 */ /* 0x000fe20000000f00 */
        /* <DEDUP_REMOVED lines=15> */
.L_x_2244:
[----:B------:R-:W-:Y:S05]  /*8950*/  BSYNC B0 ;  /* 0x0000000000007941 */ /* 0x000fea0003800000 */
.L_x_2243:
[----:B------:R-:W-:Y:S05]  /*8960*/  @!P6 BRA `(.L_x_2245) ;  /* 0x000000000048e947 */ /* 0x000fea0003800000 */
[----:B------:R-:W-:Y:S01]  /*8970*/  FFMA.FTZ R98, R151, R100, R98 ;  /* 0x0000006497627223 */ /* 0x000fe20000010062 */
[----:B------:R-:W-:-:S03]  /*8980*/  FFMA.FTZ R99, R152, R101, R99 ;  /* 0x0000006598637223 */ /* 0x000fc60000010063 */
[----:B0-----:R-:W-:Y:S01]  /*8990*/  FMUL.FTZ R30, R98, -1.4426950216293334961 ;  /* 0xbfb8aa3b621e7820 */ /* 0x001fe20000410000 */
[----:B------:R-:W-:-:S05]  /*89a0*/  FMUL.FTZ R32, R99, -1.4426950216293334961 ;  /* 0xbfb8aa3b63207820 */ /* 0x000fca0000410000 */
[----:B------:R-:W0:Y:S08]  /*89b0*/  MUFU.EX2 R30, R30 ;  /* 0x0000001e001e7308 */ /* 0x000e300000000800 */
[----:B------:R-:W2:Y:S01]  /*89c0*/  MUFU.EX2 R32, R32 ;  /* 0x0000002000207308 */ /* 0x000ea20000000800 */
[----:B0-----:R-:W-:-:S07]  /*89d0*/  FADD.FTZ R31, R30, 1 ;  /* 0x3f8000001e1f7421 */ /* 0x001fce0000010000 */
        /* <DEDUP_REMOVED lines=11> */
.L_x_2245:
[----:B------:R-:W-:Y:S01]  /*8a90*/  ISETP.GE.U32.AND P5, PT, R58, UR12, PT ;  /* 0x0000000c3a007c0c */ /* 0x000fe2000bfa6070 */
[----:B------:R-:W-:Y:S03]  /*8aa0*/  BSSY B0, `(.L_x_2246) ;  /* 0x0000014000007945 */ /* 0x000fe60003800000 */
[----:B------:R-:W-:-:S04]  /*8ab0*/  ISETP.GE.AND.EX P5, PT, R40, UR13, PT, P5 ;  /* 0x0000000d28007c0c */ /* 0x000fc8000bfa6350 */
[----:B------:R-:W-:-:S13]  /*8ac0*/  ISETP.LT.U32.AND P5, PT, R121, 0x180, !P5 ;  /* 0x000001807900780c */ /* 0x000fda0006fa1070 */
[----:B------:R-:W-:Y:S05]  /*8ad0*/  @!P5 BRA `(.L_x_2247) ;  /* 0x000000000040d947 */ /* 0x000fea0003800000 */
[----:B------:R-:W-:Y:S01]  /*8ae0*/  ULDC.64 UR12, c[0x0][0x288] ;  /* 0x0000a200000c7ab9 */ /* 0x000fe20000000a00 */
[----:B------:R-:W-:Y:S01]  /*8af0*/  MOV R159, R161 ;  /* 0x000000a1009f7202 */ /* 0x000fe20000000f00 */
[----:B0-----:R-:W-:Y:S02]  /*8b00*/  IMAD R31, R119, UR12, RZ ;  /* 0x0000000c771f7c24 */ /* 0x001fe4000f8e02ff */
[-CC-:B------:R-:W-:Y:S01]  /*8b10*/  FFMA.FTZ R151, R151, R59.reuse, R60.reuse ;  /* 0x0000003b97977223 */ /* 0x180fe2000001003c */
[----:B------:R-:W-:Y:S01]  /*8b20*/  FFMA.FTZ R60, R152, R59, R60 ;  /* 0x0000003b983c7223 */ /* 0x000fe2000001003c */
[----:B------:R-:W-:-:S04]  /*8b30*/  IMAD.WIDE.U32 R158, R108, UR12, R158 ;  /* 0x0000000c6c9e7c25 */ /* 0x000fc8000f8e009e */
[----:B------:R-:W-:Y:S01]  /*8b40*/  FFMA.FTZ R151, R100, R36, -R151 ;  /* 0x0000002464977223 */ /* 0x000fe20000010897 */
[----:B------:R-:W-:Y:S01]  /*8b50*/  FFMA.FTZ R37, R101, R37, -R60 ;  /* 0x0000002565257223 */ /* 0x000fe2000001083c */
[----:B------:R-:W-:Y:S01]  /*8b60*/  IMAD R31, R108, UR13, R31 ;  /* 0x0000000d6c1f7c24 */ /* 0x000fe2000f8e021f */
[----:B------:R-:W-:Y:S01]  /*8b70*/  ULDC.64 UR12, c[0x0][0x210] ;  /* 0x00008400000c7ab9 */ /* 0x000fe20000000a00 */
[-C--:B------:R-:W-:Y:S01]  /*8b80*/  FMUL.FTZ R36, R151, R124.reuse ;  /* 0x0000007c97247220 */ /* 0x080fe20000410000 */
[----:B------:R-:W-:Y:S01]  /*8b90*/  LEA R30, P5, R158, UR12, 0x2 ;  /* 0x0000000c9e1e7c11 */ /* 0x000fe2000f8a10ff */
[----:B------:R-:W-:Y:S01]  /*8ba0*/  FMUL.FTZ R37, R37, R124 ;  /* 0x0000007c25257220 */ /* 0x000fe20000410000 */
[----:B------:R-:W-:-:S04]  /*8bb0*/  IADD3 R31, R159, R31, RZ ;  /* 0x0000001f9f1f7210 */ /* 0x000fc80007ffe0ff */
[----:B------:R-:W-:-:S05]  /*8bc0*/  LEA.HI.X R31, R158, UR13, R31, 0x2, P5 ;  /* 0x0000000d9e1f7c11 */ /* 0x000fca000a8f141f */
[----:B------:R2:W-:Y:S02]  /*8bd0*/  STG.E.64 desc[UR8][R30.64], R36 ;  /* 0x000000241e007986 */ /* 0x0005e4000c101b08 */
.L_x_2247:
[----:B------:R-:W-:Y:S05]  /*8be0*/  BSYNC B0 ;  /* 0x0000000000007941 */ /* 0x000fea0003800000 */
.L_x_2246:
[----:B------:R-:W-:Y:S02]  /*8bf0*/  IADD3 R20, R109, R20, RZ ;  /* 0x000000146d147210 */ /* 0x000fe40007ffe0ff */
[----:B------:R-:W-:Y:S02]  /*8c00*/  IADD3 R18, R18, 0x1, RZ ;  /* 0x0000000112127810 */ /* 0x000fe40007ffe0ff */
[----:B------:R-:W-:-:S13]  /*8c10*/  ISETP.GE.AND P5, PT, R20, UR4, PT ;  /* 0x0000000414007c0c */ /* 0x000fda000bfa6270 */
[----:B------:R-:W-:Y:S05]  /*8c20*/  @!P5 BRA `(.L_x_2248) ;  /* 0xffffff7800c8d947 */ /* 0x000fea000383ffff */
.L_x_2165:
[----:B------:R-:W3:Y:S01]  /*8c30*/  LDC R6, c[0x0][0xc] ;  /* 0x00000300ff067b82 */ /* 0x000ee20000000800 */
[----:B------:R-:W-:Y:S01]  /*8c40*/  ISETP.NE.AND P2, PT, R121, RZ, PT ;  /* 0x000000ff7900720c */ /* 0x000fe20003f45270 */
[----:B------:R-:W-:Y:S06]  /*8c50*/  BSSY B0, `(.L_x_2249) ;  /* 0x0000015000007945 */ /* 0x000fec0003800000 */
[----:B------:R-:W4:Y:S08]  /*8c60*/  LDC R7, c[0x0][0x10] ;  /* 0x00000400ff077b82 */ /* 0x000f300000000800 */
[----:B------:R-:W5:Y:S01]  /*8c70*/  LDC.64 R2, c[0x0][0x258] ;  /* 0x00009600ff027b82 */ /* 0x000f620000000a00 */
[----:B---3--:R-:W-:-:S02]  /*8c80*/  IADD3 R4, R6, -0x1, RZ ;  /* 0xffffffff06047810 */ /* 0x008fc40007ffe0ff */
[----:B------:R-:W-:Y:S02]  /*8c90*/  ISETP.NE.AND P1, PT, R6, 0x1, PT ;  /* 0x000000010600780c */ /* 0x000fe40003f25270 */
[----:B------:R-:W-:Y:S02]  /*8ca0*/  ISETP.NE.AND P0, PT, R4, UR7, PT ;  /* 0x0000000704007c0c */ /* 0x000fe4000bf05270 */
[C---:B----4-:R-:W-:Y:S02]  /*8cb0*/  IADD3 R5, R7.reuse, -0x1, RZ ;  /* 0xffffffff07057810 */ /* 0x050fe40007ffe0ff */
[----:B------:R-:W-:Y:S02]  /*8cc0*/  SHF.L.U32 R4, R7, 0x1, RZ ;  /* 0x0000000107047819 */ /* 0x000fe400000006ff */
[----:B------:R-:W-:Y:S02]  /*8cd0*/  ISETP.NE.OR P0, PT, R0, R5, P0 ;  /* 0x000000050000720c */ /* 0x000fe40000705670 */
[----:B------:R-:W-:-:S05]  /*8ce0*/  SEL R5, R4, RZ, P1 ;  /* 0x000000ff04057207 */ /* 0x000fca0000800000 */
[----:B-----5:R-:W-:Y:S01]  /*8cf0*/  IMAD.WIDE.U32 R2, R5, 0x4, R2 ;  /* 0x0000000405027825 */ /* 0x020fe200078e0002 */
[----:B------:R-:W-:Y:S06]  /*8d00*/  @P2 BRA `(.L_x_2250) ;  /* 0x0000000000242947 */ /* 0x000fec0003800000 */
[----:B------:R-:W3:Y:S01]  /*8d10*/  S2R R0, SR_LANEID ;  /* 0x0000000000007919 */ /* 0x000ee20000000000 */
[----:B------:R-:W-:Y:S02]  /*8d20*/  VOTEU.ANY UR4, UPT, PT ;  /* 0x0000000000047886 */ /* 0x000fe400038e0100 */
[----:B------:R-:W-:Y:S02]  /*8d30*/  UFLO.U32 UR5, UR4 ;  /* 0x00000004000572bd */ /* 0x000fe400080e0000 */
[----:B------:R-:W4:Y:S04]  /*8d40*/  POPC R5, UR4 ;  /* 0x0000000400057d09 */ /* 0x000f280008000000 */
[----:B---3--:R-:W-:-:S13]  /*8d50*/  ISETP.EQ.U32.AND P1, PT, R0, UR5, PT ;  /* 0x0000000500007c0c */ /* 0x008fda000bf22070 */
[----:B------:R-:W-:Y:S06]  /*8d60*/  @P1 MEMBAR.ALL.GPU ;  /* 0x0000000000001992 */ /* 0x000fec000000a000 */
[----:B------:R-:W-:-:S00]  /*8d70*/  @P1 ERRBAR ;  /* 0x00000000000019ab */ /* 0x000fc00000000000 */
[----:B------:R-:W-:Y:S06]  /*8d80*/  @P1 CGAERRBAR ;  /* 0x00000000000015ab */ /* 0x000fec0000000000 */
[----:B----4-:R3:W-:Y:S02]  /*8d90*/  @P1 REDG.E.ADD.S32.STRONG.GPU desc[UR8][R2.64], R5 ;  /* 0x000000050200198e */ /* 0x0107e4000c10e388 */
.L_x_2250:
[----:B------:R-:W-:Y:S05]  /*8da0*/  BSYNC B0 ;  /* 0x0000000000007941 */ /* 0x000fea0003800000 */
.L_x_2249:
[----:B------:R-:W-:Y:S05]  /*8db0*/  @P0 EXIT ;  /* 0x000000000000094d */ /* 0x000fea0003800000 */
[----:B------:R-:W-:Y:S05]  /*8dc0*/  @P2 BRA `(.L_x_2251) ;  /* 0x0000000000202947 */ /* 0x000fea0003800000 */
[----:B------:R-:W-:-:S05]  /*8dd0*/  IMAD R0, R6, R7, RZ ;  /* 0x0000000706007224 */ /* 0x000fca00078e02ff */
[----:B------:R-:W-:-:S13]  /*8de0*/  ISETP.NE.AND P0, PT, R0, -0x1, PT ;  /* 0xffffffff0000780c */ /* 0x000fda0003f05270 */
[----:B------:R-:W-:Y:S05]  /*8df0*/  @!P0 BRA `(.L_x_2251) ;  /* 0x0000000000148947 */ /* 0x000fea0003800000 */
.L_x_2252:
[----:B---3--:R-:W3:Y:S04]  /*8e00*/  LDG.E.STRONG.GPU R5, desc[UR8][R2.64] ;  /* 0x0000000802057981 */ /* 0x008ee8000c1ef900 */
[----:B---3--:R-:W-:Y:S01]  /*8e10*/  CCTL.IVALL ;  /* 0x00000000ff00798f */ /* 0x008fe20002000000 */
[----:B------:R-:W-:Y:S05]  /*8e20*/  YIELD ;  /* 0x0000000000007946 */ /* 0x000fea0003800000 */
[----:B------:R-:W-:-:S13]  /*8e30*/  ISETP.NE.AND P0, PT, R5, R0, PT ;  /* 0x000000000500720c */ /* 0x000fda0003f05270 */
[----:B------:R-:W-:Y:S05]  /*8e40*/  @P0 BRA `(.L_x_2252) ;  /* 0xfffffffc00ec0947 */ /* 0x000fea000383ffff */
.L_x_2251:
[----:B------:R-:W-:Y:S05]  /*8e50*/  WARPSYNC.ALL ;  /* 0x0000000000007948 */ /* 0x000fea0003800000 */
[----:B------:R-:W4:Y:S08]  /*8e60*/  LDC.64 R22, c[0x0][0x288] ;  /* 0x0000a200ff167b82 */ /* 0x000f300000000a00 */
[----:B------:R-:W-:Y:S01]  /*8e70*/  BAR.SYNC.DEFER_BLOCKING 0x0 ;  /* 0x0000000000007b1d */ /* 0x000fe20000010000 */
[----:B----4-:R-:W-:-:S04]  /*8e80*/  LEA.HI R0, P0, R23, R22, RZ, 0x1 ;  /* 0x0000001617007211 */ /* 0x010fc800078108ff */
[----:B---3--:R-:W-:-:S04]  /*8e90*/  IADD3.X R3, RZ, R23, RZ, P0, !PT ;  /* 0x00000017ff037210 */ /* 0x008fc800007fe4ff */
        /* <DEDUP_REMOVED lines=8> */
[----:B------:R-:W3:Y:S01]  /*8f20*/  LDC.64 R14, c[0x0][0x218] ;  /* 0x00008600ff0e7b82 */ /* 0x000ee20000000a00 */
[----:B------:R-:W-:Y:S01]  /*8f30*/  SHF.L.U64.HI R23, R22, 0x2, R23 ;  /* 0x0000000216177819 */ /* 0x000fe20000010217 */
[----:B------:R-:W-:Y:S01]  /*8f40*/  ULDC.64 UR4, c[0x0][0x268] ;  /* 0x00009a0000047ab9 */ /* 0x000fe20000000a00 */
[----:B------:R-:W-:Y:S02]  /*8f50*/  IADD3 R5, R3, R5, RZ ;  /* 0x0000000503057210 */ /* 0x000fe40007ffe0ff */
[----:B0-2---:R-:W-:Y:S02]  /*8f60*/  SHF.L.U64.HI R31, R24, 0x2, R25 ;  /* 0x00000002181f7819 */ /* 0x005fe40000010219 */
[----:B------:R-:W-:Y:S01]  /*8f70*/  LEA.HI R2, P0, R5, R2, RZ, 0x1 ;  /* 0x0000000205027211 */ /* 0x000fe200078108ff */
[----:B------:R-:W0:Y:S03]  /*8f80*/  LDC.64 R16, c[0x0][0x220] ;  /* 0x00008800ff107b82 */ /* 0x000e260000000a00 */
[----:B------:R-:W-:-:S04]  /*8f90*/  IADD3.X R5, RZ, R5, RZ, P0, !PT ;  /* 0x00000005ff057210 */ /* 0x000fc800007fe4ff */
[--C-:B------:R-:W-:Y:S02]  /*8fa0*/  SHF.R.S64 R27, R2, 0x1, R5.reuse ;  /* 0x00000001021b7819 */ /* 0x100fe40000001005 */
[----:B------:R-:W-:-:S04]  /*8fb0*/  SHF.R.S32.HI R2, RZ, 0x1, R5 ;  /* 0x00000001ff027819 */ /* 0x000fc80000011405 */
[----:B------:R-:W-:-:S07]  /*8fc0*/  SHF.L.U64.HI R29, R27, 0x2, R2 ;  /* 0x000000021b1d7819 */ /* 0x000fce0000010202 */
.L_x_2253:
        /* <DEDUP_REMOVED lines=10> */
[----:B------:R-:W4:Y:S04]  /*9070*/  LDG.E R20, desc[UR8][R12.64] ;  /* 0x000000080c147981 */ /* 0x000f28000c1e1900 */
[----:B------:R-:W4:Y:S01]  /*9080*/  LDG.E R21, desc[UR8][R10.64] ;  /* 0x000000080a157981 */ /* 0x000f22000c1e1900 */
[----:B------:R-:W-:-:S02]  /*9090*/  SHF.L.U32 R5, R121, 0x1, RZ ;  /* 0x0000000179057819 */ /* 0x000fc400000006ff */
[----:B------:R-:W-:-:S03]  /*90a0*/  IADD3 R121, R121, 0x180, RZ ;  /* 0x0000018079797810 */ /* 0x000fc60007ffe0ff */
[----:B---3--:R-:W-:-:S04]  /*90b0*/  IMAD.WIDE R2, R5, 0x4, R14 ;  /* 0x0000000405027825 */ /* 0x008fc800078e020e */
[----:B0-----:R-:W-:Y:S01]  /*90c0*/  IMAD.WIDE R4, R5, 0x4, R16 ;  /* 0x0000000405047825 */ /* 0x001fe200078e0210 */
[----:B------:R-:W-:Y:S02]  /*90d0*/  ISETP.GT.U32.AND P0, PT, R24, R121, PT ;  /* 0x000000791800720c */ /* 0x000fe40003f04070 */
[----:B------:R-:W-:-:S04]  /*90e0*/  SHF.R.S32.HI R0, RZ, 0x1f, R121 ;  /* 0x0000001fff007819 */ /* 0x000fc80000011479 */
[----:B------:R-:W-:Y:S01]  /*90f0*/  ISETP.GT.AND.EX P0, PT, R25, R0, PT, P0 ;  /* 0x000000001900720c */ /* 0x000fe20003f04300 */
[----:B--2---:R2:W-:Y:S04]  /*9100*/  STG.E.64 desc[UR8][R2.64], R18 ;  /* 0x0000001202007986 */ /* 0x0045e8000c101b08 */
[----:B----4-:R2:W-:Y:S08]  /*9110*/  STG.E.64 desc[UR8][R4.64], R20 ;  /* 0x0000001404007986 */ /* 0x0105f0000c101b08 */
[----:B------:R-:W-:Y:S05]  /*9120*/  @P0 BRA `(.L_x_2253) ;  /* 0xfffffffc00a80947 */ /* 0x000fea000383ffff */
[----:B------:R-:W-:Y:S05]  /*9130*/  EXIT ;  /* 0x000000000000794d */ /* 0x000fea0003800000 */
.L_x_2254:
        /* <DEDUP_REMOVED lines=12> */
.L_x_5158:


//--------------------- .text._Z35group_norm_nhwc_bwd_one_pass_kernelI11Fp32IOFp32WLi512ELi48ELi384EEv26Group_norm_nhwc_bwd_params --------------------------
	.section	.text._Z35group_norm_nhwc_bwd_one_pass_kernelI11Fp32IOFp32WLi512ELi48ELi384EEv26Group_norm_nhwc_bwd_params,"ax",@progbits
	.align	128
        .global         _Z35group_norm_nhwc_bwd_one_pass_kernelI11Fp32IOFp32WLi512ELi48ELi384EEv26Group_norm_nhwc_bwd_params
        .type           _Z35group_norm_nhwc_bwd_one_pass_kernelI11Fp32IOFp32WLi512ELi48ELi384EEv26Group_norm_nhwc_bwd_params,@function
        .size           _Z35group_norm_nhwc_bwd_one_pass_kernelI11Fp32IOFp32WLi512ELi48ELi384EEv26Group_norm_nhwc_bwd_params,(.L_x_5159 - _Z35group_norm_nhwc_bwd_one_pass_kernelI11Fp32IOFp32WLi512ELi48ELi384EEv26Group_norm_nhwc_bwd_params)
        .other          _Z35group_norm_nhwc_bwd_one_pass_kernelI11Fp32IOFp32WLi512ELi48ELi384EEv26Group_norm_nhwc_bwd_params,@"STO_CUDA_ENTRY STV_DEFAULT"
_Z35group_norm_nhwc_bwd_one_pass_kernelI11Fp32IOFp32WLi512ELi48ELi384EEv26Group_norm_nhwc_bwd_params:
.text._Z35group_norm_nhwc_bwd_one_pass_kernelI11Fp32IOFp32WLi512ELi48ELi384EEv26Group_norm_nhwc_bwd_params:
        /* <DEDUP_REMOVED lines=11> */
[----:B------:R-:W0:Y:S01]  /*00b0*/  S2UR UR7, SR_CgaCtaId ;  /* 0x00000000000779c3 */ /* 0x000e220000008800 */
[----:B------:R-:W-:Y:S01]  /*00c0*/  IMAD.WIDE.U32 R4, R2, -0x55555555, RZ ;  /* 0xaaaaaaab02047825 */ /* 0x000fe200078e00ff */
[--C-:B------:R-:W-:Y:S01]  /*00d0*/  SHF.R.S32.HI R3, RZ, 0x1f, R2.reuse ;  /* 0x0000001fff037819 */ /* 0x100fe20000011402 */
[----:B------:R-:W-:Y:S01]  /*00e0*/  ULDC.64 UR10, c[0x0][0x288] ;  /* 0x0000a200000a7ab9 */ /* 0x000fe20000000a00 */
[----:B------:R-:W-:Y:S01]  /*00f0*/  UMOV UR6, 0x400 ;  /* 0x0000040000067882 */ /* 0x000fe20000000000 */
[----:B------:R-:W-:Y:S01]  /*0100*/  UIMAD.WIDE.U32 UR4, UR10, 0x3, URZ ;  /* 0x000000030a0478a5 */ /* 0x000fe2000f8e003f */
[----:B------:R-:W-:Y:S01]  /*0110*/  SHF.R.U32.HI R5, RZ, 0x4, R5 ;  /* 0x00000004ff057819 */ /* 0x000fe20000011605 */
[----:B------:R-:W-:Y:S01]  /*0120*/  UIMAD UR12, UR11, 0x3, URZ ;  /* 0x000000030b0c78a4 */ /* 0x000fe2000f8e023f */
[----:B------:R-:W1:Y:S01]  /*0130*/  S2UR UR24, SR_CTAID.X ;  /* 0x00000000001879c3 */ /* 0x000e620000002500 */
[----:B------:R-:W-:Y:S01]  /*0140*/  LEA.HI R3, R3, R2, RZ, 0x5 ;  /* 0x0000000203037211 */ /* 0x000fe200078f28ff */
[----:B------:R-:W-:Y:S01]  /*0150*/  ULEA.HI UR9, UP0, UR11, UR10, URZ, 0x1 ;  /* 0x0000000a0b097291 */ /* 0x000fe2000f81083f */
[----:B------:R-:W-:Y:S01]  /*0160*/  IMAD R150, R5, -0x18, R2 ;  /* 0xffffffe805967824 */ /* 0x000fe200078e0202 */
[----:B------:R-:W-:Y:S01]  /*0170*/  UIADD3 UR12, UR5, UR12, URZ ;  /* 0x0000000c050c7290 */ /* 0x000fe2000fffe03f */
[----:B------:R-:W-:Y:S01]  /*0180*/  SHF.R.S32.HI R3, RZ, 0x5, R3 ;  /* 0x00000005ff037819 */ /* 0x000fe20000011403 */
[----:B------:R-:W-:-:S02]  /*0190*/  UIADD3.X UR11, URZ, UR11, URZ, UP0, !UPT ;  /* 0x0000000b3f0b7290 */ /* 0x000fc400087fe43f */
[----:B------:R-:W1:Y:S01]  /*01a0*/  LDC R0, c[0x0][0x2ac] ;  /* 0x0000ab00ff007b82 */ /* 0x000e620000000800 */
[----:B------:R-:W-:Y:S01]  /*01b0*/  ULDC.64 UR14, c[0x0][0x290] ;  /* 0x0000a400000e7ab9 */ /* 0x000fe20000000a00 */
[----:B------:R-:W-:Y:S01]  /*01c0*/  ULEA.HI UR10, UP0, UR12, UR4, URZ, 0x1 ;  /* 0x000000040c0a7291 */ /* 0x000fe2000f81083f */
[----:B------:R-:W-:Y:S01]  /*01d0*/  SHF.L.U32 R150, R150, 0x1, RZ ;  /* 0x0000000196967819 */ /* 0x000fe200000006ff */
[----:B------:R-:W-:Y:S02]  /*01e0*/  USHF.R.S64 UR9, UR9, 0x1, UR11 ;  /* 0x0000000109097899 */ /* 0x000fe4000800100b */
[----:B------:R-:W-:Y:S02]  /*01f0*/  UIADD3.X UR12, URZ, UR12, URZ, UP0, !UPT ;  /* 0x0000000c3f0c7290 */ /* 0x000fe400087fe43f */
[----:B0-----:R-:W-:Y:S02]  /*0200*/  ULEA UR6, UR7, UR6, 0x18 ;  /* 0x0000000607067291 */ /* 0x001fe4000f8ec03f */
[----:B------:R-:W-:-:S02]  /*0210*/  USHF.R.S64 UR10, UR10, 0x1, UR12 ;  /* 0x000000010a0a7899 */ /* 0x000fc4000800100c */
[----:B------:R-:W-:Y:S02]  /*0220*/  USHF.R.S32.HI UR11, URZ, 0x1, UR11 ;  /* 0x000000013f0b7899 */ /* 0x000fe4000801140b */
[----:B------:R-:W-:Y:S01]  /*0230*/  LEA R3, R3, UR6, 0x3 ;  /* 0x0000000603037c11 */ /* 0x000fe2000f8e18ff */
[----:B------:R-:W-:Y:S02]  /*0240*/  USHF.R.S32.HI UR12, URZ, 0x1, UR12 ;  /* 0x000000013f0c7899 */ /* 0x000fe4000801140c */
[----:B------:R-:W-:Y:S02]  /*0250*/  USHF.L.U64.HI UR11, UR9, 0x2, UR11 ;  /* 0x00000002090b7899 */ /* 0x000fe4000801020b */
[----:B------:R0:W-:Y:S01]  /*0260*/  STL [R1], R3 ;  /* 0x0000000301007387 */ /* 0x0001e20000100800 */
[----:B------:R-:W-:Y:S01]  /*0270*/  USHF.L.U64.HI UR12, UR10, 0x2, UR12 ;  /* 0x000000020a0c7899 */ /* 0x000fe2000801020c */
[----:B------:R-:W-:Y:S01]  /*0280*/  ULDC.U8 UR25, c[0x0][0x2a4] ;  /* 0x0000a90000197ab9 */ /* 0x000fe20000000000 */
[----:B------:R-:W-:Y:S01]  /*0290*/  UMOV UR4, URZ ;  /* 0x0000003f00047c82 */ /* 0x000fe20008000000 */
[----:B-1----:R-:W-:-:S05]  /*02a0*/  IMAD R0, R0, UR24, R5 ;  /* 0x0000001800007c24 */ /* 0x002fca000f8e0205 */
[C---:B------:R-:W-:Y:S02]  /*02b0*/  ISETP.GE.U32.AND P1, PT, R0.reuse, UR14, PT ;  /* 0x0000000e00007c0c */ /* 0x040fe4000bf26070 */
[----:B------:R-:W-:Y:S02]  /*02c0*/  SHF.R.S32.HI R4, RZ, 0x1f, R0 ;  /* 0x0000001fff047819 */ /* 0x000fe40000011400 */
[----:B0-----:R-:W-:Y:S02]  /*02d0*/  IADD3 R3, R0, 0x30, RZ ;  /* 0x0000003000037810 */ /* 0x001fe40007ffe0ff */
[----:B------:R-:W-:Y:S02]  /*02e0*/  ISETP.GE.AND.EX P1, PT, R4, UR15, PT, P1 ;  /* 0x0000000f04007c0c */ /* 0x000fe4000bf26310 */
[C---:B------:R-:W-:Y:S02]  /*02f0*/  IADD3 R4, R0.reuse, 0x20, RZ ;  /* 0x0000002000047810 */ /* 0x040fe40007ffe0ff */
[----:B------:R-:W-:-:S02]  /*0300*/  IADD3 R3, R0, 0x50, RZ ;  /* 0x0000005000037810 */ /* 0x000fc40007ffe0ff */
[C---:B------:R-:W-:Y:S02]  /*0310*/  IADD3 R5, R0.reuse, 0x10, RZ ;  /* 0x0000001000057810 */ /* 0x040fe40007ffe0ff */
[C---:B------:R-:W-:Y:S02]  /*0320*/  IADD3 R4, R0.reuse, 0x40, RZ ;  /* 0x0000004000047810 */ /* 0x040fe40007ffe0ff */
[----:B------:R-:W-:Y:S02]  /*0330*/  IADD3 R3, R0, 0x60, RZ ;  /* 0x0000006000037810 */ /* 0x000fe40007ffe0ff */
[----:B------:R-:W-:Y:S02]  /*0340*/  ISETP.LT.U32.AND P1, PT, R2, 0x180, !P1 ;  /* 0x000001800200780c */ /* 0x000fe40004f21070 */
[C---:B------:R-:W-:Y:S02]  /*0350*/  IADD3 R5, R0.reuse, 0x70, RZ ;  /* 0x0000007000057810 */ /* 0x040fe40007ffe0ff */
[----:B------:R-:W-:-:S02]  /*0360*/  IADD3 R4, R0, 0x80, RZ ;  /* 0x0000008000047810 */ /* 0x000fc40007ffe0ff */
[C---:B------:R-:W-:Y:S02]  /*0370*/  IADD3 R3, R0.reuse, 0x90, RZ ;  /* 0x0000009000037810 */ /* 0x040fe40007ffe0ff */
[----:B------:R-:W-:-:S07]  /*0380*/  IADD3 R160, R0, 0xa0, RZ ;  /* 0x000000a000a07810 */ /* 0x000fce0007ffe0ff */
.L_x_2402:
[----:B------:R-:W-:Y:S01]  /*0390*/  ULDC UR14, c[0x0][0x2a0] ;  /* 0x0000a800000e7ab9 */ /* 0x000fe20000000800 */
[----:B0---4-:R-:W-:Y:S01]  /*03a0*/  IABS R5, UR8 ;  /* 0x0000000800057c13 */ /* 0x011fe20008000000 */
[----:B------:R-:W-:Y:S01]  /*03b0*/  UMOV UR6, URZ ;  /* 0x0000003f00067c82 */ /* 0x000fe20008000000 */
[----:B------:R-:W-:Y:S01]  /*03c0*/  MOV R3, UR14 ;  /* 0x0000000e00037c02 */ /* 0x000fe20008000f00 */
[----:B------:R-:W-:Y:S01]  /*03d0*/  UISETP.GE.AND UP3, UPT, UR8, URZ, UPT ;  /* 0x0000003f0800728c */ /* 0x000fe2000bf66270 */
[----:B------:R-:W-:Y:S01]  /*03e0*/  R2UR UR13, R5 ;  /* 0x00000000050d72ca */ /* 0x000fe200000e0000 */
[----:B------:R-:W-:Y:S01]  /*03f0*/  ULDC.64 UR18, c[0x0][0x290] ;  /* 0x0000a40000127ab9 */ /* 0x000fe20000000a00 */
[----:B------:R-:W-:Y:S01]  /*0400*/  IABS R3, R3 ;  /* 0x0000000300037213 */ /* 0x000fe20000000000 */
[----:B------:R-:W-:Y:S01]  /*0410*/  UISETP.NE.AND UP0, UPT, UR14, URZ, UPT ;  /* 0x0000003f0e00728c */ /* 0x000fe2000bf05270 */
[----:B------:R-:W-:Y:S01]  /*0420*/  IADD3 R37, R0, 0x150, RZ ;  /* 0x0000015000257810 */ /* 0x000fe20007ffe0ff */
[----:B------:R-:W0:Y:S01]  /*0430*/  @P1 LDC.64 R10, c[0x0][0x288] ;  /* 0x0000a200ff0a1b82 */ /* 0x000e220000000a00 */
[----:B------:R-:W-:-:S02]  /*0440*/  R2UR UR15, R3 ;  /* 0x00000000030f72ca */ /* 0x000fc400000e0000 */
[----:B------:R-:W-:Y:S02]  /*0450*/  CS2R R96, SRZ ;  /* 0x0000000000607805 */ /* 0x000fe4000001ff00 */
[----:B------:R-:W-:Y:S02]  /*0460*/  ISETP.GE.U32.AND P3, PT, R37, UR18, PT ;  /* 0x0000001225007c0c */ /* 0x000fe4000bf66070 */
[----:B------:R-:W-:Y:S02]  /*0470*/  CS2R R72, SRZ ;  /* 0x0000000000487805 */ /* 0x000fe4000001ff00 */
[C---:B------:R-:W-:Y:S02]  /*0480*/  IADD3 R23, R0.reuse, 0x140, RZ ;  /* 0x0000014000177810 */ /* 0x040fe40007ffe0ff */
[----:B------:R-:W-:Y:S01]  /*0490*/  IADD3 R33, R0, 0xb0, RZ ;  /* 0x000000b000217810 */ /* 0x000fe20007ffe0ff */
[----:B-1----:R-:W1:Y:S01]  /*04a0*/  @P1 LDC.64 R122, c[0x0][0x230] ;  /* 0x00008c00ff7a1b82 */ /* 0x002e620000000a00 */
[----:B------:R-:W-:-:S02]  /*04b0*/  ISETP.GE.U32.AND P4, PT, R23, UR18, PT ;  /* 0x0000001217007c0c */ /* 0x000fc4000bf86070 */
[----:B------:R-:W-:Y:S02]  /*04c0*/  SHF.R.S32.HI R7, RZ, 0x1f, R23 ;  /* 0x0000001fff077819 */ /* 0x000fe40000011417 */
[----:B------:R-:W-:Y:S01]  /*04d0*/  ISETP.GE.U32.AND P5, PT, R33, UR18, PT ;  /* 0x0000001221007c0c */ /* 0x000fe2000bfa6070 */
[----:B--2---:R-:W2:Y:S01]  /*04e0*/  I2F.RP R3, UR15 ;  /* 0x0000000f00037d06 */ /* 0x004ea20008209400 */
[----:B------:R-:W-:Y:S01]  /*04f0*/  ISETP.GE.AND.EX P4, PT, R7, UR19, PT, P4 ;  /* 0x0000001307007c0c */ /* 0x000fe2000bf86340 */
[----:B---3--:R-:W3:Y:S01]  /*0500*/  @P1 LDC.64 R14, c[0x0][0x228] ;  /* 0x00008a00ff0e1b82 */ /* 0x008ee20000000a00 */
[----:B------:R-:W-:Y:S02]  /*0510*/  SHF.R.S32.HI R6, RZ, 0x1f, R0 ;  /* 0x0000001fff067819 */ /* 0x000fe40000011400 */
[----:B------:R-:W-:Y:S02]  /*0520*/  ISETP.GT.U32.OR P4, PT, R2, 0x17f, P4 ;  /* 0x0000017f0200780c */ /* 0x000fe40002784470 */
[----:B------:R-:W-:-:S02]  /*0530*/  SHF.R.S32.HI R25, RZ, 0x1f, R37 ;  /* 0x0000001fff197819 */ /* 0x000fc40000011425 */
[C---:B------:R-:W-:Y:S02]  /*0540*/  IADD3 R35, R0.reuse, 0xc0, RZ ;  /* 0x000000c000237810 */ /* 0x040fe40007ffe0ff */
[----:B------:R-:W-:Y:S02]  /*0550*/  IADD3 R39, R0, 0xe0, RZ ;  /* 0x000000e000277810 */ /* 0x000fe40007ffe0ff */
[----:B------:R-:W-:Y:S01]  /*0560*/  ISETP.GE.U32.AND P2, PT, R35, UR18, PT ;  /* 0x0000001223007c0c */ /* 0x000fe2000bf46070 */
[----:B--2---:R-:W2:Y:S01]  /*0570*/  MUFU.RCP R3, R3 ;  /* 0x0000000300037308 */ /* 0x004ea20000001000 */
[----:B------:R-:W-:-:S03]  /*0580*/  SHF.R.S32.HI R9, RZ, 0x1f, R35 ;  /* 0x0000001fff097819 */ /* 0x000fc60000011423 */
[----:B------:R-:W4:Y:S01]  /*0590*/  @!P4 LDC.64 R12, c[0x0][0x288] ;  /* 0x0000a200ff0ccb82 */ /* 0x000f220000000a00 */
[----:B------:R-:W-:-:S04]  /*05a0*/  ISETP.GE.AND.EX P2, PT, R9, UR19, PT, P2 ;  /* 0x0000001309007c0c */ /* 0x000fc8000bf46320 */
[----:B------:R-:W-:-:S03]  /*05b0*/  ISETP.GT.U32.OR P2, PT, R2, 0x17f, P2 ;  /* 0x0000017f0200780c */ /* 0x000fc60001744470 */
[----:B------:R-:W4:Y:S01]  /*05c0*/  @!P4 LDC.64 R26, c[0x0][0x228] ;  /* 0x00008a00ff1acb82 */ /* 0x000f220000000a00 */
[----:B--2---:R-:W-:Y:S02]  /*05d0*/  IADD3 R4, R3, 0xffffffe, RZ ;  /* 0x0ffffffe03047810 */ /* 0x004fe40007ffe0ff */
[----:B------:R-:W-:-:S04]  /*05e0*/  SHF.R.S32.HI R3, RZ, 0x1f, R37 ;  /* 0x0000001fff037819 */ /* 0x000fc80000011425 */
[----:B------:R-:W2:Y:S01]  /*05f0*/  F2I.FTZ.U32.TRUNC.NTZ R4, R4 ;  /* 0x0000000400047305 */ /* 0x000ea2000021f000 */
[----:B------:R-:W-:Y:S02]  /*0600*/  ISETP.GE.AND.EX P3, PT, R3, UR19, PT, P3 ;  /* 0x0000001303007c0c */ /* 0x000fe4000bf66330 */
[----:B------:R-:W-:Y:S02]  /*0610*/  SHF.R.S32.HI R3, RZ, 0x1f, R150 ;  /* 0x0000001fff037819 */ /* 0x000fe40000011496 */
[----:B------:R-:W-:Y:S02]  /*0620*/  ISETP.GT.U32.OR P3, PT, R2, 0x17f, P3 ;  /* 0x0000017f0200780c */ /* 0x000fe40001f64470 */
[----:B--2---:R-:W-:-:S11]  /*0630*/  R2UR UR7, R4 ;  /* 0x00000000040772ca */ /* 0x004fd600000e0000 */
[----:B------:R-:W2:Y:S08]  /*0640*/  @!P3 LDC.64 R16, c[0x0][0x288] ;  /* 0x0000a200ff10bb82 */ /* 0x000eb00000000a00 */
[----:B------:R-:W4:Y:S01]  /*0650*/  @!P3 LDC.64 R28, c[0x0][0x230] ;  /* 0x00008c00ff1cbb82 */ /* 0x000f220000000a00 */
[----:B------:R-:W-:-:S04]  /*0660*/  UIADD3 UR5, URZ, -UR7, URZ ;  /* 0x800000073f057290 */ /* 0x000fc8000fffe03f */
[----:B------:R-:W-:-:S03]  /*0670*/  UIMAD UR5, UR5, UR15, URZ ;  /* 0x0000000f050572a4 */ /* 0x000fc6000f8e023f */
[----:B------:R-:W4:Y:S01]  /*0680*/  @!P3 LDC.64 R30, c[0x0][0x228] ;  /* 0x00008a00ff1ebb82 */ /* 0x000f220000000a00 */
[----:B------:R-:W-:-:S04]  /*0690*/  UIMAD.WIDE.U32 UR6, UR7, UR5, UR6 ;  /* 0x00000005070672a5 */ /* 0x000fc8000f8e0006 */
[----:B------:R-:W-:-:S04]  /*06a0*/  UIMAD.WIDE.U32 UR6, UR7, UR13, URZ ;  /* 0x0000000d070672a5 */ /* 0x000fc8000f8e003f */
[----:B------:R-:W-:-:S04]  /*06b0*/  UIADD3 UR5, -UR7, URZ, URZ ;  /* 0x0000003f07057290 */ /* 0x000fc8000fffe13f */
[----:B------:R-:W-:Y:S02]  /*06c0*/  UIMAD UR5, UR15, UR5, UR13 ;  /* 0x000000050f0572a4 */ /* 0x000fe4000f8e020d */
[----:B------:R-:W-:Y:S02]  /*06d0*/  ULOP3.LUT UR13, UR8, UR14, URZ, 0x3c, !UPT ;  /* 0x0000000e080d7292 */ /* 0x000fe4000f8e3c3f */
[----:B------:R-:W-:-:S11]  /*06e0*/  UISETP.GT.U32.AND UP2, UPT, UR15, UR5, UPT ;  /* 0x000000050f00728c */ /* 0x000fd6000bf44070 */
[----:B------:R-:W-:Y:S02]  /*06f0*/  @!UP2 UIADD3 UR5, UR5, -UR15, URZ ;  /* 0x8000000f0505a290 */ /* 0x000fe4000fffe03f */
[----:B------:R-:W-:Y:S02]  /*0700*/  @!UP2 UIADD3 UR7, UR7, 0x1, URZ ;  /* 0x000000010707a890 */ /* 0x000fe4000fffe03f */
[----:B------:R-:W-:Y:S02]  /*0710*/  UIADD3 UR6, UR5, -UR15, URZ ;  /* 0x8000000f05067290 */ /* 0x000fe4000fffe03f */
[----:B------:R-:W-:Y:S02]  /*0720*/  UISETP.GT.U32.AND UP4, UPT, UR15, UR5, UPT ;  /* 0x000000050f00728c */ /* 0x000fe4000bf84070 */
[----:B------:R-:W-:Y:S02]  /*0730*/  UISETP.GE.U32.AND UP1, UPT, UR5, UR15, UPT ;  /* 0x0000000f0500728c */ /* 0x000fe4000bf26070 */
[----:B------:R-:W-:-:S02]  /*0740*/  USEL UR5, UR6, UR5, !UP4 ;  /* 0x0000000506057287 */ /* 0x000fc4000e000000 */
[----:B------:R-:W-:Y:S02]  /*0750*/  UISETP.GE.AND UP4, UPT, UR13, URZ, UPT ;  /* 0x0000003f0d00728c */ /* 0x000fe4000bf86270 */
[----:B------:R-:W-:Y:S02]  /*0760*/  ULOP3.LUT UR6, URZ, UR14, URZ, 0x33, !UPT ;  /* 0x0000000e3f067292 */ /* 0x000fe4000f8e333f */
[----:B------:R-:W-:Y:S01]  /*0770*/  @!UP3 UIADD3 UR5, -UR5, URZ, URZ ;  /* 0x0000003f0505b290 */ /* 0x000fe2000fffe13f */
[----:B------:R-:W-:Y:S02]  /*0780*/  ULDC.64 UR14, c[0x0][0x298] ;  /* 0x0000a600000e7ab9 */ /* 0x000fe40000000a00 */
[----:B------:R-:W-:Y:S01]  /*0790*/  @UP1 UIADD3 UR7, UR7, 0x1, URZ ;  /* 0x0000000107071890 */ /* 0x000fe2000fffe03f */
[----:B------:R-:W-:Y:S01]  /*07a0*/  MOV R5, UR14 ;  /* 0x0000000e00057c02 */ /* 0x000fe20008000f00 */
[----:B------:R-:W-:Y:S02]  /*07b0*/  USEL UR13, UR6, UR5, !UP0 ;  /* 0x00000005060d7287 */ /* 0x000fe4000c000000 */
[----:B------:R-:W-:-:S02]  /*07c0*/  @!UP4 UIADD3 UR7, -UR7, URZ, URZ ;  /* 0x0000003f0707c290 */ /* 0x000fc4000fffe13f */
[----:B------:R-:W-:Y:S02]  /*07d0*/  UIMAD UR16, UR13, 0x30, URZ ;  /* 0x000000300d1078a4 */ /* 0x000fe4000f8e023f */
[----:B------:R-:W-:-:S04]  /*07e0*/  USEL UR6, UR6, UR7, !UP0 ;  /* 0x0000000706067287 */ /* 0x000fc8000c000000 */
[----:B------:R-:W-:Y:S01]  /*07f0*/  MOV R4, UR16 ;  /* 0x0000001000047c02 */ /* 0x000fe20008000f00 */
[----:B------:R-:W-:Y:S01]  /*0800*/  USHF.R.S32.HI UR5, URZ, 0x1f, UR6 ;  /* 0x0000001f3f057899 */ /* 0x000fe20008011406 */
[----:B------:R-:W-:-:S03]  /*0810*/  IADD3 R84, P0, R150, UR16, RZ ;  /* 0x0000001096547c10 */ /* 0x000fc6000ff1e0ff */
[----:B------:R-:W-:Y:S01]  /*0820*/  UIMAD UR5, UR5, UR14, URZ ;  /* 0x0000000e050572a4 */ /* 0x000fe2000f8e023f */
[----:B------:R-:W-:Y:S01]  /*0830*/  LEA.HI.X.SX32 R85, R4, R3, 0x1, P0 ;  /* 0x0000000304557211 */ /* 0x000fe200000f0eff */
[----:B0-----:R-:W-:Y:S01]  /*0840*/  @P1 IMAD R4, R6, R10, RZ ;  /* 0x0000000a06041224 */ /* 0x001fe200078e02ff */
[----:B------:R-:W-:Y:S01]  /*0850*/  SHF.R.S32.HI R3, RZ, 0x1f, R33 ;  /* 0x0000001fff037819 */ /* 0x000fe20000011421 */
[----:B------:R-:W-:Y:S02]  /*0860*/  UIMAD UR5, UR6, UR15, UR5 ;  /* 0x0000000f060572a4 */ /* 0x000fe4000f8e0205 */
[----:B------:R-:W-:Y:S01]  /*0870*/  IMAD.WIDE.U32 R84, R5, UR6, R84 ;  /* 0x0000000605547c25 */ /* 0x000fe2000f8e0054 */
[----:B------:R-:W-:Y:S02]  /*0880*/  ISETP.GE.AND.EX P5, PT, R3, UR19, PT, P5 ;  /* 0x0000001303007c0c */ /* 0x000fe4000bfa6350 */
[----:B------:R-:W-:Y:S02]  /*0890*/  CS2R R98, SRZ ;  /* 0x0000000000627805 */ /* 0x000fe4000001ff00 */
[----:B------:R-:W-:Y:S01]  /*08a0*/  CS2R R70, SRZ ;  /* 0x0000000000467805 */ /* 0x000fe2000001ff00 */
[----:B------:R-:W-:Y:S01]  /*08b0*/  @P1 IMAD R11, R0, R11, R4 ;  /* 0x0000000b000b1224 */ /* 0x000fe200078e0204 */
[----:B------:R-:W-:-:S02]  /*08c0*/  ISETP.GT.U32.OR P5, PT, R2, 0x17f, P5 ;  /* 0x0000017f0200780c */ /* 0x000fc40002fa4470 */
[----:B------:R-:W-:Y:S02]  /*08d0*/  CS2R R116, SRZ ;  /* 0x0000000000747805 */ /* 0x000fe4000001ff00 */
[----:B------:R-:W-:Y:S02]  /*08e0*/  IADD3 R75, R85, UR5, RZ ;  /* 0x00000005554b7c10 */ /* 0x000fe4000fffe0ff */
[----:B------:R-:W-:Y:S02]  /*08f0*/  CS2R R68, SRZ ;  /* 0x0000000000447805 */ /* 0x000fe4000001ff00 */
[-C--:B------:R-:W-:Y:S02]  /*0900*/  @P1 MOV R74, R84.reuse ;  /* 0x00000054004a1202 */ /* 0x080fe40000000f00 */
[----:B------:R-:W-:Y:S02]  /*0910*/  CS2R R114, SRZ ;  /* 0x0000000000727805 */ /* 0x000fe4000001ff00 */
[----:B------:R-:W-:-:S02]  /*0920*/  @!P3 MOV R6, R84 ;  /* 0x000000540006b202 */ /* 0x000fc40000000f00 */
[----:B------:R-:W-:Y:S02]  /*0930*/  CS2R R66, SRZ ;  /* 0x0000000000427805 */ /* 0x000fe4000001ff00 */
[----:B------:R-:W-:Y:S01]  /*0940*/  CS2R R112, SRZ ;  /* 0x0000000000707805 */ /* 0x000fe2000001ff00 */
[C---:B------:R-:W-:Y:S01]  /*0950*/  @P1 IMAD.WIDE.U32 R4, R0.reuse, R10, R74 ;  /* 0x0000000a00041225 */ /* 0x040fe200078e004a */
[----:B------:R-:W-:Y:S02]  /*0960*/  CS2R R64, SRZ ;  /* 0x0000000000407805 */ /* 0x000fe4000001ff00 */
[----:B------:R-:W-:Y:S02]  /*0970*/  IADD3 R41, R0, 0x130, RZ ;  /* 0x0000013000297810 */ /* 0x000fe40007ffe0ff */
[----:B------:R-:W-:Y:S01]  /*0980*/  CS2R R62, SRZ ;  /* 0x00000000003e7805 */ /* 0x000fe2000001ff00 */
[----:B------:R-:W0:Y:S01]  /*0990*/  @!P5 LDC.64 R20, c[0x0][0x288] ;  /* 0x0000a200ff14db82 */ /* 0x000e220000000a00 */
[----:B------:R-:W-:-:S02]  /*09a0*/  @P1 IADD3 R5, R5, R11, RZ ;  /* 0x0000000b05051210 */ /* 0x000fc40007ffe0ff */
[----:B------:R-:W-:Y:S02]  /*09b0*/  CS2R R110, SRZ ;  /* 0x00000000006e7805 */ /* 0x000fe4000001ff00 */
[C---:B------:R-:W-:Y:S02]  /*09c0*/  @P1 SHF.L.U32 R19, R4.reuse, 0x2, RZ ;  /* 0x0000000204131819 */ /* 0x040fe400000006ff */
[----:B------:R-:W-:Y:S02]  /*09d0*/  CS2R R106, SRZ ;  /* 0x00000000006a7805 */ /* 0x000fe4000001ff00 */
[----:B------:R-:W-:Y:S01]  /*09e0*/  @P1 SHF.L.U64.HI R8, R4, 0x2, R5 ;  /* 0x0000000204081819 */ /* 0x000fe20000010205 */
[----:B--2---:R-:W-:Y:S01]  /*09f0*/  @!P3 IMAD R4, R25, R16, RZ ;  /* 0x000000101904b224 */ /* 0x004fe200078e02ff */
[----:B------:R-:W-:Y:S01]  /*0a00*/  @!P4 MOV R5, R75 ;  /* 0x0000004b0005c202 */ /* 0x000fe20000000f00 */
[----:B------:R-:W2:Y:S01]  /*0a10*/  @!P4 LDC.64 R24, c[0x0][0x230] ;  /* 0x00008c00ff18cb82 */ /* 0x000ea20000000a00 */
[----:B-1----:R-:W-:Y:S01]  /*0a20*/  @P1 IADD3 R122, P0, R19, R122, RZ ;  /* 0x0000007a137a1210 */ /* 0x002fe20007f1e0ff */
[----:B------:R-:W-:Y:S01]  /*0a30*/  @!P3 IMAD R11, R37, R17, R4 ;  /* 0x00000011250bb224 */ /* 0x000fe200078e0204 */
[----:B---3--:R-:W-:Y:S01]  /*0a40*/  @P1 IADD3 R18, P6, R19, R14, RZ ;  /* 0x0000000e13121210 */ /* 0x008fe20007fde0ff */
[----:B----4-:R-:W-:Y:S01]  /*0a50*/  @!P4 IMAD R4, R7, R12, RZ ;  /* 0x0000000c0704c224 */ /* 0x010fe200078e02ff */
[----:B------:R-:W-:-:S02]  /*0a60*/  @!P3 MOV R7, R75 ;  /* 0x0000004b0007b202 */ /* 0x000fc40000000f00 */
[----:B------:R-:W-:Y:S02]  /*0a70*/  CS2R R60, SRZ ;  /* 0x00000000003c7805 */ /* 0x000fe4000001ff00 */
[C---:B------:R-:W-:Y:S01]  /*0a80*/  @P1 IADD3.X R123, R8.reuse, R123, RZ, P0, !PT ;  /* 0x0000007b087b1210 */ /* 0x040fe200007fe4ff */
[----:B------:R-:W-:Y:S01]  /*0a90*/  @!P4 IMAD R13, R23, R13, R4 ;  /* 0x0000000d170dc224 */ /* 0x000fe200078e0204 */
[----:B------:R-:W-:Y:S01]  /*0aa0*/  @!P4 MOV R4, R84 ;  /* 0x000000540004c202 */ /* 0x000fe20000000f00 */
[----:B------:R-:W-:Y:S01]  /*0ab0*/  @!P3 IMAD.WIDE.U32 R6, R37, R16, R6 ;  /* 0x000000102506b225 */ /* 0x000fe200078e0006 */
[----:B------:R-:W-:Y:S02]  /*0ac0*/  @P1 IADD3.X R19, R8, R15, RZ, P6, !PT ;  /* 0x0000000f08131210 */ /* 0x000fe400037fe4ff */
[----:B------:R-:W-:Y:S02]  /*0ad0*/  CS2R R104, SRZ ;  /* 0x0000000000687805 */ /* 0x000fe4000001ff00 */
[----:B------:R-:W-:Y:S01]  /*0ae0*/  IADD3 R37, R0, 0xd0, RZ ;  /* 0x000000d000257810 */ /* 0x000fe20007ffe0ff */
[----:B------:R-:W-:Y:S01]  /*0af0*/  @!P4 IMAD.WIDE.U32 R4, R23, R12, R4 ;  /* 0x0000000c1704c225 */ /* 0x000fe200078e0004 */
[----:B------:R-:W-:Y:S01]  /*0b00*/  @!P3 IADD3 R7, R7, R11, RZ ;  /* 0x0000000b0707b210 */ /* 0x000fe20007ffe0ff */
[----:B------:R-:W1:Y:S01]  /*0b10*/  @!P2 LDC.64 R22, c[0x0][0x288] ;  /* 0x0000a200ff16ab82 */ /* 0x000e620000000a00 */
[C---:B------:R-:W-:Y:S01]  /*0b20*/  @!P3 SHF.L.U32 R11, R6.reuse, 0x2, RZ ;  /* 0x00000002060bb819 */ /* 0x040fe200000006ff */
[----:B0-----:R-:W-:Y:S01]  /*0b30*/  @!P5 IMAD R12, R3, R20, RZ ;  /* 0x00000014030cd224 */ /* 0x001fe200078e02ff */
[----:B------:R-:W-:-:S02]  /*0b40*/  @!P3 SHF.L.U64.HI R8, R6, 0x2, R7 ;  /* 0x000000020608b819 */ /* 0x000fc40000010207 */
[----:B------:R-:W-:Y:S02]  /*0b50*/  CS2R R58, SRZ ;  /* 0x00000000003a7805 */ /* 0x000fe4000001ff00 */
[----:B------:R-:W-:Y:S02]  /*0b60*/  @!P4 IADD3 R3, R5, R13, RZ ;  /* 0x0000000d0503c210 */ /* 0x000fe40007ffe0ff */
[----:B------:R-:W-:Y:S02]  /*0b70*/  CS2R R102, SRZ ;  /* 0x0000000000667805 */ /* 0x000fe4000001ff00 */
[----:B------:R-:W-:Y:S02]  /*0b80*/  @!P3 IADD3 R6, P0, R11, R28, RZ ;  /* 0x0000001c0b06b210 */ /* 0x000fe40007f1e0ff */
[----:B------:R-:W-:Y:S02]  /*0b90*/  CS2R R56, SRZ ;  /* 0x0000000000387805 */ /* 0x000fe4000001ff00 */
[----:B------:R-:W-:-:S02]  /*0ba0*/  @!P4 SHF.L.U32 R15, R4, 0x2, RZ ;  /* 0x00000002040fc819 */ /* 0x000fc400000006ff */
[----:B------:R-:W-:Y:S02]  /*0bb0*/  CS2R R100, SRZ ;  /* 0x0000000000647805 */ /* 0x000fe4000001ff00 */
[----:B------:R-:W-:Y:S01]  /*0bc0*/  @!P4 SHF.L.U64.HI R16, R4, 0x2, R3 ;  /* 0x000000020410c819 */ /* 0x000fe20000010203 */
[----:B------:R-:W-:Y:S01]  /*0bd0*/  @!P5 IMAD R3, R33, R21, R12 ;  /* 0x000000152103d224 */ /* 0x000fe200078e020c */
[----:B------:R-:W-:Y:S02]  /*0be0*/  @!P3 IADD3.X R7, R8, R29, RZ, P0, !PT ;  /* 0x0000001d0807b210 */ /* 0x000fe400007fe4ff */
[----:B------:R-:W-:Y:S02]  /*0bf0*/  CS2R R54, SRZ ;  /* 0x0000000000367805 */ /* 0x000fe4000001ff00 */
[----:B--2---:R-:W-:Y:S01]  /*0c00*/  @!P4 IADD3 R12, P0, R15, R24, RZ ;  /* 0x000000180f0cc210 */ /* 0x004fe20007f1e0ff */
[----:B------:R-:W0:Y:S01]  /*0c10*/  @!P2 LDC.64 R28, c[0x0][0x230] ;  /* 0x00008c00ff1cab82 */ /* 0x000e220000000a00 */
[----:B------:R-:W-:Y:S01]  /*0c20*/  @!P5 MOV R4, R84 ;  /* 0x000000540004d202 */ /* 0x000fe20000000f00 */
[----:B------:R2:W5:Y:S01]  /*0c30*/  @!P3 LDG.E.64 R96, desc[UR22][R6.64] ;  /* 0x000000160660b981 */ /* 0x000562000c1e1b00 */
[----:B------:R-:W-:-:S02]  /*0c40*/  @!P5 MOV R5, R75 ;  /* 0x0000004b0005d202 */ /* 0x000fc40000000f00 */
[----:B------:R-:W-:Y:S02]  /*0c50*/  CS2R R108, SRZ ;  /* 0x00000000006c7805 */ /* 0x000fe4000001ff00 */
[----:B------:R-:W-:Y:S02]  /*0c60*/  @!P4 IADD3.X R13, R16, R25, RZ, P0, !PT ;  /* 0x00000019100dc210 */ /* 0x000fe400007fe4ff */
[----:B------:R-:W-:Y:S02]  /*0c70*/  CS2R R52, SRZ ;  /* 0x0000000000347805 */ /* 0x000fe4000001ff00 */
[----:B------:R-:W-:Y:S01]  /*0c80*/  @!P3 IADD3 R10, P6, R11, R30, RZ ;  /* 0x0000001e0b0ab210 */ /* 0x000fe20007fde0ff */
[----:B------:R-:W3:Y:S01]  /*0c90*/  @!P5 LDC.64 R24, c[0x0][0x230] ;  /* 0x00008c00ff18db82 */ /* 0x000ee20000000a00 */
[----:B------:R-:W-:Y:S01]  /*0ca0*/  @!P5 IMAD.WIDE.U32 R4, R33, R20, R4 ;  /* 0x000000142104d225 */ /* 0x000fe200078e0004 */
[----:B------:R-:W-:Y:S01]  /*0cb0*/  ISETP.GE.U32.AND P0, PT, R37, UR18, PT ;  /* 0x0000001225007c0c */ /* 0x000fe2000bf06070 */
[----:B------:R-:W5:Y:S01]  /*0cc0*/  @!P4 LDG.E.64 R98, desc[UR22][R12.64] ;  /* 0x000000160c62c981 */ /* 0x000f62000c1e1b00 */
[----:B------:R-:W-:-:S02]  /*0cd0*/  @!P3 IADD3.X R11, R8, R31, RZ, P6, !PT ;  /* 0x0000001f080bb210 */ /* 0x000fc400037fe4ff */
[----:B------:R-:W-:Y:S02]  /*0ce0*/  CS2R R88, SRZ ;  /* 0x0000000000587805 */ /* 0x000fe4000001ff00 */
[----:B------:R-:W-:Y:S02]  /*0cf0*/  @!P4 IADD3 R14, P6, R15, R26, RZ ;  /* 0x0000001a0f0ec210 */ /* 0x000fe40007fde0ff */
[----:B------:R-:W-:Y:S02]  /*0d00*/  CS2R R48, SRZ ;  /* 0x0000000000307805 */ /* 0x000fe4000001ff00 */
[----:B------:R-:W-:Y:S01]  /*0d10*/  @!P5 IADD3 R3, R5, R3, RZ ;  /* 0x000000030503d210 */ /* 0x000fe20007ffe0ff */
[----:B------:R4:W5:Y:S01]  /*0d20*/  @!P3 LDG.E.64 R72, desc[UR22][R10.64] ;  /* 0x000000160a48b981 */ /* 0x000962000c1e1b00 */
[----:B------:R-:W-:Y:S02]  /*0d30*/  @!P4 IADD3.X R15, R16, R27, RZ, P6, !PT ;  /* 0x0000001b100fc210 */ /* 0x000fe400037fe4ff */
[----:B------:R-:W-:-:S02]  /*0d40*/  CS2R R94, SRZ ;  /* 0x00000000005e7805 */ /* 0x000fc4000001ff00 */
[C---:B------:R-:W-:Y:S01]  /*0d50*/  @!P5 SHF.L.U64.HI R16, R4.reuse, 0x2, R3 ;  /* 0x000000020410d819 */ /* 0x040fe20000010203 */
[----:B------:R-:W2:Y:S01]  /*0d60*/  @!P5 LDC.64 R26, c[0x0][0x228] ;  /* 0x00008a00ff1adb82 */ /* 0x000ea20000000a00 */
[----:B------:R-:W-:Y:S01]  /*0d70*/  SHF.R.S32.HI R3, RZ, 0x1f, R37 ;  /* 0x0000001fff037819 */ /* 0x000fe20000011425 */
[----:B------:R0:W5:Y:S01]  /*0d80*/  @!P4 LDG.E.64 R70, desc[UR22][R14.64] ;  /* 0x000000160e46c981 */ /* 0x000162000c1e1b00 */
[----:B------:R-:W-:Y:S01]  /*0d90*/  @!P5 SHF.L.U32 R21, R4, 0x2, RZ ;  /* 0x000000020415d819 */ /* 0x000fe200000006ff */
[----:B-1----:R-:W-:Y:S01]  /*0da0*/  @!P2 IMAD R4, R9, R22, RZ ;  /* 0x000000160904a224 */ /* 0x002fe200078e02ff */
[----:B------:R-:W-:Y:S02]  /*0db0*/  ISETP.GE.AND.EX P0, PT, R3, UR19, PT, P0 ;  /* 0x0000001303007c0c */ /* 0x000fe4000bf06300 */
[----:B------:R-:W-:Y:S02]  /*0dc0*/  CS2R R50, SRZ ;  /* 0x0000000000327805 */ /* 0x000fe4000001ff00 */
[----:B------:R-:W-:Y:S01]  /*0dd0*/  ISETP.GE.U32.AND P3, PT, R39, UR18, PT ;  /* 0x0000001227007c0c */ /* 0x000fe2000bf66070 */
[----:B------:R-:W-:Y:S01]  /*0de0*/  @!P2 IMAD R23, R35, R23, R4 ;  /* 0x000000172317a224 */ /* 0x000fe200078e0204 */
[----:B------:R-:W-:-:S02]  /*0df0*/  ISETP.GT.U32.OR P0, PT, R2, 0x17f, P0 ;  /* 0x0000017f0200780c */ /* 0x000fc40000704470 */
[----:B------:R-:W-:Y:S02]  /*0e00*/  CS2R R86, SRZ ;  /* 0x0000000000567805 */ /* 0x000fe4000001ff00 */
[----:B------:R-:W-:Y:S02]  /*0e10*/  SHF.R.S32.HI R17, RZ, 0x1f, R39 ;  /* 0x0000001fff117819 */ /* 0x000fe40000011427 */
[----:B------:R-:W-:Y:S02]  /*0e20*/  CS2R R46, SRZ ;  /* 0x00000000002e7805 */ /* 0x000fe4000001ff00 */
[----:B---3--:R-:W-:Y:S02]  /*0e30*/  @!P5 IADD3 R4, P6, R21, R24, RZ ;  /* 0x000000181504d210 */ /* 0x008fe40007fde0ff */
[----:B------:R-:W-:Y:S02]  /*0e40*/  CS2R R82, SRZ ;  /* 0x0000000000527805 */ /* 0x000fe4000001ff00 */
[----:B------:R-:W-:-:S02]  /*0e50*/  ISETP.GE.AND.EX P3, PT, R17, UR19, PT, P3 ;  /* 0x0000001311007c0c */ /* 0x000fc4000bf66330 */
[----:B------:R-:W-:Y:S02]  /*0e60*/  CS2R R44, SRZ ;  /* 0x00000000002c7805 */ /* 0x000fe4000001ff00 */
[----:B------:R-:W-:Y:S02]  /*0e70*/  @!P2 MOV R8, R84 ;  /* 0x000000540008a202 */ /* 0x000fe40000000f00 */
[----:B------:R-:W-:Y:S02]  /*0e80*/  CS2R R42, SRZ ;  /* 0x00000000002a7805 */ /* 0x000fe4000001ff00 */
[----:B------:R-:W-:Y:S02]  /*0e90*/  @!P2 MOV R9, R75 ;  /* 0x0000004b0009a202 */ /* 0x000fe40000000f00 */
[----:B------:R-:W-:Y:S01]  /*0ea0*/  IADD3 R91, R0, 0x10, RZ ;  /* 0x00000010005b7810 */ /* 0x000fe20007ffe0ff */
[----:B------:R-:W1:Y:S01]  /*0eb0*/  @!P0 LDC.64 R30, c[0x0][0x288] ;  /* 0x0000a200ff1e8b82 */ /* 0x000e620000000a00 */
[----:B------:R-:W-:-:S02]  /*0ec0*/  @!P5 IADD3.X R5, R16, R25, RZ, P6, !PT ;  /* 0x000000191005d210 */ /* 0x000fc400037fe4ff */
[----:B------:R-:W-:Y:S02]  /*0ed0*/  CS2R R80, SRZ ;  /* 0x0000000000507805 */ /* 0x000fe4000001ff00 */
[----:B------:R-:W-:Y:S01]  /*0ee0*/  ISETP.GT.U32.OR P3, PT, R2, 0x17f, P3 ;  /* 0x0000017f0200780c */ /* 0x000fe20001f64470 */
[----:B------:R-:W-:Y:S01]  /*0ef0*/  @!P2 IMAD.WIDE.U32 R8, R35, R22, R8 ;  /* 0x000000162308a225 */ /* 0x000fe200078e0008 */
[C---:B------:R-:W-:Y:S01]  /*0f00*/  IADD3 R36, R0.reuse, 0x20, RZ ;  /* 0x0000002000247810 */ /* 0x040fe20007ffe0ff */
[----:B------:R3:W5:Y:S01]  /*0f10*/  @!P5 LDG.E.64 R116, desc[UR22][R4.64] ;  /* 0x000000160474d981 */ /* 0x000762000c1e1b00 */
[----:B------:R-:W-:Y:S01]  /*0f20*/  CS2R R78, SRZ ;  /* 0x00000000004e7805 */ /* 0x000fe2000001ff00 */
[----:B------:R-:W3:Y:S01]  /*0f30*/  @!P2 LDC.64 R24, c[0x0][0x228] ;  /* 0x00008a00ff18ab82 */ /* 0x000ee20000000a00 */
[----:B------:R-:W-:Y:S02]  /*0f40*/  @!P2 IADD3 R9, R9, R23, RZ ;  /* 0x000000170909a210 */ /* 0x000fe40007ffe0ff */
[----:B------:R-:W-:-:S02]  /*0f50*/  IADD3 R76, R0, 0x30, RZ ;  /* 0x00000030004c7810 */ /* 0x000fc40007ffe0ff */
[C---:B------:R-:W-:Y:S02]  /*0f60*/  IADD3 R120, R0.reuse, 0x40, RZ ;  /* 0x0000004000787810 */ /* 0x040fe40007ffe0ff */
[C---:B------:R-:W-:Y:S01]  /*0f70*/  IADD3 R121, R0.reuse, 0x50, RZ ;  /* 0x0000005000797810 */ /* 0x040fe20007ffe0ff */
[----:B------:R-:W3:Y:S01]  /*0f80*/  @!P3 LDC.64 R32, c[0x0][0x288] ;  /* 0x0000a200ff20bb82 */ /* 0x000ee20000000a00 */
[C---:B------:R-:W-:Y:S02]  /*0f90*/  IADD3 R23, R0.reuse, 0x100, RZ ;  /* 0x0000010000177810 */ /* 0x040fe40007ffe0ff */
[----:B------:R-:W-:Y:S02]  /*0fa0*/  CS2R R132, SRZ ;  /* 0x0000000000847805 */ /* 0x000fe4000001ff00 */
[----:B--2---:R-:W-:Y:S02]  /*0fb0*/  @!P5 IADD3 R6, P6, R21, R26, RZ ;  /* 0x0000001a1506d210 */ /* 0x004fe40007fde0ff */
[----:B------:R-:W-:-:S02]  /*0fc0*/  IADD3 R118, R0, 0x60, RZ ;  /* 0x0000006000767810 */ /* 0x000fc40007ffe0ff */
[----:B------:R-:W-:Y:S02]  /*0fd0*/  CS2R R134, SRZ ;  /* 0x0000000000867805 */ /* 0x000fe4000001ff00 */
[----:B------:R-:W-:Y:S02]  /*0fe0*/  ISETP.GE.U32.AND P4, PT, R23, UR18, PT ;  /* 0x0000001217007c0c */ /* 0x000fe4000bf86070 */
[C---:B------:R-:W-:Y:S02]  /*0ff0*/  IADD3 R119, R0.reuse, 0x70, RZ ;  /* 0x0000007000777810 */ /* 0x040fe40007ffe0ff */
[----:B------:R-:W-:Y:S02]  /*1000*/  CS2R R138, SRZ ;  /* 0x00000000008a7805 */ /* 0x000fe4000001ff00 */
[----:B------:R-:W-:Y:S02]  /*1010*/  SHF.R.S32.HI R21, RZ, 0x1f, R23 ;  /* 0x0000001fff157819 */ /* 0x000fe40000011417 */
[----:B------:R-:W-:-:S02]  /*1020*/  IADD3 R130, R0, 0x80, RZ ;  /* 0x0000008000827810 */ /* 0x000fc40007ffe0ff */
[----:B------:R-:W-:Y:S02]  /*1030*/  CS2R R144, SRZ ;  /* 0x0000000000907805 */ /* 0x000fe4000001ff00 */
[----:B----4-:R-:W-:Y:S02]  /*1040*/  @!P2 SHF.L.U32 R11, R8, 0x2, RZ ;  /* 0x00000002080ba819 */ /* 0x010fe400000006ff */
[----:B------:R-:W-:Y:S02]  /*1050*/  CS2R R140, SRZ ;  /* 0x00000000008c7805 */ /* 0x000fe4000001ff00 */
[----:B------:R-:W-:Y:S01]  /*1060*/  @!P5 IADD3.X R7, R16, R27, RZ, P6, !PT ;  /* 0x0000001b1007d210 */ /* 0x000fe200037fe4ff */
[----:B------:R-:W-:Y:S01]  /*1070*/  ULDC.64 UR6, c[0x0][0x248] ;  /* 0x0000920000067ab9 */ /* 0x000fe20000000a00 */
[----:B------:R-:W-:Y:S01]  /*1080*/  @!P2 SHF.L.U64.HI R16, R8, 0x2, R9 ;  /* 0x000000020810a819 */ /* 0x000fe20000010209 */
[----:B------:R-:W2:Y:S01]  /*1090*/  @!P0 LDC.64 R26, c[0x0][0x230] ;  /* 0x00008c00ff1a8b82 */ /* 0x000ea20000000a00 */
[----:B------:R-:W-:Y:S01]  /*10a0*/  ISETP.GE.AND.EX P4, PT, R21, UR19, PT, P4 ;  /* 0x0000001315007c0c */ /* 0x000fe2000bf86340 */
[----:B-1----:R-:W-:Y:S01]  /*10b0*/  @!P0 IMAD R20, R3, R30, RZ ;  /* 0x0000001e03148224 */ /* 0x002fe200078e02ff */
[----:B0-----:R-:W-:-:S02]  /*10c0*/  @!P2 IADD3 R8, P6, R11, R28, RZ ;  /* 0x0000001c0b08a210 */ /* 0x001fc40007fde0ff */
[----:B------:R-:W-:Y:S02]  /*10d0*/  @!P0 MOV R12, R84 ;  /* 0x00000054000c8202 */ /* 0x000fe40000000f00 */
[----:B------:R-:W-:Y:S01]  /*10e0*/  @!P0 MOV R13, R75 ;  /* 0x0000004b000d8202 */ /* 0x000fe20000000f00 */
[----:B---3--:R-:W-:Y:S01]  /*10f0*/  @!P3 IMAD R14, R17, R32, RZ ;  /* 0x00000020110eb224 */ /* 0x008fe200078e02ff */
[----:B------:R-:W-:Y:S01]  /*1100*/  ISETP.GT.U32.OR P4, PT, R2, 0x17f, P4 ;  /* 0x0000017f0200780c */ /* 0x000fe20002784470 */
[----:B------:R0:W5:Y:S01]  /*1110*/  @!P5 LDG.E.64 R68, desc[UR22][R6.64] ;  /* 0x000000160644d981 */ /* 0x000162000c1e1b00 */
[----:B------:R-:W-:Y:S02]  /*1120*/  @!P2 IADD3.X R9, R16, R29, RZ, P6, !PT ;  /* 0x0000001d1009a210 */ /* 0x000fe400037fe4ff */
[----:B------:R-:W-:Y:S01]  /*1130*/  @!P2 IADD3 R10, P6, R11, R24, RZ ;  /* 0x000000180b0aa210 */ /* 0x000fe20007fde0ff */
[----:B------:R-:W1:Y:S01]  /*1140*/  @!P0 LDC.64 R28, c[0x0][0x228] ;  /* 0x00008a00ff1c8b82 */ /* 0x000e620000000a00 */
[----:B------:R-:W-:-:S02]  /*1150*/  @!P0 IMAD R3, R37, R31, R20 ;  /* 0x0000001f25038224 */ /* 0x000fc400078e0214 */
[----:B------:R-:W-:Y:S01]  /*1160*/  @!P0 IMAD.WIDE.U32 R12, R37, R30, R12 ;  /* 0x0000001e250c8225 */ /* 0x000fe200078e000c */
[----:B------:R-:W-:Y:S01]  /*1170*/  @!P2 IADD3.X R11, R16, R25, RZ, P6, !PT ;  /* 0x00000019100ba210 */ /* 0x000fe200037fe4ff */
[----:B------:R3:W5:Y:S03]  /*1180*/  @!P2 LDG.E.64 R114, desc[UR22][R8.64] ;  /* 0x000000160872a981 */ /* 0x000766000c1e1b00 */
[----:B------:R-:W4:Y:S01]  /*1190*/  @!P3 LDC.64 R24, c[0x0][0x230] ;  /* 0x00008c00ff18bb82 */ /* 0x000f220000000a00 */
[----:B------:R-:W-:Y:S01]  /*11a0*/  @!P3 MOV R16, R84 ;  /* 0x000000540010b202 */ /* 0x000fe20000000f00 */
[----:B------:R3:W5:Y:S01]  /*11b0*/  @!P2 LDG.E.64 R66, desc[UR22][R10.64] ;  /* 0x000000160a42a981 */ /* 0x000762000c1e1b00 */
[----:B------:R-:W-:-:S05]  /*11c0*/  @!P3 MOV R17, R75 ;  /* 0x0000004b0011b202 */ /* 0x000fca0000000f00 */
[----:B------:R-:W0:Y:S01]  /*11d0*/  @!P3 LDC.64 R30, c[0x0][0x228] ;  /* 0x00008a00ff1ebb82 */ /* 0x000e220000000a00 */
[----:B------:R-:W-:-:S07]  /*11e0*/  @!P0 IADD3 R3, R13, R3, RZ ;  /* 0x000000030d038210 */ /* 0x000fce0007ffe0ff */
[----:B------:R-:W3:Y:S01]  /*11f0*/  @!P4 LDC.64 R34, c[0x0][0x288] ;  /* 0x0000a200ff22cb82 */ /* 0x000ee20000000a00 */
[C---:B------:R-:W-:Y:S02]  /*1200*/  @!P3 IMAD R13, R39.reuse, R33, R14 ;  /* 0x00000021270db224 */ /* 0x040fe400078e020e */
[----:B------:R-:W-:Y:S01]  /*1210*/  @!P3 IMAD.WIDE.U32 R16, R39, R32, R16 ;  /* 0x000000202710b225 */ /* 0x000fe200078e0010 */
[C---:B------:R-:W-:Y:S02]  /*1220*/  @!P0 SHF.L.U32 R15, R12.reuse, 0x2, RZ ;  /* 0x000000020c0f8819 */ /* 0x040fe400000006ff */
[----:B------:R-:W-:Y:S02]  /*1230*/  @!P0 SHF.L.U64.HI R22, R12, 0x2, R3 ;  /* 0x000000020c168819 */ /* 0x000fe40000010203 */
[----:B------:R-:W-:Y:S02]  /*1240*/  @!P3 IADD3 R13, R17, R13, RZ ;  /* 0x0000000d110db210 */ /* 0x000fe40007ffe0ff */
[----:B--2---:R-:W-:-:S02]  /*1250*/  @!P0 IADD3 R12, P5, R15, R26, RZ ;  /* 0x0000001a0f0c8210 */ /* 0x004fc40007fbe0ff */
[C---:B------:R-:W-:Y:S02]  /*1260*/  @!P3 SHF.L.U32 R3, R16.reuse, 0x2, RZ ;  /* 0x000000021003b819 */ /* 0x040fe400000006ff */
[----:B------:R-:W-:Y:S02]  /*1270*/  @!P3 SHF.L.U64.HI R20, R16, 0x2, R13 ;  /* 0x000000021014b819 */ /* 0x000fe4000001020d */
[----:B-1----:R-:W-:Y:S02]  /*1280*/  @!P0 IADD3 R14, P6, R15, R28, RZ ;  /* 0x0000001c0f0e8210 */ /* 0x002fe40007fde0ff */
[----:B------:R-:W-:Y:S02]  /*1290*/  @!P0 IADD3.X R13, R22, R27, RZ, P5, !PT ;  /* 0x0000001b160d8210 */ /* 0x000fe40002ffe4ff */
[----:B----4-:R-:W-:Y:S01]  /*12a0*/  @!P3 IADD3 R16, P5, R3, R24, RZ ;  /* 0x000000180310b210 */ /* 0x010fe20007fbe0ff */
[----:B------:R-:W1:Y:S01]  /*12b0*/  @!P4 LDC.64 R26, c[0x0][0x230] ;  /* 0x00008c00ff1acb82 */ /* 0x000e620000000a00 */
[----:B------:R-:W-:Y:S01]  /*12c0*/  IADD3 R37, R0, 0x110, RZ ;  /* 0x0000011000257810 */ /* 0x000fe20007ffe0ff */
[----:B------:R-:W5:Y:S01]  /*12d0*/  @!P0 LDG.E.64 R112, desc[UR22][R12.64] ;  /* 0x000000160c708981 */ /* 0x000f62000c1e1b00 */
[----:B------:R-:W-:-:S02]  /*12e0*/  @!P0 IADD3.X R15, R22, R29, RZ, P6, !PT ;  /* 0x0000001d160f8210 */ /* 0x000fc400037fe4ff */
[----:B0-----:R-:W-:Y:S02]  /*12f0*/  @!P3 IADD3 R4, P6, R3, R30, RZ ;  /* 0x0000001e0304b210 */ /* 0x001fe40007fde0ff */
[----:B------:R-:W-:Y:S01]  /*1300*/  @!P3 IADD3.X R17, R20, R25, RZ, P5, !PT ;  /* 0x000000191411b210 */ /* 0x000fe20002ffe4ff */
[----:B---3--:R-:W-:Y:S01]  /*1310*/  @!P4 IMAD R6, R21, R34, RZ ;  /* 0x000000221506c224 */ /* 0x008fe200078e02ff */
[----:B------:R-:W-:Y:S01]  /*1320*/  ISETP.GE.U32.AND P5, PT, R37, UR18, PT ;  /* 0x0000001225007c0c */ /* 0x000fe2000bfa6070 */
[----:B------:R-:W0:Y:S01]  /*1330*/  @!P4 LDC.64 R28, c[0x0][0x228] ;  /* 0x00008a00ff1ccb82 */ /* 0x000e220000000a00 */
[----:B------:R-:W-:Y:S01]  /*1340*/  SHF.R.S32.HI R3, RZ, 0x1f, R37 ;  /* 0x0000001fff037819 */ /* 0x000fe20000011425 */
[----:B------:R-:W-:Y:S01]  /*1350*/  @!P4 IMAD R21, R23, R35, R6 ;  /* 0x000000231715c224 */ /* 0x000fe200078e0206 */
[----:B------:R-:W-:Y:S01]  /*1360*/  @!P4 MOV R6, R84 ;  /* 0x000000540006c202 */ /* 0x000fe20000000f00 */
[----:B------:R-:W5:Y:S01]  /*1370*/  @!P0 LDG.E.64 R64, desc[UR22][R14.64] ;  /* 0x000000160e408981 */ /* 0x000f62000c1e1b00 */
[----:B------:R-:W-:-:S02]  /*1380*/  ISETP.GE.AND.EX P5, PT, R3, UR19, PT, P5 ;  /* 0x0000001303007c0c */ /* 0x000fc4000bfa6350 */
[----:B------:R-:W-:Y:S01]  /*1390*/  @!P4 MOV R7, R75 ;  /* 0x0000004b0007c202 */ /* 0x000fe20000000f00 */
[----:B------:R-:W5:Y:S01]  /*13a0*/  @!P3 LDG.E.64 R110, desc[UR22][R16.64] ;  /* 0x00000016106eb981 */ /* 0x000f62000c1e1b00 */
[----:B------:R-:W-:Y:S01]  /*13b0*/  ISETP.GT.U32.OR P5, PT, R2, 0x17f, P5 ;  /* 0x0000017f0200780c */ /* 0x000fe20002fa4470 */
[----:B------:R-:W-:Y:S01]  /*13c0*/  @!P4 IMAD.WIDE.U32 R6, R23, R34, R6 ;  /* 0x000000221706c225 */ /* 0x000fe200078e0006 */
[----:B------:R-:W-:-:S04]  /*13d0*/  IADD3 R39, R0, 0x120, RZ ;  /* 0x0000012000277810 */ /* 0x000fc80007ffe0ff */
[----:B------:R-:W-:Y:S02]  /*13e0*/  @!P4 IADD3 R7, R7, R21, RZ ;  /* 0x000000150707c210 */ /* 0x000fe40007ffe0ff */
[----:B------:R-:W-:Y:S02]  /*13f0*/  ISETP.GE.U32.AND P2, PT, R39, UR18, PT ;  /* 0x0000001227007c0c */ /* 0x000fe4000bf46070 */
[----:B------:R-:W-:Y:S02]  /*1400*/  SHF.R.S32.HI R21, RZ, 0x1f, R39 ;  /* 0x0000001fff157819 */ /* 0x000fe40000011427 */
[----:B------:R-:W-:Y:S02]  /*1410*/  @!P3 IADD3.X R5, R20, R31, RZ, P6, !PT ;  /* 0x0000001f1405b210 */ /* 0x000fe400037fe4ff */
[----:B------:R-:W2:Y:S01]  /*1420*/  @!P5 LDC.64 R30, c[0x0][0x288] ;  /* 0x0000a200ff1edb82 */ /* 0x000ea20000000a00 */
[----:B------:R-:W-:Y:S02]  /*1430*/  ISETP.GE.AND.EX P2, PT, R21, UR19, PT, P2 ;  /* 0x0000001315007c0c */ /* 0x000fe4000bf46320 */
[----:B------:R-:W-:Y:S01]  /*1440*/  @!P4 SHF.L.U32 R25, R6, 0x2, RZ ;  /* 0x000000020619c819 */ /* 0x000fe200000006ff */
[----:B------:R3:W5:Y:S01]  /*1450*/  @!P3 LDG.E.64 R62, desc[UR22][R4.64] ;  /* 0x00000016043eb981 */ /* 0x000762000c1e1b00 */
[----:B------:R-:W-:-:S02]  /*1460*/  ISETP.GT.U32.OR P2, PT, R2, 0x17f, P2 ;  /* 0x0000017f0200780c */ /* 0x000fc40001744470 */
[----:B------:R-:W-:Y:S02]  /*1470*/  @!P4 SHF.L.U64.HI R20, R6, 0x2, R7 ;  /* 0x000000020614c819 */ /* 0x000fe40000010207 */
[----:B------:R-:W-:Y:S02]  /*1480*/  ISETP.GE.U32.AND P0, PT, R41, UR18, PT ;  /* 0x0000001229007c0c */ /* 0x000fe4000bf06070 */
[----:B------:R-:W-:Y:S02]  /*1490*/  SHF.R.S32.HI R23, RZ, 0x1f, R41 ;  /* 0x0000001fff177819 */ /* 0x000fe40000011429 */
[----:B-1----:R-:W-:Y:S02]  /*14a0*/  @!P4 IADD3 R6, P6, R25, R26, RZ ;  /* 0x0000001a1906c210 */ /* 0x002fe40007fde0ff */
[----:B------:R-:W-:Y:S02]  /*14b0*/  ISETP.GE.AND.EX P0, PT, R23, UR19, PT, P0 ;  /* 0x0000001317007c0c */ /* 0x000fe4000bf06300 */
[----:B------:R-:W-:Y:S01]  /*14c0*/  @!P4 IADD3.X R7, R20, R27, RZ, P6, !PT ;  /* 0x0000001b1407c210 */ /* 0x000fe200037fe4ff */
[----:B------:R-:W1:Y:S01]  /*14d0*/  @!P2 LDC.64 R32, c[0x0][0x288] ;  /* 0x0000a200ff20ab82 */ /* 0x000e620000000a00 */
[----:B0-----:R-:W-:-:S02]  /*14e0*/  @!P4 IADD3 R8, P6, R25, R28, RZ ;  /* 0x0000001c1908c210 */ /* 0x001fc40007fde0ff */
[----:B------:R-:W-:Y:S01]  /*14f0*/  ISETP.GT.U32.OR P0, PT, R2, 0x17f, P0 ;  /* 0x0000017f0200780c */ /* 0x000fe20000704470 */
[----:B------:R0:W5:Y:S04]  /*1500*/  @!P4 LDG.E.64 R106, desc[UR22][R6.64] ;  /* 0x00000016066ac981 */ /* 0x000168000c1e1b00 */
[----:B------:R-:W4:Y:S01]  /*1510*/  @!P5 LDC.64 R24, c[0x0][0x230] ;  /* 0x00008c00ff18db82 */ /* 0x000f220000000a00 */
[----:B--2---:R-:W-:Y:S01]  /*1520*/  @!P5 IMAD R10, R3, R30, RZ ;  /* 0x0000001e030ad224 */ /* 0x004fe200078e02ff */
[----:B------:R-:W-:Y:S02]  /*1530*/  @!P4 IADD3.X R9, R20, R29, RZ, P6, !PT ;  /* 0x0000001d1409c210 */ /* 0x000fe400037fe4ff */
[----:B------:R-:W-:Y:S01]  /*1540*/  @!P5 MOV R11, R75 ;  /* 0x0000004b000bd202 */ /* 0x000fe20000000f00 */
[----:B------:R-:W-:-:S03]  /*1550*/  @!P5 IMAD R3, R37, R31, R10 ;  /* 0x0000001f2503d224 */ /* 0x000fc600078e020a */
[----:B------:R-:W2:Y:S01]  /*1560*/  @!P5 LDC.64 R26, c[0x0][0x228] ;  /* 0x00008a00ff1adb82 */ /* 0x000ea20000000a00 */
[----:B------:R-:W-:Y:S01]  /*1570*/  @!P5 MOV R10, R84 ;  /* 0x00000054000ad202 */ /* 0x000fe20000000f00 */
[----:B------:R-:W5:Y:S06]  /*1580*/  @!P4 LDG.E.64 R60, desc[UR22][R8.64] ;  /* 0x00000016083cc981 */ /* 0x000f6c000c1e1b00 */
[----:B------:R-:W0:Y:S01]  /*1590*/  @!P2 LDC.64 R28, c[0x0][0x230] ;  /* 0x00008c00ff1cab82 */ /* 0x000e220000000a00 */
[----:B------:R-:W-:Y:S01]  /*15a0*/  @!P5 IMAD.WIDE.U32 R10, R37, R30, R10 ;  /* 0x0000001e250ad225 */ /* 0x000fe200078e000a */
[----:B---3--:R-:W-:-:S06]  /*15b0*/  @!P2 MOV R4, R84 ;  /* 0x000000540004a202 */ /* 0x008fcc0000000f00 */
[----:B------:R-:W3:Y:S01]  /*15c0*/  @!P0 LDC.64 R34, c[0x0][0x288] ;  /* 0x0000a200ff228b82 */ /* 0x000ee20000000a00 */
[----:B------:R-:W-:Y:S01]  /*15d0*/  @!P5 IADD3 R11, R11, R3, RZ ;  /* 0x000000030b0bd210 */ /* 0x000fe20007ffe0ff */
[-C--:B-1----:R-:W-:Y:S01]  /*15e0*/  @!P2 IMAD R12, R21, R32.reuse, RZ ;  /* 0x00000020150ca224 */ /* 0x082fe200078e02ff */
[C---:B------:R-:W-:Y:S02]  /*15f0*/  @!P5 SHF.L.U32 R13, R10.reuse, 0x2, RZ ;  /* 0x000000020a0dd819 */ /* 0x040fe400000006ff */
[----:B------:R-:W-:Y:S02]  /*1600*/  @!P2 MOV R5, R75 ;  /* 0x0000004b0005a202 */ /* 0x000fe40000000f00 */
[----:B------:R-:W-:Y:S01]  /*1610*/  @!P5 SHF.L.U64.HI R14, R10, 0x2, R11 ;  /* 0x000000020a0ed819 */ /* 0x000fe2000001020b */
[C---:B------:R-:W-:Y:S01]  /*1620*/  @!P2 IMAD R15, R39.reuse, R33, R12 ;  /* 0x00000021270fa224 */ /* 0x040fe200078e020c */
[----:B------:R-:W-:Y:S01]  /*1630*/  IADD3 R37, R0, 0xf0, RZ ;  /* 0x000000f000257810 */ /* 0x000fe20007ffe0ff */
[----:B------:R-:W-:Y:S01]  /*1640*/  @!P2 IMAD.WIDE.U32 R4, R39, R32, R4 ;  /* 0x000000202704a225 */ /* 0x000fe200078e0004 */
[----:B----4-:R-:W-:Y:S01]  /*1650*/  @!P5 IADD3 R10, P6, R13, R24, RZ ;  /* 0x000000180d0ad210 */ /* 0x010fe20007fde0ff */
[----:B------:R-:W1:Y:S01]  /*1660*/  @!P2 LDC.64 R30, c[0x0][0x228] ;  /* 0x00008a00ff1eab82 */ /* 0x000e620000000a00 */
[----:B------:R-:W-:-:S02]  /*1670*/  ISETP.GE.U32.AND P3, PT, R37, UR18, PT ;  /* 0x0000001225007c0c */ /* 0x000fc4000bf66070 */
[----:B------:R-:W-:Y:S02]  /*1680*/  SHF.R.S32.HI R3, RZ, 0x1f, R37 ;  /* 0x0000001fff037819 */ /* 0x000fe40000011425 */
[----:B------:R-:W-:Y:S02]  /*1690*/  @!P5 IADD3.X R11, R14, R25, RZ, P6, !PT ;  /* 0x000000190e0bd210 */ /* 0x000fe400037fe4ff */
[----:B--2---:R-:W-:Y:S01]  /*16a0*/  @!P5 IADD3 R12, P6, R13, R26, RZ ;  /* 0x0000001a0d0cd210 */ /* 0x004fe20007fde0ff */
[----:B------:R-:W2:Y:S01]  /*16b0*/  @!P0 LDC.64 R32, c[0x0][0x230] ;  /* 0x00008c00ff208b82 */ /* 0x000ea20000000a00 */
[----:B------:R-:W-:Y:S01]  /*16c0*/  @!P2 IADD3 R5, R5, R15, RZ ;  /* 0x0000000f0505a210 */ /* 0x000fe20007ffe0ff */
[----:B------:R-:W5:Y:S01]  /*16d0*/  @!P5 LDG.E.64 R104, desc[UR22][R10.64] ;  /* 0x000000160a68d981 */ /* 0x000f62000c1e1b00 */
[----:B------:R-:W-:Y:S02]  /*16e0*/  @!P2 SHF.L.U32 R17, R4, 0x2, RZ ;  /* 0x000000020411a819 */ /* 0x000fe400000006ff */
[----:B------:R-:W-:-:S02]  /*16f0*/  ISETP.GE.AND.EX P3, PT, R3, UR19, PT, P3 ;  /* 0x0000001303007c0c */ /* 0x000fc4000bf66330 */
[----:B------:R-:W-:Y:S02]  /*1700*/  @!P5 IADD3.X R13, R14, R27, RZ, P6, !PT ;  /* 0x0000001b0e0dd210 */ /* 0x000fe400037fe4ff */
[----:B------:R-:W-:Y:S02]  /*1710*/  @!P2 SHF.L.U64.HI R20, R4, 0x2, R5 ;  /* 0x000000020414a819 */ /* 0x000fe40000010205 */
[----:B0-----:R-:W-:Y:S01]  /*1720*/  @!P2 IADD3 R14, P6, R17, R28, RZ ;  /* 0x0000001c110ea210 */ /* 0x001fe20007fde0ff */
[----:B---3--:R-:W-:Y:S01]  /*1730*/  @!P0 IMAD R16, R23, R34, RZ ;  /* 0x0000002217108224 */ /* 0x008fe200078e02ff */
[----:B------:R-:W-:Y:S01]  /*1740*/  ISETP.GT.U32.OR P3, PT, R2, 0x17f, P3 ;  /* 0x0000017f0200780c */ /* 0x000fe20001f64470 */
[----:B------:R0:W5:Y:S01]  /*1750*/  @!P5 LDG.E.64 R58, desc[UR22][R12.64] ;  /* 0x000000160c3ad981 */ /* 0x000162000c1e1b00 */
[----:B------:R-:W-:Y:S02]  /*1760*/  @!P2 IADD3.X R15, R20, R29, RZ, P6, !PT ;  /* 0x0000001d140fa210 */ /* 0x000fe400037fe4ff */
[----:B------:R-:W3:Y:S01]  /*1770*/  @!P0 LDC.64 R28, c[0x0][0x228] ;  /* 0x00008a00ff1c8b82 */ /* 0x000ee20000000a00 */
[----:B------:R-:W-:Y:S01]  /*1780*/  @!P0 IMAD R21, R41, R35, R16 ;  /* 0x0000002329158224 */ /* 0x000fe200078e0210 */
[----:B------:R-:W-:Y:S01]  /*1790*/  IADD3 R35, R0, 0x160, RZ ;  /* 0x0000016000237810 */ /* 0x000fe20007ffe0ff */
[----:B------:R-:W5:Y:S01]  /*17a0*/  @!P2 LDG.E.64 R102, desc[UR22][R14.64] ;  /* 0x000000160e66a981 */ /* 0x000f62000c1e1b00 */
[----:B------:R-:W-:-:S02]  /*17b0*/  @!P0 MOV R4, R84 ;  /* 0x0000005400048202 */ /* 0x000fc40000000f00 */
[----:B------:R-:W-:Y:S02]  /*17c0*/  @!P0 MOV R5, R75 ;  /* 0x0000004b00058202 */ /* 0x000fe40000000f00 */
[----:B------:R-:W-:Y:S01]  /*17d0*/  ISETP.GE.U32.AND P4, PT, R35, UR18, PT ;  /* 0x0000001223007c0c */ /* 0x000fe2000bf86070 */
[----:B------:R-:W4:Y:S01]  /*17e0*/  @!P3 LDC.64 R26, c[0x0][0x288] ;  /* 0x0000a200ff1abb82 */ /* 0x000f220000000a00 */
[----:B------:R-:W-:Y:S01]  /*17f0*/  SHF.R.S32.HI R25, RZ, 0x1f, R35 ;  /* 0x0000001fff197819 */ /* 0x000fe20000011423 */
[----:B------:R-:W-:Y:S01]  /*1800*/  @!P0 IMAD.WIDE.U32 R4, R41, R34, R4 ;  /* 0x0000002229048225 */ /* 0x000fe200078e0004 */
[----:B-1----:R-:W-:Y:S02]  /*1810*/  @!P2 IADD3 R16, P6, R17, R30, RZ ;  /* 0x0000001e1110a210 */ /* 0x002fe40007fde0ff */
[----:B------:R-:W-:Y:S02]  /*1820*/  ISETP.GE.AND.EX P4, PT, R25, UR19, PT, P4 ;  /* 0x0000001319007c0c */ /* 0x000fe4000bf86340 */
[----:B------:R-:W-:-:S02]  /*1830*/  @!P0 IADD3 R5, R5, R21, RZ ;  /* 0x0000001505058210 */ /* 0x000fc40007ffe0ff */
[----:B------:R-:W-:Y:S02]  /*1840*/  @!P0 SHF.L.U32 R23, R4, 0x2, RZ ;  /* 0x0000000204178819 */ /* 0x000fe400000006ff */
[----:B------:R-:W-:Y:S02]  /*1850*/  ISETP.GT.U32.OR P4, PT, R2, 0x17f, P4 ;  /* 0x0000017f0200780c */ /* 0x000fe40002784470 */
[----:B------:R-:W-:Y:S02]  /*1860*/  @!P2 IADD3.X R17, R20, R31, RZ, P6, !PT ;  /* 0x0000001f1411a210 */ /* 0x000fe400037fe4ff */
[----:B------:R-:W-:Y:S02]  /*1870*/  @!P0 SHF.L.U64.HI R4, R4, 0x2, R5 ;  /* 0x0000000204048819 */ /* 0x000fe40000010205 */
[----:B--2---:R-:W-:Y:S01]  /*1880*/  @!P0 IADD3 R20, P6, R23, R32, RZ ;  /* 0x0000002017148210 */ /* 0x004fe20007fde0ff */
[----:B------:R1:W5:Y:S03]  /*1890*/  @!P2 LDG.E.64 R56, desc[UR22][R16.64] ;  /* 0x000000161038a981 */ /* 0x000366000c1e1b00 */
[----:B------:R-:W-:-:S02]  /*18a0*/  @!P0 IADD3.X R21, R4, R33, RZ, P6, !PT ;  /* 0x0000002104158210 */ /* 0x000fc400037fe4ff */
[----:B---3--:R-:W-:Y:S01]  /*18b0*/  @!P0 IADD3 R22, P6, R23, R28, RZ ;  /* 0x0000001c17168210 */ /* 0x008fe20007fde0ff */
[----:B----4-:R-:W-:Y:S01]  /*18c0*/  @!P3 IMAD R6, R3, R26, RZ ;  /* 0x0000001a0306b224 */ /* 0x010fe200078e02ff */
[----:B------:R-:W-:Y:S01]  /*18d0*/  @!P3 MOV R5, R75 ;  /* 0x0000004b0005b202 */ /* 0x000fe20000000f00 */
[----:B0-----:R-:W0:Y:S01]  /*18e0*/  @!P4 LDC.64 R12, c[0x0][0x230] ;  /* 0x00008c00ff0ccb82 */ /* 0x001e220000000a00 */
[----:B------:R-:W-:Y:S01]  /*18f0*/  @!P0 IADD3.X R23, R4, R29, RZ, P6, !PT ;  /* 0x0000001d04178210 */ /* 0x000fe200037fe4ff */
[C---:B------:R-:W-:Y:S01]  /*1900*/  @!P3 IMAD R3, R37.reuse, R27, R6 ;  /* 0x0000001b2503b224 */ /* 0x040fe200078e0206 */
[----:B------:R-:W-:Y:S01]  /*1910*/  @!P3 MOV R4, R84 ;  /* 0x000000540004b202 */ /* 0x000fe20000000f00 */
[----:B------:R2:W5:Y:S04]  /*1920*/  @!P0 LDG.E.64 R100, desc[UR22][R20.64] ;  /* 0x0000001614648981 */ /* 0x000568000c1e1b00 */
[----:B------:R-:W3:Y:S01]  /*1930*/  @!P4 LDC.64 R28, c[0x0][0x288] ;  /* 0x0000a200ff1ccb82 */ /* 0x000ee20000000a00 */
[----:B------:R-:W-:Y:S01]  /*1940*/  IADD3 R33, R0, 0x190, RZ ;  /* 0x0000019000217810 */ /* 0x000fe20007ffe0ff */
[----:B------:R-:W-:Y:S01]  /*1950*/  @!P3 IMAD.WIDE.U32 R4, R37, R26, R4 ;  /* 0x0000001a2504b225 */ /* 0x000fe200078e0004 */
[----:B------:R4:W5:Y:S02]  /*1960*/  @!P0 LDG.E.64 R54, desc[UR22][R22.64] ;  /* 0x0000001616368981 */ /* 0x000964000c1e1b00 */
[----:B------:R-:W-:-:S03]  /*1970*/  ISETP.GE.U32.AND P5, PT, R33, UR18, PT ;  /* 0x0000001221007c0c */ /* 0x000fc6000bfa6070 */
[----:B------:R-:W2:Y:S01]  /*1980*/  @!P3 LDC.64 R6, c[0x0][0x230] ;  /* 0x00008c00ff06bb82 */ /* 0x000ea20000000a00 */
[----:B------:R-:W-:Y:S02]  /*1990*/  SHF.R.S32.HI R157, RZ, 0x1f, R33 ;  /* 0x0000001fff9d7819 */ /* 0x000fe40000011421 */
[----:B------:R-:W-:Y:S02]  /*19a0*/  @!P3 IADD3 R3, R5, R3, RZ ;  /* 0x000000030503b210 */ /* 0x000fe40007ffe0ff */
[----:B------:R-:W-:Y:S02]  /*19b0*/  ISETP.GE.AND.EX P5, PT, R157, UR19, PT, P5 ;  /* 0x000000139d007c0c */ /* 0x000fe4000bfa6350 */
[----:B------:R-:W-:Y:S01]  /*19c0*/  @!P3 SHF.L.U32 R9, R4, 0x2, RZ ;  /* 0x000000020409b819 */ /* 0x000fe200000006ff */
[----:B------:R-:W4:Y:S01]  /*19d0*/  @!P3 LDC.64 R26, c[0x0][0x228] ;  /* 0x00008a00ff1abb82 */ /* 0x000f220000000a00 */
[----:B------:R-:W-:Y:S02]  /*19e0*/  ISETP.GT.U32.OR P5, PT, R2, 0x17f, P5 ;  /* 0x0000017f0200780c */ /* 0x000fe40002fa4470 */
[----:B------:R-:W-:Y:S01]  /*19f0*/  @!P3 SHF.L.U64.HI R24, R4, 0x2, R3 ;  /* 0x000000020418b819 */ /* 0x000fe20000010203 */
[----:B---3--:R-:W-:Y:S01]  /*1a00*/  @!P4 IMAD R4, R25, R28, RZ ;  /* 0x0000001c1904c224 */ /* 0x008fe200078e02ff */
[----:B------:R-:W-:-:S03]  /*1a10*/  @!P4 MOV R5, R75 ;  /* 0x0000004b0005c202 */ /* 0x000fc60000000f00 */
[----:B-1----:R-:W1:Y:S01]  /*1a20*/  @!P4 LDC.64 R16, c[0x0][0x228] ;  /* 0x00008a00ff10cb82 */ /* 0x002e620000000a00 */
[----:B------:R-:W-:Y:S01]  /*1a30*/  @!P4 IMAD R3, R35, R29, R4 ;  /* 0x0000001d2303c224 */ /* 0x000fe200078e0204 */
[----:B------:R-:W-:Y:S02]  /*1a40*/  @!P4 MOV R4, R84 ;  /* 0x000000540004c202 */ /* 0x000fe40000000f00 */
[----:B--2---:R-:W-:-:S03]  /*1a50*/  @!P3 IADD3 R6, P2, R9, R6, RZ ;  /* 0x000000060906b210 */ /* 0x004fc60007f5e0ff */
[----:B------:R-:W-:Y:S01]  /*1a60*/  @!P4 IMAD.WIDE.U32 R4, R35, R28, R4 ;  /* 0x0000001c2304c225 */ /* 0x000fe200078e0004 */
[----:B------:R-:W-:Y:S01]  /*1a70*/  IADD3 R35, R0, 0x1a0, RZ ;  /* 0x000001a000237810 */ /* 0x000fe20007ffe0ff */
[----:B------:R-:W2:Y:S01]  /*1a80*/  @!P5 LDC.64 R28, c[0x0][0x288] ;  /* 0x0000a200ff1cdb82 */ /* 0x000ea20000000a00 */
[----:B------:R-:W-:Y:S02]  /*1a90*/  @!P3 IADD3.X R7, R24, R7, RZ, P2, !PT ;  /* 0x000000071807b210 */ /* 0x000fe400017fe4ff */
[----:B------:R-:W-:Y:S02]  /*1aa0*/  ISETP.GE.U32.AND P2, PT, R35, UR18, PT ;  /* 0x0000001223007c0c */ /* 0x000fe4000bf46070 */
[----:B------:R-:W-:Y:S01]  /*1ab0*/  SHF.R.S32.HI R156, RZ, 0x1f, R35 ;  /* 0x0000001fff9c7819 */ /* 0x000fe20000011423 */
[----:B------:R3:W5:Y:S03]  /*1ac0*/  @!P3 LDG.E.64 R108, desc[UR22][R6.64] ;  /* 0x00000016066cb981 */ /* 0x000766000c1e1b00 */
[----:B------:R-:W-:-:S02]  /*1ad0*/  ISETP.GE.AND.EX P2, PT, R156, UR19, PT, P2 ;  /* 0x000000139c007c0c */ /* 0x000fc4000bf46320 */
[----:B----4-:R-:W-:Y:S02]  /*1ae0*/  @!P3 IADD3 R8, P6, R9, R26, RZ ;  /* 0x0000001a0908b210 */ /* 0x010fe40007fde0ff */
[----:B------:R-:W-:Y:S02]  /*1af0*/  ISETP.GT.U32.OR P2, PT, R2, 0x17f, P2 ;  /* 0x0000017f0200780c */ /* 0x000fe40001744470 */
[----:B------:R-:W-:Y:S02]  /*1b00*/  IADD3 R37, R0, 0x1b0, RZ ;  /* 0x000001b000257810 */ /* 0x000fe40007ffe0ff */
[----:B------:R-:W-:Y:S02]  /*1b10*/  @!P4 IADD3 R3, R5, R3, RZ ;  /* 0x000000030503c210 */ /* 0x000fe40007ffe0ff */
[----:B------:R-:W-:Y:S02]  /*1b20*/  @!P3 IADD3.X R9, R24, R27, RZ, P6, !PT ;  /* 0x0000001b1809b210 */ /* 0x000fe400037fe4ff */
[----:B------:R-:W-:Y:S01]  /*1b30*/  @!P4 SHF.L.U32 R11, R4, 0x2, RZ ;  /* 0x00000002040bc819 */ /* 0x000fe200000006ff */
[----:B------:R-:W4:Y:S01]  /*1b40*/  @!P5 LDC.64 R24, c[0x0][0x230] ;  /* 0x00008c00ff18db82 */ /* 0x000f220000000a00 */
[----:B------:R-:W-:Y:S01]  /*1b50*/  ISETP.GE.U32.AND P0, PT, R37, UR18, PT ;  /* 0x0000001225007c0c */ /* 0x000fe2000bf06070 */
[----:B------:R3:W5:Y:S01]  /*1b60*/  @!P3 LDG.E.64 R52, desc[UR22][R8.64] ;  /* 0x000000160834b981 */ /* 0x000762000c1e1b00 */
[----:B------:R-:W-:-:S02]  /*1b70*/  SHF.R.S32.HI R155, RZ, 0x1f, R37 ;  /* 0x0000001fff9b7819 */ /* 0x000fc40000011425 */
[----:B------:R-:W-:Y:S02]  /*1b80*/  @!P4 SHF.L.U64.HI R14, R4, 0x2, R3 ;  /* 0x00000002040ec819 */ /* 0x000fe40000010203 */
[----:B0-----:R-:W-:Y:S01]  /*1b90*/  @!P4 IADD3 R4, P6, R11, R12, RZ ;  /* 0x0000000c0b04c210 */ /* 0x001fe20007fde0ff */
[----:B--2---:R-:W-:Y:S01]  /*1ba0*/  @!P5 IMAD R12, R157, R28, RZ ;  /* 0x0000001c9d0cd224 */ /* 0x004fe200078e02ff */
[----:B------:R-:W-:Y:S01]  /*1bb0*/  ISETP.GE.AND.EX P0, PT, R155, UR19, PT, P0 ;  /* 0x000000139b007c0c */ /* 0x000fe2000bf06300 */
[----:B------:R-:W0:Y:S01]  /*1bc0*/  @!P2 LDC.64 R30, c[0x0][0x288] ;  /* 0x0000a200ff1eab82 */ /* 0x000e220000000a00 */
[----:B------:R-:W-:Y:S01]  /*1bd0*/  @!P4 IADD3.X R5, R14, R13, RZ, P6, !PT ;  /* 0x0000000d0e05c210 */ /* 0x000fe200037fe4ff */
[C---:B------:R-:W-:Y:S01]  /*1be0*/  @!P5 IMAD R3, R33.reuse, R29, R12 ;  /* 0x0000001d2103d224 */ /* 0x040fe200078e020c */
[----:B------:R-:W-:Y:S02]  /*1bf0*/  ISETP.GT.U32.OR P0, PT, R2, 0x17f, P0 ;  /* 0x0000017f0200780c */ /* 0x000fe40000704470 */
[----:B------:R-:W-:Y:S01]  /*1c00*/  @!P5 MOV R12, R84 ;  /* 0x00000054000cd202 */ /* 0x000fe20000000f00 */
[----:B------:R2:W5:Y:S01]  /*1c10*/  @!P4 LDG.E.64 R94, desc[UR22][R4.64] ;  /* 0x00000016045ec981 */ /* 0x000562000c1e1b00 */
[----:B------:R-:W-:Y:S01]  /*1c20*/  @!P5 MOV R13, R75 ;  /* 0x0000004b000dd202 */ /* 0x000fe20000000f00 */
[----:B------:R-:W2:Y:S02]  /*1c30*/  @!P5 LDC.64 R26, c[0x0][0x228] ;  /* 0x00008a00ff1adb82 */ /* 0x000ea40000000a00 */
[----:B------:R-:W-:Y:S01]  /*1c40*/  @!P5 IMAD.WIDE.U32 R12, R33, R28, R12 ;  /* 0x0000001c210cd225 */ /* 0x000fe200078e000c */
[----:B-1----:R-:W-:-:S05]  /*1c50*/  @!P4 IADD3 R10, P6, R11, R16, RZ ;  /* 0x000000100b0ac210 */ /* 0x002fca0007fde0ff */
[----:B------:R-:W1:Y:S01]  /*1c60*/  @!P0 LDC.64 R32, c[0x0][0x288] ;  /* 0x0000a200ff208b82 */ /* 0x000e620000000a00 */
[----:B------:R-:W-:Y:S02]  /*1c70*/  @!P5 IADD3 R3, R13, R3, RZ ;  /* 0x000000030d03d210 */ /* 0x000fe40007ffe0ff */
[C---:B------:R-:W-:Y:S02]  /*1c80*/  @!P5 SHF.L.U32 R15, R12.reuse, 0x2, RZ ;  /* 0x000000020c0fd819 */ /* 0x040fe400000006ff */
[----:B------:R-:W-:Y:S02]  /*1c90*/  @!P5 SHF.L.U64.HI R16, R12, 0x2, R3 ;  /* 0x000000020c10d819 */ /* 0x000fe40000010203 */
[----:B----4-:R-:W-:Y:S02]  /*1ca0*/  @!P5 IADD3 R12, P3, R15, R24, RZ ;  /* 0x000000180f0cd210 */ /* 0x010fe40007f7e0ff */
[----:B------:R-:W-:Y:S01]  /*1cb0*/  IADD3 R39, R0, 0x1c0, RZ ;  /* 0x000001c000277810 */ /* 0x000fe20007ffe0ff */
[----:B0-----:R-:W-:Y:S01]  /*1cc0*/  @!P2 IMAD R20, R156, R30, RZ ;  /* 0x0000001e9c14a224 */ /* 0x001fe200078e02ff */
[----:B------:R-:W-:Y:S01]  /*1cd0*/  @!P5 IADD3.X R13, R16, R25, RZ, P3, !PT ;  /* 0x00000019100dd210 */ /* 0x000fe20001ffe4ff */
[----:B------:R-:W0:Y:S01]  /*1ce0*/  @!P2 LDC.64 R22, c[0x0][0x230] ;  /* 0x00008c00ff16ab82 */ /* 0x000e220000000a00 */
[----:B------:R-:W-:-:S02]  /*1cf0*/  ISETP.GE.U32.AND P3, PT, R39, UR18, PT ;  /* 0x0000001227007c0c */ /* 0x000fc4000bf66070 */
[----:B------:R-:W-:Y:S02]  /*1d00*/  SHF.R.S32.HI R154, RZ, 0x1f, R39 ;  /* 0x0000001fff9a7819 */ /* 0x000fe40000011427 */
[----:B---3--:R-:W-:Y:S02]  /*1d10*/  @!P2 MOV R6, R84 ;  /* 0x000000540006a202 */ /* 0x008fe40000000f00 */
[----:B------:R-:W-:Y:S01]  /*1d20*/  @!P2 MOV R7, R75 ;  /* 0x0000004b0007a202 */ /* 0x000fe20000000f00 */
[C---:B------:R-:W-:Y:S01]  /*1d30*/  @!P2 IMAD R3, R35.reuse, R31, R20 ;  /* 0x0000001f2303a224 */ /* 0x040fe200078e0214 */
[----:B------:R-:W-:Y:S01]  /*1d40*/  ISETP.GE.AND.EX P3, PT, R154, UR19, PT, P3 ;  /* 0x000000139a007c0c */ /* 0x000fe2000bf66330 */
[----:B------:R-:W5:Y:S01]  /*1d50*/  @!P5 LDG.E.64 R88, desc[UR22][R12.64] ;  /* 0x000000160c58d981 */ /* 0x000f62000c1e1b00 */
[----:B------:R-:W-:Y:S01]  /*1d60*/  @!P4 IADD3.X R11, R14, R17, RZ, P6, !PT ;  /* 0x000000110e0bc210 */ /* 0x000fe200037fe4ff */
[----:B------:R-:W-:Y:S01]  /*1d70*/  @!P2 IMAD.WIDE.U32 R6, R35, R30, R6 ;  /* 0x0000001e2306a225 */ /* 0x000fe200078e0006 */
[----:B--2---:R-:W-:Y:S01]  /*1d80*/  @!P5 IADD3 R14, P6, R15, R26, RZ ;  /* 0x0000001a0f0ed210 */ /* 0x004fe20007fde0ff */
[----:B------:R-:W2:Y:S01]  /*1d90*/  @!P2 LDC.64 R28, c[0x0][0x228] ;  /* 0x00008a00ff1cab82 */ /* 0x000ea20000000a00 */
[----:B------:R-:W-:Y:S01]  /*1da0*/  ISETP.GT.U32.OR P3, PT, R2, 0x17f, P3 ;  /* 0x0000017f0200780c */ /* 0x000fe20001f64470 */
[----:B------:R-:W5:Y:S01]  /*1db0*/  @!P4 LDG.E.64 R50, desc[UR22][R10.64] ;  /* 0x000000160a32c981 */ /* 0x000f62000c1e1b00 */
[----:B------:R-:W-:-:S02]  /*1dc0*/  @!P5 IADD3.X R15, R16, R27, RZ, P6, !PT ;  /* 0x0000001b100fd210 */ /* 0x000fc400037fe4ff */
[----:B------:R-:W-:Y:S02]  /*1dd0*/  @!P2 IADD3 R3, R7, R3, RZ ;  /* 0x000000030703a210 */ /* 0x000fe40007ffe0ff */
[----:B------:R-:W-:Y:S01]  /*1de0*/  IADD3 R31, R0, 0x1d0, RZ ;  /* 0x000001d0001f7810 */ /* 0x000fe20007ffe0ff */
[----:B------:R3:W5:Y:S01]  /*1df0*/  @!P5 LDG.E.64 R48, desc[UR22][R14.64] ;  /* 0x000000160e30d981 */ /* 0x000762000c1e1b00 */
[C---:B------:R-:W-:Y:S01]  /*1e00*/  @!P2 SHF.L.U32 R25, R6.reuse, 0x2, RZ ;  /* 0x000000020619a819 */ /* 0x040fe200000006ff */
[----:B------:R-:W4:Y:S01]  /*1e10*/  @!P0 LDC.64 R20, c[0x0][0x228] ;  /* 0x00008a00ff148b82 */ /* 0x000f220000000a00 */
[----:B------:R-:W-:Y:S01]  /*1e20*/  @!P2 SHF.L.U64.HI R8, R6, 0x2, R3 ;  /* 0x000000020608a819 */ /* 0x000fe20000010203 */
[----:B-1----:R-:W-:Y:S01]  /*1e30*/  @!P0 IMAD R6, R155, R32, RZ ;  /* 0x000000209b068224 */ /* 0x002fe200078e02ff */
[----:B------:R-:W-:Y:S02]  /*1e40*/  ISETP.GE.U32.AND P5, PT, R31, UR18, PT ;  /* 0x000000121f007c0c */ /* 0x000fe4000bfa6070 */
[----:B------:R-:W-:Y:S01]  /*1e50*/  SHF.R.S32.HI R153, RZ, 0x1f, R31 ;  /* 0x0000001fff997819 */ /* 0x000fe2000001141f */
[----:B------:R-:W-:Y:S01]  /*1e60*/  @!P0 IMAD R3, R37, R33, R6 ;  /* 0x0000002125038224 */ /* 0x000fe200078e0206 */
[----:B------:R-:W-:Y:S01]  /*1e70*/  @!P0 MOV R4, R84 ;  /* 0x0000005400048202 */ /* 0x000fe20000000f00 */
[----:B------:R-:W1:Y:S01]  /*1e80*/  @!P3 LDC.64 R6, c[0x0][0x288] ;  /* 0x0000a200ff06bb82 */ /* 0x000e620000000a00 */
[----:B------:R-:W-:-:S02]  /*1e90*/  ISETP.GE.AND.EX P5, PT, R153, UR19, PT, P5 ;  /* 0x0000001399007c0c */ /* 0x000fc4000bfa6350 */
[----:B------:R-:W-:Y:S02]  /*1ea0*/  @!P0 MOV R5, R75 ;  /* 0x0000004b00058202 */ /* 0x000fe40000000f00 */
[----:B------:R-:W-:Y:S02]  /*1eb0*/  ISETP.GT.U32.OR P5, PT, R2, 0x17f, P5 ;  /* 0x0000017f0200780c */ /* 0x000fe40002fa4470 */
[----:B0-----:R-:W-:Y:S01]  /*1ec0*/  @!P2 IADD3 R16, P4, R25, R22, RZ ;  /* 0x000000161910a210 */ /* 0x001fe20007f9e0ff */
[----:B---3--:R-:W0:Y:S01]  /*1ed0*/  @!P0 LDC.64 R14, c[0x0][0x230] ;  /* 0x00008c00ff0e8b82 */ /* 0x008e220000000a00 */
[----:B------:R-:W-:Y:S01]  /*1ee0*/  IADD3 R33, R0, 0x1e0, RZ ;  /* 0x000001e000217810 */ /* 0x000fe20007ffe0ff */
[----:B------:R-:W-:Y:S01]  /*1ef0*/  @!P0 IMAD.WIDE.U32 R4, R37, R32, R4 ;  /* 0x0000002025048225 */ /* 0x000fe200078e0004 */
[----:B------:R-:W-:Y:S02]  /*1f00*/  @!P2 IADD3.X R17, R8, R23, RZ, P4, !PT ;  /* 0x000000170811a210 */ /* 0x000fe400027fe4ff */
[----:B------:R-:W-:-:S02]  /*1f10*/  ISETP.GE.U32.AND P4, PT, R33, UR18, PT ;  /* 0x0000001221007c0c */ /* 0x000fc4000bf86070 */
[----:B------:R-:W-:Y:S01]  /*1f20*/  SHF.R.S32.HI R152, RZ, 0x1f, R33 ;  /* 0x0000001fff987819 */ /* 0x000fe20000011421 */
[----:B------:R-:W3:Y:S01]  /*1f30*/  @!P3 LDC.64 R12, c[0x0][0x230] ;  /* 0x00008c00ff0cbb82 */ /* 0x000ee20000000a00 */
[----:B------:R-:W-:Y:S01]  /*1f40*/  @!P0 IADD3 R3, R5, R3, RZ ;  /* 0x0000000305038210 */ /* 0x000fe20007ffe0ff */
[----:B------:R4:W5:Y:S01]  /*1f50*/  @!P2 LDG.E.64 R86, desc[UR22][R16.64] ;  /* 0x000000161056a981 */ /* 0x000962000c1e1b00 */
[----:B------:R-:W-:Y:S02]  /*1f60*/  ISETP.GE.AND.EX P4, PT, R152, UR19, PT, P4 ;  /* 0x0000001398007c0c */ /* 0x000fe4000bf86340 */
[C---:B------:R-:W-:Y:S02]  /*1f70*/  @!P0 SHF.L.U32 R27, R4.reuse, 0x2, RZ ;  /* 0x00000002041b8819 */ /* 0x040fe400000006ff */
[----:B------:R-:W-:Y:S01]  /*1f80*/  @!P0 SHF.L.U64.HI R26, R4, 0x2, R3 ;  /* 0x00000002041a8819 */ /* 0x000fe20000010203 */
[----:B------:R-:W3:Y:S01]  /*1f90*/  @!P3 LDC.64 R22, c[0x0][0x228] ;  /* 0x00008a00ff16bb82 */ /* 0x000ee20000000a00 */
[----:B------:R-:W-:-:S02]  /*1fa0*/  ISETP.GT.U32.OR P4, PT, R2, 0x17f, P4 ;  /* 0x0000017f0200780c */ /* 0x000fc40002784470 */
[----:B--2---:R-:W-:-:S05]  /*1fb0*/  @!P2 IADD3 R24, P6, R25, R28, RZ ;  /* 0x0000001c1918a210 */ /* 0x004fca0007fde0ff */
[----:B------:R-:W2:Y:S01]  /*1fc0*/  @!P5 LDC.64 R4, c[0x0][0x288] ;  /* 0x0000a200ff04db82 */ /* 0x000ea20000000a00 */
[----:B------:R-:W-:Y:S01]  /*1fd0*/  @!P2 IADD3.X R25, R8, R29, RZ, P6, !PT ;  /* 0x0000001d0819a210 */ /* 0x000fe200037fe4ff */
[----:B-1----:R-:W-:Y:S01]  /*1fe0*/  @!P3 IMAD R8, R154, R6, RZ ;  /* 0x000000069a08b224 */ /* 0x002fe200078e02ff */
[----:B------:R-:W-:Y:S02]  /*1ff0*/  IADD3 R3, R0, 0x170, RZ ;  /* 0x0000017000037810 */ /* 0x000fe40007ffe0ff */
[----:B0-----:R-:W-:Y:S01]  /*2000*/  @!P0 IADD3 R14, P6, R27, R14, RZ ;  /* 0x0000000e1b0e8210 */ /* 0x001fe20007fde0ff */
[----:B------:R-:W-:Y:S01]  /*2010*/  @!P3 IMAD R29, R39, R7, R8 ;  /* 0x00000007271db224 */ /* 0x000fe200078e0208 */
[----:B------:R2:W5:Y:S01]  /*2020*/  @!P2 LDG.E.64 R46, desc[UR22][R24.64] ;  /* 0x00000016182ea981 */ /* 0x000562000c1e1b00 */
[----:B------:R-:W-:Y:S01]  /*2030*/  @!P3 MOV R10, R84 ;  /* 0x00000054000ab202 */ /* 0x000fe20000000f00 */
[----:B------:R-:W0:Y:S01]  /*2040*/  @!P4 LDC.64 R8, c[0x0][0x288] ;  /* 0x0000a200ff08cb82 */ /* 0x000e220000000a00 */
[----:B------:R-:W-:-:S02]  /*2050*/  @!P3 MOV R11, R75 ;  /* 0x0000004b000bb202 */ /* 0x000fc40000000f00 */
[----:B------:R-:W-:Y:S02]  /*2060*/  ISETP.GE.U32.AND P2, PT, R3, UR18, PT ;  /* 0x0000001203007c0c */ /* 0x000fe4000bf46070 */
[----:B------:R-:W-:Y:S01]  /*2070*/  SHF.R.S32.HI R159, RZ, 0x1f, R3 ;  /* 0x0000001fff9f7819 */ /* 0x000fe20000011403 */
[----:B------:R-:W-:Y:S01]  /*2080*/  @!P3 IMAD.WIDE.U32 R6, R39, R6, R10 ;  /* 0x000000062706b225 */ /* 0x000fe200078e000a */
[----:B------:R-:W-:Y:S01]  /*2090*/  @!P0 IADD3.X R15, R26, R15, RZ, P6, !PT ;  /* 0x0000000f1a0f8210 */ /* 0x000fe200037fe4ff */
[----:B------:R-:W1:Y:S01]  /*20a0*/  @!P5 LDC.64 R10, c[0x0][0x230] ;  /* 0x00008c00ff0adb82 */ /* 0x000e620000000a00 */
[----:B------:R-:W-:Y:S02]  /*20b0*/  ISETP.GE.AND.EX P2, PT, R159, UR19, PT, P2 ;  /* 0x000000139f007c0c */ /* 0x000fe4000bf46320 */
[----:B----4-:R-:W-:Y:S01]  /*20c0*/  @!P0 IADD3 R20, P6, R27, R20, RZ ;  /* 0x000000141b148210 */ /* 0x010fe20007fde0ff */
[----:B------:R4:W5:Y:S01]  /*20d0*/  @!P0 LDG.E.64 R82, desc[UR22][R14.64] ;  /* 0x000000160e528981 */ /* 0x000962000c1e1b00 */
[----:B------:R-:W-:-:S02]  /*20e0*/  ISETP.GT.U32.OR P2, PT, R2, 0x17f, P2 ;  /* 0x0000017f0200780c */ /* 0x000fc40001744470 */
[----:B------:R-:W-:Y:S01]  /*20f0*/  @!P0 IADD3.X R21, R26, R21, RZ, P6, !PT ;  /* 0x000000151a158210 */ /* 0x000fe200037fe4ff */
[----:B------:R-:W4:Y:S01]  /*2100*/  @!P5 LDC.64 R16, c[0x0][0x228] ;  /* 0x00008a00ff10db82 */ /* 0x000f220000000a00 */
[----:B------:R-:W-:Y:S01]  /*2110*/  @!P3 IADD3 R7, R7, R29, RZ ;  /* 0x0000001d0707b210 */ /* 0x000fe20007ffe0ff */
[----:B--2---:R-:W-:Y:S01]  /*2120*/  @!P5 IMAD R24, R153, R4, RZ ;  /* 0x000000049918d224 */ /* 0x004fe200078e02ff */
[C---:B------:R-:W-:Y:S01]  /*2130*/  @!P3 SHF.L.U32 R25, R6.reuse, 0x2, RZ ;  /* 0x000000020619b819 */ /* 0x040fe200000006ff */
[----:B------:R-:W5:Y:S01]  /*2140*/  @!P0 LDG.E.64 R44, desc[UR22][R20.64] ;  /* 0x00000016142c8981 */ /* 0x000f62000c1e1b00 */
[----:B------:R-:W-:Y:S02]  /*2150*/  @!P5 MOV R26, R84 ;  /* 0x00000054001ad202 */ /* 0x000fe40000000f00 */
[----:B------:R-:W-:Y:S01]  /*2160*/  @!P5 MOV R27, R75 ;  /* 0x0000004b001bd202 */ /* 0x000fe20000000f00 */
[----:B------:R-:W-:Y:S01]  /*2170*/  @!P5 IMAD R29, R31, R5, R24 ;  /* 0x000000051f1dd224 */ /* 0x000fe200078e0218 */
[----:B------:R-:W-:Y:S01]  /*2180*/  @!P3 SHF.L.U64.HI R28, R6, 0x2, R7 ;  /* 0x00000002061cb819 */ /* 0x000fe20000010207 */
[----:B0-----:R-:W-:Y:S01]  /*2190*/  @!P4 IMAD R30, R152, R8, RZ ;  /* 0x00000008981ec224 */ /* 0x001fe200078e02ff */
[----:B---3--:R-:W-:Y:S01]  /*21a0*/  @!P3 IADD3 R12, P6, R25, R12, RZ ;  /* 0x0000000c190cb210 */ /* 0x008fe20007fde0ff */
[----:B------:R-:W-:Y:S01]  /*21b0*/  @!P5 IMAD.WIDE.U32 R26, R31, R4, R26 ;  /* 0x000000041f1ad225 */ /* 0x000fe200078e001a */
[----:B------:R-:W0:Y:S02]  /*21c0*/  @!P4 LDC.64 R6, c[0x0][0x230] ;  /* 0x00008c00ff06cb82 */ /* 0x000e240000000a00 */
[----:B------:R-:W-:-:S02]  /*21d0*/  @!P3 IADD3.X R13, R28, R13, RZ, P6, !PT ;  /* 0x0000000d1c0db210 */ /* 0x000fc400037fe4ff */
[----:B------:R-:W-:Y:S02]  /*21e0*/  @!P3 IADD3 R22, P6, R25, R22, RZ ;  /* 0x000000161916b210 */ /* 0x000fe40007fde0ff */
[----:B------:R-:W-:Y:S02]  /*21f0*/  @!P5 IADD3 R27, R27, R29, RZ ;  /* 0x0000001d1b1bd210 */ /* 0x000fe40007ffe0ff */
[----:B------:R-:W2:Y:S01]  /*2200*/  @!P4 LDC.64 R24, c[0x0][0x228] ;  /* 0x00008a00ff18cb82 */ /* 0x000ea20000000a00 */
[----:B------:R-:W-:Y:S02]  /*2210*/  @!P3 IADD3.X R23, R28, R23, RZ, P6, !PT ;  /* 0x000000171c17b210 */ /* 0x000fe400037fe4ff */
[C---:B------:R-:W-:Y:S02]  /*2220*/  @!P5 SHF.L.U32 R29, R26.reuse, 0x2, RZ ;  /* 0x000000021a1dd819 */ /* 0x040fe400000006ff */
[----:B------:R-:W-:Y:S01]  /*2230*/  @!P5 SHF.L.U64.HI R28, R26, 0x2, R27 ;  /* 0x000000021a1cd819 */ /* 0x000fe2000001021b */
[----:B------:R-:W-:-:S02]  /*2240*/  @!P4 IMAD R31, R33, R9, R30 ;  /* 0x00000009211fc224 */ /* 0x000fc400078e021e */
[----:B------:R-:W3:Y:S01]  /*2250*/  @!P2 LDC.64 R4, c[0x0][0x288] ;  /* 0x0000a200ff04ab82 */ /* 0x000ee20000000a00 */
[----:B------:R-:W-:Y:S01]  /*2260*/  @!P4 MOV R26, R84 ;  /* 0x00000054001ac202 */ /* 0x000fe20000000f00 */
[----:B------:R-:W5:Y:S01]  /*2270*/  @!P3 LDG.E.64 R42, desc[UR22][R22.64] ;  /* 0x00000016162ab981 */ /* 0x000f62000c1e1b00 */
[----:B------:R-:W-:Y:S02]  /*2280*/  @!P4 MOV R27, R75 ;  /* 0x0000004b001bc202 */ /* 0x000fe40000000f00 */
[----:B-1----:R-:W-:Y:S01]  /*2290*/  @!P5 IADD3 R10, P6, R29, R10, RZ ;  /* 0x0000000a1d0ad210 */ /* 0x002fe20007fde0ff */
[----:B------:R-:W-:-:S03]  /*22a0*/  @!P4 IMAD.WIDE.U32 R8, R33, R8, R26 ;  /* 0x000000082108c225 */ /* 0x000fc600078e001a */
[----:B------:R-:W-:Y:S02]  /*22b0*/  @!P5 IADD3.X R11, R28, R11, RZ, P6, !PT ;  /* 0x0000000b1c0bd210 */ /* 0x000fe400037fe4ff */
[----:B------:R-:W-:Y:S02]  /*22c0*/  SHF.R.S32.HI R92, RZ, 0x1f, R91 ;  /* 0x0000001fff5c7819 */ /* 0x000fe4000001145b */
[----:B------:R-:W-:Y:S02]  /*22d0*/  CS2R R40, SRZ ;  /* 0x0000000000287805 */ /* 0x000fe4000001ff00 */
[----:B----4-:R-:W-:Y:S01]  /*22e0*/  @!P5 IADD3 R16, P6, R29, R16, RZ ;  /* 0x000000101d10d210 */ /* 0x010fe20007fde0ff */
[----:B------:R-:W1:Y:S01]  /*22f0*/  @!P2 LDC.64 R14, c[0x0][0x228] ;  /* 0x00008a00ff0eab82 */ /* 0x000e620000000a00 */
[----:B------:R-:W-:Y:S01]  /*2300*/  @!P4 IADD3 R27, R9, R31, RZ ;  /* 0x0000001f091bc210 */ /* 0x000fe20007ffe0ff */
[----:B------:R-:W5:Y:S01]  /*2310*/  @!P5 LDG.E.64 R80, desc[UR22][R10.64] ;  /* 0x000000160a50d981 */ /* 0x000f62000c1e1b00 */
[----:B------:R-:W-:-:S02]  /*2320*/  @!P4 SHF.L.U32 R9, R8, 0x2, RZ ;  /* 0x000000020809c819 */ /* 0x000fc400000006ff */
[----:B------:R-:W-:Y:S02]  /*2330*/  @!P5 IADD3.X R17, R28, R17, RZ, P6, !PT ;  /* 0x000000111c11d210 */ /* 0x000fe400037fe4ff */
[----:B------:R-:W-:Y:S01]  /*2340*/  @!P4 SHF.L.U64.HI R26, R8, 0x2, R27 ;  /* 0x00000002081ac819 */ /* 0x000fe2000001021b */
[----:B------:R-:W4:Y:S01]  /*2350*/  @!P2 LDC.64 R28, c[0x0][0x230] ;  /* 0x00008c00ff1cab82 */ /* 0x000f220000000a00 */
[C---:B0-----:R-:W-:Y:S01]  /*2360*/  @!P4 IADD3 R6, P6, R9.reuse, R6, RZ ;  /* 0x000000060906c210 */ /* 0x041fe20007fde0ff */
[----:B------:R-:W5:Y:S03]  /*2370*/  @!P5 LDG.E.64 R40, desc[UR22][R16.64] ;  /* 0x000000161028d981 */ /* 0x000f66000c1e1b00 */
[----:B------:R-:W-:Y:S02]  /*2380*/  @!P4 IADD3.X R7, R26, R7, RZ, P6, !PT ;  /* 0x000000071a07c210 */ /* 0x000fe400037fe4ff */
[----:B--2---:R-:W-:Y:S01]  /*2390*/  @!P4 IADD3 R8, P6, R9, R24, RZ ;  /* 0x000000180908c210 */ /* 0x004fe20007fde0ff */
[----:B---3--:R-:W-:Y:S01]  /*23a0*/  @!P2 IMAD R24, R159, R4, RZ ;  /* 0x000000049f18a224 */ /* 0x008fe200078e02ff */
[----:B------:R-:W-:-:S02]  /*23b0*/  IADD3 R33, R0, 0x180, RZ ;  /* 0x0000018000217810 */ /* 0x000fc40007ffe0ff */
[----:B------:R-:W-:Y:S01]  /*23c0*/  SHF.R.S32.HI R90, RZ, 0x1f, R36 ;  /* 0x0000001fff5a7819 */ /* 0x000fe20000011424 */
[----:B------:R-:W-:Y:S01]  /*23d0*/  @!P2 IMAD R31, R3, R5, R24 ;  /* 0x00000005031fa224 */ /* 0x000fe200078e0218 */
[----:B------:R-:W-:Y:S02]  /*23e0*/  @!P4 IADD3.X R9, R26, R25, RZ, P6, !PT ;  /* 0x000000191a09c210 */ /* 0x000fe400037fe4ff */
[----:B------:R-:W-:Y:S02]  /*23f0*/  CS2R R38, SRZ ;  /* 0x0000000000267805 */ /* 0x000fe4000001ff00 */
[----:B------:R-:W-:Y:S01]  /*2400*/  @!P2 MOV R24, R84 ;  /* 0x000000540018a202 */ /* 0x000fe20000000f00 */
[----:B------:R-:W5:Y:S01]  /*2410*/  @!P4 LDG.E.64 R78, desc[UR22][R6.64] ;  /* 0x00000016064ec981 */ /* 0x000f62000c1e1b00 */
[----:B------:R-:W-:Y:S02]  /*2420*/  @!P2 MOV R25, R75 ;  /* 0x0000004b0019a202 */ /* 0x000fe40000000f00 */
[----:B------:R-:W-:Y:S01]  /*2430*/  ISETP.GE.U32.AND P0, PT, R33, UR18, PT ;  /* 0x0000001221007c0c */ /* 0x000fe2000bf06070 */
[----:B------:R-:W5:Y:S01]  /*2440*/  @!P4 LDG.E.64 R38, desc[UR22][R8.64] ;  /* 0x000000160826c981 */ /* 0x000f62000c1e1b00 */
[----:B------:R-:W-:Y:S01]  /*2450*/  SHF.R.S32.HI R158, RZ, 0x1f, R33 ;  /* 0x0000001fff9e7819 */ /* 0x000fe20000011421 */
[----:B------:R-:W-:Y:S01]  /*2460*/  @!P2 IMAD.WIDE.U32 R24, R3, R4, R24 ;  /* 0x000000040318a225 */ /* 0x000fe200078e0018 */
[----:B------:R-:W-:-:S02]  /*2470*/  CS2R R4, SRZ ;  /* 0x0000000000047805 */ /* 0x000fc4000001ff00 */
[----:B------:R-:W-:-:S04]  /*2480*/  ISETP.GE.AND.EX P0, PT, R158, UR19, PT, P0 ;  /* 0x000000139e007c0c */ /* 0x000fc8000bf06300 */
[----:B------:R-:W-:Y:S01]  /*2490*/  ISETP.GT.U32.OR P0, PT, R2, 0x17f, P0 ;  /* 0x0000017f0200780c */ /* 0x000fe20000704470 */
[----:B------:R0:W5:Y:S01]  /*24a0*/  @!P3 LDG.E.64 R4, desc[UR22][R12.64] ;  /* 0x000000160c04b981 */ /* 0x000162000c1e1b00 */
[----:B------:R-:W-:-:S04]  /*24b0*/  ISETP.GE.U32.AND P3, PT, R91, UR18, PT ;  /* 0x000000125b007c0c */ /* 0x000fc8000bf66070 */
[----:B------:R-:W-:-:S04]  /*24c0*/  ISETP.GE.AND.EX P3, PT, R92, UR19, PT, P3 ;  /* 0x000000135c007c0c */ /* 0x000fc8000bf66330 */
[----:B------:R-:W-:-:S03]  /*24d0*/  ISETP.GT.U32.OR P3, PT, R2, 0x17f, P3 ;  /* 0x0000017f0200780c */ /* 0x000fc60001f64470 */
[----:B------:R-:W2:Y:S01]  /*24e0*/  @!P0 LDC.64 R26, c[0x0][0x288] ;  /* 0x0000a200ff1a8b82 */ /* 0x000ea20000000a00 */
[----:B0-----:R-:W-:Y:S02]  /*24f0*/  @!P2 IADD3 R13, R25, R31, RZ ;  /* 0x0000001f190da210 */ /* 0x001fe40007ffe0ff */
[C---:B------:R-:W-:Y:S02]  /*2500*/  @!P2 SHF.L.U32 R3, R24.reuse, 0x2, RZ ;  /* 0x000000021803a819 */ /* 0x040fe400000006ff */
[----:B------:R-:W-:Y:S02]  /*2510*/  @!P2 SHF.L.U64.HI R30, R24, 0x2, R13 ;  /* 0x00000002181ea819 */ /* 0x000fe4000001020d */
[----:B------:R-:W-:Y:S01]  /*2520*/  ISETP.GE.U32.AND P5, PT, R36, UR18, PT ;  /* 0x0000001224007c0c */ /* 0x000fe2000bfa6070 */
[----:B------:R-:W0:Y:S03]  /*2530*/  @!P0 LDC.64 R20, c[0x0][0x230] ;  /* 0x00008c00ff148b82 */ /* 0x000e260000000a00 */
[----:B------:R-:W-:-:S05]  /*2540*/  ISETP.GE.AND.EX P5, PT, R90, UR19, PT, P5 ;  /* 0x000000135a007c0c */ /* 0x000fca000bfa6350 */
[----:B------:R-:W3:Y:S01]  /*2550*/  @!P3 LDC.64 R24, c[0x0][0x288] ;  /* 0x0000a200ff18bb82 */ /* 0x000ee20000000a00 */
[----:B------:R-:W-:Y:S02]  /*2560*/  ISETP.GT.U32.OR P5, PT, R2, 0x17f, P5 ;  /* 0x0000017f0200780c */ /* 0x000fe40002fa4470 */
[----:B------:R-:W-:Y:S02]  /*2570*/  @!P0 MOV R6, R84 ;  /* 0x0000005400068202 */ /* 0x000fe40000000f00 */
[----:B------:R-:W-:Y:S02]  /*2580*/  @!P0 MOV R7, R75 ;  /* 0x0000004b00078202 */ /* 0x000fe40000000f00 */
[C---:B----4-:R-:W-:Y:S01]  /*2590*/  @!P2 IADD3 R10, P4, R3.reuse, R28, RZ ;  /* 0x0000001c030aa210 */ /* 0x050fe20007f9e0ff */
[----:B--2---:R-:W-:Y:S01]  /*25a0*/  @!P0 IMAD R12, R158, R26, RZ ;  /* 0x0000001a9e0c8224 */ /* 0x004fe200078e02ff */
[----:B------:R-:W2:Y:S01]  /*25b0*/  @!P0 LDC.64 R22, c[0x0][0x228] ;  /* 0x00008a00ff168b82 */ /* 0x000ea20000000a00 */
[----:B-1----:R-:W-:-:S02]  /*25c0*/  @!P2 IADD3 R14, P6, R3, R14, RZ ;  /* 0x0000000e030ea210 */ /* 0x002fc40007fde0ff */
[C---:B------:R-:W-:Y:S01]  /*25d0*/  @!P0 IMAD R3, R33.reuse, R27, R12 ;  /* 0x0000001b21038224 */ /* 0x040fe200078e020c */
[----:B------:R-:W-:Y:S01]  /*25e0*/  @!P2 IADD3.X R11, R30, R29, RZ, P4, !PT ;  /* 0x0000001d1e0ba210 */ /* 0x000fe200027fe4ff */
[----:B------:R-:W-:Y:S01]  /*25f0*/  @!P0 IMAD.WIDE.U32 R26, R33, R26, R6 ;  /* 0x0000001a211a8225 */ /* 0x000fe200078e0006 */
[----:B------:R-:W-:Y:S02]  /*2600*/  SHF.R.S32.HI R77, RZ, 0x1f, R76 ;  /* 0x0000001fff4d7819 */ /* 0x000fe4000001144c */
[----:B------:R-:W1:Y:S01]  /*2610*/  @!P3 LDC.64 R16, c[0x0][0x230] ;  /* 0x00008c00ff10bb82 */ /* 0x000e620000000a00 */
[----:B------:R-:W-:Y:S02]  /*2620*/  ISETP.GE.U32.AND P4, PT, R76, UR18, PT ;  /* 0x000000124c007c0c */ /* 0x000fe4000bf86070 */
[----:B------:R-:W-:Y:S02]  /*2630*/  @!P0 IADD3 R7, R27, R3, RZ ;  /* 0x000000031b078210 */ /* 0x000fe40007ffe0ff */
[----:B------:R-:W-:-:S03]  /*2640*/  ISETP.GE.AND.EX P4, PT, R77, UR19, PT, P4 ;  /* 0x000000134d007c0c */ /* 0x000fc6000bf86340 */
[----:B------:R-:W4:Y:S01]  /*2650*/  @!P5 LDC.64 R12, c[0x0][0x288] ;  /* 0x0000a200ff0cdb82 */ /* 0x000f220000000a00 */
[----:B---3--:R-:W-:Y:S01]  /*2660*/  @!P3 IMAD R6, R92, R24, RZ ;  /* 0x000000185c06b224 */ /* 0x008fe200078e02ff */
[----:B------:R-:W-:Y:S02]  /*2670*/  @!P0 SHF.L.U32 R3, R26, 0x2, RZ ;  /* 0x000000021a038819 */ /* 0x000fe400000006ff */
[----:B------:R-:W-:-:S04]  /*2680*/  ISETP.GT.U32.OR P4, PT, R2, 0x17f, P4 ;  /* 0x0000017f0200780c */ /* 0x000fc80002784470 */
[----:B------:R-:W3:Y:S01]  /*2690*/  @!P3 LDC.64 R8, c[0x0][0x228] ;  /* 0x00008a00ff08bb82 */ /* 0x000ee20000000a00 */
[----:B------:R-:W-:Y:S01]  /*26a0*/  @!P0 SHF.L.U64.HI R26, R26, 0x2, R7 ;  /* 0x000000021a1a8819 */ /* 0x000fe20000010207 */
[----:B------:R-:W-:Y:S01]  /*26b0*/  @!P3 IMAD R27, R91, R25, R6 ;  /* 0x000000195b1bb224 */ /* 0x000fe200078e0206 */
[----:B------:R-:W-:Y:S02]  /*26c0*/  @!P3 MOV R6, R84 ;  /* 0x000000540006b202 */ /* 0x000fe40000000f00 */
[----:B------:R-:W-:Y:S02]  /*26d0*/  @!P3 MOV R7, R75 ;  /* 0x0000004b0007b202 */ /* 0x000fe40000000f00 */
[----:B------:R-:W-:Y:S02]  /*26e0*/  @!P2 IADD3.X R15, R30, R15, RZ, P6, !PT ;  /* 0x0000000f1e0fa210 */ /* 0x000fe400037fe4ff */
[----:B0-----:R-:W-:Y:S01]  /*26f0*/  @!P0 IADD3 R20, P6, R3, R20, RZ ;  /* 0x0000001403148210 */ /* 0x001fe20007fde0ff */
[----:B------:R-:W-:-:S02]  /*2700*/  @!P3 IMAD.WIDE.U32 R24, R91, R24, R6 ;  /* 0x000000185b18b225 */ /* 0x000fc400078e0006 */
[----:B------:R-:W0:Y:S01]  /*2710*/  @!P4 LDC.64 R6, c[0x0][0x288] ;  /* 0x0000a200ff06cb82 */ /* 0x000e220000000a00 */
[----:B------:R-:W-:Y:S02]  /*2720*/  @!P0 IADD3.X R21, R26, R21, RZ, P6, !PT ;  /* 0x000000151a158210 */ /* 0x000fe400037fe4ff */
[----:B--2---:R-:W-:Y:S02]  /*2730*/  @!P0 IADD3 R22, P6, R3, R22, RZ ;  /* 0x0000001603168210 */ /* 0x004fe40007fde0ff */
[----:B------:R-:W-:Y:S02]  /*2740*/  @!P3 IADD3 R25, R25, R27, RZ ;  /* 0x0000001b1919b210 */ /* 0x000fe40007ffe0ff */
[----:B------:R-:W-:Y:S02]  /*2750*/  @!P3 SHF.L.U32 R3, R24, 0x2, RZ ;  /* 0x000000021803b819 */ /* 0x000fe400000006ff */
[----:B------:R-:W-:Y:S02]  /*2760*/  @!P0 IADD3.X R23, R26, R23, RZ, P6, !PT ;  /* 0x000000171a178210 */ /* 0x000fe400037fe4ff */
[----:B------:R-:W-:-:S02]  /*2770*/  @!P3 SHF.L.U64.HI R26, R24, 0x2, R25 ;  /* 0x00000002181ab819 */ /* 0x000fc40000010219 */
[----:B-1----:R-:W-:Y:S01]  /*2780*/  @!P3 IADD3 R16, P6, R3, R16, RZ ;  /* 0x000000100310b210 */ /* 0x002fe20007fde0ff */
[----:B----4-:R-:W-:-:S03]  /*2790*/  @!P5 IMAD R24, R90, R12, RZ ;  /* 0x0000000c5a18d224 */ /* 0x010fc600078e02ff */
[----:B------:R-:W-:Y:S02]  /*27a0*/  @!P3 IADD3.X R17, R26, R17, RZ, P6, !PT ;  /* 0x000000111a11b210 */ /* 0x000fe400037fe4ff */
[----:B---3--:R-:W-:Y:S01]  /*27b0*/  @!P3 IADD3 R8, P6, R3, R8, RZ ;  /* 0x000000080308b210 */ /* 0x008fe20007fde0ff */
[----:B------:R-:W-:Y:S01]  /*27c0*/  @!P5 IMAD R3, R36, R13, R24 ;  /* 0x0000000d2403d224 */ /* 0x000fe200078e0218 */
[----:B------:R-:W-:Y:S02]  /*27d0*/  @!P5 MOV R24, R84 ;  /* 0x000000540018d202 */ /* 0x000fe40000000f00 */
[----:B------:R-:W-:Y:S02]  /*27e0*/  @!P5 MOV R25, R75 ;  /* 0x0000004b0019d202 */ /* 0x000fe40000000f00 */
[----:B------:R-:W-:Y:S02]  /*27f0*/  CS2R R92, SRZ ;  /* 0x00000000005c7805 */ /* 0x000fe4000001ff00 */
[----:B------:R-:W-:-:S02]  /*2800*/  SHF.R.S32.HI R30, RZ, 0x1f, R120 ;  /* 0x0000001fff1e7819 */ /* 0x000fc40000011478 */
[----:B------:R-:W-:Y:S02]  /*2810*/  CS2R R90, SRZ ;  /* 0x00000000005a7805 */ /* 0x000fe4000001ff00 */
[----:B------:R-:W-:Y:S01]  /*2820*/  CS2R R34, SRZ ;  /* 0x0000000000227805 */ /* 0x000fe2000001ff00 */
[----:B------:R-:W-:Y:S01]  /*2830*/  @!P5 IMAD.WIDE.U32 R12, R36, R12, R24 ;  /* 0x0000000c240cd225 */ /* 0x000fe200078e0018 */
[----:B------:R-:W-:Y:S01]  /*2840*/  CS2R R36, SRZ ;  /* 0x0000000000247805 */ /* 0x000fe2000001ff00 */
[----:B------:R1:W5:Y:S01]  /*2850*/  @!P2 LDG.E.64 R92, desc[UR22][R10.64] ;  /* 0x000000160a5ca981 */ /* 0x000362000c1e1b00 */
[----:B------:R-:W2:Y:S02]  /*2860*/  @!P4 LDC.64 R24, c[0x0][0x230] ;  /* 0x00008c00ff18cb82 */ /* 0x000ea40000000a00 */
[----:B------:R-:W-:Y:S01]  /*2870*/  @!P5 IADD3 R13, R13, R3, RZ ;  /* 0x000000030d0dd210 */ /* 0x000fe20007ffe0ff */
[----:B------:R-:W5:Y:S01]  /*2880*/  @!P0 LDG.E.64 R90, desc[UR22][R20.64] ;  /* 0x00000016145a8981 */ /* 0x000f62000c1e1b00 */
[----:B------:R-:W-:-:S02]  /*2890*/  @!P5 SHF.L.U32 R3, R12, 0x2, RZ ;  /* 0x000000020c03d819 */ /* 0x000fc400000006ff */
[----:B------:R-:W-:Y:S01]  /*28a0*/  @!P5 SHF.L.U64.HI R28, R12, 0x2, R13 ;  /* 0x000000020c1cd819 */ /* 0x000fe2000001020d */
[----:B0-----:R-:W-:Y:S01]  /*28b0*/  @!P4 IMAD R12, R77, R6, RZ ;  /* 0x000000064d0cc224 */ /* 0x001fe200078e02ff */
[----:B------:R0:W5:Y:S01]  /*28c0*/  @!P2 LDG.E.64 R36, desc[UR22][R14.64] ;  /* 0x000000160e24a981 */ /* 0x000162000c1e1b00 */
[----:B-1----:R-:W1:Y:S02]  /*28d0*/  @!P5 LDC.64 R10, c[0x0][0x228] ;  /* 0x00008a00ff0adb82 */ /* 0x002e640000000a00 */
[----:B------:R-:W-:Y:S01]  /*28e0*/  @!P4 IMAD R29, R76, R7, R12 ;  /* 0x000000074c1dc224 */ /* 0x000fe200078e020c */
[----:B------:R-:W-:Y:S01]  /*28f0*/  ISETP.GE.U32.AND P2, PT, R120, UR18, PT ;  /* 0x0000001278007c0c */ /* 0x000fe2000bf46070 */
[----:B------:R-:W5:Y:S04]  /*2900*/  @!P0 LDG.E.64 R34, desc[UR22][R22.64] ;  /* 0x0000001616228981 */ /* 0x000f68000c1e1b00 */
[----:B------:R-:W3:Y:S01]  /*2910*/  @!P5 LDC.64 R12, c[0x0][0x230] ;  /* 0x00008c00ff0cdb82 */ /* 0x000ee20000000a00 */
[----:B------:R-:W-:-:S02]  /*2920*/  ISETP.GE.AND.EX P2, PT, R30, UR19, PT, P2 ;  /* 0x000000131e007c0c */ /* 0x000fc4000bf46320 */
[----:B------:R-:W-:Y:S02]  /*2930*/  CS2R R32, SRZ ;  /* 0x0000000000207805 */ /* 0x000fe4000001ff00 */
[----:B0-----:R-:W-:Y:S01]  /*2940*/  @!P4 MOV R14, R84 ;  /* 0x00000054000ec202 */ /* 0x001fe20000000f00 */
[----:B------:R-:W5:Y:S01]  /*2950*/  @!P3 LDG.E.64 R132, desc[UR22][R16.64] ;  /* 0x000000161084b981 */ /* 0x000f62000c1e1b00 */
[----:B------:R-:W-:Y:S02]  /*2960*/  @!P4 MOV R15, R75 ;  /* 0x0000004b000fc202 */ /* 0x000fe40000000f00 */
[----:B------:R-:W-:Y:S02]  /*2970*/  ISETP.GT.U32.OR P2, PT, R2, 0x17f, P2 ;  /* 0x0000017f0200780c */ /* 0x000fe40001744470 */
[----:B------:R-:W-:Y:S01]  /*2980*/  ISETP.GE.U32.AND P0, PT, R121, UR18, PT ;  /* 0x0000001279007c0c */ /* 0x000fe2000bf06070 */
[----:B------:R-:W-:Y:S01]  /*2990*/  @!P4 IMAD.WIDE.U32 R6, R76, R6, R14 ;  /* 0x000000064c06c225 */ /* 0x000fe200078e000e */
[----:B------:R-:W-:-:S02]  /*29a0*/  SHF.R.S32.HI R76, RZ, 0x1f, R121 ;  /* 0x0000001fff4c7819 */ /* 0x000fc40000011479 */
[----:B------:R-:W-:Y:S02]  /*29b0*/  @!P3 IADD3.X R9, R26, R9, RZ, P6, !PT ;  /* 0x000000091a09b210 */ /* 0x000fe400037fe4ff */
[----:B------:R-:W-:Y:S01]  /*29c0*/  ISETP.GE.AND.EX P0, PT, R76, UR19, PT, P0 ;  /* 0x000000134c007c0c */ /* 0x000fe2000bf06300 */
[----:B------:R-:W0:Y:S02]  /*29d0*/  @!P4 LDC.64 R26, c[0x0][0x228] ;  /* 0x00008a00ff1acb82 */ /* 0x000e240000000a00 */
[----:B------:R4:W5:Y:S01]  /*29e0*/  @!P3 LDG.E.64 R32, desc[UR22][R8.64] ;  /* 0x000000160820b981 */ /* 0x000962000c1e1b00 */
[----:B------:R-:W-:-:S05]  /*29f0*/  ISETP.GT.U32.OR P0, PT, R2, 0x17f, P0 ;  /* 0x0000017f0200780c */ /* 0x000fca0000704470 */
[----:B------:R-:W0:Y:S01]  /*2a00*/  @!P2 LDC.64 R14, c[0x0][0x288] ;  /* 0x0000a200ff0eab82 */ /* 0x000e220000000a00 */
[C---:B---3--:R-:W-:Y:S02]  /*2a10*/  @!P5 IADD3 R12, P6, R3.reuse, R12, RZ ;  /* 0x0000000c030cd210 */ /* 0x048fe40007fde0ff */
[----:B-1----:R-:W-:Y:S02]  /*2a20*/  @!P5 IADD3 R10, P3, R3, R10, RZ ;  /* 0x0000000a030ad210 */ /* 0x002fe40007f7e0ff */
[----:B------:R-:W-:Y:S02]  /*2a30*/  @!P5 IADD3.X R13, R28, R13, RZ, P6, !PT ;  /* 0x0000000d1c0dd210 */ /* 0x000fe400037fe4ff */
[----:B------:R-:W-:Y:S01]  /*2a40*/  SHF.R.S32.HI R77, RZ, 0x1f, R118 ;  /* 0x0000001fff4d7819 */ /* 0x000fe20000011476 */
[----:B----4-:R-:W1:Y:S01]  /*2a50*/  @!P0 LDC.64 R8, c[0x0][0x288] ;  /* 0x0000a200ff088b82 */ /* 0x010e620000000a00 */
[----:B------:R-:W-:Y:S01]  /*2a60*/  ISETP.GE.U32.AND P6, PT, R118, UR18, PT ;  /* 0x0000001276007c0c */ /* 0x000fe2000bfc6070 */
[----:B------:R-:W5:Y:S01]  /*2a70*/  @!P5 LDG.E.64 R134, desc[UR22][R12.64] ;  /* 0x000000160c86d981 */ /* 0x000f62000c1e1b00 */
[----:B------:R-:W-:-:S02]  /*2a80*/  @!P5 IADD3.X R11, R28, R11, RZ, P3, !PT ;  /* 0x0000000b1c0bd210 */ /* 0x000fc40001ffe4ff */
[----:B------:R-:W-:Y:S02]  /*2a90*/  ISETP.GE.AND.EX P3, PT, R77, UR19, PT, P6 ;  /* 0x000000134d007c0c */ /* 0x000fe4000bf66360 */
[----:B------:R-:W-:Y:S01]  /*2aa0*/  @!P4 IADD3 R7, R7, R29, RZ ;  /* 0x0000001d0707c210 */ /* 0x000fe20007ffe0ff */
[----:B------:R-:W3:Y:S01]  /*2ab0*/  @!P2 LDC.64 R22, c[0x0][0x230] ;  /* 0x00008c00ff16ab82 */ /* 0x000ee20000000a00 */
[----:B------:R-:W-:Y:S02]  /*2ac0*/  @!P4 SHF.L.U32 R3, R6, 0x2, RZ ;  /* 0x000000020603c819 */ /* 0x000fe400000006ff */
[----:B------:R-:W-:Y:S02]  /*2ad0*/  ISETP.GT.U32.OR P3, PT, R2, 0x17f, P3 ;  /* 0x0000017f0200780c */ /* 0x000fe40001f64470 */
[----:B------:R-:W-:Y:S02]  /*2ae0*/  @!P4 SHF.L.U64.HI R6, R6, 0x2, R7 ;  /* 0x000000020606c819 */ /* 0x000fe40000010207 */
[----:B--2---:R-:W-:Y:S01]  /*2af0*/  @!P4 IADD3 R24, P6, R3, R24, RZ ;  /* 0x000000180318c210 */ /* 0x004fe20007fde0ff */
[----:B0-----:R-:W-:Y:S01]  /*2b00*/  @!P2 IMAD R16, R30, R14, RZ ;  /* 0x0000000e1e10a224 */ /* 0x001fe200078e02ff */
[----:B------:R-:W0:Y:S02]  /*2b10*/  @!P2 LDC.64 R20, c[0x0][0x228] ;  /* 0x00008a00ff14ab82 */ /* 0x000e240000000a00 */
[----:B------:R-:W-:-:S02]  /*2b20*/  @!P4 IADD3.X R25, R6, R25, RZ, P6, !PT ;  /* 0x000000190619c210 */ /* 0x000fc400037fe4ff */
[----:B------:R-:W-:Y:S01]  /*2b30*/  @!P4 IADD3 R26, P6, R3, R26, RZ ;  /* 0x0000001a031ac210 */ /* 0x000fe20007fde0ff */
[----:B------:R-:W-:Y:S01]  /*2b40*/  @!P2 IMAD R3, R120, R15, R16 ;  /* 0x0000000f7803a224 */ /* 0x000fe200078e0210 */
[----:B------:R-:W-:Y:S02]  /*2b50*/  CS2R R30, SRZ ;  /* 0x00000000001e7805 */ /* 0x000fe4000001ff00 */
[----:B------:R-:W-:Y:S01]  /*2b60*/  @!P2 MOV R17, R75 ;  /* 0x0000004b0011a202 */ /* 0x000fe20000000f00 */
[----:B-1----:R-:W-:Y:S01]  /*2b70*/  @!P0 IMAD R76, R76, R8, RZ ;  /* 0x000000084c4c8224 */ /* 0x002fe200078e02ff */
[----:B------:R-:W-:Y:S01]  /*2b80*/  @!P4 IADD3.X R27, R6, R27, RZ, P6, !PT ;  /* 0x0000001b061bc210 */ /* 0x000fe200037fe4ff */
[----:B------:R-:W5:Y:S01]  /*2b90*/  @!P4 LDG.E.64 R138, desc[UR22][R24.64] ;  /* 0x00000016188ac981 */ /* 0x000f62000c1e1b00 */
[----:B------:R-:W1:Y:S01]  /*2ba0*/  @!P3 LDC.64 R6, c[0x0][0x288] ;  /* 0x0000a200ff06bb82 */ /* 0x000e620000000a00 */
[----:B------:R-:W-:Y:S02]  /*2bb0*/  @!P2 MOV R16, R84 ;  /* 0x000000540010a202 */ /* 0x000fe40000000f00 */
[----:B------:R2:W5:Y:S03]  /*2bc0*/  @!P5 LDG.E.64 R30, desc[UR22][R10.64] ;  /* 0x000000160a1ed981 */ /* 0x000566000c1e1b00 */
[----:B------:R-:W-:Y:S01]  /*2bd0*/  @!P2 IMAD.WIDE.U32 R16, R120, R14, R16 ;  /* 0x0000000e7810a225 */ /* 0x000fe200078e0010 */
[----:B------:R-:W-:Y:S01]  /*2be0*/  SHF.R.S32.HI R120, RZ, 0x1f, R119 ;  /* 0x0000001fff787819 */ /* 0x000fe20000011477 */
[----:B------:R-:W4:Y:S01]  /*2bf0*/  @!P0 LDC.64 R14, c[0x0][0x230] ;  /* 0x00008c00ff0e8b82 */ /* 0x000f220000000a00 */
[----:B------:R-:W-:-:S02]  /*2c00*/  ISETP.GE.U32.AND P5, PT, R119, UR18, PT ;  /* 0x0000001277007c0c */ /* 0x000fc4000bfa6070 */
[----:B--2---:R-:W-:Y:S02]  /*2c10*/  @!P0 MOV R10, R84 ;  /* 0x00000054000a8202 */ /* 0x004fe40000000f00 */
[----:B------:R-:W-:Y:S01]  /*2c20*/  @!P0 MOV R11, R75 ;  /* 0x0000004b000b8202 */ /* 0x000fe20000000f00 */
[----:B------:R-:W-:Y:S01]  /*2c30*/  @!P0 IMAD R29, R121, R9, R76 ;  /* 0x00000009791d8224 */ /* 0x000fe200078e024c */
[----:B------:R-:W-:Y:S02]  /*2c40*/  @!P2 IADD3 R17, R17, R3, RZ ;  /* 0x000000031111a210 */ /* 0x000fe40007ffe0ff */
[----:B------:R-:W-:Y:S01]  /*2c50*/  @!P2 SHF.L.U32 R3, R16, 0x2, RZ ;  /* 0x000000021003a819 */ /* 0x000fe200000006ff */
[----:B------:R-:W-:Y:S01]  /*2c60*/  @!P0 IMAD.WIDE.U32 R8, R121, R8, R10 ;  /* 0x0000000879088225 */ /* 0x000fe200078e000a */
[----:B------:R-:W-:Y:S01]  /*2c70*/  ISETP.GE.AND.EX P5, PT, R120, UR19, PT, P5 ;  /* 0x0000001378007c0c */ /* 0x000fe2000bfa6350 */
[----:B------:R-:W2:Y:S01]  /*2c80*/  @!P3 LDC.64 R10, c[0x0][0x230] ;  /* 0x00008c00ff0abb82 */ /* 0x000ea20000000a00 */
[----:B------:R-:W-:-:S02]  /*2c90*/  @!P2 SHF.L.U64.HI R28, R16, 0x2, R17 ;  /* 0x00000002101ca819 */ /* 0x000fc40000010211 */
[----:B---3--:R-:W-:Y:S02]  /*2ca0*/  @!P2 IADD3 R22, P6, R3, R22, RZ ;  /* 0x000000160316a210 */ /* 0x008fe40007fde0ff */
[----:B------:R-:W-:Y:S02]  /*2cb0*/  ISETP.GT.U32.OR P5, PT, R2, 0x17f, P5 ;  /* 0x0000017f0200780c */ /* 0x000fe40002fa4470 */
[----:B------:R-:W-:Y:S01]  /*2cc0*/  @!P0 IADD3 R9, R9, R29, RZ ;  /* 0x0000001d09098210 */ /* 0x000fe20007ffe0ff */
[----:B------:R-:W3:Y:S01]  /*2cd0*/  @!P0 LDC.64 R16, c[0x0][0x228] ;  /* 0x00008a00ff108b82 */ /* 0x000ee20000000a00 */
[----:B------:R-:W-:Y:S02]  /*2ce0*/  @!P2 IADD3.X R23, R28, R23, RZ, P6, !PT ;  /* 0x000000171c17a210 */ /* 0x000fe400037fe4ff */
[----:B0-----:R-:W-:Y:S01]  /*2cf0*/  @!P2 IADD3 R20, P6, R3, R20, RZ ;  /* 0x000000140314a210 */ /* 0x001fe20007fde0ff */
[----:B-1----:R-:W-:Y:S01]  /*2d00*/  @!P3 IMAD R12, R77, R6, RZ ;  /* 0x000000064d0cb224 */ /* 0x002fe200078e02ff */
[C---:B------:R-:W-:Y:S01]  /*2d10*/  @!P0 SHF.L.U32 R3, R8.reuse, 0x2, RZ ;  /* 0x0000000208038819 */ /* 0x040fe200000006ff */
[----:B------:R-:W5:Y:S01]  /*2d20*/  @!P2 LDG.E.64 R140, desc[UR22][R22.64] ;  /* 0x00000016168ca981 */ /* 0x000f62000c1e1b00 */
[----:B------:R-:W-:-:S02]  /*2d30*/  @!P0 SHF.L.U64.HI R76, R8, 0x2, R9 ;  /* 0x00000002084c8819 */ /* 0x000fc40000010209 */
[----:B------:R-:W-:Y:S02]  /*2d40*/  @!P3 MOV R8, R84 ;  /* 0x000000540008b202 */ /* 0x000fe40000000f00 */
[----:B------:R-:W-:Y:S01]  /*2d50*/  @!P3 MOV R9, R75 ;  /* 0x0000004b0009b202 */ /* 0x000fe20000000f00 */
[----:B------:R-:W-:Y:S01]  /*2d60*/  @!P3 IMAD R77, R118, R7, R12 ;  /* 0x00000007764db224 */ /* 0x000fe200078e020c */
[----:B------:R-:W-:Y:S02]  /*2d70*/  @!P2 IADD3.X R21, R28, R21, RZ, P6, !PT ;  /* 0x000000151c15a210 */ /* 0x000fe400037fe4ff */
[----:B------:R-:W-:Y:S01]  /*2d80*/  CS2R R28, SRZ ;  /* 0x00000000001c7805 */ /* 0x000fe2000001ff00 */
[----:B------:R-:W0:Y:S01]  /*2d90*/  @!P5 LDC.64 R12, c[0x0][0x288] ;  /* 0x0000a200ff0cdb82 */ /* 0x000e220000000a00 */
[----:B------:R-:W-:Y:S01]  /*2da0*/  @!P3 IMAD.WIDE.U32 R6, R118, R6, R8 ;  /* 0x000000067606b225 */ /* 0x000fe200078e0008 */
[----:B----4-:R-:W-:-:S03]  /*2db0*/  @!P0 IADD3 R14, P6, R3, R14, RZ ;  /* 0x0000000e030e8210 */ /* 0x010fc60007fde0ff */
[----:B------:R1:W5:Y:S03]  /*2dc0*/  @!P4 LDG.E.64 R28, desc[UR22][R26.64] ;  /* 0x000000161a1cc981 */ /* 0x000366000c1e1b00 */
[----:B------:R-:W4:Y:S01]  /*2dd0*/  @!P3 LDC.64 R8, c[0x0][0x228] ;  /* 0x00008a00ff08bb82 */ /* 0x000f220000000a00 */
[----:B------:R-:W-:Y:S02]  /*2de0*/  SHF.R.S32.HI R118, RZ, 0x1f, R130 ;  /* 0x0000001fff767819 */ /* 0x000fe40000011482 */
[----:B------:R-:W-:Y:S02]  /*2df0*/  ISETP.GE.U32.AND P4, PT, R130, UR18, PT ;  /* 0x0000001282007c0c */ /* 0x000fe4000bf86070 */
[----:B------:R-:W-:Y:S02]  /*2e00*/  @!P0 IADD3.X R15, R76, R15, RZ, P6, !PT ;  /* 0x0000000f4c0f8210 */ /* 0x000fe400037fe4ff */
[----:B------:R-:W-:-:S02]  /*2e10*/  ISETP.GE.AND.EX P4, PT, R118, UR19, PT, P4 ;  /* 0x0000001376007c0c */ /* 0x000fc4000bf86340 */
[----:B---3--:R-:W-:Y:S02]  /*2e20*/  @!P0 IADD3 R16, P6, R3, R16, RZ ;  /* 0x0000001003108210 */ /* 0x008fe40007fde0ff */
[----:B------:R-:W-:Y:S01]  /*2e30*/  @!P3 IADD3 R7, R7, R77, RZ ;  /* 0x0000004d0707b210 */ /* 0x000fe20007ffe0ff */
[----:B0-----:R-:W-:Y:S01]  /*2e40*/  @!P5 IMAD R24, R120, R12, RZ ;  /* 0x0000000c7818d224 */ /* 0x001fe200078e02ff */
[----:B------:R-:W-:Y:S02]  /*2e50*/  @!P3 SHF.L.U32 R3, R6, 0x2, RZ ;  /* 0x000000020603b819 */ /* 0x000fe400000006ff */
[----:B------:R-:W-:Y:S02]  /*2e60*/  @!P5 MOV R25, R75 ;  /* 0x0000004b0019d202 */ /* 0x000fe40000000f00 */
[----:B-1----:R-:W-:Y:S02]  /*2e70*/  CS2R R26, SRZ ;  /* 0x00000000001a7805 */ /* 0x002fe4000001ff00 */
[----:B------:R-:W-:Y:S01]  /*2e80*/  ISETP.GT.U32.OR P4, PT, R2, 0x17f, P4 ;  /* 0x0000017f0200780c */ /* 0x000fe20002784470 */
[----:B------:R0:W5:Y:S01]  /*2e90*/  @!P0 LDG.E.64 R144, desc[UR22][R14.64] ;  /* 0x000000160e908981 */ /* 0x000162000c1e1b00 */
[----:B------:R-:W-:-:S02]  /*2ea0*/  @!P0 IADD3.X R17, R76, R17, RZ, P6, !PT ;  /* 0x000000114c118210 */ /* 0x000fc400037fe4ff */
[----:B------:R-:W-:Y:S01]  /*2eb0*/  @!P3 SHF.L.U64.HI R6, R6, 0x2, R7 ;  /* 0x000000020606b819 */ /* 0x000fe20000010207 */
[----:B------:R-:W5:Y:S01]  /*2ec0*/  @!P2 LDG.E.64 R26, desc[UR22][R20.64] ;  /* 0x00000016141aa981 */ /* 0x000f62000c1e1b00 */
[----:B--2---:R-:W-:-:S04]  /*2ed0*/  @!P3 IADD3 R10, P6, R3, R10, RZ ;  /* 0x0000000a030ab210 */ /* 0x004fc80007fde0ff */
[----:B------:R-:W-:Y:S01]  /*2ee0*/  @!P3 IADD3.X R11, R6, R11, RZ, P6, !PT ;  /* 0x0000000b060bb210 */ /* 0x000fe200037fe4ff */
[----:B0-----:R-:W0:Y:S01]  /*2ef0*/  @!P5 LDC.64 R14, c[0x0][0x228] ;  /* 0x00008a00ff0edb82 */ /* 0x001e220000000a00 */
[----:B----4-:R-:W-:Y:S01]  /*2f00*/  @!P3 IADD3 R8, P6, R3, R8, RZ ;  /* 0x000000080308b210 */ /* 0x010fe20007fde0ff */
[----:B------:R-:W-:-:S03]  /*2f10*/  @!P5 IMAD R3, R119, R13, R24 ;  /* 0x0000000d7703d224 */ /* 0x000fc600078e0218 */
[----:B------:R-:W-:-:S03]  /*2f20*/  @!P3 IADD3.X R9, R6, R9, RZ, P6, !PT ;  /* 0x000000090609b210 */ /* 0x000fc600037fe4ff */
[----:B------:R-:W1:Y:S01]  /*2f30*/  @!P4 LDC.64 R6, c[0x0][0x288] ;  /* 0x0000a200ff06cb82 */ /* 0x000e620000000a00 */
[----:B------:R-:W-:-:S05]  /*2f40*/  @!P5 MOV R24, R84 ;  /* 0x000000540018d202 */ /* 0x000fca0000000f00 */
[----:B------:R-:W-:Y:S01]  /*2f50*/  @!P5 IMAD.WIDE.U32 R12, R119, R12, R24 ;  /* 0x0000000c770cd225 */ /* 0x000fe200078e0018 */
[----:B------:R-:W-:Y:S02]  /*2f60*/  CS2R R24, SRZ ;  /* 0x0000000000187805 */ /* 0x000fe4000001ff00 */
[----:B------:R-:W-:Y:S01]  /*2f70*/  CS2R R22, SRZ ;  /* 0x0000000000167805 */ /* 0x000fe2000001ff00 */
[----:B------:R-:W2:Y:S03]  /*2f80*/  @!P4 LDC.64 R120, c[0x0][0x228] ;  /* 0x00008a00ff78cb82 */ /* 0x000ea60000000a00 */
[----:B------:R3:W5:Y:S01]  /*2f90*/  @!P0 LDG.E.64 R24, desc[UR22][R16.64] ;  /* 0x0000001610188981 */ /* 0x000762000c1e1b00 */
[----:B------:R-:W-:-:S03]  /*2fa0*/  @!P5 IADD3 R3, R13, R3, RZ ;  /* 0x000000030d03d210 */ /* 0x000fc60007ffe0ff */
[----:B------:R4:W5:Y:S01]  /*2fb0*/  @!P3 LDG.E.64 R22, desc[UR22][R8.64] ;  /* 0x000000160816b981 */ /* 0x000962000c1e1b00 */
[----:B---3--:R-:W3:Y:S01]  /*2fc0*/  @!P5 LDC.64 R16, c[0x0][0x230] ;  /* 0x00008c00ff10db82 */ /* 0x008ee20000000a00 */
[----:B-1----:R-:W-:-:S07]  /*2fd0*/  @!P4 IMAD R20, R118, R6, RZ ;  /* 0x000000067614c224 */ /* 0x002fce00078e02ff */
[----:B------:R-:W1:Y:S01]  /*2fe0*/  @!P4 LDC.64 R118, c[0x0][0x230] ;  /* 0x00008c00ff76cb82 */ /* 0x000e620000000a00 */
[----:B------:R-:W-:Y:S02]  /*2ff0*/  @!P5 SHF.L.U32 R13, R12, 0x2, RZ ;  /* 0x000000020c0dd819 */ /* 0x000fe400000006ff */
[----:B----4-:R-:W-:Y:S02]  /*3000*/  @!P4 MOV R8, R84 ;  /* 0x000000540008c202 */ /* 0x010fe40000000f00 */
[----:B------:R-:W-:Y:S02]  /*3010*/  @!P4 MOV R9, R75 ;  /* 0x0000004b0009c202 */ /* 0x000fe40000000f00 */
[----:B------:R-:W-:Y:S01]  /*3020*/  IADD3 R137, R0, 0x90, RZ ;  /* 0x0000009000897810 */ /* 0x000fe20007ffe0ff */
[----:B------:R-:W-:Y:S01]  /*3030*/  @!P4 IMAD R7, R130, R7, R20 ;  /* 0x000000078207c224 */ /* 0x000fe200078e0214 */
[----:B------:R-:W-:Y:S01]  /*3040*/  @!P5 SHF.L.U64.HI R12, R12, 0x2, R3 ;  /* 0x000000020c0cd819 */ /* 0x000fe20000010203 */
[----:B------:R-:W-:Y:S01]  /*3050*/  @!P4 IMAD.WIDE.U32 R8, R130, R6, R8 ;  /* 0x000000068208c225 */ /* 0x000fe200078e0008 */
[----:B------:R-:W-:-:S02]  /*3060*/  SHF.R.S32.HI R77, RZ, 0x1f, R137 ;  /* 0x0000001fff4d7819 */ /* 0x000fc40000011489 */
[----:B------:R-:W-:Y:S02]  /*3070*/  ISETP.GE.U32.AND P2, PT, R137, UR18, PT ;  /* 0x0000001289007c0c */ /* 0x000fe4000bf46070 */
[----:B---3--:R-:W-:Y:S02]  /*3080*/  @!P5 IADD3 R16, P6, R13, R16, RZ ;  /* 0x000000100d10d210 */ /* 0x008fe40007fde0ff */
[----:B------:R-:W-:Y:S02]  /*3090*/  ISETP.GE.AND.EX P2, PT, R77, UR19, PT, P2 ;  /* 0x000000134d007c0c */ /* 0x000fe4000bf46320 */
[----:B------:R-:W-:Y:S02]  /*30a0*/  @!P5 IADD3.X R17, R12, R17, RZ, P6, !PT ;  /* 0x000000110c11d210 */ /* 0x000fe400037fe4ff */
[----:B0-----:R-:W-:Y:S02]  /*30b0*/  @!P5 IADD3 R14, P6, R13, R14, RZ ;  /* 0x0000000e0d0ed210 */ /* 0x001fe40007fde0ff */
[----:B------:R-:W-:-:S02]  /*30c0*/  @!P4 IADD3 R7, R9, R7, RZ ;  /* 0x000000070907c210 */ /* 0x000fc40007ffe0ff */
[----:B------:R-:W-:Y:S02]  /*30d0*/  @!P4 SHF.L.U32 R6, R8, 0x2, RZ ;  /* 0x000000020806c819 */ /* 0x000fe400000006ff */
[----:B------:R-:W-:Y:S02]  /*30e0*/  SHF.R.S32.HI R76, RZ, 0x1f, R160 ;  /* 0x0000001fff4c7819 */ /* 0x000fe400000114a0 */
[----:B------:R-:W-:Y:S01]  /*30f0*/  ISETP.GE.U32.AND P0, PT, R160, UR18, PT ;  /* 0x00000012a0007c0c */ /* 0x000fe2000bf06070 */
[----:B------:R-:W-:Y:S01]  /*3100*/  UIMAD.WIDE UR6, UR8, 0x8, UR6 ;  /* 0x00000008080678a5 */ /* 0x000fe2000f8e0206 */
[----:B------:R-:W-:Y:S02]  /*3110*/  @!P5 IADD3.X R15, R12, R15, RZ, P6, !PT ;  /* 0x0000000f0c0fd210 */ /* 0x000fe400037fe4ff */
[----:B------:R-:W-:Y:S02]  /*3120*/  ISETP.GT.U32.OR P2, PT, R2, 0x17f, P2 ;  /* 0x0000017f0200780c */ /* 0x000fe40001744470 */
[----:B------:R-:W-:-:S02]  /*3130*/  @!P4 SHF.L.U64.HI R130, R8, 0x2, R7 ;  /* 0x000000020882c819 */ /* 0x000fc40000010207 */
[----:B-1----:R-:W-:Y:S02]  /*3140*/  @!P4 IADD3 R118, P6, R6, R118, RZ ;  /* 0x000000760676c210 */ /* 0x002fe40007fde0ff */
[----:B------:R-:W-:Y:S02]  /*3150*/  ISETP.GE.AND.EX P0, PT, R76, UR19, PT, P0 ;  /* 0x000000134c007c0c */ /* 0x000fe4000bf06300 */
[----:B------:R-:W-:Y:S02]  /*3160*/  @!P4 IADD3.X R119, R130, R119, RZ, P6, !PT ;  /* 0x000000778277c210 */ /* 0x000fe400037fe4ff */
[----:B--2---:R-:W-:Y:S02]  /*3170*/  @!P4 IADD3 R120, P6, R6, R120, RZ ;  /* 0x000000780678c210 */ /* 0x004fe40007fde0ff */
[----:B------:R-:W-:Y:S01]  /*3180*/  ISETP.GT.U32.OR P0, PT, R2, 0x17f, P0 ;  /* 0x0000017f0200780c */ /* 0x000fe20000704470 */
[----:B------:R-:W0:Y:S01]  /*3190*/  @!P2 LDC.64 R128, c[0x0][0x288] ;  /* 0x0000a200ff80ab82 */ /* 0x000e220000000a00 */
[----:B------:R-:W-:-:S02]  /*31a0*/  MOV R6, UR6 ;  /* 0x0000000600067c02 */ /* 0x000fc40008000f00 */
[----:B------:R-:W-:Y:S02]  /*31b0*/  MOV R7, UR7 ;  /* 0x0000000700077c02 */ /* 0x000fe40008000f00 */
[----:B------:R-:W-:Y:S02]  /*31c0*/  CS2R R126, SRZ ;  /* 0x00000000007e7805 */ /* 0x000fe4000001ff00 */
[----:B------:R-:W-:Y:S02]  /*31d0*/  IADD3 R3, R0, 0x1f0, RZ ;  /* 0x000001f000037810 */ /* 0x000fe40007ffe0ff */
[----:B------:R-:W-:Y:S01]  /*31e0*/  @!P2 MOV R9, R75 ;  /* 0x0000004b0009a202 */ /* 0x000fe20000000f00 */
[----:B------:R-:W1:Y:S01]  /*31f0*/  @!P2 LDC.64 R12, c[0x0][0x228] ;  /* 0x00008a00ff0cab82 */ /* 0x000e620000000a00 */
[----:B------:R-:W2:Y:S07]  /*3200*/  LDG.E.64 R6, desc[UR22][R6.64] ;  /* 0x0000001606067981 */ /* 0x000eae000c1e1b00 */
[----:B------:R-:W3:Y:S01]  /*3210*/  @!P0 LDC.64 R124, c[0x0][0x288] ;  /* 0x0000a200ff7c8b82 */ /* 0x000ee20000000a00 */
[----:B------:R4:W5:Y:S01]  /*3220*/  @!P3 LDG.E.64 R126, desc[UR22][R10.64] ;  /* 0x000000160a7eb981 */ /* 0x000962000c1e1b00 */
[----:B------:R-:W-:-:S02]  /*3230*/  ISETP.GE.U32.AND P3, PT, R3, UR18, PT ;  /* 0x0000001203007c0c */ /* 0x000fc4000bf66070 */
[----:B------:R-:W-:Y:S02]  /*3240*/  SHF.R.S32.HI R151, RZ, 0x1f, R3 ;  /* 0x0000001fff977819 */ /* 0x000fe40000011403 */
[----:B------:R-:W-:Y:S02]  /*3250*/  @!P2 MOV R8, R84 ;  /* 0x000000540008a202 */ /* 0x000fe40000000f00 */
[----:B------:R-:W-:Y:S01]  /*3260*/  ISETP.GE.AND.EX P3, PT, R151, UR19, PT, P3 ;  /* 0x0000001397007c0c */ /* 0x000fe2000bf66330 */
[----:B----4-:R-:W4:Y:S01]  /*3270*/  @!P2 LDC.64 R10, c[0x0][0x230] ;  /* 0x00008c00ff0aab82 */ /* 0x010f220000000a00 */
[----:B0-----:R-:W-:Y:S02]  /*3280*/  @!P2 IMAD R131, R77, R128, RZ ;  /* 0x000000804d83a224 */ /* 0x001fe400078e02ff */
[----:B------:R-:W-:Y:S02]  /*3290*/  ISETP.GT.U32.OR P3, PT, R2, 0x17f, P3 ;  /* 0x0000017f0200780c */ /* 0x000fe40001f64470 */
[----:B------:R-:W-:-:S02]  /*32a0*/  @!P2 IMAD R131, R137, R129, R131 ;  /* 0x000000818983a224 */ /* 0x000fc400078e0283 */
[----:B------:R-:W-:Y:S01]  /*32b0*/  @!P2 IMAD.WIDE.U32 R128, R137, R128, R8 ;  /* 0x000000808980a225 */ /* 0x000fe200078e0008 */
[----:B------:R-:W-:Y:S02]  /*32c0*/  @!P0 MOV R8, R84 ;  /* 0x0000005400088202 */ /* 0x000fe40000000f00 */
[----:B------:R-:W-:Y:S01]  /*32d0*/  @!P0 MOV R9, R75 ;  /* 0x0000004b00098202 */ /* 0x000fe20000000f00 */
[-C--:B---3--:R-:W-:Y:S02]  /*32e0*/  @!P0 IMAD R136, R76, R124.reuse, RZ ;  /* 0x0000007c4c888224 */ /* 0x088fe400078e02ff */
[----:B------:R-:W0:Y:S02]  /*32f0*/  @!P0 LDC.64 R76, c[0x0][0x230] ;  /* 0x00008c00ff4c8b82 */ /* 0x000e240000000a00 */
[C---:B------:R-:W-:Y:S02]  /*3300*/  @!P0 IMAD R136, R160.reuse, R125, R136 ;  /* 0x0000007da0888224 */ /* 0x040fe400078e0288 */
[----:B------:R-:W-:-:S04]  /*3310*/  @!P0 IMAD.WIDE.U32 R124, R160, R124, R8 ;  /* 0x0000007ca07c8225 */ /* 0x000fc800078e0008 */
[----:B------:R-:W3:Y:S01]  /*3320*/  @!P0 LDC.64 R8, c[0x0][0x228] ;  /* 0x00008a00ff088b82 */ /* 0x000ee20000000a00 */
[----:B------:R-:W-:Y:S02]  /*3330*/  @!P2 IADD3 R131, R129, R131, RZ ;  /* 0x000000838183a210 */ /* 0x000fe40007ffe0ff */
[----:B------:R-:W-:-:S05]  /*3340*/  @!P2 SHF.L.U32 R142, R128, 0x2, RZ ;  /* 0x00000002808ea819 */ /* 0x000fca00000006ff */
[----:B------:R-:W3:Y:S01]  /*3350*/  @!P3 LDC.64 R20, c[0x0][0x288] ;  /* 0x0000a200ff14bb82 */ /* 0x000ee20000000a00 */
[----:B------:R-:W-:Y:S02]  /*3360*/  @!P4 IADD3.X R121, R130, R121, RZ, P6, !PT ;  /* 0x000000798279c210 */ /* 0x000fe400037fe4ff */
[----:B------:R-:W-:Y:S02]  /*3370*/  @!P2 SHF.L.U64.HI R143, R128, 0x2, R131 ;  /* 0x00000002808fa819 */ /* 0x000fe40000010283 */
[C---:B----4-:R-:W-:Y:S02]  /*3380*/  @!P2 IADD3 R10, P6, R142.reuse, R10, RZ ;  /* 0x0000000a8e0aa210 */ /* 0x050fe40007fde0ff */
[----:B------:R-:W-:Y:S01]  /*3390*/  @!P0 IADD3 R136, R125, R136, RZ ;  /* 0x000000887d888210 */ /* 0x000fe20007ffe0ff */
[----:B------:R-:W4:Y:S01]  /*33a0*/  @!P3 LDC.64 R128, c[0x0][0x230] ;  /* 0x00008c00ff80bb82 */ /* 0x000f220000000a00 */
[----:B------:R-:W-:Y:S02]  /*33b0*/  @!P2 IADD3.X R11, R143, R11, RZ, P6, !PT ;  /* 0x0000000b8f0ba210 */ /* 0x000fe400037fe4ff */
[----:B-1----:R-:W-:-:S02]  /*33c0*/  @!P2 IADD3 R12, P6, R142, R12, RZ ;  /* 0x0000000c8e0ca210 */ /* 0x002fc40007fde0ff */
[C---:B------:R-:W-:Y:S02]  /*33d0*/  @!P0 SHF.L.U32 R137, R124.reuse, 0x2, RZ ;  /* 0x000000027c898819 */ /* 0x040fe400000006ff */
[----:B------:R-:W-:Y:S01]  /*33e0*/  @!P2 IADD3.X R13, R143, R13, RZ, P6, !PT ;  /* 0x0000000d8f0da210 */ /* 0x000fe200037fe4ff */
[----:B------:R-:W1:Y:S01]  /*33f0*/  @!P3 LDC.64 R130, c[0x0][0x228] ;  /* 0x00008a00ff82bb82 */ /* 0x000e620000000a00 */
[----:B------:R-:W-:Y:S02]  /*3400*/  @!P0 SHF.L.U64.HI R136, R124, 0x2, R136 ;  /* 0x000000027c888819 */ /* 0x000fe40000010288 */
[----:B0-----:R-:W-:-:S04]  /*3410*/  @!P0 IADD3 R76, P6, R137, R76, RZ ;  /* 0x0000004c894c8210 */ /* 0x001fc80007fde0ff */
[----:B------:R-:W-:Y:S02]  /*3420*/  @!P0 IADD3.X R77, R136, R77, RZ, P6, !PT ;  /* 0x0000004d884d8210 */ /* 0x000fe400037fe4ff */
[----:B---3--:R-:W-:Y:S01]  /*3430*/  @!P0 IADD3 R8, P6, R137, R8, RZ ;  /* 0x0000000889088210 */ /* 0x008fe20007fde0ff */
[----:B------:R-:W-:-:S03]  /*3440*/  @!P3 IMAD R124, R151, R20, RZ ;  /* 0x00000014977cb224 */ /* 0x000fc600078e02ff */
[----:B------:R-:W-:Y:S02]  /*3450*/  @!P0 IADD3.X R9, R136, R9, RZ, P6, !PT ;  /* 0x0000000988098210 */ /* 0x000fe400037fe4ff */
[----:B------:R-:W-:Y:S01]  /*3460*/  CS2R R136, SRZ ;  /* 0x0000000000887805 */ /* 0x000fe2000001ff00 */
[C---:B------:R-:W-:Y:S01]  /*3470*/  @!P3 IMAD R21, R3.reuse, R21, R124 ;  /* 0x000000150315b224 */ /* 0x040fe200078e027c */
[----:B------:R-:W-:Y:S02]  /*3480*/  @!P3 MOV R124, R84 ;  /* 0x00000054007cb202 */ /* 0x000fe40000000f00 */
[----:B------:R-:W-:Y:S02]  /*3490*/  @!P3 MOV R125, R75 ;  /* 0x0000004b007db202 */ /* 0x000fe40000000f00 */
[----:B------:R0:W3:Y:S01]  /*34a0*/  @P1 LDG.E.64 R136, desc[UR22][R122.64] ;  /* 0x000000167a881981 */ /* 0x0000e2000c1e1b00 */
[----:B------:R-:W-:Y:S01]  /*34b0*/  @!P3 IMAD.WIDE.U32 R124, R3, R20, R124 ;  /* 0x00000014037cb225 */ /* 0x000fe200078e007c */
[----:B0-----:R-:W-:-:S04]  /*34c0*/  CS2R R122, SRZ ;  /* 0x00000000007a7805 */ /* 0x001fc8000001ff00 */
[----:B------:R-:W-:Y:S02]  /*34d0*/  @!P3 IADD3 R21, R125, R21, RZ ;  /* 0x000000157d15b210 */ /* 0x000fe40007ffe0ff */
[C---:B------:R-:W-:Y:S01]  /*34e0*/  @!P3 SHF.L.U32 R3, R124.reuse, 0x2, RZ ;  /* 0x000000027c03b819 */ /* 0x040fe200000006ff */
[----:B------:R0:W5:Y:S01]  /*34f0*/  @!P4 LDG.E.64 R122, desc[UR22][R118.64] ;  /* 0x00000016767ac981 */ /* 0x000162000c1e1b00 */
[----:B------:R-:W-:Y:S02]  /*3500*/  @!P3 SHF.L.U64.HI R21, R124, 0x2, R21 ;  /* 0x000000027c15b819 */ /* 0x000fe40000010215 */
[----:B----4-:R-:W-:Y:S02]  /*3510*/  @!P3 IADD3 R128, P6, R3, R128, RZ ;  /* 0x000000800380b210 */ /* 0x010fe40007fde0ff */
[----:B0-----:R-:W-:Y:S02]  /*3520*/  CS2R R118, SRZ ;  /* 0x0000000000767805 */ /* 0x001fe4000001ff00 */
[----:B------:R-:W-:-:S04]  /*3530*/  @!P3 IADD3.X R129, R21, R129, RZ, P6, !PT ;  /* 0x000000811581b210 */ /* 0x000fc800037fe4ff */
[----:B------:R0:W5:Y:S02]  /*3540*/  @!P0 LDG.E.64 R118, desc[UR22][R76.64] ;  /* 0x000000164c768981 */ /* 0x000164000c1e1b00 */
[----:B0-----:R-:W-:-:S06]  /*3550*/  CS2R R76, SRZ ;  /* 0x00000000004c7805 */ /* 0x001fcc000001ff00 */
[----:B------:R-:W5:Y:S01]  /*3560*/  @!P3 LDG.E.64 R76, desc[UR22][R128.64] ;  /* 0x00000016804cb981 */ /* 0x000f62000c1e1b00 */
[----:B-1----:R-:W-:-:S04]  /*3570*/  @!P3 IADD3 R130, P6, R3, R130, RZ ;  /* 0x000000820382b210 */ /* 0x002fc80007fde0ff */
[----:B------:R-:W-:Y:S02]  /*3580*/  @!P3 IADD3.X R131, R21, R131, RZ, P6, !PT ;  /* 0x000000831583b210 */ /* 0x000fe400037fe4ff */
[----:B------:R-:W-:-:S06]  /*3590*/  CS2R R20, SRZ ;  /* 0x0000000000147805 */ /* 0x000fcc000001ff00 */
[----:B------:R0:W5:Y:S02]  /*35a0*/  @P1 LDG.E.64 R20, desc[UR22][R18.64] ;  /* 0x0000001612141981 */ /* 0x000164000c1e1b00 */
[----:B0-----:R-:W-:-:S06]  /*35b0*/  CS2R R18, SRZ ;  /* 0x0000000000127805 */ /* 0x001fcc000001ff00 */
[----:B------:R0:W5:Y:S02]  /*35c0*/  @!P5 LDG.E.64 R18, desc[UR22][R14.64] ;  /* 0x000000160e12d981 */ /* 0x000164000c1e1b00 */
[----:B0-----:R-:W-:-:S06]  /*35d0*/  CS2R R14, SRZ ;  /* 0x00000000000e7805 */ /* 0x001fcc000001ff00 */
[----:B------:R0:W5:Y:S02]  /*35e0*/  @!P2 LDG.E.64 R14, desc[UR22][R12.64] ;  /* 0x000000160c0ea981 */ /* 0x000164000c1e1b00 */
[----:B0-----:R-:W-:-:S06]  /*35f0*/  CS2R R12, SRZ ;  /* 0x00000000000c7805 */ /* 0x001fcc000001ff00 */
[----:B------:R-:W5:Y:S01]  /*3600*/  @!P0 LDG.E.64 R12, desc[UR22][R8.64] ;  /* 0x00000016080c8981 */ /* 0x000f62000c1e1b00 */
[----:B------:R-:W-:-:S06]  /*3610*/  CS2R R124, SRZ ;  /* 0x00000000007c7805 */ /* 0x000fcc000001ff00 */
[----:B------:R0:W5:Y:S02]  /*3620*/  @!P5 LDG.E.64 R124, desc[UR22][R16.64] ;  /* 0x00000016107cd981 */ /* 0x000164000c1e1b00 */
[----:B0-----:R-:W-:-:S06]  /*3630*/  CS2R R16, SRZ ;  /* 0x0000000000107805 */ /* 0x001fcc000001ff00 */
[----:B------:R0:W5:Y:S01]  /*3640*/  @!P4 LDG.E.64 R16, desc[UR22][R120.64] ;  /* 0x000000167810c981 */ /* 0x000162000c1e1b00 */
        /* <DEDUP_REMOVED lines=8> */
[----:B------:R-:W1:Y:S01]  /*36d0*/  @P0 MUFU.RSQ R3, R3 ;  /* 0x0000000300030308 */ /* 0x000e620000001400 */
[----:B0-----:R-:W-:Y:S01]  /*36e0*/  CS2R R120, SRZ ;  /* 0x0000000000787805 */ /* 0x001fe2000001ff00 */
[----:B------:R-:W-:-:S05]  /*36f0*/  UMOV UR26, 0x3f800000 ;  /* 0x3f800000001a7882 */ /* 0x000fca0000000000 */
[----:B------:R0:W5:Y:S01]  /*3700*/  @!P2 LDG.E.64 R120, desc[UR22][R10.64] ;  /* 0x000000160a78a981 */ /* 0x000162000c1e1b00 */
[----:B-1----:R-:W-:Y:S02]  /*3710*/  @P0 R2UR UR5, R3 ;  /* 0x00000000030502ca */ /* 0x002fe400000e0000 */
[----:B------:R-:W-:Y:S02]  /*3720*/  ISETP.GT.U32.AND P0, PT, R2, 0x17f, PT ;  /* 0x0000017f0200780c */ /* 0x000fe40003f04070 */
[----:B0-----:R-:W-:Y:S01]  /*3730*/  CS2R R10, SRZ ;  /* 0x00000000000a7805 */ /* 0x001fe2000001ff00 */
[----:B------:R-:W-:Y:S01]  /*3740*/  BSSY B0, `(.L_x_2256) ;  /* 0x0000013000007945 */ /* 0x000fe20003800000 */
[----:B------:R-:W-:Y:S02]  /*3750*/  ISETP.NE.AND P5, PT, RZ, UR25, PT ;  /* 0x00000019ff007c0c */ /* 0x000fe4000bfa5270 */
[----:B------:R-:W-:Y:S02]  /*3760*/  CS2R R8, SRZ ;  /* 0x0000000000087805 */ /* 0x000fe4000001ff00 */
[----:B------:R-:W-:Y:S01]  /*3770*/  CS2R R6, SRZ ;  /* 0x0000000000067805 */ /* 0x000fe2000001ff00 */
[----:B------:R0:W5:Y:S02]  /*3780*/  @!P3 LDG.E.64 R10, desc[UR22][R130.64] ;  /* 0x00000016820ab981 */ /* 0x000164000c1e1b00 */
[----:B------:R-:W-:Y:S01]  /*3790*/  @UP0 UMOV UR26, UR5 ;  /* 0x00000005001a0c82 */ /* 0x000fe20008000000 */
[----:B---3--:R-:W-:Y:S01]  /*37a0*/  FADD.FTZ R137, R137, -UR6 ;  /* 0x8000000689897e21 */ /* 0x008fe20008010000 */
[----:B0-----:R-:W-:Y:S01]  /*37b0*/  FADD.FTZ R130, R136, -UR6 ;  /* 0x8000000688827e21 */ /* 0x001fe20008010000 */
[----:B------:R-:W-:Y:S06]  /*37c0*/  @P0 BRA `(.L_x_2257) ;  /* 0x0000000000280947 */ /* 0x000fec0003800000 */
[----:B------:R-:W-:Y:S01]  /*37d0*/  ISETP.NE.AND P0, PT, RZ, UR25, PT ;  /* 0x00000019ff007c0c */ /* 0x000fe2000bf05270 */
[----:B------:R-:W0:Y:S01]  /*37e0*/  LDC.64 R128, c[0x0][0x238] ;  /* 0x00008e00ff807b82 */ /* 0x000e220000000a00 */
[----:B------:R-:W-:-:S04]  /*37f0*/  IADD3 R3, R150, UR16, RZ ;  /* 0x0000001096037c10 */ /* 0x000fc8000fffe0ff */
[----:B------:R-:W-:-:S07]  /*3800*/  SHF.R.S32.HI R131, RZ, 0x1f, R3 ;  /* 0x0000001fff837819 */ /* 0x000fce0000011403 */
[----:B------:R-:W1:Y:S01]  /*3810*/  @P0 LDC.64 R8, c[0x0][0x240] ;  /* 0x00009000ff080b82 */ /* 0x000e620000000a00 */
[C---:B0-----:R-:W-:Y:S01]  /*3820*/  IMAD.WIDE R128, R3.reuse, 0x4, R128 ;  /* 0x0000000403807825 */ /* 0x041fe200078e0280 */
[----:B-1----:R-:W-:-:S04]  /*3830*/  @P0 LEA R8, P2, R3, R8, 0x2 ;  /* 0x0000000803080211 */ /* 0x002fc800078410ff */
[----:B------:R-:W-:-:S05]  /*3840*/  @P0 LEA.HI.X R9, R3, R9, R131, 0x2, P2 ;  /* 0x0000000903090211 */ /* 0x000fca00010f1483 */
[----:B------:R0:W5:Y:S04]  /*3850*/  @P0 LDG.E.64 R6, desc[UR22][R8.64] ;  /* 0x0000001608060981 */ /* 0x000168000c1e1b00 */
[----:B------:R0:W5:Y:S02]  /*3860*/  LDG.E.64 R8, desc[UR22][R128.64] ;  /* 0x0000001680087981 */ /* 0x000164000c1e1b00 */
.L_x_2257:
[----:B------:R-:W-:Y:S05]  /*3870*/  BSYNC B0 ;  /* 0x0000000000007941 */ /* 0x000fea0003800000 */
.L_x_2256:
[----:B-----5:R-:W-:Y:S01]  /*3880*/  MOV R131, R20 ;  /* 0x0000001400837202 */ /* 0x020fe20000000f00 */
[----:B------:R-:W-:Y:S01]  /*3890*/  FMUL.FTZ R130, R130, UR26 ;  /* 0x0000001a82827c20 */ /* 0x000fe20008410000 */
[----:B------:R-:W-:Y:S01]  /*38a0*/  MOV R3, R21 ;  /* 0x0000001500037202 */ /* 0x000fe20000000f00 */
[----:B0-----:R-:W-:Y:S01]  /*38b0*/  FMUL.FTZ R129, R137, UR26 ;  /* 0x0000001a89817c20 */ /* 0x001fe20008410000 */
        /* <DEDUP_REMOVED lines=19> */
.L_x_2258:
[----:B------:R-:W-:Y:S01]  /*39f0*/  FMUL.FTZ R136, R131, R8 ;  /* 0x0000000883887220 */ /* 0x000fe20000410000 */
[----:B------:R-:W-:Y:S01]  /*3a00*/  FMUL.FTZ R128, R3, R9 ;  /* 0x0000000903807220 */ /* 0x000fe20000410000 */
[----:B------:R-:W-:Y:S01]  /*3a10*/  FADD.FTZ R142, R133, -UR6 ;  /* 0x80000006858e7e21 */ /* 0x000fe20008010000 */
[----:B------:R-:W-:Y:S01]  /*3a20*/  FADD.FTZ R137, R132, -UR6 ;  /* 0x8000000684897e21 */ /* 0x000fe20008010000 */
[----:B------:R-:W-:Y:S01]  /*3a30*/  FFMA.FTZ R146, R130, R136, RZ ;  /* 0x0000008882927223 */ /* 0x000fe200000100ff */
[----:B------:R-:W-:Y:S01]  /*3a40*/  FADD.FTZ R136, RZ, R136 ;  /* 0x00000088ff887221 */ /* 0x000fe20000010000 */
[----:B------:R-:W-:Y:S01]  /*3a50*/  MOV R143, R32 ;  /* 0x00000020008f7202 */ /* 0x000fe20000000f00 */
[----:B------:R-:W-:Y:S01]  /*3a60*/  FMUL.FTZ R133, R137, UR26 ;  /* 0x0000001a89857c20 */ /* 0x000fe20008410000 */
[----:B------:R-:W-:Y:S01]  /*3a70*/  FFMA.FTZ R146, R129, R128, R146 ;  /* 0x0000008081927223 */ /* 0x000fe20000010092 */
[----:B------:R-:W-:Y:S01]  /*3a80*/  FADD.FTZ R132, R128, R136 ;  /* 0x0000008880847221 */ /* 0x000fe20000010000 */
[----:B------:R-:W-:Y:S01]  /*3a90*/  FMUL.FTZ R128, R142, UR26 ;  /* 0x0000001a8e807c20 */ /* 0x000fe20008410000 */
        /* <DEDUP_REMOVED lines=20> */
.L_x_2259:
[----:B------:R-:W-:Y:S01]  /*3be0*/  FFMA.FTZ R137, R130, R131, RZ ;  /* 0x0000008382897223 */ /* 0x000fe200000100ff */
[----:B------:R-:W-:Y:S01]  /*3bf0*/  FADD.FTZ R131, RZ, R131 ;  /* 0x00000083ff837221 */ /* 0x000fe20000010000 */
[----:B------:R-:W-:Y:S01]  /*3c00*/  FMUL.FTZ R136, R143, R8 ;  /* 0x000000088f887220 */ /* 0x000fe20000410000 */
[----:B------:R-:W-:Y:S01]  /*3c10*/  FADD.FTZ R147, RZ, R3 ;  /* 0x00000003ff937221 */ /* 0x000fe20000010000 */
[----:B------:R-:W-:Y:S01]  /*3c20*/  FFMA.FTZ R137, R133, R143, R137 ;  /* 0x0000008f85897223 */ /* 0x000fe20000010089 */
[----:B------:R-:W-:Y:S01]  /*3c30*/  FADD.FTZ R131, R131, R143 ;  /* 0x0000008f83837221 */ /* 0x000fe20000010000 */
[----:B------:R-:W-:Y:S01]  /*3c40*/  FFMA.FTZ R146, R133, R136, R146 ;  /* 0x0000008885927223 */ /* 0x000fe20000010092 */
[----:B------:R-:W-:Y:S01]  /*3c50*/  FADD.FTZ R132, R132, R136 ;  /* 0x0000008884847221 */ /* 0x000fe20000010000 */
[----:B------:R-:W-:Y:S01]  /*3c60*/  FFMA.FTZ R143, R129, R3, RZ ;  /* 0x00000003818f7223 */ /* 0x000fe200000100ff */
[----:B------:R-:W-:Y:S01]  /*3c70*/  FMUL.FTZ R136, R142, R9 ;  /* 0x000000098e887220 */ /* 0x000fe20000410000 */
[----:B------:R-:W-:Y:S01]  /*3c80*/  FADD.FTZ R134, R134, -UR6 ;  /* 0x8000000686867e21 */ /* 0x000fe20008010000 */
[----:B------:R-:W-:Y:S01]  /*3c90*/  FADD.FTZ R135, R135, -UR6 ;  /* 0x8000000687877e21 */ /* 0x000fe20008010000 */
[C---:B------:R-:W-:Y:S01]  /*3ca0*/  FFMA.FTZ R3, R128.reuse, R142, R143 ;  /* 0x0000008e80037223 */ /* 0x040fe2000001008f */
[----:B------:R-:W-:Y:S01]  /*3cb0*/  FADD.FTZ R143, R147, R142 ;  /* 0x0000008e938f7221 */ /* 0x000fe20000010000 */
[----:B------:R-:W-:Y:S01]  /*3cc0*/  FFMA.FTZ R146, R128, R136, R146 ;  /* 0x0000008880927223 */ /* 0x000fe20000010092 */
[----:B------:R-:W-:Y:S01]  /*3cd0*/  FADD.FTZ R132, R136, R132 ;  /* 0x0000008488847221 */ /* 0x000fe20000010000 */
[----:B------:R-:W-:Y:S01]  /*3ce0*/  FMUL.FTZ R136, R134, UR26 ;  /* 0x0000001a86887c20 */ /* 0x000fe20008410000 */
[----:B------:R-:W-:Y:S01]  /*3cf0*/  FMUL.FTZ R135, R135, UR26 ;  /* 0x0000001a87877c20 */ /* 0x000fe20008410000 */
[----:B------:R-:W-:-:S02]  /*3d00*/  MOV R142, R30 ;  /* 0x0000001e008e7202 */ /* 0x000fc40000000f00 */
        /* <DEDUP_REMOVED lines=20> */
.L_x_2260:
[----:B------:R-:W-:Y:S01]  /*3e50*/  FMUL.FTZ R134, R142, R8 ;  /* 0x000000088e867220 */ /* 0x000fe20000410000 */
[----:B------:R-:W-:Y:S01]  /*3e60*/  FADD.FTZ R131, R131, R142 ;  /* 0x0000008e83837221 */ /* 0x000fe20000010000 */
[C---:B------:R-:W-:Y:S01]  /*3e70*/  FFMA.FTZ R137, R136.reuse, R142, R137 ;  /* 0x0000008e88897223 */ /* 0x040fe20000010089 */
[----:B------:R-:W-:Y:S01]  /*3e80*/  FMUL.FTZ R142, R147, R9 ;  /* 0x00000009938e7220 */ /* 0x000fe20000410000 */
[----:B------:R-:W-:Y:S01]  /*3e90*/  FFMA.FTZ R146, R136, R134, R146 ;  /* 0x0000008688927223 */ /* 0x000fe20000010092 */
[----:B------:R-:W-:Y:S01]  /*3ea0*/  FADD.FTZ R132, R132, R134 ;  /* 0x0000008684847221 */ /* 0x000fe20000010000 */
[----:B------:R-:W-:Y:S01]  /*3eb0*/  FADD.FTZ R134, R143, R147 ;  /* 0x000000938f867221 */ /* 0x000fe20000010000 */
[----:B------:R-:W-:Y:S01]  /*3ec0*/  FADD.FTZ R138, R138, -UR6 ;  /* 0x800000068a8a7e21 */ /* 0x000fe20008010000 */
[----:B------:R-:W-:Y:S01]  /*3ed0*/  FFMA.FTZ R143, R135, R142, R146 ;  /* 0x0000008e878f7223 */ /* 0x000fe20000010092 */
[----:B------:R-:W-:Y:S01]  /*3ee0*/  FADD.FTZ R132, R142, R132 ;  /* 0x000000848e847221 */ /* 0x000fe20000010000 */
[----:B------:R-:W-:Y:S01]  /*3ef0*/  FADD.FTZ R142, R139, -UR6 ;  /* 0x800000068b8e7e21 */ /* 0x000fe20008010000 */
[----:B------:R-:W-:Y:S01]  /*3f00*/  FFMA.FTZ R3, R135, R147, R3 ;  /* 0x0000009387037223 */ /* 0x000fe20000010003 */
[----:B------:R-:W-:Y:S01]  /*3f10*/  FMUL.FTZ R139, R138, UR26 ;  /* 0x0000001a8a8b7c20 */ /* 0x000fe20008410000 */
[----:B------:R-:W-:Y:S01]  /*3f20*/  MOV R147, R28 ;  /* 0x0000001c00937202 */ /* 0x000fe20000000f00 */
        /* <DEDUP_REMOVED lines=21> */
.L_x_2261:
[----:B------:R-:W-:Y:S01]  /*4080*/  FMUL.FTZ R142, R147, R8 ;  /* 0x00000008938e7220 */ /* 0x000fe20000410000 */
[----:B------:R-:W-:Y:S01]  /*4090*/  FADD.FTZ R140, R140, -UR6 ;  /* 0x800000068c8c7e21 */ /* 0x000fe20008010000 */
[----:B------:R-:W-:Y:S01]  /*40a0*/  FADD.FTZ R141, R141, -UR6 ;  /* 0x800000068d8d7e21 */ /* 0x000fe20008010000 */
[----:B------:R-:W-:Y:S01]  /*40b0*/  FADD.FTZ R134, R134, R146 ;  /* 0x0000009286867221 */ /* 0x000fe20000010000 */
[----:B------:R-:W-:Y:S01]  /*40c0*/  FFMA.FTZ R143, R139, R142, R143 ;  /* 0x0000008e8b8f7223 */ /* 0x000fe2000001008f */
[----:B------:R-:W-:Y:S01]  /*40d0*/  FADD.FTZ R132, R132, R142 ;  /* 0x0000008e84847221 */ /* 0x000fe20000010000 */
[----:B------:R-:W-:Y:S01]  /*40e0*/  FMUL.FTZ R142, R146, R9 ;  /* 0x00000009928e7220 */ /* 0x000fe20000410000 */
[C---:B------:R-:W-:Y:S01]  /*40f0*/  FFMA.FTZ R3, R138.reuse, R146, R3 ;  /* 0x000000928a037223 */ /* 0x040fe20000010003 */
[----:B------:R-:W-:Y:S01]  /*4100*/  FADD.FTZ R131, R131, R147 ;  /* 0x0000009383837221 */ /* 0x000fe20000010000 */
[----:B------:R-:W-:Y:S01]  /*4110*/  FFMA.FTZ R137, R139, R147, R137 ;  /* 0x000000938b897223 */ /* 0x000fe20000010089 */
        /* <DEDUP_REMOVED lines=25> */
.L_x_2262:
[----:B------:R-:W-:Y:S01]  /*42b0*/  FMUL.FTZ R147, R140, R8 ;  /* 0x000000088c937220 */ /* 0x000fe20000410000 */
[----:B------:R-:W-:Y:S01]  /*42c0*/  FADD.FTZ R131, R131, R140 ;  /* 0x0000008c83837221 */ /* 0x000fe20000010000 */
[----:B------:R-:W-:Y:S01]  /*42d0*/  FFMA.FTZ R137, R142, R140, R137 ;  /* 0x0000008c8e897223 */ /* 0x000fe20000010089 */
[----:B------:R-:W-:Y:S01]  /*42e0*/  FADD.FTZ R144, R144, -UR6 ;  /* 0x8000000690907e21 */ /* 0x000fe20008010000 */
[----:B------:R-:W-:Y:S01]  /*42f0*/  FFMA.FTZ R140, R142, R147, R143 ;  /* 0x000000938e8c7223 */ /* 0x000fe2000001008f */
[----:B------:R-:W-:Y:S01]  /*4300*/  FADD.FTZ R132, R132, R147 ;  /* 0x0000009384847221 */ /* 0x000fe20000010000 */
[----:B------:R-:W-:Y:S01]  /*4310*/  FMUL.FTZ R143, R146, R9 ;  /* 0x00000009928f7220 */ /* 0x000fe20000410000 */
[----:B------:R-:W-:Y:S01]  /*4320*/  FADD.FTZ R134, R134, R146 ;  /* 0x0000009286867221 */ /* 0x000fe20000010000 */
[C---:B------:R-:W-:Y:S01]  /*4330*/  FFMA.FTZ R3, R141.reuse, R146, R3 ;  /* 0x000000928d037223 */ /* 0x040fe20000010003 */
[----:B------:R-:W-:Y:S01]  /*4340*/  FMUL.FTZ R144, R144, UR26 ;  /* 0x0000001a90907c20 */ /* 0x000fe20008410000 */
[----:B------:R-:W-:Y:S01]  /*4350*/  FFMA.FTZ R140, R141, R143, R140 ;  /* 0x0000008f8d8c7223 */ /* 0x000fe2000001008c */
[----:B------:R-:W-:Y:S01]  /*4360*/  FADD.FTZ R132, R143, R132 ;  /* 0x000000848f847221 */ /* 0x000fe20000010000 */
[----:B------:R-:W-:Y:S01]  /*4370*/  FADD.FTZ R143, R145, -UR6 ;  /* 0x80000006918f7e21 */ /* 0x000fe20008010000 */
[----:B------:R-:W-:-:S02]  /*4380*/  MOV R147, R24 ;  /* 0x0000001800937202 */ /* 0x000fc40000000f00 */
[----:B------:R-:W-:Y:S01]  /*4390*/  MOV R146, R25 ;  /* 0x0000001900927202 */ /* 0x000fe20000000f00 */
        /* <DEDUP_REMOVED lines=20> */
.L_x_2263:
[----:B------:R-:W-:Y:S01]  /*44e0*/  FMUL.FTZ R145, R147, R8 ;  /* 0x0000000893917220 */ /* 0x000fe20000410000 */
[----:B------:R-:W-:Y:S01]  /*44f0*/  FADD.FTZ R126, R126, -UR6 ;  /* 0x800000067e7e7e21 */ /* 0x000fe20008010000 */
[----:B------:R-:W-:Y:S01]  /*4500*/  FADD.FTZ R127, R127, -UR6 ;  /* 0x800000067f7f7e21 */ /* 0x000fe20008010000 */
[----:B------:R-:W-:Y:S01]  /*4510*/  FADD.FTZ R131, R131, R147 ;  /* 0x0000009383837221 */ /* 0x000fe20000010000 */
[----:B------:R-:W-:Y:S01]  /*4520*/  FFMA.FTZ R140, R144, R145, R140 ;  /* 0x00000091908c7223 */ /* 0x000fe2000001008c */
[----:B------:R-:W-:Y:S01]  /*4530*/  FADD.FTZ R132, R132, R145 ;  /* 0x0000009184847221 */ /* 0x000fe20000010000 */
[----:B------:R-:W-:Y:S01]  /*4540*/  FMUL.FTZ R145, R146, R9 ;  /* 0x0000000992917220 */ /* 0x000fe20000410000 */
[----:B------:R-:W-:Y:S01]  /*4550*/  FFMA.FTZ R137, R144, R147, R137 ;  /* 0x0000009390897223 */ /* 0x000fe20000010089 */
[----:B------:R-:W-:Y:S01]  /*4560*/  FADD.FTZ R134, R134, R146 ;  /* 0x0000009286867221 */ /* 0x000fe20000010000 */
[C---:B------:R-:W-:Y:S01]  /*4570*/  FFMA.FTZ R3, R143.reuse, R146, R3 ;  /* 0x000000928f037223 */ /* 0x040fe20000010003 */
        /* <DEDUP_REMOVED lines=25> */
.L_x_2264:
[----:B------:R-:W-:Y:S01]  /*4710*/  FMUL.FTZ R127, R126, R8 ;  /* 0x000000087e7f7220 */ /* 0x000fe20000410000 */
[----:B------:R-:W-:Y:S01]  /*4720*/  FADD.FTZ R131, R131, R126 ;  /* 0x0000007e83837221 */ /* 0x000fe20000010000 */
[----:B------:R-:W-:Y:S01]  /*4730*/  FFMA.FTZ R126, R147, R126, R137 ;  /* 0x0000007e937e7223 */ /* 0x000fe20000010089 */
[----:B------:R-:W-:Y:S01]  /*4740*/  FMUL.FTZ R137, R145, R9 ;  /* 0x0000000991897220 */ /* 0x000fe20000410000 */
[----:B------:R-:W-:Y:S01]  /*4750*/  FFMA.FTZ R140, R147, R127, R140 ;  /* 0x0000007f938c7223 */ /* 0x000fe2000001008c */
[----:B------:R-:W-:Y:S01]  /*4760*/  FADD.FTZ R132, R132, R127 ;  /* 0x0000007f84847221 */ /* 0x000fe20000010000 */
[----:B------:R-:W-:Y:S01]  /*4770*/  FADD.FTZ R125, R125, -UR6 ;  /* 0x800000067d7d7e21 */ /* 0x000fe20008010000 */
[----:B------:R-:W-:Y:S01]  /*4780*/  FADD.FTZ R124, R124, -UR6 ;  /* 0x800000067c7c7e21 */ /* 0x000fe20008010000 */
[----:B------:R-:W-:Y:S01]  /*4790*/  FADD.FTZ R127, R134, R145 ;  /* 0x00000091867f7221 */ /* 0x000fe20000010000 */
[C---:B------:R-:W-:Y:S01]  /*47a0*/  FFMA.FTZ R134, R146.reuse, R137, R140 ;  /* 0x0000008992867223 */ /* 0x040fe2000001008c */
[----:B------:R-:W-:Y:S01]  /*47b0*/  FADD.FTZ R132, R137, R132 ;  /* 0x0000008489847221 */ /* 0x000fe20000010000 */
[----:B------:R-:W-:Y:S01]  /*47c0*/  FMUL.FTZ R148, R125, UR26 ;  /* 0x0000001a7d947c20 */ /* 0x000fe20008410000 */
[----:B------:R-:W-:Y:S01]  /*47d0*/  FFMA.FTZ R3, R146, R145, R3 ;  /* 0x0000009192037223 */ /* 0x000fe20000010003 */
        /* <DEDUP_REMOVED lines=22> */
.L_x_2265:
        /* <DEDUP_REMOVED lines=9> */
[----:B------:R-:W-:Y:S01]  /*49d0*/  FMUL.FTZ R145, R122, UR26 ;  /* 0x0000001a7a917c20 */ /* 0x000fe20008410000 */
[----:B------:R-:W-:Y:S01]  /*49e0*/  FFMA.FTZ R127, R148, R132, R134 ;  /* 0x00000084947f7223 */ /* 0x000fe20000010086 */
[----:B------:R-:W-:Y:S01]  /*49f0*/  FADD.FTZ R124, R132, R124 ;  /* 0x0000007c847c7221 */ /* 0x000fe20000010000 */
        /* <DEDUP_REMOVED lines=23> */
.L_x_2266:
[----:B------:R-:W-:Y:S01]  /*4b70*/  FMUL.FTZ R123, R122, R8 ;  /* 0x000000087a7b7220 */ /* 0x000fe20000410000 */
[----:B------:R-:W-:Y:S01]  /*4b80*/  FADD.FTZ R131, R131, R122 ;  /* 0x0000007a83837221 */ /* 0x000fe20000010000 */
[C---:B------:R-:W-:Y:S01]  /*4b90*/  FFMA.FTZ R122, R145.reuse, R122, R126 ;  /* 0x0000007a917a7223 */ /* 0x040fe2000001007e */
[----:B------:R-:W-:Y:S01]  /*4ba0*/  FMUL.FTZ R126, R132, R9 ;  /* 0x00000009847e7220 */ /* 0x000fe20000410000 */
[----:B------:R-:W-:Y:S01]  /*4bb0*/  FFMA.FTZ R127, R145, R123, R127 ;  /* 0x0000007b917f7223 */ /* 0x000fe2000001007f */
[----:B------:R-:W-:Y:S01]  /*4bc0*/  FADD.FTZ R124, R124, R123 ;  /* 0x0000007b7c7c7221 */ /* 0x000fe20000010000 */
[----:B------:R-:W-:Y:S01]  /*4bd0*/  FADD.FTZ R121, R121, -UR6 ;  /* 0x8000000679797e21 */ /* 0x000fe20008010000 */
[----:B------:R-:W-:Y:S01]  /*4be0*/  FADD.FTZ R120, R120, -UR6 ;  /* 0x8000000678787e21 */ /* 0x000fe20008010000 */
[----:B------:R-:W-:Y:S01]  /*4bf0*/  FADD.FTZ R123, R125, R132 ;  /* 0x000000847d7b7221 */ /* 0x000fe20000010000 */
[----:B------:R-:W-:Y:S01]  /*4c00*/  FFMA.FTZ R125, R140, R126, R127 ;  /* 0x0000007e8c7d7223 */ /* 0x000fe2000001007f */
        /* <DEDUP_REMOVED lines=25> */
.L_x_2267:
[----:B------:R-:W-:Y:S01]  /*4da0*/  FMUL.FTZ R120, R121, R8 ;  /* 0x0000000879787220 */ /* 0x000fe20000410000 */
[----:B------:R-:W-:Y:S01]  /*4db0*/  FADD.FTZ R118, R118, -UR6 ;  /* 0x8000000676767e21 */ /* 0x000fe20008010000 */
[----:B------:R-:W-:Y:S01]  /*4dc0*/  FADD.FTZ R119, R119, -UR6 ;  /* 0x8000000677777e21 */ /* 0x000fe20008010000 */
[----:B------:R-:W-:Y:S01]  /*4dd0*/  FADD.FTZ R131, R131, R121 ;  /* 0x0000007983837221 */ /* 0x000fe20000010000 */
[C---:B------:R-:W-:Y:S01]  /*4de0*/  FFMA.FTZ R125, R137.reuse, R120, R125 ;  /* 0x00000078897d7223 */ /* 0x040fe2000001007d */
        /* <DEDUP_REMOVED lines=30> */
.L_x_2268:
        /* <DEDUP_REMOVED lines=35> */
.L_x_2269:
        /* <DEDUP_REMOVED lines=35> */
.L_x_2270:
        /* <DEDUP_REMOVED lines=35> */
.L_x_2271:
        /* <DEDUP_REMOVED lines=35> */
.L_x_2272:
        /* <DEDUP_REMOVED lines=35> */
.L_x_2273:
        /* <DEDUP_REMOVED lines=35> */
.L_x_2274:
        /* <DEDUP_REMOVED lines=35> */
.L_x_2275:
        /* <DEDUP_REMOVED lines=35> */
.L_x_2276:
        /* <DEDUP_REMOVED lines=35> */
.L_x_2277:
        /* <DEDUP_REMOVED lines=35> */
.L_x_2278:
        /* <DEDUP_REMOVED lines=35> */
.L_x_2279:
        /* <DEDUP_REMOVED lines=35> */
.L_x_2280:
[----:B------:R-:W-:Y:S01]  /*6a10*/  FMUL.FTZ R95, R131, R8 ;  /* 0x00000008835f7220 */ /* 0x000fe20000410000 */
[----:B------:R-:W-:Y:S01]  /*6a20*/  FADD.FTZ R94, R98, R131 ;  /* 0x00000083625e7221 */ /* 0x000fe20000010000 */
[----:B------:R-:W-:Y:S01]  /*6a30*/  FMUL.FTZ R98, R101, R9 ;  /* 0x0000000965627220 */ /* 0x000fe20000410000 */
[----:B------:R-:W-:Y:S01]  /*6a40*/  FADD.FTZ R93, R93, -UR6 ;  /* 0x800000065d5d7e21 */ /* 0x000fe20008010000 */
[----:B------:R-:W-:Y:S01]  /*6a50*/  FFMA.FTZ R100, R103, R95, R100 ;  /* 0x0000005f67647223 */ /* 0x000fe20000010064 */
[----:B------:R-:W-:Y:S01]  /*6a60*/  FADD.FTZ R97, R97, R95 ;  /* 0x0000005f61617221 */ /* 0x000fe20000010000 */
[----:B------:R-:W-:Y:S01]  /*6a70*/  FADD.FTZ R92, R92, -UR6 ;  /* 0x800000065c5c7e21 */ /* 0x000fe20008010000 */
[----:B------:R-:W-:Y:S01]  /*6a80*/  FADD.FTZ R95, R96, R101 ;  /* 0x00000065605f7221 */ /* 0x000fe20000010000 */
[C---:B------:R-:W-:Y:S01]  /*6a90*/  FFMA.FTZ R96, R102.reuse, R98, R100 ;  /* 0x0000006266607223 */ /* 0x040fe20000010064 */
        /* <DEDUP_REMOVED lines=26> */
.L_x_2281:
[----:B------:R-:W-:Y:S01]  /*6c40*/  FMUL.FTZ R92, R93, R8 ;  /* 0x000000085d5c7220 */ /* 0x000fe20000410000 */
[----:B------:R-:W-:Y:S01]  /*6c50*/  FADD.FTZ R91, R91, -UR6 ;  /* 0x800000065b5b7e21 */ /* 0x000fe20008010000 */
[----:B------:R-:W-:Y:S01]  /*6c60*/  FADD.FTZ R90, R90, -UR6 ;  /* 0x800000065a5a7e21 */ /* 0x000fe20008010000 */
[----:B------:R-:W-:Y:S01]  /*6c70*/  FADD.FTZ R94, R94, R93 ;  /* 0x0000005d5e5e7221 */ /* 0x000fe20000010000 */
[----:B------:R-:W-:Y:S01]  /*6c80*/  FFMA.FTZ R96, R101, R92, R96 ;  /* 0x0000005c65607223 */ /* 0x000fe20000010060 */
[----:B------:R-:W-:Y:S01]  /*6c90*/  FADD.FTZ R92, R97, R92 ;  /* 0x0000005c615c7221 */ /* 0x000fe20000010000 */
[----:B------:R-:W-:Y:S01]  /*6ca0*/  FMUL.FTZ R97, R98, R9 ;  /* 0x0000000962617220 */ /* 0x000fe20000410000 */
[----:B------:R-:W-:Y:S01]  /*6cb0*/  FADD.FTZ R95, R95, R98 ;  /* 0x000000625f5f7221 */ /* 0x000fe20000010000 */
[C---:B------:R-:W-:Y:S01]  /*6cc0*/  FFMA.FTZ R3, R100.reuse, R98, R3 ;  /* 0x0000006264037223 */ /* 0x040fe20000010003 */
        /* <DEDUP_REMOVED lines=26> */
.L_x_2282:
[----:B------:R-:W-:Y:S01]  /*6e70*/  FMUL.FTZ R90, R91, R8 ;  /* 0x000000085b5a7220 */ /* 0x000fe20000410000 */
[----:B------:R-:W-:Y:S01]  /*6e80*/  FADD.FTZ R89, R89, -UR6 ;  /* 0x8000000659597e21 */ /* 0x000fe20008010000 */
[----:B------:R-:W-:Y:S01]  /*6e90*/  FADD.FTZ R94, R94, R91 ;  /* 0x0000005b5e5e7221 */ /* 0x000fe20000010000 */
[C---:B------:R-:W-:Y:S01]  /*6ea0*/  FFMA.FTZ R93, R99.reuse, R91, R93 ;  /* 0x0000005b635d7223 */ /* 0x040fe2000001005d */
[----:B------:R-:W-:Y:S01]  /*6eb0*/  FFMA.FTZ R96, R99, R90, R96 ;  /* 0x0000005a63607223 */ /* 0x000fe20000010060 */
[----:B------:R-:W-:Y:S01]  /*6ec0*/  FADD.FTZ R90, R92, R90 ;  /* 0x0000005a5c5a7221 */ /* 0x000fe20000010000 */
[----:B------:R-:W-:Y:S01]  /*6ed0*/  FMUL.FTZ R92, R97, R9 ;  /* 0x00000009615c7220 */ /* 0x000fe20000410000 */
        /* <DEDUP_REMOVED lines=28> */
.L_x_2283:
        /* <DEDUP_REMOVED lines=35> */
.L_x_2284:
[----:B------:R-:W-:Y:S01]  /*72d0*/  FMUL.FTZ R87, R90, R8 ;  /* 0x000000085a577220 */ /* 0x000fe20000410000 */
[----:B------:R-:W-:Y:S01]  /*72e0*/  FADD.FTZ R89, R89, R86 ;  /* 0x0000005659597221 */ /* 0x000fe20000010000 */
[----:B------:R-:W-:Y:S01]  /*72f0*/  FADD.FTZ R82, R82, -UR6 ;  /* 0x8000000652527e21 */ /* 0x000fe20008010000 */
[----:B------:R-:W-:Y:S01]  /*7300*/  FADD.FTZ R94, R94, R90 ;  /* 0x0000005a5e5e7221 */ /* 0x000fe20000010000 */
[----:B------:R-:W-:Y:S01]  /*7310*/  FFMA.FTZ R95, R92, R87, R95 ;  /* 0x000000575c5f7223 */ /* 0x000fe2000001005f */
[----:B------:R-:W-:Y:S01]  /*7320*/  FADD.FTZ R87, R88, R87 ;  /* 0x0000005758577221 */ /* 0x000fe20000010000 */
[----:B------:R-:W-:Y:S01]  /*7330*/  FMUL.FTZ R88, R86, R9 ;  /* 0x0000000956587220 */ /* 0x000fe20000410000 */
[----:B------:R-:W-:Y:S01]  /*7340*/  FFMA.FTZ R86, R91, R86, R3 ;  /* 0x000000565b567223 */ /* 0x000fe20000010003 */
[----:B------:R-:W-:Y:S01]  /*7350*/  FADD.FTZ R3, R83, -UR6 ;  /* 0x8000000653037e21 */ /* 0x000fe20008010000 */
        /* <DEDUP_REMOVED lines=26> */
.L_x_2285:
        /* <DEDUP_REMOVED lines=35> */
.L_x_2286:
[----:B------:R-:W-:Y:S01]  /*7730*/  FMUL.FTZ R88, R161, R8 ;  /* 0x00000008a1587220 */ /* 0x000fe20000410000 */
[----:B------:R-:W-:Y:S01]  /*7740*/  FMUL.FTZ R89, R95, R9 ;  /* 0x000000095f597220 */ /* 0x000fe20000410000 */
[----:B------:R-:W-:Y:S01]  /*7750*/  FADD.FTZ R81, R81, -UR6 ;  /* 0x8000000651517e21 */ /* 0x000fe20008010000 */
[----:B------:R-:W-:Y:S01]  /*7760*/  FADD.FTZ R80, R80, -UR6 ;  /* 0x8000000650507e21 */ /* 0x000fe20008010000 */
[----:B------:R-:W-:Y:S01]  /*7770*/  FFMA.FTZ R86, R4, R88, R86 ;  /* 0x0000005804567223 */ /* 0x000fe20000010056 */
[----:B------:R-:W-:Y:S01]  /*7780*/  FADD.FTZ R87, R87, R88 ;  /* 0x0000005857577221 */ /* 0x000fe20000010000 */
[----:B------:R-:W-:Y:S02]  /*7790*/  MOV R162, R40 ;  /* 0x0000002800a27202 */ /* 0x000fe40000000f00 */
[----:B------:R-:W-:Y:S01]  /*77a0*/  FFMA.FTZ R88, R5, R89, R86 ;  /* 0x0000005905587223 */ /* 0x000fe20000010056 */
[----:B------:R-:W-:Y:S01]  /*77b0*/  FADD.FTZ R89, R89, R87 ;  /* 0x0000005759597221 */ /* 0x000fe20000010000 */
[----:B------:R-:W-:Y:S01]  /*77c0*/  FMUL.FTZ R87, R81, UR26 ;  /* 0x0000001a51577c20 */ /* 0x000fe20008410000 */
        /* <DEDUP_REMOVED lines=21> */
.L_x_2287:
        /* <DEDUP_REMOVED lines=31> */
.L_x_2288:
[----:B------:R-:W-:Y:S01]  /*7b10*/  FMUL.FTZ R79, R164, R8 ;  /* 0x00000008a44f7220 */ /* 0x000fe20000410000 */
[----:B------:R-:W-:Y:S01]  /*7b20*/  FMUL.FTZ R163, R78, R9 ;  /* 0x000000094ea37220 */ /* 0x000fe20000410000 */
[----:B------:R-:W-:Y:S01]  /*7b30*/  FADD.FTZ R77, R77, -UR6 ;  /* 0x800000064d4d7e21 */ /* 0x000fe20008010000 */
[----:B------:R-:W-:Y:S01]  /*7b40*/  FADD.FTZ R76, R76, -UR6 ;  /* 0x800000064c4c7e21 */ /* 0x000fe20008010000 */
[----:B------:R-:W-:Y:S01]  /*7b50*/  FFMA.FTZ R80, R88, R79, R80 ;  /* 0x0000004f58507223 */ /* 0x000fe20000010050 */
[----:B------:R-:W-:Y:S01]  /*7b60*/  FADD.FTZ R131, R131, R79 ;  /* 0x0000004f83837221 */ /* 0x000fe20000010000 */
        /* <DEDUP_REMOVED lines=25> */
.L_x_2289:
[----:B------:R0:W-:Y:S01]  /*7d00*/  STL [R1+0x4], R0 ;  /* 0x0000040001007387 */ /* 0x0001e20000100800 */
[----:B------:R-:W-:Y:S01]  /*7d10*/  FMUL.FTZ R76, R77, R8 ;  /* 0x000000084d4c7220 */ /* 0x000fe20000410000 */
[----:B------:R-:W-:-:S03]  /*7d20*/  FMUL.FTZ R165, R79, R9 ;  /* 0x000000094fa57220 */ /* 0x000fc60000410000 */
[----:B------:R-:W-:Y:S01]  /*7d30*/  FFMA.FTZ R80, R132, R76, R80 ;  /* 0x0000004c84507223 */ /* 0x000fe20000010050 */
[----:B------:R-:W-:-:S03]  /*7d40*/  FADD.FTZ R76, R163, R76 ;  /* 0x0000004ca34c7221 */ /* 0x000fc60000010000 */
[----:B------:R-:W-:Y:S01]  /*7d50*/  FFMA.FTZ R163, R131, R165, R80 ;  /* 0x000000a583a37223 */ /* 0x000fe20000010050 */
[----:B0-----:R-:W0:Y:S01]  /*7d60*/  S2R R0, SR_LANEID ;  /* 0x0000000000007919 */ /* 0x001e220000000000 */
[----:B------:R-:W-:-:S03]  /*7d70*/  FADD.FTZ R80, R165, R76 ;  /* 0x0000004ca5507221 */ /* 0x000fc60000010000 */
        /* <DEDUP_REMOVED lines=14> */
[----:B-1----:R-:W-:Y:S01]  /*7e60*/  @!P0 FADD.FTZ R80, R80, R165 ;  /* 0x000000a550508221 */ /* 0x002fe20000010000 */
[----:B------:R-:W-:-:S03]  /*7e70*/  ISETP.GT.AND P0, PT, R0, 0x17, PT ;  /* 0x000000170000780c */ /* 0x000fc60003f04270 */
[----:B------:R-:W0:Y:S04]  /*7e80*/  SHFL.DOWN PT, R165, R163, 0x8, 0x1f ;  /* 0x09001f00a3a57f89 */ /* 0x000e2800000e0000 */
[----:B------:R1:W5:Y:S01]  /*7e90*/  LDL.LU R0, [R1+0x4] ;  /* 0x0000040001007983 */ /* 0x0003620000300800 */
[----:B------:R-:W-:-:S03]  /*7ea0*/  FADD.FTZ R94, R94, R161 ;  /* 0x000000a15e5e7221 */ /* 0x000fc60000010000 */
[----:B------:R-:W2:Y:S02]  /*7eb0*/  SHFL.DOWN PT, R76, R80, 0x8, 0x1f ;  /* 0x09001f00504c7f89 */ /* 0x000ea400000e0000 */
[----:B0-----:R-:W-:Y:S02]  /*7ec0*/  @!P0 FADD.FTZ R163, R163, R165 ;  /* 0x000000a5a3a38221 */ /* 0x001fe40000010000 */
[----:B------:R-:W3:Y:S01]  /*7ed0*/  LDL R165, [R1] ;  /* 0x0000000001a57983 */ /* 0x000ee20000100800 */
[----:B------:R-:W-:Y:S01]  /*7ee0*/  FFMA.FTZ R93, R4, R161, R93 ;  /* 0x000000a1045d7223 */ /* 0x000fe2000001005d */
[----:B------:R-:W-:-:S03]  /*7ef0*/  FADD.FTZ R94, R94, R162 ;  /* 0x000000a25e5e7221 */ /* 0x000fc60000010000 */
[----:B------:R-:W-:Y:S02]  /*7f00*/  FFMA.FTZ R93, R86, R162, R93 ;  /* 0x000000a2565d7223 */ /* 0x000fe4000001005d */
[----:B------:R-:W0:Y:S01]  /*7f10*/  S2R R162, SR_LANEID ;  /* 0x0000000000a27919 */ /* 0x000e220000000000 */
[----:B--2---:R-:W-:Y:S01]  /*7f20*/  @!P0 FADD.FTZ R80, R80, R76 ;  /* 0x0000004c50508221 */ /* 0x004fe20000010000 */
[----:B------:R-:W-:Y:S01]  /*7f30*/  FADD.FTZ R161, R83, R95 ;  /* 0x0000005f53a17221 */ /* 0x000fe20000010000 */
[----:B------:R-:W-:Y:S02]  /*7f40*/  FFMA.FTZ R95, R5, R95, R82 ;  /* 0x0000005f055f7223 */ /* 0x000fe40000010052 */
[----:B------:R-:W2:Y:S01]  /*7f50*/  SHFL.DOWN PT, R82, R163, 0x10, 0x1f ;  /* 0x0a001f00a3527f89 */ /* 0x000ea200000e0000 */
[----:B------:R-:W4:Y:S03]  /*7f60*/  S2UR UR7, SR_CgaCtaId ;  /* 0x00000000000779c3 */ /* 0x000f260000008800 */
[----:B------:R-:W1:Y:S01]  /*7f70*/  SHFL.DOWN PT, R83, R80, 0x10, 0x1f ;  /* 0x0a001f0050537f89 */ /* 0x000e6200000e0000 */
[----:B------:R-:W-:Y:S01]  /*7f80*/  UMOV UR6, 0x400 ;  /* 0x0000040000067882 */ /* 0x000fe20000000000 */
[----:B------:R-:W-:Y:S01]  /*7f90*/  FFMA.FTZ R95, R87, R81, R95 ;  /* 0x00000051575f7223 */ /* 0x000fe2000001005f */
[----:B------:R-:W-:Y:S01]  /*7fa0*/  UIADD3 UR5, UR6, 0x80, URZ ;  /* 0x0000008006057890 */ /* 0x000fe2000fffe03f */
[----:B------:R-:W-:Y:S01]  /*7fb0*/  FADD.FTZ R161, R161, R81 ;  /* 0x00000051a1a17221 */ /* 0x000fe20000010000 */
[----:B------:R-:W-:Y:S01]  /*7fc0*/  FFMA.FTZ R93, R88, R164, R93 ;  /* 0x000000a4585d7223 */ /* 0x000fe2000001005d */
[----:B------:R-:W-:Y:S01]  /*7fd0*/  FADD.FTZ R94, R94, R164 ;  /* 0x000000a45e5e7221 */ /* 0x000fe20000010000 */
[----:B------:R-:W-:Y:S01]  /*7fe0*/  FFMA.FTZ R95, R89, R78, R95 ;  /* 0x0000004e595f7223 */ /* 0x000fe2000001005f */
[----:B0-----:R-:W-:Y:S01]  /*7ff0*/  ISETP.GT.AND P0, PT, R162, 0xf, PT ;  /* 0x0000000fa200780c */ /* 0x001fe20003f04270 */
[----:B----4-:R-:W-:Y:S01]  /*8000*/  ULEA UR5, UR7, UR5, 0x18 ;  /* 0x0000000507057291 */ /* 0x010fe2000f8ec03f */
[----:B------:R-:W-:Y:S01]  /*8010*/  ISETP.NE.AND P2, PT, R2, RZ, PT ;  /* 0x000000ff0200720c */ /* 0x000fe20003f45270 */
[----:B------:R-:W-:Y:S01]  /*8020*/  FADD.FTZ R161, R161, R78 ;  /* 0x0000004ea1a17221 */ /* 0x000fe20000010000 */
[----:B------:R-:W-:Y:S01]  /*8030*/  FFMA.FTZ R76, R132, R77, R93 ;  /* 0x0000004d844c7223 */ /* 0x000fe2000001005d */
[----:B------:R-:W-:Y:S01]  /*8040*/  FADD.FTZ R78, R94, R77 ;  /* 0x0000004d5e4e7221 */ /* 0x000fe20000010000 */
[----:B------:R-:W-:-:S07]  /*8050*/  FFMA.FTZ R77, R131, R79, R95 ;  /* 0x0000004f834d7223 */ /* 0x000fce000001005f */
[----:B--2---:R-:W-:Y:S01]  /*8060*/  @!P0 FADD.FTZ R163, R163, R82 ;  /* 0x00000052a3a38221 */ /* 0x004fe20000010000 */
[----:B-1----:R-:W-:Y:S01]  /*8070*/  @!P0 FADD.FTZ R80, R80, R83 ;  /* 0x0000005350508221 */ /* 0x002fe20000010000 */
[----:B------:R-:W-:Y:S01]  /*8080*/  ISETP.NE.AND P0, PT, R162, RZ, PT ;  /* 0x000000ffa200720c */ /* 0x000fe20003f05270 */
[----:B------:R-:W-:Y:S01]  /*8090*/  FADD.FTZ R79, R161, R79 ;  /* 0x0000004fa14f7221 */ /* 0x000fe20000010000 */
[C---:B------:R-:W-:Y:S02]  /*80a0*/  LEA R93, R2.reuse, UR5, 0x4 ;  /* 0x00000005025d7c11 */ /* 0x040fe4000f8e20ff */
[----:B------:R-:W-:Y:S02]  /*80b0*/  MOV R94, R163 ;  /* 0x000000a3005e7202 */ /* 0x000fe40000000f00 */
[----:B------:R-:W-:Y:S01]  /*80c0*/  MOV R95, R80 ;  /* 0x00000050005f7202 */ /* 0x000fe20000000f00 */
[----:B------:R0:W-:Y:S01]  /*80d0*/  STS.128 [R93], R76 ;  /* 0x0000004c5d007388 */ /* 0x0001e20000000c00 */
[----:B------:R-:W-:Y:S01]  /*80e0*/  BSSY B0, `(.L_x_2290) ;  /* 0x0000022000007945 */ /* 0x000fe20003800000 */
[----:B------:R-:W-:-:S04]  /*80f0*/  ISETP.GT.U32.AND P3, PT, R2, 0x17, PT ;  /* 0x000000170200780c */ /* 0x000fc80003f64070 */
[----:B---3--:R0:W-:Y:S01]  /*8100*/  @!P0 STS.64 [R165+0x10], R94 ;  /* 0x0000105ea5008388 */ /* 0x0081e20000000a00 */
[----:B------:R-:W-:Y:S06]  /*8110*/  BAR.SYNC.DEFER_BLOCKING 0x0 ;  /* 0x0000000000007b1d */ /* 0x000fec0000010000 */
[----:B------:R-:W-:Y:S05]  /*8120*/  @P2 BRA `(.L_x_2291) ;  /* 0x0000000000742947 */ /* 0x000fea0003800000 */
        /* <DEDUP_REMOVED lines=29> */
.L_x_2291:
[----:B------:R-:W-:Y:S05]  /*8300*/  BSYNC B0 ;  /* 0x0000000000007941 */ /* 0x000fea0003800000 */
.L_x_2290:
[----:B------:R-:W-:Y:S06]  /*8310*/  BAR.SYNC.DEFER_BLOCKING 0x0 ;  /* 0x0000000000007b1d */ /* 0x000fec0000010000 */
[----:B------:R-:W-:Y:S04]  /*8320*/  BSSY B0, `(.L_x_2292) ;  /* 0x000004d000007945 */ /* 0x000fe80003800000 */
[----:B------:R-:W-:Y:S05]  /*8330*/  @P3 BRA `(.L_x_2293) ;  /* 0x00000004002c3947 */ /* 0x000fea0003800000 */
[----:B------:R-:W1:Y:S02]  /*8340*/  LDS.128 R80, [R93+0x180] ;  /* 0x000180005d507984 */ /* 0x000e640000000c00 */
[----:B-1----:R-:W-:Y:S01]  /*8350*/  FADD.FTZ R80, R76, R80 ;  /* 0x000000504c507221 */ /* 0x002fe20000010000 */
[----:B------:R-:W-:Y:S01]  /*8360*/  FADD.FTZ R81, R77, R81 ;  /* 0x000000514d517221 */ /* 0x000fe20000010000 */
[----:B------:R-:W-:Y:S01]  /*8370*/  FADD.FTZ R82, R78, R82 ;  /* 0x000000524e527221 */ /* 0x000fe20000010000 */
[----:B------:R-:W-:Y:S02]  /*8380*/  FADD.FTZ R83, R79, R83 ;  /* 0x000000534f537221 */ /* 0x000fe40000010000 */
[----:B0-----:R-:W0:Y:S02]  /*8390*/  LDS.128 R76, [R93+0x300] ;  /* 0x000300005d4c7984 */ /* 0x001e240000000c00 */
        /* <DEDUP_REMOVED lines=68> */
[----:B------:R-:W-:-:S07]  /*87e0*/  FADD.FTZ R79, R83, R79 ;  /* 0x0000004f534f7221 */ /* 0x000fce0000010000 */
.L_x_2293:
[----:B------:R-:W-:Y:S05]  /*87f0*/  BSYNC B0 ;  /* 0x0000000000007941 */ /* 0x000fea0003800000 */
.L_x_2292:
[----:B------:R-:W1:Y:S01]  /*8800*/  LDC.64 R82, c[0x0][0x268] ;  /* 0x00009a00ff527b82 */ /* 0x000e620000000a00 */
[----:B------:R-:W-:Y:S01]  /*8810*/  MOV R80, UR13 ;  /* 0x0000000d00507c02 */ /* 0x000fe20008000f00 */
[----:B------:R-:W-:Y:S04]  /*8820*/  BSSY B0, `(.L_x_2294) ;  /* 0x0000011000007945 */ /* 0x000fe80003800000 */
[----:B------:R-:W-:-:S04]  /*8830*/  IMAD R80, R80, 0x18, R2 ;  /* 0x0000001850507824 */ /* 0x000fc800078e0202 */
[----:B-1----:R-:W-:Y:S01]  /*8840*/  IMAD.WIDE R80, R80, 0x4, R82 ;  /* 0x0000000450507825 */ /* 0x002fe200078e0252 */
[----:B------:R-:W-:Y:S06]  /*8850*/  @P3 BRA `(.L_x_2295) ;  /* 0x0000000000343947 */ /* 0x000fec0003800000 */
[----:B------:R-:W-:Y:S01]  /*8860*/  MOV R82, UR9 ;  /* 0x0000000900527c02 */ /* 0x000fe20008000f00 */
[----:B------:R-:W-:Y:S03]  /*8870*/  REDG.E.ADD.F32.FTZ.RN.STRONG.GPU desc[UR22][R80.64], R76 ;  /* 0x0000004c500079a6 */ /* 0x000fe6000c10f396 */
[----:B------:R-:W-:-:S04]  /*8880*/  LEA R82, P0, R82, R80, 0x2 ;  /* 0x0000005052527211 */ /* 0x000fc800078010ff */
[----:B------:R-:W-:-:S05]  /*8890*/  IADD3.X R83, R81, UR11, RZ, P0, !PT ;  /* 0x0000000b51537c10 */ /* 0x000fca00087fe4ff */
[----:B------:R1:W-:Y:S02]  /*88a0*/  REDG.E.ADD.F32.FTZ.RN.STRONG.GPU desc[UR22][R82.64], R77 ;  /* 0x0000004d520079a6 */ /* 0x0003e4000c10f396 */
[----:B-1----:R-:W1:Y:S01]  /*88b0*/  LDC.64 R82, c[0x0][0x288] ;  /* 0x0000a200ff527b82 */ /* 0x002e620000000a00 */
[----:B0-----:R-:W-:Y:S02]  /*88c0*/  MOV R77, UR10 ;  /* 0x0000000a004d7c02 */ /* 0x001fe40008000f00 */
[CC--:B-1----:R-:W-:Y:S02]  /*88d0*/  LEA R76, P0, R82.reuse, R80.reuse, 0x2 ;  /* 0x00000050524c7211 */ /* 0x0c2fe400078010ff */
[----:B------:R-:W-:Y:S02]  /*88e0*/  LEA R80, P3, R77, R80, 0x2 ;  /* 0x000000504d507211 */ /* 0x000fe400078610ff */
[----:B------:R-:W-:Y:S02]  /*88f0*/  LEA.HI.X R77, R82, R81, R83, 0x2, P0 ;  /* 0x00000051524d7211 */ /* 0x000fe400000f1453 */
[----:B------:R-:W-:-:S03]  /*8900*/  IADD3.X R81, R81, UR12, RZ, P3, !PT ;  /* 0x0000000c51517c10 */ /* 0x000fc60009ffe4ff */
[----:B------:R1:W-:Y:S04]  /*8910*/  REDG.E.ADD.F32.FTZ.RN.STRONG.GPU desc[UR22][R76.64], R78 ;  /* 0x0000004e4c0079a6 */ /* 0x0003e8000c10f396 */
[----:B------:R1:W-:Y:S02]  /*8920*/  REDG.E.ADD.F32.FTZ.RN.STRONG.GPU desc[UR22][R80.64], R79 ;  /* 0x0000004f500079a6 */ /* 0x0003e4000c10f396 */
.L_x_2295:
[----:B------:R-:W-:Y:S05]  /*8930*/  BSYNC B0 ;  /* 0x0000000000007941 */ /* 0x000fea0003800000 */
.L_x_2294:
[----:B------:R-:W-:Y:S02]  /*8940*/  ULDC UR15, c[0x0][0xc] ;  /* 0x00000300000f7ab9 */ /* 0x000fe40000000800 */
[----:B------:R-:W-:-:S06]  /*8950*/  UISETP.GE.U32.AND UP0, UPT, UR15, 0x2, UPT ;  /* 0x000000020f00788c */ /* 0x000fcc000bf06070 */
[----:B------:R-:W-:-:S13]  /*8960*/  PLOP3.LUT P0, PT, PT, PT, UP0, 0x80, 0x0 ;  /* 0x000000000000781c */ /* 0x000fda0003f0f008 */
[----:B------:R-:W-:Y:S05]  /*8970*/  @!P0 BRA `(.L_x_2296) ;  /* 0x0000001800448947 */ /* 0x000fea0003800000 */
[----:B------:R-:W2:Y:S01]  /*8980*/  S2UR UR13, SR_CTAID.Y ;  /* 0x00000000000d79c3 */ /* 0x000ea20000002600 */
[----:B------:R-:W-:Y:S01]  /*8990*/  ULOP3.LUT UR5, UR4, 0x1, URZ, 0xc0, !UPT ;  /* 0x0000000104057892 */ /* 0x000fe2000f8ec03f */
[----:B------:R-:W-:Y:S01]  /*89a0*/  ULDC UR14, c[0x0][0x10] ;  /* 0x00000400000e7ab9 */ /* 0x000fe20000000800 */
[----:B------:R-:W-:Y:S02]  /*89b0*/  ULDC.64 UR16, c[0x0][0x260] ;  /* 0x0000980000107ab9 */ /* 0x000fe40000000a00 */
[----:B------:R-:W-:-:S04]  /*89c0*/  UIMAD UR5, UR5, UR14, URZ ;  /* 0x0000000e050572a4 */ /* 0x000fc8000f8e023f */
[----:B------:R-:W-:Y:S02]  /*89d0*/  UIMAD UR6, UR5, UR15, URZ ;  /* 0x0000000f050672a4 */ /* 0x000fe4000f8e023f */
[----:B--2---:R-:W-:Y:S02]  /*89e0*/  UIADD3 UR18, UR5, UR13, URZ ;  /* 0x0000000d05127290 */ /* 0x004fe4000fffe03f */
[----:B------:R-:W-:-:S03]  /*89f0*/  USHF.L.U32 UR5, UR6, 0x1, URZ ;  /* 0x0000000106057899 */ /* 0x000fc6000800063f */
[----:B------:R-:W-:Y:S02]  /*8a00*/  ULDC.64 UR6, c[0x0][0x258] ;  /* 0x0000960000067ab9 */ /* 0x000fe40000000a00 */
[----:B------:R-:W-:Y:S02]  /*8a10*/  UIMAD.WIDE.U32 UR18, UR18, 0x4, UR6 ;  /* 0x00000004121278a5 */ /* 0x000fe4000f8e0006 */
[----:B------:R-:W-:Y:S01]  /*8a20*/  UIMAD.WIDE UR6, UR5, 0x4, UR16 ;  /* 0x00000004050678a5 */ /* 0x000fe2000f8e0210 */
[----:B------:R-:W-:Y:S11]  /*8a30*/  @P2 BRA `(.L_x_2297) ;  /* 0x0000000000802947 */ /* 0x000ff60003800000 */
[----:B01----:R-:W0:Y:S01]  /*8a40*/  S2R R78, SR_LANEID ;  /* 0x00000000004e7919 */ /* 0x003e220000000000 */
        /* <DEDUP_REMOVED lines=8> */
[----:B------:R-:W-:Y:S02]  /*8ad0*/  UFLO.U32 UR17, UR16 ;  /* 0x00000010001172bd */ /* 0x000fe400080e0000 */
[----:B------:R-:W-:Y:S02]  /*8ae0*/  UPOPC UR16, UR16 ;  /* 0x00000010001072bf */ /* 0x000fe40008000000 */
[----:B------:R1:W-:Y:S02]  /*8af0*/  STG.E.64 desc[UR22][R76.64], R94 ;  /* 0x0000005e4c007986 */ /* 0x0003e4000c101b16 */
[----:B------:R-:W-:Y:S01]  /*8b00*/  UIMAD UR5, UR5, UR16, URZ ;  /* 0x00000010050572a4 */ /* 0x000fe2000f8e023f */
[----:B0-----:R-:W-:-:S05]  /*8b10*/  ISETP.EQ.U32.AND P0, PT, R78, UR17, PT ;  /* 0x000000114e007c0c */ /* 0x001fca000bf02070 */
[----:B------:R-:W-:Y:S02]  /*8b20*/  MOV R78, UR5 ;  /* 0x00000005004e7c02 */ /* 0x000fe40008000f00 */
[----:B-1----:R-:W-:Y:S02]  /*8b30*/  MOV R76, UR18 ;  /* 0x00000012004c7c02 */ /* 0x002fe40008000f00 */
[----:B------:R-:W-:-:S04]  /*8b40*/  MOV R77, UR19 ;  /* 0x00000013004d7c02 */ /* 0x000fc80008000f00 */
[----:B------:R-:W-:Y:S06]  /*8b50*/  @P0 MEMBAR.ALL.GPU ;  /* 0x0000000000000992 */ /* 0x000fec000000a000 */
[----:B------:R-:W-:-:S00]  /*8b60*/  @P0 ERRBAR ;  /* 0x00000000000009ab */ /* 0x000fc00000000000 */
[----:B------:R-:W-:Y:S06]  /*8b70*/  @P0 CGAERRBAR ;  /* 0x00000000000005ab */ /* 0x000fec0000000000 */
[----:B------:R0:W-:Y:S01]  /*8b80*/  @P0 REDG.E.ADD.S32.STRONG.GPU desc[UR22][R76.64], R78 ;  /* 0x0000004e4c00098e */ /* 0x0001e2000c10e396 */
[----:B------:R-:W-:-:S04]  /*8b90*/  PLOP3.LUT P0, PT, PT, PT, UP0, 0x80, 0x0 ;  /* 0x000000000000781c */ /* 0x000fc80003f0f008 */
[----:B0-----:R-:W-:-:S04]  /*8ba0*/  SEL R78, RZ, UR15, P0 ;  /* 0x0000000fff4e7c07 */ /* 0x001fc80008000000 */
[----:B------:R-:W-:-:S13]  /*8bb0*/  ISETP.NE.AND P0, PT, R78, -0x1, PT ;  /* 0xffffffff4e00780c */ /* 0x000fda0003f05270 */
[----:B------:R-:W-:Y:S05]  /*8bc0*/  @!P0 BRA `(.L_x_2297) ;  /* 0x00000000001c8947 */ /* 0x000fea0003800000 */
.L_x_2298:
[----:B------:R-:W-:Y:S02]  /*8bd0*/  MOV R76, UR18 ;  /* 0x00000012004c7c02 */ /* 0x000fe40008000f00 */
[----:B------:R-:W-:-:S05]  /*8be0*/  MOV R77, UR19 ;  /* 0x00000013004d7c02 */ /* 0x000fca0008000f00 */
[----:B------:R-:W2:Y:S04]  /*8bf0*/  LDG.E.STRONG.GPU R76, desc[UR22][R76.64] ;  /* 0x000000164c4c7981 */ /* 0x000ea8000c1ef900 */
[----:B--2---:R-:W-:Y:S01]  /*8c00*/  CCTL.IVALL ;  /* 0x00000000ff00798f */ /* 0x004fe20002000000 */
[----:B------:R-:W-:Y:S05]  /*8c10*/  YIELD ;  /* 0x0000000000007946 */ /* 0x000fea0003800000 */
[----:B------:R-:W-:-:S13]  /*8c20*/  ISETP.NE.AND P0, PT, R76, R78, PT ;  /* 0x0000004e4c00720c */ /* 0x000fda0003f05270 */
[----:B------:R-:W-:Y:S05]  /*8c30*/  @P0 BRA `(.L_x_2298) ;  /* 0xfffffffc00e40947 */ /* 0x000fea000383ffff */
.L_x_2297:
        /* <DEDUP_REMOVED lines=8> */
[----:B------:R-:W-:Y:S05]  /*8cc0*/  @!P0 BRA `(.L_x_2299) ;  /* 0x0000001000d08947 */ /* 0x000fea0003800000 */
[----:B------:R-:W-:Y:S01]  /*8cd0*/  ULOP3.LUT UR16, UR15, 0x3, URZ, 0xc0, !UPT ;  /* 0x000000030f107892 */ /* 0x000fe2000f8ec03f */
[----:B------:R-:W-:-:S03]  /*8ce0*/  UMOV UR5, URZ ;  /* 0x0000003f00057c82 */ /* 0x000fc60008000000 */
[----:B------:R-:W-:-:S06]  /*8cf0*/  UIADD3 UR16, -UR16, UR15, URZ ;  /* 0x0000000f10107290 */ /* 0x000fcc000fffe13f */
[----:B------:R-:W-:-:S13]  /*8d00*/  ISETP.LT.AND P0, PT, RZ, UR16, PT ;  /* 0x00000010ff007c0c */ /* 0x000fda000bf01270 */
[----:B------:R-:W-:Y:S05]  /*8d10*/  @!P0 BRA `(.L_x_2300) ;  /* 0x00000010000c8947 */ /* 0x000fea0003800000 */
[----:B------:R-:W-:Y:S01]  /*8d20*/  UISETP.GT.AND UP0, UPT, UR16, 0xc, UPT ;  /* 0x0000000c1000788c */ /* 0x000fe2000bf04270 */
[----:B------:R-:W-:-:S05]  /*8d30*/  PLOP3.LUT P0, PT, PT, PT, PT, 0x80, 0x0 ;  /* 0x000000000000781c */ /* 0x000fca0003f0f070 */
[----:B------:R-:W-:-:S13]  /*8d40*/  PLOP3.LUT P3, PT, PT, PT, UP0, 0x80, 0x0 ;  /* 0x000000000000781c */ /* 0x000fda0003f6f008 */
[----:B------:R-:W-:Y:S05]  /*8d50*/  @!P3 BRA `(.L_x_2301) ;  /* 0x000000080098b947 */ /* 0x000fea0003800000 */
[----:B------:R-:W-:-:S13]  /*8d60*/  PLOP3.LUT P0, PT, PT, PT, PT, 0x8, 0x0 ;  /* 0x000000000000781c */ /* 0x000fda0003f0e170 */
.L_x_2302:
[----:B------:R-:W2:Y:S02]  /*8d70*/  S2R R82, SR_CTAID.X ;  /* 0x0000000000527919 */ /* 0x000ea40000002500 */
[----:B--2---:R-:W-:-:S13]  /*8d80*/  ISETP.EQ.OR P6, PT, R82, UR5, P2 ;  /* 0x0000000552007c0c */ /* 0x004fda00097c2670 */
[----:B------:R-:W-:-:S05]  /*8d90*/  VOTEU.ALL UP0, P6 ;  /* 0x00000000003f7886 */ /* 0x000fca0003000000 */
[----:B------:R-:W-:-:S04]  /*8da0*/  @!UP0 UIMAD UR18, UR14, UR5, UR13 ;  /* 0x000000050e1282a4 */ /* 0x000fc8000f8e020d */
[----:B------:R-:W-:-:S06]  /*8db0*/  @!UP0 UIMAD.WIDE.U32 UR18, UR18, 0x8, UR6 ;  /* 0x00000008121288a5 */ /* 0x000fcc000f8e0006 */
[----:B01----:R-:W-:Y:S02]  /*8dc0*/  MOV R76, UR18 ;  /* 0x00000012004c7c02 */ /* 0x003fe40008000f00 */
[----:B------:R-:W-:-:S06]  /*8dd0*/  MOV R77, UR19 ;  /* 0x00000013004d7c02 */ /* 0x000fcc0008000f00 */
[----:B------:R-:W2:Y:S01]  /*8de0*/  @!P6 LDG.E.64 R76, desc[UR22][R76.64] ;  /* 0x000000164c4ce981 */ /* 0x000ea2000c1e1b00 */
[----:B------:R-:W-:Y:S02]  /*8df0*/  UIADD3 UR18, UR5, 0x1, URZ ;  /* 0x0000000105127890 */ /* 0x000fe4000fffe03f */
[----:B------:R-:W-:Y:S02]  /*8e00*/  UIADD3 UR20, UR5, 0x2, URZ ;  /* 0x0000000205147890 */ /* 0x000fe4000fffe03f */
[----:B------:R-:W-:Y:S02]  /*8e10*/  UIADD3 UR17, UR5, 0x3, URZ ;  /* 0x0000000305117890 */ /* 0x000fe4000fffe03f */
[C---:B------:R-:W-:Y:S02]  /*8e20*/  ISETP.EQ.OR P3, PT, R82.reuse, UR18, P2 ;  /* 0x0000001252007c0c */ /* 0x040fe40009762670 */
[----:B------:R-:W-:-:S11]  /*8e30*/  ISETP.EQ.OR P4, PT, R82, UR20, P2 ;  /* 0x0000001452007c0c */ /* 0x000fd60009782670 */
[----:B------:R-:W-:Y:S02]  /*8e40*/  VOTEU.ALL UP0, P3 ;  /* 0x00000000003f7886 */ /* 0x000fe40001800000 */
[----:B------:R-:W-:-:S03]  /*8e50*/  VOTEU.ALL UP1, P4 ;  /* 0x00000000003f7886 */ /* 0x000fc60002020000 */
[----:B------:R-:W-:Y:S02]  /*8e60*/  @!UP0 UIMAD UR18, UR14, UR18, UR13 ;  /* 0x000000120e1282a4 */ /* 0x000fe4000f8e020d */
[----:B------:R-:W-:Y:S02]  /*8e70*/  @!UP1 UIMAD UR20, UR14, UR20, UR13 ;  /* 0x000000140e1492a4 */ /* 0x000fe4000f8e020d */
[----:B------:R-:W-:Y:S02]  /*8e80*/  @!UP0 UIMAD.WIDE.U32 UR18, UR18, 0x8, UR6 ;  /* 0x00000008121288a5 */ /* 0x000fe4000f8e0006 */
[----:B------:R-:W-:-:S04]  /*8e90*/  @!UP1 UIMAD.WIDE.U32 UR20, UR20, 0x8, UR6 ;  /* 0x00000008141498a5 */ /* 0x000fc8000f8e0006 */
[----:B------:R-:W-:Y:S02]  /*8ea0*/  MOV R78, UR18 ;  /* 0x00000012004e7c02 */ /* 0x000fe40008000f00 */
[----:B------:R-:W-:-:S06]  /*8eb0*/  MOV R79, UR19 ;  /* 0x00000013004f7c02 */ /* 0x000fcc0008000f00 */
[----:B------:R-:W3:Y:S01]  /*8ec0*/  @!P3 LDG.E.64 R78, desc[UR22][R78.64] ;  /* 0x000000164e4eb981 */ /* 0x000ee2000c1e1b00 */
[----:B--2---:R-:W-:Y:S01]  /*8ed0*/  @!P6 FADD.FTZ R94, R94, R76 ;  /* 0x0000004c5e5ee221 */ /* 0x004fe20000010000 */
[----:B------:R-:W-:Y:S01]  /*8ee0*/  @!P6 FADD.FTZ R95, R95, R77 ;  /* 0x0000004d5f5fe221 */ /* 0x000fe20000010000 */
[----:B------:R-:W-:Y:S02]  /*8ef0*/  ISETP.EQ.OR P6, PT, R82, UR17, P2 ;  /* 0x0000001152007c0c */ /* 0x000fe400097c2670 */
[----:B------:R-:W-:-:S11]  /*8f00*/  MOV R76, UR20 ;  /* 0x00000014004c7c02 */ /* 0x000fd60008000f00 */
[----:B------:R-:W-:-:S05]  /*8f10*/  VOTEU.ALL UP0, P6 ;  /* 0x00000000003f7886 */ /* 0x000fca0003000000 */
[----:B------:R-:W-:Y:S01]  /*8f20*/  @!UP0 UIMAD UR18, UR14, UR17, UR13 ;  /* 0x000000110e1282a4 */ /* 0x000fe2000f8e020d */
[----:B------:R-:W-:-:S03]  /*8f30*/  MOV R77, UR21 ;  /* 0x00000015004d7c02 */ /* 0x000fc60008000f00 */
[----:B------:R-:W-:-:S03]  /*8f40*/  @!UP0 UIMAD.WIDE.U32 UR18, UR18, 0x8, UR6 ;  /* 0x00000008121288a5 */ /* 0x000fc6000f8e0006 */
[----:B------:R-:W2:Y:S03]  /*8f50*/  @!P4 LDG.E.64 R76, desc[UR22][R76.64] ;  /* 0x000000164c4cc981 */ /* 0x000ea6000c1e1b00 */
[----:B------:R-:W-:Y:S02]  /*8f60*/  MOV R80, UR18 ;  /* 0x0000001200507c02 */ /* 0x000fe40008000f00 */
[----:B------:R-:W-:-:S06]  /*8f70*/  MOV R81, UR19 ;  /* 0x0000001300517c02 */ /* 0x000fcc0008000f00 */
[----:B------:R-:W4:Y:S01]  /*8f80*/  @!P6 LDG.E.64 R80, desc[UR22][R80.64] ;  /* 0x000000165050e981 */ /* 0x000f22000c1e1b00 */
[----:B------:R-:W-:Y:S01]  /*8f90*/  UIADD3 UR18, UR5, 0x4, URZ ;  /* 0x0000000405127890 */ /* 0x000fe2000fffe03f */
[----:B---3--:R-:W-:Y:S01]  /*8fa0*/  @!P3 FADD.FTZ R94, R94, R78 ;  /* 0x0000004e5e5eb221 */ /* 0x008fe20000010000 */
[----:B------:R-:W-:-:S04]  /*8fb0*/  @!P3 FADD.FTZ R95, R95, R79 ;  /* 0x0000004f5f5fb221 */ /* 0x000fc80000010000 */
[----:B------:R-:W-:Y:S01]  /*8fc0*/  ISETP.EQ.OR P3, PT, R82, UR18, P2 ;  /* 0x0000001252007c0c */ /* 0x000fe20009762670 */
[----:B------:R-:W-:Y:S02]  /*8fd0*/  UIADD3 UR20, UR5, 0x5, URZ ;  /* 0x0000000505147890 */ /* 0x000fe4000fffe03f */
[----:B------:R-:W-:-:S10]  /*8fe0*/  UIADD3 UR17, UR5, 0x6, URZ ;  /* 0x0000000605117890 */ /* 0x000fd4000fffe03f */
[----:B------:R-:W-:-:S05]  /*8ff0*/  VOTEU.ALL UP0, P3 ;  /* 0x00000000003f7886 */ /* 0x000fca0001800000 */
[----:B------:R-:W-:-:S04]  /*9000*/  @!UP0 UIMAD UR18, UR14, UR18, UR13 ;  /* 0x000000120e1282a4 */ /* 0x000fc8000f8e020d */
[----:B------:R-:W-:-:S06]  /*9010*/  @!UP0 UIMAD.WIDE.U32 UR18, UR18, 0x8, UR6 ;  /* 0x00000008121288a5 */ /* 0x000fcc000f8e0006 */
[----:B------:R-:W-:Y:S02]  /*9020*/  MOV R78, UR18 ;  /* 0x00000012004e7c02 */ /* 0x000fe40008000f00 */
[----:B------:R-:W-:-:S06]  /*9030*/  MOV R79, UR19 ;  /* 0x00000013004f7c02 */ /* 0x000fcc0008000f00 */
[----:B------:R-:W3:Y:S01]  /*9040*/  @!P3 LDG.E.64 R78, desc[UR22][R78.64] ;  /* 0x000000164e4eb981 */ /* 0x000ee2000c1e1b00 */
[----:B--2---:R-:W-:Y:S01]  /*9050*/  @!P4 FADD.FTZ R94, R94, R76 ;  /* 0x0000004c5e5ec221 */ /* 0x004fe20000010000 */
[----:B------:R-:W-:Y:S01]  /*9060*/  @!P4 FADD.FTZ R95, R95, R77 ;  /* 0x0000004d5f5fc221 */ /* 0x000fe20000010000 */
[----:B------:R-:W-:Y:S02]  /*9070*/  ISETP.EQ.OR P4, PT, R82, UR20, P2 ;  /* 0x0000001452007c0c */ /* 0x000fe40009782670 */
[----:B----4-:R-:W-:Y:S01]  /*9080*/  @!P6 FADD.FTZ R94, R94, R80 ;  /* 0x000000505e5ee221 */ /* 0x010fe20000010000 */
[----:B------:R-:W-:Y:S01]  /*9090*/  @!P6 FADD.FTZ R95, R95, R81 ;  /* 0x000000515f5fe221 */ /* 0x000fe20000010000 */
[----:B------:R-:W-:-:S09]  /*90a0*/  ISETP.EQ.OR P6, PT, R82, UR17, P2 ;  /* 0x0000001152007c0c */ /* 0x000fd200097c2670 */
[----:B------:R-:W-:-:S05]  /*90b0*/  VOTEU.ALL UP1, P4 ;  /* 0x00000000003f7886 */ /* 0x000fca0002020000 */
[----:B------:R-:W-:Y:S01]  /*90c0*/  @!UP1 UIMAD UR20, UR14, UR20, UR13 ;  /* 0x000000140e1492a4 */ /* 0x000fe2000f8e020d */
[----:B------:R-:W-:-:S03]  /*90d0*/  VOTEU.ALL UP0, P6 ;  /* 0x00000000003f7886 */ /* 0x000fc60003000000 */
[----:B------:R-:W-:Y:S02]  /*90e0*/  @!UP1 UIMAD.WIDE.U32 UR20, UR20, 0x8, UR6 ;  /* 0x00000008141498a5 */ /* 0x000fe4000f8e0006 */
[----:B------:R-:W-:-:S04]  /*90f0*/  @!UP0 UIMAD UR18, UR14, UR17, UR13 ;  /* 0x000000110e1282a4 */ /* 0x000fc8000f8e020d */
[----:B------:R-:W-:Y:S01]  /*9100*/  MOV R76, UR20 ;  /* 0x00000014004c7c02 */ /* 0x000fe20008000f00 */
[----:B------:R-:W-:Y:S01]  /*9110*/  @!UP0 UIMAD.WIDE.U32 UR18, UR18, 0x8, UR6 ;  /* 0x00000008121288a5 */ /* 0x000fe2000f8e0006 */
[----:B------:R-:W-:-:S05]  /*9120*/  MOV R77, UR21 ;  /* 0x00000015004d7c02 */ /* 0x000fca0008000f00 */
[----:B------:R-:W-:Y:S01]  /*9130*/  MOV R80, UR18 ;  /* 0x0000001200507c02 */ /* 0x000fe20008000f00 */
[----:B------:R-:W2:Y:S01]  /*9140*/  @!P4 LDG.E.64 R76, desc[UR22][R76.64] ;  /* 0x000000164c4cc981 */ /* 0x000ea2000c1e1b00 */
        /* <DEDUP_REMOVED lines=25> */
[----:B------:R-:W-:Y:S01]  /*92e0*/  @!UP0 UIMAD.WIDE.U32 UR18, UR18, 0x8, UR6 ;  /* 0x00000008121288a5 */ /* 0x000fe2000f8e0006 */
[----:B------:R-:W-:Y:S02]  /*92f0*/  MOV R76, UR20 ;  /* 0x00000014004c7c02 */ /* 0x000fe40008000f00 */
[----:B------:R-:W-:-:S03]  /*9300*/  MOV R77, UR21 ;  /* 0x00000015004d7c02 */ /* 0x000fc60008000f00 */
[----:B------:R-:W-:Y:S02]  /*9310*/  MOV R80, UR18 ;  /* 0x0000001200507c02 */ /* 0x000fe40008000f00 */
[----:B------:R-:W-:Y:S01]  /*9320*/  MOV R81, UR19 ;  /* 0x0000001300517c02 */ /* 0x000fe20008000f00 */
[----:B------:R-:W2:Y:S05]  /*9330*/  @!P4 LDG.E.64 R76, desc[UR22][R76.64] ;  /* 0x000000164c4cc981 */ /* 0x000eaa000c1e1b00 */
        /* <DEDUP_REMOVED lines=19> */
[----:B------:R-:W-:-:S04]  /*9470*/  VOTEU.ALL UP1, P4 ;  /* 0x00000000003f7886 */ /* 0x000fc80002020000 */
[----:B------:R-:W-:Y:S01]  /*9480*/  VOTEU.ALL UP0, P6 ;  /* 0x00000000003f7886 */ /* 0x000fe20003000000 */
[----:B------:R-:W-:-:S04]  /*9490*/  @!UP1 UIMAD UR20, UR14, UR20, UR13 ;  /* 0x000000140e1492a4 */ /* 0x000fc8000f8e020d */
        /* <DEDUP_REMOVED lines=39> */
[----:B------:R-:W-:-:S04]  /*9710*/  UIADD3 UR16, UR16, -0x10, URZ ;  /* 0xfffffff010107890 */ /* 0x000fc8000fffe03f */
[----:B------:R-:W-:Y:S01]  /*9720*/  UISETP.GT.AND UP0, UPT, UR16, 0xc, UPT ;  /* 0x0000000c1000788c */ /* 0x000fe2000bf04270 */
[----:B---3--:R-:W-:Y:S01]  /*9730*/  @!P3 FADD.FTZ R94, R94, R78 ;  /* 0x0000004e5e5eb221 */ /* 0x008fe20000010000 */
[----:B------:R-:W-:-:S04]  /*9740*/  @!P3 FADD.FTZ R95, R95, R79 ;  /* 0x0000004f5f5fb221 */ /* 0x000fc80000010000 */
[----:B------:R-:W-:Y:S01]  /*9750*/  PLOP3.LUT P3, PT, PT, PT, UP0, 0x80, 0x0 ;  /* 0x000000000000781c */ /* 0x000fe20003f6f008 */
[----:B------:R-:W-:Y:S01]  /*9760*/  UIADD3 UR5, UR5, 0x10, URZ ;  /* 0x0000001005057890 */ /* 0x000fe2000fffe03f */
[----:B--2---:R-:W-:Y:S01]  /*9770*/  @!P4 FADD.FTZ R94, R94, R76 ;  /* 0x0000004c5e5ec221 */ /* 0x004fe20000010000 */
[----:B------:R-:W-:-:S03]  /*9780*/  @!P4 FADD.FTZ R95, R95, R77 ;  /* 0x0000004d5f5fc221 */ /* 0x000fc60000010000 */
[----:B----4-:R-:W-:Y:S01]  /*9790*/  @!P6 FADD.FTZ R94, R94, R80 ;  /* 0x000000505e5ee221 */ /* 0x010fe20000010000 */
[----:B------:R-:W-:-:S06]  /*97a0*/  @!P6 FADD.FTZ R95, R95, R81 ;  /* 0x000000515f5fe221 */ /* 0x000fcc0000010000 */
[----:B------:R-:W-:Y:S05]  /*97b0*/  @P3 BRA `(.L_x_2302) ;  /* 0xfffffff4006c3947 */ /* 0x000fea000383ffff */
.L_x_2301:
[----:B------:R-:W-:-:S06]  /*97c0*/  UISETP.GT.AND UP0, UPT, UR16, 0x4, UPT ;  /* 0x000000041000788c */ /* 0x000fcc000bf04270 */
[----:B------:R-:W-:-:S13]  /*97d0*/  PLOP3.LUT P3, PT, PT, PT, UP0, 0x80, 0x0 ;  /* 0x000000000000781c */ /* 0x000fda0003f6f008 */
[----:B------:R-:W-:Y:S05]  /*97e0*/  @!P3 BRA `(.L_x_2303) ;  /* 0x000000040050b947 */ /* 0x000fea0003800000 */
[----:B0-----:R-:W0:Y:S02]  /*97f0*/  S2R R93, SR_CTAID.X ;  /* 0x00000000005d7919 */ /* 0x001e240000002500 */
[----:B0-----:R-:W-:-:S13]  /*9800*/  ISETP.EQ.OR P0, PT, R93, UR5, P2 ;  /* 0x000000055d007c0c */ /* 0x001fda0009702670 */
[----:B------:R-:W-:-:S05]  /*9810*/  VOTEU.ALL UP0, P0 ;  /* 0x00000000003f7886 */ /* 0x000fca0000000000 */
[----:B------:R-:W-:-:S04]  /*9820*/  @!UP0 UIMAD UR18, UR5, UR14, UR13 ;  /* 0x0000000e051282a4 */ /* 0x000fc8000f8e020d */
[----:B------:R-:W-:-:S06]  /*9830*/  @!UP0 UIMAD.WIDE.U32 UR18, UR18, 0x8, UR6 ;  /* 0x00000008121288a5 */ /* 0x000fcc000f8e0006 */
[----:B-1----:R-:W-:Y:S01]  /*9840*/  MOV R76, UR18 ;  /* 0x00000012004c7c02 */ /* 0x002fe20008000f00 */
[----:B------:R-:W-:Y:S01]  /*9850*/  UIADD3 UR18, UR5, 0x1, URZ ;  /* 0x0000000105127890 */ /* 0x000fe2000fffe03f */
[----:B------:R-:W-:Y:S01]  /*9860*/  MOV R77, UR19 ;  /* 0x00000013004d7c02 */ /* 0x000fe20008000f00 */
[----:B------:R-:W-:Y:S02]  /*9870*/  UIADD3 UR20, UR5, 0x2, URZ ;  /* 0x0000000205147890 */ /* 0x000fe4000fffe03f */
[----:B------:R-:W-:Y:S02]  /*9880*/  UIADD3 UR17, UR5, 0x3, URZ ;  /* 0x0000000305117890 */ /* 0x000fe4000fffe03f */
[C---:B------:R-:W-:Y:S01]  /*9890*/  ISETP.EQ.OR P3, PT, R93.reuse, UR18, P2 ;  /* 0x000000125d007c0c */ /* 0x040fe20009762670 */
[----:B------:R-:W2:Y:S01]  /*98a0*/  @!P0 LDG.E.64 R76, desc[UR22][R76.64] ;  /* 0x000000164c4c8981 */ /* 0x000ea2000c1e1b00 */
[C---:B------:R-:W-:Y:S02]  /*98b0*/  ISETP.EQ.OR P4, PT, R93.reuse, UR20, P2 ;  /* 0x000000145d007c0c */ /* 0x040fe40009782670 */
[----:B------:R-:W-:-:S09]  /*98c0*/  ISETP.EQ.OR P6, PT, R93, UR17, P2 ;  /* 0x000000115d007c0c */ /* 0x000fd200097c2670 */
[----:B------:R-:W-:Y:S02]  /*98d0*/  VOTEU.ALL UP0, P3 ;  /* 0x00000000003f7886 */ /* 0x000fe40001800000 */
[----:B------:R-:W-:Y:S02]  /*98e0*/  VOTEU.ALL UP1, P4 ;  /* 0x00000000003f7886 */ /* 0x000fe40002020000 */
[----:B------:R-:W-:Y:S01]  /*98f0*/  VOTEU.ALL UP2, P6 ;  /* 0x00000000003f7886 */ /* 0x000fe20003040000 */
[----:B------:R-:W-:Y:S02]  /*9900*/  @!UP0 UIMAD UR18, UR14, UR18, UR13 ;  /* 0x000000120e1282a4 */ /* 0x000fe4000f8e020d */
[----:B------:R-:W-:Y:S02]  /*9910*/  @!UP1 UIMAD UR20, UR14, UR20, UR13 ;  /* 0x000000140e1492a4 */ /* 0x000fe4000f8e020d */
[----:B------:R-:W-:Y:S02]  /*9920*/  @!UP0 UIMAD.WIDE.U32 UR18, UR18, 0x8, UR6 ;  /* 0x00000008121288a5 */ /* 0x000fe4000f8e0006 */
[----:B------:R-:W-:-:S02]  /*9930*/  @!UP2 UIMAD UR17, UR14, UR17, UR13 ;  /* 0x000000110e11a2a4 */ /* 0x000fc4000f8e020d */
[----:B------:R-:W-:Y:S02]  /*9940*/  @!UP1 UIMAD.WIDE.U32 UR20, UR20, 0x8, UR6 ;  /* 0x00000008141498a5 */ /* 0x000fe4000f8e0006 */
[----:B------:R-:W-:Y:S02]  /*9950*/  MOV R78, UR18 ;  /* 0x00000012004e7c02 */ /* 0x000fe40008000f00 */
[----:B------:R-:W-:Y:S01]  /*9960*/  MOV R79, UR19 ;  /* 0x00000013004f7c02 */ /* 0x000fe20008000f00 */
[----:B------:R-:W-:Y:S01]  /*9970*/  @!UP2 UIMAD.WIDE.U32 UR18, UR17, 0x8, UR6 ;  /* 0x000000081112a8a5 */ /* 0x000fe2000f8e0006 */
[----:B------:R-:W-:Y:S02]  /*9980*/  MOV R80, UR20 ;  /* 0x0000001400507c02 */ /* 0x000fe40008000f00 */
[----:B------:R-:W-:Y:S02]  /*9990*/  MOV R81, UR21 ;  /* 0x0000001500517c02 */ /* 0x000fe40008000f00 */
[----:B------:R-:W3:Y:S01]  /*99a0*/  @!P3 LDG.E.64 R78, desc[UR22][R78.64] ;  /* 0x000000164e4eb981 */ /* 0x000ee2000c1e1b00 */
[----:B------:R-:W-:-:S02]  /*99b0*/  MOV R82, UR18 ;  /* 0x0000001200527c02 */ /* 0x000fc40008000f00 */
[----:B------:R-:W-:Y:S01]  /*99c0*/  MOV R83, UR19 ;  /* 0x0000001300537c02 */ /* 0x000fe20008000f00 */
[----:B------:R-:W4:Y:S05]  /*99d0*/  @!P4 LDG.E.64 R80, desc[UR22][R80.64] ;  /* 0x000000165050c981 */ /* 0x000f2a000c1e1b00 */
[----:B------:R-:W4:Y:S01]  /*99e0*/  @!P6 LDG.E.64 R82, desc[UR22][R82.64] ;  /* 0x000000165252e981 */ /* 0x000f22000c1e1b00 */
[----:B------:R-:W-:-:S04]  /*99f0*/  UIADD3 UR17, UR5, 0x4, URZ ;  /* 0x0000000405117890 */ /* 0x000fc8000fffe03f */
[----:B------:R-:W-:Y:S02]  /*9a00*/  UIADD3 UR20, UR17, 0x1, URZ ;  /* 0x0000000111147890 */ /* 0x000fe4000fffe03f */
[----:B------:R-:W-:Y:S02]  /*9a10*/  UIADD3 UR5, UR17, 0x2, URZ ;  /* 0x0000000211057890 */ /* 0x000fe4000fffe03f */
[----:B------:R-:W-:Y:S01]  /*9a20*/  UIADD3 UR27, UR17, 0x3, URZ ;  /* 0x00000003111b7890 */ /* 0x000fe2000fffe03f */
[----:B--2---:R-:W-:Y:S01]  /*9a30*/  @!P0 FADD.FTZ R94, R94, R76 ;  /* 0x0000004c5e5e8221 */ /* 0x004fe20000010000 */
[----:B------:R-:W-:Y:S01]  /*9a40*/  @!P0 FADD.FTZ R95, R95, R77 ;  /* 0x0000004d5f5f8221 */ /* 0x000fe20000010000 */
[----:B------:R-:W-:-:S13]  /*9a50*/  ISETP.EQ.OR P0, PT, R93, UR17, P2 ;  /* 0x000000115d007c0c */ /* 0x000fda0009702670 */
[----:B------:R-:W-:Y:S01]  /*9a60*/  VOTEU.ALL UP0, P0 ;  /* 0x00000000003f7886 */ /* 0x000fe20000000000 */
[----:B---3--:R-:W-:Y:S01]  /*9a70*/  @!P3 FADD.FTZ R94, R94, R78 ;  /* 0x0000004e5e5eb221 */ /* 0x008fe20000010000 */
[----:B------:R-:W-:-:S03]  /*9a80*/  @!P3 FADD.FTZ R95, R95, R79 ;  /* 0x0000004f5f5fb221 */ /* 0x000fc60000010000 */
[----:B----4-:R-:W-:Y:S01]  /*9a90*/  @!P4 FADD.FTZ R94, R94, R80 ;  /* 0x000000505e5ec221 */ /* 0x010fe20000010000 */
[----:B------:R-:W-:Y:S01]  /*9aa0*/  @!P4 FADD.FTZ R95, R95, R81 ;  /* 0x000000515f5fc221 */ /* 0x000fe20000010000 */
[----:B------:R-:W-:Y:S02]  /*9ab0*/  ISETP.EQ.OR P4, PT, R93, UR20, P2 ;  /* 0x000000145d007c0c */ /* 0x000fe40009782670 */
[----:B------:R-:W-:Y:S01]  /*9ac0*/  @!P6 FADD.FTZ R94, R94, R82 ;  /* 0x000000525e5ee221 */ /* 0x000fe20000010000 */
[----:B------:R-:W-:Y:S01]  /*9ad0*/  @!P6 FADD.FTZ R95, R95, R83 ;  /* 0x000000535f5fe221 */ /* 0x000fe20000010000 */
[C---:B------:R-:W-:Y:S02]  /*9ae0*/  ISETP.EQ.OR P6, PT, R93.reuse, UR5, P2 ;  /* 0x000000055d007c0c */ /* 0x040fe400097c2670 */
[----:B------:R-:W-:Y:S01]  /*9af0*/  ISETP.EQ.OR P3, PT, R93, UR27, P2 ;  /* 0x0000001b5d007c0c */ /* 0x000fe20009762670 */
[----:B------:R-:W-:-:S06]  /*9b00*/  @!UP0 UIMAD UR18, UR14, UR17, UR13 ;  /* 0x000000110e1282a4 */ /* 0x000fcc000f8e020d */
[----:B------:R-:W-:Y:S01]  /*9b10*/  VOTEU.ALL UP1, P4 ;  /* 0x00000000003f7886 */ /* 0x000fe20002020000 */
[----:B------:R-:W-:-:S03]  /*9b20*/  @!UP0 UIMAD.WIDE.U32 UR18, UR18, 0x8, UR6 ;  /* 0x00000008121288a5 */ /* 0x000fc6000f8e0006 */
[----:B------:R-:W-:Y:S01]  /*9b30*/  VOTEU.ALL UP2, P6 ;  /* 0x00000000003f7886 */ /* 0x000fe20003040000 */
[----:B------:R-:W-:Y:S02]  /*9b40*/  @!UP1 UIMAD UR20, UR14, UR20, UR13 ;  /* 0x000000140e1492a4 */ /* 0x000fe4000f8e020d */
[----:B------:R-:W-:Y:S01]  /*9b50*/  MOV R76, UR18 ;  /* 0x00000012004c7c02 */ /* 0x000fe20008000f00 */
[----:B------:R-:W-:Y:S01]  /*9b60*/  VOTEU.ALL UP0, P3 ;  /* 0x00000000003f7886 */ /* 0x000fe20001800000 */
[----:B------:R-:W-:Y:S01]  /*9b70*/  @!UP2 UIMAD UR5, UR14, UR5, UR13 ;  /* 0x000000050e05a2a4 */ /* 0x000fe2000f8e020d */
[----:B------:R-:W-:Y:S01]  /*9b80*/  MOV R77, UR19 ;  /* 0x00000013004d7c02 */ /* 0x000fe20008000f00 */
[----:B------:R-:W-:Y:S02]  /*9b90*/  @!UP1 UIMAD.WIDE.U32 UR20, UR20, 0x8, UR6 ;  /* 0x00000008141498a5 */ /* 0x000fe4000f8e0006 */
[----:B------:R-:W-:Y:S02]  /*9ba0*/  @!UP2 UIMAD.WIDE.U32 UR18, UR5, 0x8, UR6 ;  /* 0x000000080512a8a5 */ /* 0x000fe4000f8e0006 */
[----:B------:R-:W-:Y:S01]  /*9bb0*/  @!UP0 UIMAD UR5, UR14, UR27, UR13 ;  /* 0x0000001b0e0582a4 */ /* 0x000fe2000f8e020d */
[----:B------:R-:W2:Y:S01]  /*9bc0*/  @!P0 LDG.E.64 R76, desc[UR22][R76.64] ;  /* 0x000000164c4c8981 */ /* 0x000ea2000c1e1b00 */
[----:B------:R-:W-:-:S02]  /*9bd0*/  MOV R78, UR20 ;  /* 0x00000014004e7c02 */ /* 0x000fc40008000f00 */
[----:B------:R-:W-:Y:S02]  /*9be0*/  MOV R79, UR21 ;  /* 0x00000015004f7c02 */ /* 0x000fe40008000f00 */
[----:B------:R-:W-:Y:S02]  /*9bf0*/  MOV R80, UR18 ;  /* 0x0000001200507c02 */ /* 0x000fe40008000f00 */
[----:B------:R-:W-:Y:S01]  /*9c00*/  MOV R81, UR19 ;  /* 0x0000001300517c02 */ /* 0x000fe20008000f00 */
[----:B------:R-:W-:Y:S01]  /*9c10*/  @!UP0 UIMAD.WIDE.U32 UR18, UR5, 0x8, UR6 ;  /* 0x00000008051288a5 */ /* 0x000fe2000f8e0006 */
[----:B------:R-:W3:Y:S04]  /*9c20*/  @!P4 LDG.E.64 R78, desc[UR22][R78.64] ;  /* 0x000000164e4ec981 */ /* 0x000ee8000c1e1b00 */
[----:B------:R-:W4:Y:S01]  /*9c30*/  @!P6 LDG.E.64 R80, desc[UR22][R80.64] ;  /* 0x000000165050e981 */ /* 0x000f22000c1e1b00 */
[----:B------:R-:W-:-:S02]  /*9c40*/  MOV R82, UR18 ;  /* 0x0000001200527c02 */ /* 0x000fc40008000f00 */
[----:B------:R-:W-:-:S06]  /*9c50*/  MOV R83, UR19 ;  /* 0x0000001300537c02 */ /* 0x000fcc0008000f00 */
[----:B------:R-:W4:Y:S01]  /*9c60*/  @!P3 LDG.E.64 R82, desc[UR22][R82.64] ;  /* 0x000000165252b981 */ /* 0x000f22000c1e1b00 */
[----:B------:R-:W-:Y:S02]  /*9c70*/  UIADD3 UR16, UR16, -0x4, URZ ;  /* 0xfffffffc10107890 */ /* 0x000fe4000fffe03f */
[----:B------:R-:W-:Y:S02]  /*9c80*/  UIADD3 UR5, UR17, 0x4, URZ ;  /* 0x0000000411057890 */ /* 0x000fe4000fffe03f */
[----:B------:R-:W-:Y:S01]  /*9c90*/  UIADD3 UR16, UR16, -0x4, URZ ;  /* 0xfffffffc10107890 */ /* 0x000fe2000fffe03f */
[----:B--2---:R-:W-:Y:S01]  /*9ca0*/  @!P0 FADD.FTZ R94, R94, R76 ;  /* 0x0000004c5e5e8221 */ /* 0x004fe20000010000 */
[----:B------:R-:W-:-:S03]  /*9cb0*/  @!P0 FADD.FTZ R95, R95, R77 ;  /* 0x0000004d5f5f8221 */ /* 0x000fc60000010000 */
[----:B---3--:R-:W-:Y:S01]  /*9cc0*/  @!P4 FADD.FTZ R94, R94, R78 ;  /* 0x0000004e5e5ec221 */ /* 0x008fe20000010000 */
[----:B------:R-:W-:-:S03]  /*9cd0*/  @!P4 FADD.FTZ R95, R95, R79 ;  /* 0x0000004f5f5fc221 */ /* 0x000fc60000010000 */
[----:B----4-:R-:W-:Y:S01]  /*9ce0*/  @!P6 FADD.FTZ R94, R94, R80 ;  /* 0x000000505e5ee221 */ /* 0x010fe20000010000 */
[----:B------:R-:W-:Y:S01]  /*9cf0*/  @!P6 FADD.FTZ R95, R95, R81 ;  /* 0x000000515f5fe221 */ /* 0x000fe20000010000 */
[----:B------:R-:W-:Y:S02]  /*9d00*/  PLOP3.LUT P0, PT, PT, PT, PT, 0x8, 0x0 ;  /* 0x000000000000781c */ /* 0x000fe40003f0e170 */
[----:B------:R-:W-:Y:S01]  /*9d10*/  @!P3 FADD.FTZ R94, R94, R82 ;  /* 0x000000525e5eb221 */ /* 0x000fe20000010000 */
[----:B------:R-:W-:-:S10]  /*9d20*/  @!P3 FADD.FTZ R95, R95, R83 ;  /* 0x000000535f5fb221 */ /* 0x000fd40000010000 */
.L_x_2303:
[----:B------:R-:W-:-:S13]  /*9d30*/  ISETP.NE.OR P0, PT, RZ, UR16, P0 ;  /* 0x00000010ff007c0c */ /* 0x000fda0008705670 */
[----:B------:R-:W-:Y:S05]  /*9d40*/  @!P0 BRA `(.L_x_2299) ;  /* 0x0000000000b08947 */ /* 0x000fea0003800000 */
.L_x_2300:
[----:B01----:R-:W0:Y:S02]  /*9d50*/  S2R R76, SR_CTAID.X ;  /* 0x00000000004c7919 */ /* 0x003e240000002500 */
[----:B0-----:R-:W-:-:S13]  /*9d60*/  ISETP.EQ.OR P3, PT, R76, UR5, P2 ;  /* 0x000000054c007c0c */ /* 0x001fda0009762670 */
[----:B------:R-:W-:-:S05]  /*9d70*/  VOTEU.ALL UP0, P3 ;  /* 0x00000000003f7886 */ /* 0x000fca0001800000 */
[----:B------:R-:W-:-:S04]  /*9d80*/  @!UP0 UIMAD UR18, UR14, UR5, UR13 ;  /* 0x000000050e1282a4 */ /* 0x000fc8000f8e020d */
[----:B------:R-:W-:-:S06]  /*9d90*/  @!UP0 UIMAD.WIDE.U32 UR18, UR18, 0x8, UR6 ;  /* 0x00000008121288a5 */ /* 0x000fcc000f8e0006 */
[----:B------:R-:W-:Y:S01]  /*9da0*/  MOV R78, UR18 ;  /* 0x00000012004e7c02 */ /* 0x000fe20008000f00 */
[----:B------:R-:W-:Y:S01]  /*9db0*/  UIADD3 UR18, UR5, 0x1, URZ ;  /* 0x0000000105127890 */ /* 0x000fe2000fffe03f */
[----:B------:R-:W-:-:S05]  /*9dc0*/  MOV R79, UR19 ;  /* 0x00000013004f7c02 */ /* 0x000fca0008000f00 */
[----:B------:R-:W-:Y:S01]  /*9dd0*/  ISETP.EQ.OR P4, PT, R76, UR18, P2 ;  /* 0x000000124c007c0c */ /* 0x000fe20009782670 */
[----:B------:R-:W-:Y:S01]  /*9de0*/  UIADD3 UR17, UR5, 0x2, URZ ;  /* 0x0000000205117890 */ /* 0x000fe2000fffe03f */
[----:B------:R-:W2:Y:S01]  /*9df0*/  @!P3 LDG.E.64 R78, desc[UR22][R78.64] ;  /* 0x000000164e4eb981 */ /* 0x000ea2000c1e1b00 */
[----:B------:R-:W-:-:S04]  /*9e00*/  UIADD3 UR20, UR5, 0x3, URZ ;  /* 0x0000000305147890 */ /* 0x000fc8000fffe03f */
[C---:B------:R-:W-:Y:S02]  /*9e10*/  ISETP.EQ.OR P6, PT, R76.reuse, UR17, P2 ;  /* 0x000000114c007c0c */ /* 0x040fe400097c2670 */
[----:B------:R-:W-:-:S04]  /*9e20*/  ISETP.EQ.OR P0, PT, R76, UR20, P2 ;  /* 0x000000144c007c0c */ /* 0x000fc80009702670 */
[----:B------:R-:W-:-:S05]  /*9e30*/  VOTEU.ALL UP0, P4 ;  /* 0x00000000003f7886 */ /* 0x000fca0002000000 */
[----:B------:R-:W-:-:S04]  /*9e40*/  @!UP0 UIMAD UR18, UR14, UR18, UR13 ;  /* 0x000000120e1282a4 */ /* 0x000fc8000f8e020d */
[----:B------:R-:W-:-:S06]  /*9e50*/  @!UP0 UIMAD.WIDE.U32 UR18, UR18, 0x8, UR6 ;  /* 0x00000008121288a5 */ /* 0x000fcc000f8e0006 */
[----:B------:R-:W-:Y:S02]  /*9e60*/  MOV R76, UR18 ;  /* 0x00000012004c7c02 */ /* 0x000fe40008000f00 */
[----:B------:R-:W-:-:S06]  /*9e70*/  MOV R77, UR19 ;  /* 0x00000013004d7c02 */ /* 0x000fcc0008000f00 */
[----:B------:R-:W3:Y:S01]  /*9e80*/  @!P4 LDG.E.64 R76, desc[UR22][R76.64] ;  /* 0x000000164c4cc981 */ /* 0x000ee2000c1e1b00 */
[----:B------:R-:W-:-:S05]  /*9e90*/  VOTEU.ALL UP0, P6 ;  /* 0x00000000003f7886 */ /* 0x000fca0003000000 */
[----:B------:R-:W-:-:S04]  /*9ea0*/  @!UP0 UIMAD UR18, UR14, UR17, UR13 ;  /* 0x000000110e1282a4 */ /* 0x000fc8000f8e020d */
[----:B------:R-:W-:Y:S01]  /*9eb0*/  @!UP0 UIMAD.WIDE.U32 UR18, UR18, 0x8, UR6 ;  /* 0x00000008121288a5 */ /* 0x000fe2000f8e0006 */
[----:B------:R-:W-:Y:S01]  /*9ec0*/  VOTEU.ALL UP0, P0 ;  /* 0x00000000003f7886 */ /* 0x000fe20000000000 */
[----:B--2---:R-:W-:-:S04]  /*9ed0*/  @!P3 FADD.FTZ R94, R94, R78 ;  /* 0x0000004e5e5eb221 */ /* 0x004fc80000010000 */
[----:B------:R-:W-:Y:S01]  /*9ee0*/  MOV R78, UR18 ;  /* 0x00000012004e7c02 */ /* 0x000fe20008000f00 */
[----:B------:R-:W-:Y:S01]  /*9ef0*/  @!UP0 UIMAD UR18, UR14, UR20, UR13 ;  /* 0x000000140e1282a4 */ /* 0x000fe2000f8e020d */
[----:B------:R-:W-:Y:S01]  /*9f00*/  @!P3 FADD.FTZ R95, R95, R79 ;  /* 0x0000004f5f5fb221 */ /* 0x000fe20000010000 */
[----:B------:R-:W-:Y:S02]  /*9f10*/  MOV R79, UR19 ;  /* 0x00000013004f7c02 */ /* 0x000fe40008000f00 */
[----:B------:R-:W-:-:S04]  /*9f20*/  @!UP0 UIMAD.WIDE.U32 UR18, UR18, 0x8, UR6 ;  /* 0x00000008121288a5 */ /* 0x000fc8000f8e0006 */
[----:B------:R-:W2:Y:S01]  /*9f30*/  @!P6 LDG.E.64 R78, desc[UR22][R78.64] ;  /* 0x000000164e4ee981 */ /* 0x000ea2000c1e1b00 */
[----:B---3--:R-:W-:Y:S01]  /*9f40*/  @!P4 FADD.FTZ R94, R94, R76 ;  /* 0x0000004c5e5ec221 */ /* 0x008fe20000010000 */
[----:B------:R-:W-:Y:S01]  /*9f50*/  @!P4 FADD.FTZ R95, R95, R77 ;  /* 0x0000004d5f5fc221 */ /* 0x000fe20000010000 */
[----:B------:R-:W-:Y:S02]  /*9f60*/  MOV R76, UR18 ;  /* 0x00000012004c7c02 */ /* 0x000fe40008000f00 */
[----:B------:R-:W-:-:S06]  /*9f70*/  MOV R77, UR19 ;  /* 0x00000013004d7c02 */ /* 0x000fcc0008000f00 */
[----:B------:R-:W3:Y:S01]  /*9f80*/  @!P0 LDG.E.64 R76, desc[UR22][R76.64] ;  /* 0x000000164c4c8981 */ /* 0x000ee2000c1e1b00 */
[----:B------:R-:W-:-:S06]  /*9f90*/  UIADD3 UR16, UR16, -0x4, URZ ;  /* 0xfffffffc10107890 */ /* 0x000fcc000fffe03f */
[----:B------:R-:W-:Y:S01]  /*9fa0*/  ISETP.NE.AND P3, PT, RZ, UR16, PT ;  /* 0x00000010ff007c0c */ /* 0x000fe2000bf65270 */
[----:B------:R-:W-:Y:S01]  /*9fb0*/  UIADD3 UR5, UR5, 0x4, URZ ;  /* 0x0000000405057890 */ /* 0x000fe2000fffe03f */
[----:B--2---:R-:W-:Y:S01]  /*9fc0*/  @!P6 FADD.FTZ R94, R94, R78 ;  /* 0x0000004e5e5ee221 */ /* 0x004fe20000010000 */
[----:B------:R-:W-:-:S03]  /*9fd0*/  @!P6 FADD.FTZ R95, R95, R79 ;  /* 0x0000004f5f5fe221 */ /* 0x000fc60000010000 */
[----:B---3--:R-:W-:Y:S01]  /*9fe0*/  @!P0 FADD.FTZ R94, R94, R76 ;  /* 0x0000004c5e5e8221 */ /* 0x008fe20000010000 */
[----:B------:R-:W-:-:S06]  /*9ff0*/  @!P0 FADD.FTZ R95, R95, R77 ;  /* 0x0000004d5f5f8221 */ /* 0x000fcc0000010000 */
[----:B------:R-:W-:Y:S05]  /*a000*/  @P3 BRA `(.L_x_2300) ;  /* 0xfffffffc00503947 */ /* 0x000fea000383ffff */
.L_x_2299:
[----:B------:R-:W-:-:S06]  /*a010*/  ULOP3.LUT UP0, UR15, UR15, 0x3, URZ, 0xc0, !UPT ;  /* 0x000000030f0f7892 */ /* 0x000fcc000f80c03f */
[----:B------:R-:W-:-:S13]  /*a020*/  PLOP3.LUT P0, PT, PT, PT, UP0, 0x80, 0x0 ;  /* 0x000000000000781c */ /* 0x000fda0003f0f008 */
[----:B------:R-:W-:Y:S05]  /*a030*/  @!P0 BRA `(.L_x_2296) ;  /* 0x0000000000948947 */ /* 0x000fea0003800000 */
[----:B01----:R-:W0:Y:S01]  /*a040*/  S2R R78, SR_CTAID.X ;  /* 0x00000000004e7919 */ /* 0x003e220000002500 */
        /* <DEDUP_REMOVED lines=10> */
.L_x_2305:
[----:B------:R-:W-:Y:S05]  /*a0f0*/  BSYNC B0 ;  /* 0x0000000000007941 */ /* 0x000fea0003800000 */
.L_x_2304:
[----:B------:R-:W-:-:S06]  /*a100*/  UISETP.NE.AND UP0, UPT, UR15, 0x1, UPT ;  /* 0x000000010f00788c */ /* 0x000fcc000bf05270 */
[----:B------:R-:W-:-:S13]  /*a110*/  PLOP3.LUT P0, PT, PT, PT, UP0, 0x80, 0x0 ;  /* 0x000000000000781c */ /* 0x000fda0003f0f008 */
[----:B------:R-:W-:Y:S05]  /*a120*/  @!P0 BRA `(.L_x_2296) ;  /* 0x0000000000588947 */ /* 0x000fea0003800000 */
[----:B------:R-:W-:Y:S02]  /*a130*/  UIADD3 UR16, UR5, 0x1, URZ ;  /* 0x0000000105107890 */ /* 0x000fe4000fffe03f */
[----:B------:R-:W-:-:S04]  /*a140*/  UIADD3 UR5, UR5, 0x2, URZ ;  /* 0x0000000205057890 */ /* 0x000fc8000fffe03f */
[C---:B------:R-:W-:Y:S02]  /*a150*/  ISETP.EQ.OR P3, PT, R78.reuse, UR16, P2 ;  /* 0x000000104e007c0c */ /* 0x040fe40009762670 */
[----:B------:R-:W-:-:S11]  /*a160*/  ISETP.EQ.OR P0, PT, R78, UR5, P2 ;  /* 0x000000054e007c0c */ /* 0x000fd60009702670 */
[----:B------:R-:W-:-:S05]  /*a170*/  VOTEU.ALL UP0, P3 ;  /* 0x00000000003f7886 */ /* 0x000fca0001800000 */
[----:B------:R-:W-:-:S04]  /*a180*/  @!UP0 UIMAD UR16, UR16, UR14, UR13 ;  /* 0x0000000e101082a4 */ /* 0x000fc8000f8e020d */
[----:B------:R-:W-:-:S06]  /*a190*/  @!UP0 UIMAD.WIDE.U32 UR16, UR16, 0x8, UR6 ;  /* 0x00000008101088a5 */ /* 0x000fcc000f8e0006 */
[----:B------:R-:W-:Y:S02]  /*a1a0*/  MOV R76, UR16 ;  /* 0x00000010004c7c02 */ /* 0x000fe40008000f00 */
[----:B------:R-:W-:-:S06]  /*a1b0*/  MOV R77, UR17 ;  /* 0x00000011004d7c02 */ /* 0x000fcc0008000f00 */
[----:B------:R-:W2:Y:S02]  /*a1c0*/  @!P3 LDG.E.64 R76, desc[UR22][R76.64] ;  /* 0x000000164c4cb981 */ /* 0x000ea4000c1e1b00 */
[----:B--2---:R-:W-:Y:S01]  /*a1d0*/  @!P3 FADD.FTZ R94, R94, R76 ;  /* 0x0000004c5e5eb221 */ /* 0x004fe20000010000 */
[----:B------:R-:W-:Y:S01]  /*a1e0*/  MOV R76, UR15 ;  /* 0x0000000f004c7c02 */ /* 0x000fe20008000f00 */
[----:B------:R-:W-:-:S03]  /*a1f0*/  @!P3 FADD.FTZ R95, R95, R77 ;  /* 0x0000004d5f5fb221 */ /* 0x000fc60000010000 */
        /* <DEDUP_REMOVED lines=9> */
.L_x_2296:
[----:B------:R-:W2:Y:S01]  /*a290*/  S2UR UR6, SR_CgaCtaId ;  /* 0x00000000000679c3 */ /* 0x000ea20000008800 */
[----:B------:R-:W-:Y:S02]  /*a2a0*/  UMOV UR5, 0x400 ;  /* 0x0000040000057882 */ /* 0x000fe40000000000 */
[----:B--2---:R-:W-:-:S03]  /*a2b0*/  ULEA UR5, UR6, UR5, 0x18 ;  /* 0x0000000506057291 */ /* 0x004fc6000f8ec03f */
[----:B------:R-:W-:-:S06]  /*a2c0*/  ULDC UR6, c[0x0][0x2bc] ;  /* 0x0000af0000067ab9 */ /* 0x000fcc0000000800 */
[----:B------:R-:W-:Y:S01]  /*a2d0*/  @!P2 STS.64 [UR5+0x78], R94 ;  /* 0x0000785eff00a988 */ /* 0x000fe20008000a05 */
[----:B------:R-:W-:Y:S06]  /*a2e0*/  BAR.SYNC.DEFER_BLOCKING 0x0 ;  /* 0x0000000000007b1d */ /* 0x000fec0000010000 */
[----:B01----:R-:W0:Y:S02]  /*a2f0*/  LDS.64 R76, [UR5+0x78] ;  /* 0x00007805ff4c7984 */ /* 0x003e240008000a00 */
[----:B0-----:R-:W-:Y:S01]  /*a300*/  FMUL.FTZ R76, R76, UR6 ;  /* 0x000000064c4c7c20 */ /* 0x001fe20008410000 */
[----:B------:R-:W-:-:S04]  /*a310*/  FMUL.FTZ R77, R77, UR6 ;  /* 0x000000064d4d7c20 */ /* 0x000fc80008410000 */
[----:B------:R-:W-:Y:S02]  /*a320*/  R2UR UR5, R76 ;  /* 0x000000004c0572ca */ /* 0x000fe400000e0000 */
[----:B------:R-:W-:Y:S01]  /*a330*/  R2UR UR13, R77 ;  /* 0x000000004d0d72ca */ /* 0x000fe200000e0000 */
[----:B------:R-:W-:-:S14]  /*a340*/  @!P5 BRA `(.L_x_2306) ;  /* 0x000000000048d947 */ /* 0x000fdc0003800000 */
        /* <DEDUP_REMOVED lines=18> */
.L_x_2306:
[----:B------:R-:W-:Y:S04]  /*a470*/  BSSY B0, `(.L_x_2307) ;  /* 0x0000016000007945 */ /* 0x000fe80003800000 */
[----:B------:R-:W-:Y:S05]  /*a480*/  @!P1 BRA `(.L_x_2308) ;  /* 0x0000000000509947 */ /* 0x000fea0003800000 */
[----:B------:R-:W-:Y:S01]  /*a490*/  MOV R76, UR5 ;  /* 0x00000005004c7c02 */ /* 0x000fe20008000f00 */
[----:B------:R-:W-:Y:S01]  /*a4a0*/  ULDC.64 UR6, c[0x0][0x288] ;  /* 0x0000a20000067ab9 */ /* 0x000fe20000000a00 */
[----:B-----5:R-:W-:-:S03]  /*a4b0*/  SHF.R.S32.HI R77, RZ, 0x1f, R0 ;  /* 0x0000001fff4d7819 */ /* 0x020fc60000011400 */
[----:B------:R-:W-:-:S04]  /*a4c0*/  FFMA.FTZ R76, R130, R76, UR13 ;  /* 0x0000000d824c7e23 */ /* 0x000fc8000801004c */
[----:B------:R-:W-:Y:S01]  /*a4d0*/  FFMA.FTZ R78, R8, R20, -R76 ;  /* 0x00000014084e7223 */ /* 0x000fe2000001084c */
[----:B------:R-:W-:Y:S02]  /*a4e0*/  MOV R20, UR5 ;  /* 0x0000000500147c02 */ /* 0x000fe40008000f00 */
[----:B------:R-:W-:-:S03]  /*a4f0*/  MOV R76, R84 ;  /* 0x00000054004c7202 */ /* 0x000fc60000000f00 */
[----:B------:R-:W-:-:S04]  /*a500*/  FFMA.FTZ R20, R129, R20, UR13 ;  /* 0x0000000d81147e23 */ /* 0x000fc80008010014 */
[----:B------:R-:W-:Y:S01]  /*a510*/  FFMA.FTZ R79, R9, R21, -R20 ;  /* 0x00000015094f7223 */ /* 0x000fe20000010814 */
[----:B------:R-:W-:Y:S01]  /*a520*/  IMAD R20, R77, UR6, RZ ;  /* 0x000000064d147c24 */ /* 0x000fe2000f8e02ff */
[----:B------:R-:W-:-:S03]  /*a530*/  MOV R77, R75 ;  /* 0x0000004b004d7202 */ /* 0x000fc60000000f00 */
[C---:B------:R-:W-:Y:S02]  /*a540*/  IMAD R20, R0.reuse, UR7, R20 ;  /* 0x0000000700147c24 */ /* 0x040fe4000f8e0214 */
[----:B------:R-:W-:Y:S01]  /*a550*/  IMAD.WIDE.U32 R76, R0, UR6, R76 ;  /* 0x00000006004c7c25 */ /* 0x000fe2000f8e004c */
[----:B------:R-:W-:-:S04]  /*a560*/  ULDC.64 UR6, c[0x0][0x210] ;  /* 0x0000840000067ab9 */ /* 0x000fc80000000a00 */
[----:B------:R-:W-:Y:S01]  /*a570*/  IADD3 R21, R77, R20, RZ ;  /* 0x000000144d157210 */ /* 0x000fe20007ffe0ff */
[----:B------:R-:W-:Y:S01]  /*a580*/  FMUL.FTZ R77, R79, UR26 ;  /* 0x0000001a4f4d7c20 */ /* 0x000fe20008410000 */
[----:B------:R-:W-:-:S04]  /*a590*/  LEA R20, P0, R76, UR6, 0x2 ;  /* 0x000000064c147c11 */ /* 0x000fc8000f8010ff */
[----:B------:R-:W-:Y:S01]  /*a5a0*/  LEA.HI.X R21, R76, UR7, R21, 0x2, P0 ;  /* 0x000000074c157c11 */ /* 0x000fe200080f1415 */
[----:B------:R-:W-:-:S05]  /*a5b0*/  FMUL.FTZ R76, R78, UR26 ;  /* 0x0000001a4e4c7c20 */ /* 0x000fca0008410000 */
[----:B------:R0:W-:Y:S03]  /*a5c0*/  STG.E.64 desc[UR22][R20.64], R76 ;  /* 0x0000004c14007986 */ /* 0x0001e6000c101b16 */
.L_x_2308:
[----:B------:R-:W-:Y:S05]  /*a5d0*/  BSYNC B0 ;  /* 0x0000000000007941 */ /* 0x000fea0003800000 */
.L_x_2307:
[C---:B-----5:R-:W-:Y:S01]  /*a5e0*/  IADD3 R79, R0.reuse, 0x10, RZ ;  /* 0x00000010004f7810 */ /* 0x060fe20007ffe0ff */
[----:B------:R-:W-:Y:S01]  /*a5f0*/  ULDC.64 UR6, c[0x0][0x290] ;  /* 0x0000a40000067ab9 */ /* 0x000fe20000000a00 */
[----:B------:R-:W-:Y:S02]  /*a600*/  IADD3 R78, R0, 0x10, RZ ;  /* 0x00000010004e7810 */ /* 0x000fe40007ffe0ff */
[----:B------:R-:W-:Y:S02]  /*a610*/  SHF.R.S32.HI R79, RZ, 0x1f, R79 ;  /* 0x0000001fff4f7819 */ /* 0x000fe4000001144f */
[----:B------:R-:W-:-:S04]  /*a620*/  ISETP.GE.U32.AND P0, PT, R78, UR6, PT ;  /* 0x000000064e007c0c */ /* 0x000fc8000bf06070 */
[----:B------:R-:W-:-:S04]  /*a630*/  ISETP.GE.AND.EX P0, PT, R79, UR7, PT, P0 ;  /* 0x000000074f007c0c */ /* 0x000fc8000bf06300 */
[----:B------:R-:W-:Y:S01]  /*a640*/  ISETP.GT.U32.OR P0, PT, R2, 0x17f, P0 ;  /* 0x0000017f0200780c */ /* 0x000fe20000704470 */
[----:B------:R-:W-:-:S12]  /*a650*/  @!P5 BRA `(.L_x_2309) ;  /* 0x000000000048d947 */ /* 0x000fd80003800000 */
[----:B0-----:R-:W-:-:S04]  /*a660*/  FFMA.FTZ R20, R133, R8, R6 ;  /* 0x0000000885147223 */ /* 0x001fc80000010006 */
        /* <DEDUP_REMOVED lines=17> */
.L_x_2309:
[----:B------:R-:W-:Y:S04]  /*a780*/  BSSY B0, `(.L_x_2310) ;  /* 0x0000015000007945 */ /* 0x000fe80003800000 */
[----:B------:R-:W-:Y:S05]  /*a790*/  @P0 BRA `(.L_x_2311) ;  /* 0x00000000004c0947 */ /* 0x000fea0003800000 */
[----:B0-----:R-:W-:Y:S01]  /*a7a0*/  MOV R20, UR5 ;  /* 0x0000000500147c02 */ /* 0x001fe20008000f00 */
[----:B------:R-:W-:-:S04]  /*a7b0*/  ULDC.64 UR14, c[0x0][0x288] ;  /* 0x0000a200000e7ab9 */ /* 0x000fc80000000a00 */
[----:B------:R-:W-:-:S04]  /*a7c0*/  FFMA.FTZ R20, R133, R20, UR13 ;  /* 0x0000000d85147e23 */ /* 0x000fc80008010014 */
[----:B------:R-:W-:Y:S01]  /*a7d0*/  FFMA.FTZ R76, R8, R32, -R20 ;  /* 0x00000020084c7223 */ /* 0x000fe20000010814 */
[----:B------:R-:W-:Y:S02]  /*a7e0*/  MOV R20, UR5 ;  /* 0x0000000500147c02 */ /* 0x000fe40008000f00 */
[----:B------:R-:W-:-:S03]  /*a7f0*/  MOV R32, R84 ;  /* 0x0000005400207202 */ /* 0x000fc60000000f00 */
[----:B------:R-:W-:-:S04]  /*a800*/  FFMA.FTZ R20, R128, R20, UR13 ;  /* 0x0000000d80147e23 */ /* 0x000fc80008010014 */
[----:B------:R-:W-:Y:S01]  /*a810*/  FFMA.FTZ R77, R9, R33, -R20 ;  /* 0x00000021094d7223 */ /* 0x000fe20000010814 */
[----:B------:R-:W-:Y:S01]  /*a820*/  MOV R33, R75 ;  /* 0x0000004b00217202 */ /* 0x000fe20000000f00 */
[----:B------:R-:W-:Y:S02]  /*a830*/  IMAD R20, R79, UR14, RZ ;  /* 0x0000000e4f147c24 */ /* 0x000fe4000f8e02ff */
[----:B------:R-:W-:-:S04]  /*a840*/  IMAD.WIDE.U32 R32, R78, UR14, R32 ;  /* 0x0000000e4e207c25 */ /* 0x000fc8000f8e0020 */
[----:B------:R-:W-:Y:S01]  /*a850*/  IMAD R20, R78, UR15, R20 ;  /* 0x0000000f4e147c24 */ /* 0x000fe2000f8e0214 */
[----:B------:R-:W-:-:S04]  /*a860*/  ULDC.64 UR14, c[0x0][0x210] ;  /* 0x00008400000e7ab9 */ /* 0x000fc80000000a00 */
[----:B------:R-:W-:Y:S01]  /*a870*/  IADD3 R21, R33, R20, RZ ;  /* 0x0000001421157210 */ /* 0x000fe20007ffe0ff */
[----:B------:R-:W-:Y:S01]  /*a880*/  FMUL.FTZ R33, R77, UR26 ;  /* 0x0000001a4d217c20 */ /* 0x000fe20008410000 */
[----:B------:R-:W-:-:S04]  /*a890*/  LEA R20, P0, R32, UR14, 0x2 ;  /* 0x0000000e20147c11 */ /* 0x000fc8000f8010ff */
[----:B------:R-:W-:Y:S01]  /*a8a0*/  LEA.HI.X R21, R32, UR15, R21, 0x2, P0 ;  /* 0x0000000f20157c11 */ /* 0x000fe200080f1415 */
[----:B------:R-:W-:-:S05]  /*a8b0*/  FMUL.FTZ R32, R76, UR26 ;  /* 0x0000001a4c207c20 */ /* 0x000fca0008410000 */
[----:B------:R1:W-:Y:S03]  /*a8c0*/  STG.E.64 desc[UR22][R20.64], R32 ;  /* 0x0000002014007986 */ /* 0x0003e6000c101b16 */
.L_x_2311:
[----:B------:R-:W-:Y:S05]  /*a8d0*/  BSYNC B0 ;  /* 0x0000000000007941 */ /* 0x000fea0003800000 */
.L_x_2310:
[C---:B------:R-:W-:Y:S02]  /*a8e0*/  IADD3 R78, R0.reuse, 0x20, RZ ;  /* 0x00000020004e7810 */ /* 0x040fe40007ffe0ff */
[----:B0-----:R-:W-:Y:S02]  /*a8f0*/  IADD3 R77, R0, 0x20, RZ ;  /* 0x00000020004d7810 */ /* 0x001fe40007ffe0ff */
[----:B------:R-:W-:Y:S02]  /*a900*/  SHF.R.S32.HI R78, RZ, 0x1f, R78 ;  /* 0x0000001fff4e7819 */ /* 0x000fe4000001144e */
[----:B------:R-:W-:-:S04]  /*a910*/  ISETP.GE.U32.AND P0, PT, R77, UR6, PT ;  /* 0x000000064d007c0c */ /* 0x000fc8000bf06070 */
[----:B------:R-:W-:-:S04]  /*a920*/  ISETP.GE.AND.EX P0, PT, R78, UR7, PT, P0 ;  /* 0x000000074e007c0c */ /* 0x000fc8000bf06300 */
[----:B------:R-:W-:Y:S01]  /*a930*/  ISETP.GT.U32.OR P0, PT, R2, 0x17f, P0 ;  /* 0x0000017f0200780c */ /* 0x000fe20000704470 */
[----:B------:R-:W-:-:S12]  /*a940*/  @!P5 BRA `(.L_x_2312) ;  /* 0x000000000048d947 */ /* 0x000fd80003800000 */
[----:B-1----:R-:W-:-:S04]  /*a950*/  FFMA.FTZ R20, R136, R8, R6 ;  /* 0x0000000888147223 */ /* 0x002fc80000010006 */
        /* <DEDUP_REMOVED lines=17> */
.L_x_2312:
[----:B------:R-:W-:Y:S04]  /*aa70*/  BSSY B0, `(.L_x_2313) ;  /* 0x0000015000007945 */ /* 0x000fe80003800000 */
[----:B------:R-:W-:Y:S05]  /*aa80*/  @P0 BRA `(.L_x_2314) ;  /* 0x00000000004c0947 */ /* 0x000fea0003800000 */
[----:B-1----:R-:W-:Y:S01]  /*aa90*/  MOV R21, UR5 ;  /* 0x0000000500157c02 */ /* 0x002fe20008000f00 */
[----:B------:R-:W-:Y:S01]  /*aaa0*/  ULDC.64 UR14, c[0x0][0x288] ;  /* 0x0000a200000e7ab9 */ /* 0x000fe20000000a00 */
[----:B------:R-:W-:Y:S01]  /*aab0*/  MOV R20, R84 ;  /* 0x0000005400147202 */ /* 0x000fe20000000f00 */
[----:B------:R-:W-:Y:S02]  /*aac0*/  IMAD R33, R78, UR14, RZ ;  /* 0x0000000e4e217c24 */ /* 0x000fe4000f8e02ff */
[----:B------:R-:W-:-:S04]  /*aad0*/  FFMA.FTZ R21, R136, R21, UR13 ;  /* 0x0000000d88157e23 */ /* 0x000fc80008010015 */
[----:B------:R-:W-:Y:S01]  /*aae0*/  FFMA.FTZ R32, R8, R30, -R21 ;  /* 0x0000001e08207223 */ /* 0x000fe20000010815 */
[----:B------:R-:W-:Y:S02]  /*aaf0*/  MOV R21, R75 ;  /* 0x0000004b00157202 */ /* 0x000fe40000000f00 */
[----:B------:R-:W-:Y:S01]  /*ab00*/  MOV R30, UR5 ;  /* 0x00000005001e7c02 */ /* 0x000fe20008000f00 */
[----:B------:R-:W-:-:S04]  /*ab10*/  IMAD.WIDE.U32 R20, R77, UR14, R20 ;  /* 0x0000000e4d147c25 */ /* 0x000fc8000f8e0014 */
[----:B------:R-:W-:Y:S01]  /*ab20*/  FFMA.FTZ R30, R135, R30, UR13 ;  /* 0x0000000d871e7e23 */ /* 0x000fe2000801001e */
[----:B------:R-:W-:Y:S01]  /*ab30*/  IMAD R77, R77, UR15, R33 ;  /* 0x0000000f4d4d7c24 */ /* 0x000fe2000f8e0221 */
[----:B------:R-:W-:Y:S02]  /*ab40*/  ULDC.64 UR14, c[0x0][0x210] ;  /* 0x00008400000e7ab9 */ /* 0x000fe40000000a00 */
[----:B------:R-:W-:Y:S01]  /*ab50*/  FFMA.FTZ R33, R9, R31, -R30 ;  /* 0x0000001f09217223 */ /* 0x000fe2000001081e */
[----:B------:R-:W-:Y:S02]  /*ab60*/  LEA R30, P0, R20, UR14, 0x2 ;  /* 0x0000000e141e7c11 */ /* 0x000fe4000f8010ff */
[----:B------:R-:W-:Y:S01]  /*ab70*/  IADD3 R77, R21, R77, RZ ;  /* 0x0000004d154d7210 */ /* 0x000fe20007ffe0ff */
[----:B------:R-:W-:-:S03]  /*ab80*/  FMUL.FTZ R21, R33, UR26 ;  /* 0x0000001a21157c20 */ /* 0x000fc60008410000 */
[----:B------:R-:W-:Y:S01]  /*ab90*/  LEA.HI.X R31, R20, UR15, R77, 0x2, P0 ;  /* 0x0000000f141f7c11 */ /* 0x000fe200080f144d */
[----:B------:R-:W-:-:S05]  /*aba0*/  FMUL.FTZ R20, R32, UR26 ;  /* 0x0000001a20147c20 */ /* 0x000fca0008410000 */
[----:B------:R0:W-:Y:S02]  /*abb0*/  STG.E.64 desc[UR22][R30.64], R20 ;  /* 0x000000141e007986 */ /* 0x0001e4000c101b16 */
.L_x_2314:
[----:B------:R-:W-:Y:S05]  /*abc0*/  BSYNC B0 ;  /* 0x0000000000007941 */ /* 0x000fea0003800000 */
.L_x_2313:
[C---:B------:R-:W-:Y:S02]  /*abd0*/  IADD3 R94, R0.reuse, 0x30, RZ ;  /* 0x00000030005e7810 */ /* 0x040fe40007ffe0ff */
[C---:B------:R-:W-:Y:S02]  /*abe0*/  IADD3 R83, R0.reuse, 0x40, RZ ;  /* 0x0000004000537810 */ /* 0x040fe40007ffe0ff */
[C---:B------:R-:W-:Y:S02]  /*abf0*/  IADD3 R81, R0.reuse, 0x50, RZ ;  /* 0x0000005000517810 */ /* 0x040fe40007ffe0ff */
[C---:B------:R-:W-:Y:S02]  /*ac00*/  IADD3 R78, R0.reuse, 0x60, RZ ;  /* 0x00000060004e7810 */ /* 0x040fe40007ffe0ff */
[C---:B------:R-:W-:Y:S02]  /*ac10*/  IADD3 R80, R0.reuse, 0x60, RZ ;  /* 0x0000006000507810 */ /* 0x040fe40007ffe0ff */
[----:B------:R-:W-:-:S02]  /*ac20*/  IADD3 R82, R0, 0x50, RZ ;  /* 0x0000005000527810 */ /* 0x000fc40007ffe0ff */
[C---:B------:R-:W-:Y:S02]  /*ac30*/  IADD3 R93, R0.reuse, 0x40, RZ ;  /* 0x00000040005d7810 */ /* 0x040fe40007ffe0ff */
[----:B------:R-:W-:Y:S02]  /*ac40*/  IADD3 R95, R0, 0x30, RZ ;  /* 0x00000030005f7810 */ /* 0x000fe40007ffe0ff */
[----:B------:R-:W-:Y:S02]  /*ac50*/  ISETP.GE.U32.AND P6, PT, R94, UR6, PT ;  /* 0x000000065e007c0c */ /* 0x000fe4000bfc6070 */
[----:B------:R-:W-:Y:S02]  /*ac60*/  ISETP.GE.U32.AND P0, PT, R83, UR6, PT ;  /* 0x0000000653007c0c */ /* 0x000fe4000bf06070 */
[----:B------:R-:W-:Y:S02]  /*ac70*/  ISETP.GE.U32.AND P2, PT, R81, UR6, PT ;  /* 0x0000000651007c0c */ /* 0x000fe4000bf46070 */
[----:B------:R-:W-:-:S02]  /*ac80*/  ISETP.GE.U32.AND P4, PT, R78, UR6, PT ;  /* 0x000000064e007c0c */ /* 0x000fc4000bf86070 */
[----:B------:R-:W-:Y:S02]  /*ac90*/  SHF.R.S32.HI R95, RZ, 0x1f, R95 ;  /* 0x0000001fff5f7819 */ /* 0x000fe4000001145f */
[----:B------:R-:W-:Y:S02]  /*aca0*/  SHF.R.S32.HI R93, RZ, 0x1f, R93 ;  /* 0x0000001fff5d7819 */ /* 0x000fe4000001145d */
[----:B------:R-:W-:Y:S02]  /*acb0*/  SHF.R.S32.HI R82, RZ, 0x1f, R82 ;  /* 0x0000001fff527819 */ /* 0x000fe40000011452 */
[----:B------:R-:W-:Y:S02]  /*acc0*/  SHF.R.S32.HI R80, RZ, 0x1f, R80 ;  /* 0x0000001fff507819 */ /* 0x000fe40000011450 */
[----:B------:R-:W-:Y:S02]  /*acd0*/  IADD3 R79, R0, 0x70, RZ ;  /* 0x00000070004f7810 */ /* 0x000fe40007ffe0ff */
[----:B------:R-:W-:-:S02]  /*ace0*/  ISETP.GE.AND.EX P6, PT, R95, UR7, PT, P6 ;  /* 0x000000075f007c0c */ /* 0x000fc4000bfc6360 */
[----:B------:R-:W-:Y:S02]  /*acf0*/  ISETP.GE.AND.EX P0, PT, R93, UR7, PT, P0 ;  /* 0x000000075d007c0c */ /* 0x000fe4000bf06300 */
[----:B------:R-:W-:Y:S02]  /*ad00*/  ISETP.GE.AND.EX P2, PT, R82, UR7, PT, P2 ;  /* 0x0000000752007c0c */ /* 0x000fe4000bf46320 */
[----:B------:R-:W-:Y:S02]  /*ad10*/  ISETP.GE.AND.EX P4, PT, R80, UR7, PT, P4 ;  /* 0x0000000750007c0c */ /* 0x000fe4000bf86340 */
[----:B------:R-:W-:Y:S02]  /*ad20*/  ISETP.GE.U32.AND P3, PT, R79, UR6, PT ;  /* 0x000000064f007c0c */ /* 0x000fe4000bf66070 */
[C---:B------:R-:W-:Y:S02]  /*ad30*/  ISETP.GT.U32.OR P6, PT, R2.reuse, 0x17f, P6 ;  /* 0x0000017f0200780c */ /* 0x040fe400037c4470 */
[----:B------:R-:W-:-:S02]  /*ad40*/  ISETP.GT.U32.OR P0, PT, R2, 0x17f, P0 ;  /* 0x0000017f0200780c */ /* 0x000fc40000704470 */
[C---:B------:R-:W-:Y:S02]  /*ad50*/  ISETP.GT.U32.OR P2, PT, R2.reuse, 0x17f, P2 ;  /* 0x0000017f0200780c */ /* 0x040fe40001744470 */
[----:B------:R-:W-:Y:S02]  /*ad60*/  ISETP.GT.U32.OR P4, PT, R2, 0x17f, P4 ;  /* 0x0000017f0200780c */ /* 0x000fe40002784470 */
[----:B0-----:R-:W-:Y:S01]  /*ad70*/  IADD3 R30, R0, 0xb0, RZ ;  /* 0x000000b0001e7810 */ /* 0x001fe20007ffe0ff */
[----:B------:R-:W-:Y:S10]  /*ad80*/  @!P5 BRA `(.L_x_2315) ;  /* 0x000000000048d947 */ /* 0x000ff40003800000 */
        /* <DEDUP_REMOVED lines=18> */
.L_x_2315:
[----:B------:R-:W-:Y:S04]  /*aeb0*/  BSSY B0, `(.L_x_2316) ;  /* 0x0000015000007945 */ /* 0x000fe80003800000 */
[----:B------:R-:W-:Y:S05]  /*aec0*/  @P6 BRA `(.L_x_2317) ;  /* 0x00000000004c6947 */ /* 0x000fea0003800000 */
[----:B-1----:R-:W-:Y:S01]  /*aed0*/  MOV R20, UR5 ;  /* 0x0000000500147c02 */ /* 0x002fe20008000f00 */
[----:B------:R-:W-:Y:S01]  /*aee0*/  ULDC.64 UR14, c[0x0][0x288] ;  /* 0x0000a200000e7ab9 */ /* 0x000fe20000000a00 */
[----:B------:R-:W-:-:S03]  /*aef0*/  MOV R21, UR5 ;  /* 0x0000000500157c02 */ /* 0x000fc60008000f00 */
[----:B------:R-:W-:Y:S01]  /*af00*/  FFMA.FTZ R31, R139, R20, UR13 ;  /* 0x0000000d8b1f7e23 */ /* 0x000fe20008010014 */
[----:B------:R-:W-:Y:S01]  /*af10*/  MOV R20, R84 ;  /* 0x0000005400147202 */ /* 0x000fe20000000f00 */
[----:B------:R-:W-:Y:S01]  /*af20*/  FFMA.FTZ R138, R138, R21, UR13 ;  /* 0x0000000d8a8a7e23 */ /* 0x000fe20008010015 */
[----:B------:R-:W-:Y:S01]  /*af30*/  MOV R21, R75 ;  /* 0x0000004b00157202 */ /* 0x000fe20000000f00 */
[----:B------:R-:W-:Y:S01]  /*af40*/  FFMA.FTZ R31, R8, R28, -R31 ;  /* 0x0000001c081f7223 */ /* 0x000fe2000001081f */
        /* <DEDUP_REMOVED lines=11> */
.L_x_2317:
[----:B------:R-:W-:Y:S05]  /*b000*/  BSYNC B0 ;  /* 0x0000000000007941 */ /* 0x000fea0003800000 */
.L_x_2316:
        /* <DEDUP_REMOVED lines=19> */
.L_x_2318:
[----:B------:R-:W-:Y:S04]  /*b140*/  BSSY B0, `(.L_x_2319) ;  /* 0x0000015000007945 */ /* 0x000fe80003800000 */
[----:B------:R-:W-:Y:S05]  /*b150*/  @P0 BRA `(.L_x_2320) ;  /* 0x00000000004c0947 */ /* 0x000fea0003800000 */
[----:B01----:R-:W-:Y:S01]  /*b160*/  MOV R21, UR5 ;  /* 0x0000000500157c02 */ /* 0x003fe20008000f00 */
[----:B------:R-:W-:Y:S01]  /*b170*/  ULDC.64 UR14, c[0x0][0x288] ;  /* 0x0000a200000e7ab9 */ /* 0x000fe20000000a00 */
[----:B------:R-:W-:Y:S01]  /*b180*/  MOV R20, R84 ;  /* 0x0000005400147202 */ /* 0x000fe20000000f00 */
[----:B------:R-:W-:Y:S02]  /*b190*/  IMAD R29, R93, UR14, RZ ;  /* 0x0000000e5d1d7c24 */ /* 0x000fe4000f8e02ff */
[----:B------:R-:W-:Y:S02]  /*b1a0*/  FFMA.FTZ R21, R142, R21, UR13 ;  /* 0x0000000d8e157e23 */ /* 0x000fe40008010015 */
[----:B------:R-:W-:Y:S02]  /*b1b0*/  IMAD R31, R83, UR15, R29 ;  /* 0x0000000f531f7c24 */ /* 0x000fe4000f8e021d */
[----:B------:R-:W-:Y:S01]  /*b1c0*/  FFMA.FTZ R28, R8, R26, -R21 ;  /* 0x0000001a081c7223 */ /* 0x000fe20000010815 */
[----:B------:R-:W-:-:S02]  /*b1d0*/  MOV R26, UR5 ;  /* 0x00000005001a7c02 */ /* 0x000fc40008000f00 */
[----:B------:R-:W-:-:S03]  /*b1e0*/  MOV R21, R75 ;  /* 0x0000004b00157202 */ /* 0x000fc60000000f00 */
[----:B------:R-:W-:Y:S01]  /*b1f0*/  FFMA.FTZ R26, R141, R26, UR13 ;  /* 0x0000000d8d1a7e23 */ /* 0x000fe2000801001a */
[----:B------:R-:W-:Y:S01]  /*b200*/  IMAD.WIDE.U32 R20, R83, UR14, R20 ;  /* 0x0000000e53147c25 */ /* 0x000fe2000f8e0014 */
[----:B------:R-:W-:-:S03]  /*b210*/  ULDC.64 UR14, c[0x0][0x210] ;  /* 0x00008400000e7ab9 */ /* 0x000fc60000000a00 */
[----:B------:R-:W-:Y:S01]  /*b220*/  FFMA.FTZ R29, R9, R27, -R26 ;  /* 0x0000001b091d7223 */ /* 0x000fe2000001081a */
[----:B------:R-:W-:-:S03]  /*b230*/  IADD3 R31, R21, R31, RZ ;  /* 0x0000001f151f7210 */ /* 0x000fc60007ffe0ff */
[----:B------:R-:W-:Y:S01]  /*b240*/  FMUL.FTZ R21, R29, UR26 ;  /* 0x0000001a1d157c20 */ /* 0x000fe20008410000 */
[----:B------:R-:W-:-:S04]  /*b250*/  LEA R26, P0, R20, UR14, 0x2 ;  /* 0x0000000e141a7c11 */ /* 0x000fc8000f8010ff */
[----:B------:R-:W-:Y:S01]  /*b260*/  LEA.HI.X R27, R20, UR15, R31, 0x2, P0 ;  /* 0x0000000f141b7c11 */ /* 0x000fe200080f141f */
[----:B------:R-:W-:-:S05]  /*b270*/  FMUL.FTZ R20, R28, UR26 ;  /* 0x0000001a1c147c20 */ /* 0x000fca0008410000 */
[----:B------:R2:W-:Y:S03]  /*b280*/  STG.E.64 desc[UR22][R26.64], R20 ;  /* 0x000000141a007986 */ /* 0x0005e6000c101b16 */
.L_x_2320:
[----:B------:R-:W-:Y:S05]  /*b290*/  BSYNC B0 ;  /* 0x0000000000007941 */ /* 0x000fea0003800000 */
.L_x_2319:
        /* <DEDUP_REMOVED lines=19> */
.L_x_2321:
[----:B------:R-:W-:Y:S04]  /*b3d0*/  BSSY B0, `(.L_x_2322) ;  /* 0x0000015000007945 */ /* 0x000fe80003800000 */
[----:B------:R-:W-:Y:S05]  /*b3e0*/  @P2 BRA `(.L_x_2323) ;  /* 0x00000000004c2947 */ /* 0x000fea0003800000 */
[----:B------:R-:W-:Y:S01]  /*b3f0*/  ULDC.64 UR14, c[0x0][0x288] ;  /* 0x0000a200000e7ab9 */ /* 0x000fe20000000a00 */
[----:B--2---:R-:W-:Y:S01]  /*b400*/  MOV R27, UR5 ;  /* 0x00000005001b7c02 */ /* 0x004fe20008000f00 */
[----:B------:R-:W-:Y:S01]  /*b410*/  IMAD R26, R82, UR14, RZ ;  /* 0x0000000e521a7c24 */ /* 0x000fe2000f8e02ff */
[----:B01----:R-:W-:Y:S02]  /*b420*/  MOV R20, R84 ;  /* 0x0000005400147202 */ /* 0x003fe40000000f00 */
[----:B------:R-:W-:Y:S01]  /*b430*/  MOV R21, R75 ;  /* 0x0000004b00157202 */ /* 0x000fe20000000f00 */
[----:B------:R-:W-:Y:S01]  /*b440*/  FFMA.FTZ R27, R144, R27, UR13 ;  /* 0x0000000d901b7e23 */ /* 0x000fe2000801001b */
[----:B------:R-:W-:Y:S01]  /*b450*/  MOV R28, UR5 ;  /* 0x00000005001c7c02 */ /* 0x000fe20008000f00 */
[C---:B------:R-:W-:Y:S02]  /*b460*/  IMAD R29, R81.reuse, UR15, R26 ;  /* 0x0000000f511d7c24 */ /* 0x040fe4000f8e021a */
[----:B------:R-:W-:Y:S01]  /*b470*/  IMAD.WIDE.U32 R20, R81, UR14, R20 ;  /* 0x0000000e51147c25 */ /* 0x000fe2000f8e0014 */
[----:B------:R-:W-:-:S03]  /*b480*/  ULDC.64 UR14, c[0x0][0x210] ;  /* 0x00008400000e7ab9 */ /* 0x000fc60000000a00 */
[----:B------:R-:W-:Y:S01]  /*b490*/  FFMA.FTZ R28, R143, R28, UR13 ;  /* 0x0000000d8f1c7e23 */ /* 0x000fe2000801001c */
[----:B------:R-:W-:Y:S01]  /*b4a0*/  FFMA.FTZ R26, R8, R24, -R27 ;  /* 0x00000018081a7223 */ /* 0x000fe2000001081b */
[----:B------:R-:W-:Y:S02]  /*b4b0*/  LEA R24, P0, R20, UR14, 0x2 ;  /* 0x0000000e14187c11 */ /* 0x000fe4000f8010ff */
[----:B------:R-:W-:Y:S01]  /*b4c0*/  FFMA.FTZ R27, R9, R25, -R28 ;  /* 0x00000019091b7223 */ /* 0x000fe2000001081c */
[----:B------:R-:W-:Y:S01]  /*b4d0*/  IADD3 R29, R21, R29, RZ ;  /* 0x0000001d151d7210 */ /* 0x000fe20007ffe0ff */
[----:B------:R-:W-:Y:S02]  /*b4e0*/  FMUL.FTZ R26, R26, UR26 ;  /* 0x0000001a1a1a7c20 */ /* 0x000fe40008410000 */
[----:B------:R-:W-:Y:S01]  /*b4f0*/  FMUL.FTZ R27, R27, UR26 ;  /* 0x0000001a1b1b7c20 */ /* 0x000fe20008410000 */
[----:B------:R-:W-:-:S05]  /*b500*/  LEA.HI.X R25, R20, UR15, R29, 0x2, P0 ;  /* 0x0000000f14197c11 */ /* 0x000fca00080f141d */
[----:B------:R3:W-:Y:S02]  /*b510*/  STG.E.64 desc[UR22][R24.64], R26 ;  /* 0x0000001a18007986 */ /* 0x0007e4000c101b16 */
.L_x_2323:
[----:B------:R-:W-:Y:S05]  /*b520*/  BSYNC B0 ;  /* 0x0000000000007941 */ /* 0x000fea0003800000 */
.L_x_2322:
[----:B------:R-:W-:Y:S05]  /*b530*/  @!P5 BRA `(.L_x_2324) ;  /* 0x000000000048d947 */ /* 0x000fea0003800000 */
[----:B012---:R-:W-:Y:S01]  /*b540*/  FFMA.FTZ R20, R147, R8, R6 ;  /* 0x0000000893147223 */ /* 0x007fe20000010006 */
[----:B------:R-:W-:-:S03]  /*b550*/  FFMA.FTZ R21, R146, R9, R7 ;  /* 0x0000000992157223 */ /* 0x000fc60000010007 */
[----:B---3--:R-:W-:Y:S01]  /*b560*/  FMUL.FTZ R24, R20, -1.4426950216293334961 ;  /* 0xbfb8aa3b14187820 */ /* 0x008fe20000410000 */
        /* <DEDUP_REMOVED lines=15> */
.L_x_2324:
[----:B------:R-:W-:Y:S04]  /*b660*/  BSSY B0, `(.L_x_2325) ;  /* 0x0000015000007945 */ /* 0x000fe80003800000 */
[----:B------:R-:W-:Y:S05]  /*b670*/  @P4 BRA `(.L_x_2326) ;  /* 0x00000000004c4947 */ /* 0x000fea0003800000 */
[----:B012---:R-:W-:Y:S01]  /*b680*/  MOV R20, UR5 ;  /* 0x0000000500147c02 */ /* 0x007fe20008000f00 */
[----:B------:R-:W-:Y:S01]  /*b690*/  ULDC.64 UR14, c[0x0][0x288] ;  /* 0x0000a200000e7ab9 */ /* 0x000fe20000000a00 */
[----:B------:R-:W-:Y:S01]  /*b6a0*/  MOV R21, R75 ;  /* 0x0000004b00157202 */ /* 0x000fe20000000f00 */
[----:B---3--:R-:W-:Y:S01]  /*b6b0*/  IMAD R24, R80, UR14, RZ ;  /* 0x0000000e50187c24 */ /* 0x008fe2000f8e02ff */
[----:B------:R-:W-:Y:S01]  /*b6c0*/  MOV R27, UR5 ;  /* 0x00000005001b7c02 */ /* 0x000fe20008000f00 */
[----:B------:R-:W-:Y:S01]  /*b6d0*/  FFMA.FTZ R147, R147, R20, UR13 ;  /* 0x0000000d93937e23 */ /* 0x000fe20008010014 */
[----:B------:R-:W-:Y:S01]  /*b6e0*/  MOV R20, R84 ;  /* 0x0000005400147202 */ /* 0x000fe20000000f00 */
[----:B------:R-:W-:Y:S02]  /*b6f0*/  IMAD R25, R78, UR15, R24 ;  /* 0x0000000f4e197c24 */ /* 0x000fe4000f8e0218 */
[----:B------:R-:W-:Y:S01]  /*b700*/  FFMA.FTZ R146, R146, R27, UR13 ;  /* 0x0000000d92927e23 */ /* 0x000fe2000801001b */
[----:B------:R-:W-:Y:S01]  /*b710*/  FFMA.FTZ R24, R8, R22, -R147 ;  /* 0x0000001608187223 */ /* 0x000fe20000010893 */
[----:B------:R-:W-:Y:S01]  /*b720*/  IMAD.WIDE.U32 R20, R78, UR14, R20 ;  /* 0x0000000e4e147c25 */ /* 0x000fe2000f8e0014 */
[----:B------:R-:W-:-:S03]  /*b730*/  ULDC.64 UR14, c[0x0][0x210] ;  /* 0x00008400000e7ab9 */ /* 0x000fc60000000a00 */
[----:B------:R-:W-:Y:S01]  /*b740*/  FMUL.FTZ R24, R24, UR26 ;  /* 0x0000001a18187c20 */ /* 0x000fe20008410000 */
[----:B------:R-:W-:Y:S01]  /*b750*/  IADD3 R21, R21, R25, RZ ;  /* 0x0000001915157210 */ /* 0x000fe20007ffe0ff */
[----:B------:R-:W-:Y:S01]  /*b760*/  FFMA.FTZ R25, R9, R23, -R146 ;  /* 0x0000001709197223 */ /* 0x000fe20000010892 */
[----:B------:R-:W-:-:S03]  /*b770*/  LEA R22, P0, R20, UR14, 0x2 ;  /* 0x0000000e14167c11 */ /* 0x000fc6000f8010ff */
[----:B------:R-:W-:Y:S01]  /*b780*/  FMUL.FTZ R25, R25, UR26 ;  /* 0x0000001a19197c20 */ /* 0x000fe20008410000 */
[----:B------:R-:W-:-:S05]  /*b790*/  LEA.HI.X R23, R20, UR15, R21, 0x2, P0 ;  /* 0x0000000f14177c11 */ /* 0x000fca00080f1415 */
[----:B------:R4:W-:Y:S04]  /*b7a0*/  STG.E.64 desc[UR22][R22.64], R24 ;  /* 0x0000001816007986 */ /* 0x0009e8000c101b16 */
.L_x_2326:
[----:B------:R-:W-:Y:S05]  /*b7b0*/  BSYNC B0 ;  /* 0x0000000000007941 */ /* 0x000fea0003800000 */
.L_x_2325:
[C---:B------:R-:W-:Y:S02]  /*b7c0*/  IADD3 R77, R0.reuse, 0x80, RZ ;  /* 0x00000080004d7810 */ /* 0x040fe40007ffe0ff */
[C---:B-1----:R-:W-:Y:S02]  /*b7d0*/  IADD3 R33, R0.reuse, 0x90, RZ ;  /* 0x0000009000217810 */ /* 0x042fe40007ffe0ff */
[C---:B------:R-:W-:Y:S02]  /*b7e0*/  IADD3 R76, R0.reuse, 0x90, RZ ;  /* 0x00000090004c7810 */ /* 0x040fe40007ffe0ff */
[C---:B------:R-:W-:Y:S02]  /*b7f0*/  IADD3 R78, R0.reuse, 0x80, RZ ;  /* 0x00000080004e7810 */ /* 0x040fe40007ffe0ff */
[----:B------:R-:W-:Y:S02]  /*b800*/  IADD3 R80, R0, 0x70, RZ ;  /* 0x0000007000507810 */ /* 0x000fe40007ffe0ff */
[----:B------:R-:W-:-:S02]  /*b810*/  ISETP.GE.U32.AND P0, PT, R77, UR6, PT ;  /* 0x000000064d007c0c */ /* 0x000fc4000bf06070 */
[----:B------:R-:W-:Y:S02]  /*b820*/  ISETP.GE.U32.AND P6, PT, R33, UR6, PT ;  /* 0x0000000621007c0c */ /* 0x000fe4000bfc6070 */
[----:B------:R-:W-:Y:S02]  /*b830*/  ISETP.GE.U32.AND P4, PT, R160, UR6, PT ;  /* 0x00000006a0007c0c */ /* 0x000fe4000bf86070 */
[----:B------:R-:W-:Y:S02]  /*b840*/  ISETP.GE.U32.AND P2, PT, R30, UR6, PT ;  /* 0x000000061e007c0c */ /* 0x000fe4000bf46070 */
[----:B--23--:R-:W-:Y:S02]  /*b850*/  SHF.R.S32.HI R26, RZ, 0x1f, R30 ;  /* 0x0000001fff1a7819 */ /* 0x00cfe4000001141e */
[----:B------:R-:W-:Y:S02]  /*b860*/  SHF.R.S32.HI R80, RZ, 0x1f, R80 ;  /* 0x0000001fff507819 */ /* 0x000fe40000011450 */
[----:B------:R-:W-:-:S02]  /*b870*/  SHF.R.S32.HI R78, RZ, 0x1f, R78 ;  /* 0x0000001fff4e7819 */ /* 0x000fc4000001144e */
[----:B------:R-:W-:Y:S02]  /*b880*/  SHF.R.S32.HI R76, RZ, 0x1f, R76 ;  /* 0x0000001fff4c7819 */ /* 0x000fe4000001144c */
[----:B------:R-:W-:Y:S02]  /*b890*/  SHF.R.S32.HI R31, RZ, 0x1f, R160 ;  /* 0x0000001fff1f7819 */ /* 0x000fe400000114a0 */
[----:B------:R-:W-:Y:S02]  /*b8a0*/  ISETP.GE.AND.EX P3, PT, R80, UR7, PT, P3 ;  /* 0x0000000750007c0c */ /* 0x000fe4000bf66330 */
[----:B------:R-:W-:Y:S02]  /*b8b0*/  ISETP.GE.AND.EX P0, PT, R78, UR7, PT, P0 ;  /* 0x000000074e007c0c */ /* 0x000fe4000bf06300 */
[----:B------:R-:W-:Y:S02]  /*b8c0*/  ISETP.GE.AND.EX P6, PT, R76, UR7, PT, P6 ;  /* 0x000000074c007c0c */ /* 0x000fe4000bfc6360 */
[----:B------:R-:W-:-:S02]  /*b8d0*/  ISETP.GE.AND.EX P4, PT, R31, UR7, PT, P4 ;  /* 0x000000071f007c0c */ /* 0x000fc4000bf86340 */
[----:B------:R-:W-:Y:S02]  /*b8e0*/  ISETP.GE.AND.EX P2, PT, R26, UR7, PT, P2 ;  /* 0x000000071a007c0c */ /* 0x000fe4000bf46320 */
[C---:B------:R-:W-:Y:S02]  /*b8f0*/  ISETP.GT.U32.OR P3, PT, R2.reuse, 0x17f, P3 ;  /* 0x0000017f0200780c */ /* 0x040fe40001f64470 */
[C---:B------:R-:W-:Y:S02]  /*b900*/  ISETP.GT.U32.OR P0, PT, R2.reuse, 0x17f, P0 ;  /* 0x0000017f0200780c */ /* 0x040fe40000704470 */
[C---:B------:R-:W-:Y:S02]  /*b910*/  ISETP.GT.U32.OR P6, PT, R2.reuse, 0x17f, P6 ;  /* 0x0000017f0200780c */ /* 0x040fe400037c4470 */
[C---:B------:R-:W-:Y:S02]  /*b920*/  ISETP.GT.U32.OR P4, PT, R2.reuse, 0x17f, P4 ;  /* 0x0000017f0200780c */ /* 0x040fe40002784470 */
[----:B------:R-:W-:-:S02]  /*b930*/  ISETP.GT.U32.OR P2, PT, R2, 0x17f, P2 ;  /* 0x0000017f0200780c */ /* 0x000fc40001744470 */
[C---:B----4-:R-:W-:Y:S02]  /*b940*/  IADD3 R24, R0.reuse, 0xc0, RZ ;  /* 0x000000c000187810 */ /* 0x050fe40007ffe0ff */
[----:B------:R-:W-:Y:S01]  /*b950*/  IADD3 R25, R0, 0xd0, RZ ;  /* 0x000000d000197810 */ /* 0x000fe20007ffe0ff */
[----:B------:R-:W-:Y:S08]  /*b960*/  @!P5 BRA `(.L_x_2327) ;  /* 0x000000000048d947 */ /* 0x000ff00003800000 */
        /* <DEDUP_REMOVED lines=18> */
.L_x_2327:
[----:B------:R-:W-:Y:S04]  /*ba90*/  BSSY B0, `(.L_x_2328) ;  /* 0x0000015000007945 */ /* 0x000fe80003800000 */
[----:B------:R-:W-:Y:S05]  /*baa0*/  @P3 BRA `(.L_x_2329) ;  /* 0x00000000004c3947 */ /* 0x000fea0003800000 */
[----:B0-----:R-:W-:Y:S01]  /*bab0*/  MOV R20, UR5 ;  /* 0x0000000500147c02 */ /* 0x001fe20008000f00 */
[----:B------:R-:W-:Y:S01]  /*bac0*/  ULDC.64 UR14, c[0x0][0x288] ;  /* 0x0000a200000e7ab9 */ /* 0x000fe20000000a00 */
[----:B------:R-:W-:Y:S01]  /*bad0*/  MOV R21, R75 ;  /* 0x0000004b00157202 */ /* 0x000fe20000000f00 */
[----:B------:R-:W-:Y:S01]  /*bae0*/  IMAD R22, R80, UR14, RZ ;  /* 0x0000000e50167c24 */ /* 0x000fe2000f8e02ff */
[----:B------:R-:W-:Y:S01]  /*baf0*/  MOV R27, UR5 ;  /* 0x00000005001b7c02 */ /* 0x000fe20008000f00 */
[----:B------:R-:W-:Y:S01]  /*bb00*/  FFMA.FTZ R149, R149, R20, UR13 ;  /* 0x0000000d95957e23 */ /* 0x000fe20008010014 */
[----:B------:R-:W-:Y:S01]  /*bb10*/  MOV R20, R84 ;  /* 0x0000005400147202 */ /* 0x000fe20000000f00 */
[C---:B------:R-:W-:Y:S02]  /*bb20*/  IMAD R23, R79.reuse, UR15, R22 ;  /* 0x0000000f4f177c24 */ /* 0x040fe4000f8e0216 */
        /* <DEDUP_REMOVED lines=11> */
.L_x_2329:
[----:B------:R-:W-:Y:S05]  /*bbe0*/  BSYNC B0 ;  /* 0x0000000000007941 */ /* 0x000fea0003800000 */
.L_x_2328:
[----:B------:R-:W-:Y:S05]  /*bbf0*/  @!P5 BRA `(.L_x_2330) ;  /* 0x000000000048d947 */ /* 0x000fea0003800000 */
[----:B-1----:R-:W-:Y:S01]  /*bc00*/  FFMA.FTZ R18, R145, R8, R6 ;  /* 0x0000000891127223 */ /* 0x002fe20000010006 */
        /* <DEDUP_REMOVED lines=17> */
.L_x_2330:
[----:B------:R-:W-:Y:S04]  /*bd20*/  BSSY B0, `(.L_x_2331) ;  /* 0x0000015000007945 */ /* 0x000fe80003800000 */
[----:B------:R-:W-:Y:S05]  /*bd30*/  @P0 BRA `(.L_x_2332) ;  /* 0x00000000004c0947 */ /* 0x000fea0003800000 */
[----:B-1----:R-:W-:Y:S01]  /*bd40*/  MOV R18, UR5 ;  /* 0x0000000500127c02 */ /* 0x002fe20008000f00 */
[----:B------:R-:W-:Y:S01]  /*bd50*/  ULDC.64 UR14, c[0x0][0x288] ;  /* 0x0000a200000e7ab9 */ /* 0x000fe20000000a00 */
[----:B------:R-:W-:Y:S01]  /*bd60*/  MOV R19, R75 ;  /* 0x0000004b00137202 */ /* 0x000fe20000000f00 */
[----:B0-----:R-:W-:Y:S01]  /*bd70*/  IMAD R20, R78, UR14, RZ ;  /* 0x0000000e4e147c24 */ /* 0x001fe2000f8e02ff */
        /* <DEDUP_REMOVED lines=15> */
.L_x_2332:
[----:B------:R-:W-:Y:S05]  /*be70*/  BSYNC B0 ;  /* 0x0000000000007941 */ /* 0x000fea0003800000 */
.L_x_2331:
[----:B------:R-:W-:Y:S05]  /*be80*/  @!P5 BRA `(.L_x_2333) ;  /* 0x000000000048d947 */ /* 0x000fea0003800000 */
[----:B--2---:R-:W-:Y:S01]  /*be90*/  FFMA.FTZ R16, R137, R8, R6 ;  /* 0x0000000889107223 */ /* 0x004fe20000010006 */
[----:B------:R-:W-:-:S03]  /*bea0*/  FFMA.FTZ R17, R134, R9, R7 ;  /* 0x0000000986117223 */ /* 0x000fc60000010007 */
[----:B-1----:R-:W-:Y:S01]  /*beb0*/  FMUL.FTZ R18, R16, -1.4426950216293334961 ;  /* 0xbfb8aa3b10127820 */ /* 0x002fe20000410000 */
        /* <DEDUP_REMOVED lines=15> */
.L_x_2333:
[----:B------:R-:W-:Y:S04]  /*bfb0*/  BSSY B0, `(.L_x_2334) ;  /* 0x0000015000007945 */ /* 0x000fe80003800000 */
[----:B------:R-:W-:Y:S05]  /*bfc0*/  @P6 BRA `(.L_x_2335) ;  /* 0x00000000004c6947 */ /* 0x000fea0003800000 */
[----:B--2---:R-:W-:Y:S01]  /*bfd0*/  MOV R16, UR5 ;  /* 0x0000000500107c02 */ /* 0x004fe20008000f00 */
[----:B------:R-:W-:Y:S01]  /*bfe0*/  ULDC.64 UR14, c[0x0][0x288] ;  /* 0x0000a200000e7ab9 */ /* 0x000fe20000000a00 */
[----:B------:R-:W-:Y:S01]  /*bff0*/  MOV R17, R75 ;  /* 0x0000004b00117202 */ /* 0x000fe20000000f00 */
[----:B-1----:R-:W-:Y:S01]  /*c000*/  IMAD R18, R76, UR14, RZ ;  /* 0x0000000e4c127c24 */ /* 0x002fe2000f8e02ff */
[----:B0-----:R-:W-:Y:S01]  /*c010*/  MOV R21, UR5 ;  /* 0x0000000500157c02 */ /* 0x001fe20008000f00 */
        /* <DEDUP_REMOVED lines=14> */
.L_x_2335:
[----:B------:R-:W-:Y:S05]  /*c100*/  BSYNC B0 ;  /* 0x0000000000007941 */ /* 0x000fea0003800000 */
.L_x_2334:
[----:B------:R-:W-:Y:S05]  /*c110*/  @!P5 BRA `(.L_x_2336) ;  /* 0x000000000048d947 */ /* 0x000fea0003800000 */
[----:B---3--:R-:W-:Y:S01]  /*c120*/  FFMA.FTZ R14, R127, R8, R6 ;  /* 0x000000087f0e7223 */ /* 0x008fe20000010006 */
[----:B------:R-:W-:-:S03]  /*c130*/  FFMA.FTZ R15, R126, R9, R7 ;  /* 0x000000097e0f7223 */ /* 0x000fc60000010007 */
[----:B--2---:R-:W-:Y:S01]  /*c140*/  FMUL.FTZ R16, R14, -1.4426950216293334961 ;  /* 0xbfb8aa3b0e107820 */ /* 0x004fe20000410000 */
[----:B-1----:R-:W-:-:S05]  /*c150*/  FMUL.FTZ R18, R15, -1.4426950216293334961 ;  /* 0xbfb8aa3b0f127820 */ /* 0x002fca0000410000 */
[----:B------:R-:W1:Y:S08]  /*c160*/  MUFU.EX2 R16, R16 ;  /* 0x0000001000107308 */ /* 0x000e700000000800 */
[----:B------:R-:W2:Y:S01]  /*c170*/  MUFU.EX2 R18, R18 ;  /* 0x0000001200127308 */ /* 0x000ea20000000800 */
[----:B-1----:R-:W-:-:S07]  /*c180*/  FADD.FTZ R17, R16, 1 ;  /* 0x3f80000010117421 */ /* 0x002fce0000010000 */
[----:B------:R-:W1:Y:S01]  /*c190*/  MUFU.RCP R17, R17 ;  /* 0x0000001100117308 */ /* 0x000e620000001000 */
[----:B--2---:R-:W-:-:S07]  /*c1a0*/  FADD.FTZ R19, R18, 1 ;  /* 0x3f80000012137421 */ /* 0x004fce0000010000 */
[----:B0-----:R-:W0:Y:S01]  /*c1b0*/  MUFU.RCP R20, R19 ;  /* 0x0000001300147308 */ /* 0x001e220000001000 */
        /* <DEDUP_REMOVED lines=8> */
.L_x_2336:
[----:B------:R-:W-:Y:S04]  /*c240*/  BSSY B0, `(.L_x_2337) ;  /* 0x0000015000007945 */ /* 0x000fe80003800000 */
[----:B------:R-:W-:Y:S05]  /*c250*/  @P4 BRA `(.L_x_2338) ;  /* 0x00000000004c4947 */ /* 0x000fea0003800000 */
[----:B---3--:R-:W-:Y:S01]  /*c260*/  MOV R14, UR5 ;  /* 0x00000005000e7c02 */ /* 0x008fe20008000f00 */
[----:B------:R-:W-:Y:S01]  /*c270*/  ULDC.64 UR14, c[0x0][0x288] ;  /* 0x0000a200000e7ab9 */ /* 0x000fe20000000a00 */
[----:B------:R-:W-:Y:S01]  /*c280*/  MOV R15, R75 ;  /* 0x0000004b000f7202 */ /* 0x000fe20000000f00 */
[----:B--2---:R-:W-:Y:S01]  /*c290*/  IMAD R17, R31, UR14, RZ ;  /* 0x0000000e1f117c24 */ /* 0x004fe2000f8e02ff */
[----:B-1----:R-:W-:Y:S01]  /*c2a0*/  MOV R19, UR5 ;  /* 0x0000000500137c02 */ /* 0x002fe20008000f00 */
        /* <DEDUP_REMOVED lines=14> */
.L_x_2338:
[----:B------:R-:W-:Y:S05]  /*c390*/  BSYNC B0 ;  /* 0x0000000000007941 */ /* 0x000fea0003800000 */
.L_x_2337:
[----:B------:R-:W-:Y:S05]  /*c3a0*/  @!P5 BRA `(.L_x_2339) ;  /* 0x000000000048d947 */ /* 0x000fea0003800000 */
[----:B----4-:R-:W-:Y:S01]  /*c3b0*/  FFMA.FTZ R12, R125, R8, R6 ;  /* 0x000000087d0c7223 */ /* 0x010fe20000010006 */
[----:B------:R-:W-:-:S03]  /*c3c0*/  FFMA.FTZ R13, R124, R9, R7 ;  /* 0x000000097c0d7223 */ /* 0x000fc60000010007 */
[----:B---3--:R-:W-:Y:S01]  /*c3d0*/  FMUL.FTZ R14, R12, -1.4426950216293334961 ;  /* 0xbfb8aa3b0c0e7820 */ /* 0x008fe20000410000 */
[----:B--2---:R-:W-:-:S05]  /*c3e0*/  FMUL.FTZ R16, R13, -1.4426950216293334961 ;  /* 0xbfb8aa3b0d107820 */ /* 0x004fca0000410000 */
[----:B------:R-:W2:Y:S08]  /*c3f0*/  MUFU.EX2 R14, R14 ;  /* 0x0000000e000e7308 */ /* 0x000eb00000000800 */
[----:B------:R-:W3:Y:S01]  /*c400*/  MUFU.EX2 R16, R16 ;  /* 0x0000001000107308 */ /* 0x000ee20000000800 */
[----:B--2---:R-:W-:-:S07]  /*c410*/  FADD.FTZ R15, R14, 1 ;  /* 0x3f8000000e0f7421 */ /* 0x004fce0000010000 */
[----:B------:R-:W2:Y:S01]  /*c420*/  MUFU.RCP R15, R15 ;  /* 0x0000000f000f7308 */ /* 0x000ea20000001000 */
[----:B---3--:R-:W-:-:S07]  /*c430*/  FADD.FTZ R17, R16, 1 ;  /* 0x3f80000010117421 */ /* 0x008fce0000010000 */
[----:B-1----:R-:W0:Y:S01]  /*c440*/  MUFU.RCP R18, R17 ;  /* 0x0000001100127308 */ /* 0x002e220000001000 */
[----:B--2---:R-:W-:Y:S01]  /*c450*/  FADD.FTZ R19, -R15, 1 ;  /* 0x3f8000000f137421 */ /* 0x004fe20000010100 */
[----:B------:R-:W-:-:S03]  /*c460*/  FMUL.FTZ R68, R68, R15 ;  /* 0x0000000f44447220 */ /* 0x000fc60000410000 */
[----:B------:R-:W-:Y:S01]  /*c470*/  FFMA.FTZ R19, R12, R19, 1 ;  /* 0x3f8000000c137423 */ /* 0x000fe20000010013 */
[----:B0-----:R-:W-:Y:S01]  /*c480*/  FADD.FTZ R20, -R18, 1 ;  /* 0x3f80000012147421 */ /* 0x001fe20000010100 */
[----:B------:R-:W-:Y:S02]  /*c490*/  FMUL.FTZ R69, R69, R18 ;  /* 0x0000001245457220 */ /* 0x000fe40000410000 */
[----:B------:R-:W-:Y:S01]  /*c4a0*/  FMUL.FTZ R68, R68, R19 ;  /* 0x0000001344447220 */ /* 0x000fe20000410000 */
[----:B------:R-:W-:-:S04]  /*c4b0*/  FFMA.FTZ R20, R13, R20, 1 ;  /* 0x3f8000000d147423 */ /* 0x000fc80000010014 */
[----:B------:R-:W-:-:S07]  /*c4c0*/  FMUL.FTZ R69, R69, R20 ;  /* 0x0000001445457220 */ /* 0x000fce0000410000 */
.L_x_2339:
[----:B------:R-:W-:Y:S04]  /*c4d0*/  BSSY B0, `(.L_x_2340) ;  /* 0x0000015000007945 */ /* 0x000fe80003800000 */
[----:B------:R-:W-:Y:S05]  /*c4e0*/  @P2 BRA `(.L_x_2341) ;  /* 0x00000000004c2947 */ /* 0x000fea0003800000 */
[----:B----4-:R-:W-:Y:S01]  /*c4f0*/  MOV R12, UR5 ;  /* 0x00000005000c7c02 */ /* 0x010fe20008000f00 */
[----:B------:R-:W-:Y:S01]  /*c500*/  ULDC.64 UR14, c[0x0][0x288] ;  /* 0x0000a200000e7ab9 */ /* 0x000fe20000000a00 */
[----:B------:R-:W-:Y:S01]  /*c510*/  MOV R13, R75 ;  /* 0x0000004b000d7202 */ /* 0x000fe20000000f00 */
[----:B---3--:R-:W-:Y:S01]  /*c520*/  IMAD R15, R26, UR14, RZ ;  /* 0x0000000e1a0f7c24 */ /* 0x008fe2000f8e02ff */
[----:B--2---:R-:W-:Y:S01]  /*c530*/  MOV R17, UR5 ;  /* 0x0000000500117c02 */ /* 0x004fe20008000f00 */
[----:B------:R-:W-:Y:S01]  /*c540*/  FFMA.FTZ R125, R125, R12, UR13 ;  /* 0x0000000d7d7d7e23 */ /* 0x000fe2000801000c */
[----:B------:R-:W-:Y:S01]  /*c550*/  MOV R12, R84 ;  /* 0x00000054000c7202 */ /* 0x000fe20000000f00 */
[----:B------:R-:W-:Y:S02]  /*c560*/  IMAD R15, R30, UR15, R15 ;  /* 0x0000000f1e0f7c24 */ /* 0x000fe4000f8e020f */
[----:B------:R-:W-:Y:S01]  /*c570*/  FFMA.FTZ R124, R124, R17, UR13 ;  /* 0x0000000d7c7c7e23 */ /* 0x000fe20008010011 */
[----:B------:R-:W-:Y:S01]  /*c580*/  FFMA.FTZ R16, R8, R68, -R125 ;  /* 0x0000004408107223 */ /* 0x000fe2000001087d */
[----:B------:R-:W-:Y:S01]  /*c590*/  IMAD.WIDE.U32 R12, R30, UR14, R12 ;  /* 0x0000000e1e0c7c25 */ /* 0x000fe2000f8e000c */
[----:B------:R-:W-:-:S03]  /*c5a0*/  ULDC.64 UR14, c[0x0][0x210] ;  /* 0x00008400000e7ab9 */ /* 0x000fc60000000a00 */
[----:B------:R-:W-:Y:S01]  /*c5b0*/  FFMA.FTZ R17, R9, R69, -R124 ;  /* 0x0000004509117223 */ /* 0x000fe2000001087c */
[----:B------:R-:W-:Y:S01]  /*c5c0*/  FMUL.FTZ R16, R16, UR26 ;  /* 0x0000001a10107c20 */ /* 0x000fe20008410000 */
[----:B------:R-:W-:Y:S02]  /*c5d0*/  LEA R14, P0, R12, UR14, 0x2 ;  /* 0x0000000e0c0e7c11 */ /* 0x000fe4000f8010ff */
[----:B------:R-:W-:Y:S01]  /*c5e0*/  FMUL.FTZ R17, R17, UR26 ;  /* 0x0000001a11117c20 */ /* 0x000fe20008410000 */
[----:B------:R-:W-:-:S04]  /*c5f0*/  IADD3 R15, R13, R15, RZ ;  /* 0x0000000f0d0f7210 */ /* 0x000fc80007ffe0ff */
[----:B------:R-:W-:-:S05]  /*c600*/  LEA.HI.X R15, R12, UR15, R15, 0x2, P0 ;  /* 0x0000000f0c0f7c11 */ /* 0x000fca00080f140f */
[----:B------:R2:W-:Y:S02]  /*c610*/  STG.E.64 desc[UR22][R14.64], R16 ;  /* 0x000000100e007986 */ /* 0x0005e4000c101b16 */
.L_x_2341:
[----:B------:R-:W-:Y:S05]  /*c620*/  BSYNC B0 ;  /* 0x0000000000007941 */ /* 0x000fea0003800000 */
.L_x_2340:
[C---:B------:R-:W-:Y:S02]  /*c630*/  IADD3 R27, R0.reuse, 0xe0, RZ ;  /* 0x000000e0001b7810 */ /* 0x040fe40007ffe0ff */
[C---:B-1----:R-:W-:Y:S02]  /*c640*/  IADD3 R23, R0.reuse, 0xf0, RZ ;  /* 0x000000f000177810 */ /* 0x042fe40007ffe0ff */
[----:B0-2---:R-:W-:Y:S02]  /*c650*/  IADD3 R20, R0, 0x100, RZ ;  /* 0x0000010000147810 */ /* 0x005fe40007ffe0ff */
[----:B------:R-:W-:Y:S02]  /*c660*/  ISETP.GE.U32.AND P6, PT, R24, UR6, PT ;  /* 0x0000000618007c0c */ /* 0x000fe4000bfc6070 */
[----:B------:R-:W-:Y:S02]  /*c670*/  ISETP.GE.U32.AND P0, PT, R25, UR6, PT ;  /* 0x0000000619007c0c */ /* 0x000fe4000bf06070 */
[----:B------:R-:W-:-:S02]  /*c680*/  ISETP.GE.U32.AND P2, PT, R27, UR6, PT ;  /* 0x000000061b007c0c */ /* 0x000fc4000bf46070 */
[----:B------:R-:W-:Y:S02]  /*c690*/  ISETP.GE.U32.AND P3, PT, R23, UR6, PT ;  /* 0x0000000617007c0c */ /* 0x000fe4000bf66070 */
[----:B------:R-:W-:Y:S02]  /*c6a0*/  ISETP.GE.U32.AND P4, PT, R20, UR6, PT ;  /* 0x0000000614007c0c */ /* 0x000fe4000bf86070 */
[----:B------:R-:W-:Y:S02]  /*c6b0*/  SHF.R.S32.HI R31, RZ, 0x1f, R24 ;  /* 0x0000001fff1f7819 */ /* 0x000fe40000011418 */
[----:B------:R-:W-:Y:S02]  /*c6c0*/  SHF.R.S32.HI R28, RZ, 0x1f, R25 ;  /* 0x0000001fff1c7819 */ /* 0x000fe40000011419 */
[----:B------:R-:W-:Y:S02]  /*c6d0*/  SHF.R.S32.HI R26, RZ, 0x1f, R27 ;  /* 0x0000001fff1a7819 */ /* 0x000fe4000001141b */
[----:B------:R-:W-:-:S02]  /*c6e0*/  SHF.R.S32.HI R22, RZ, 0x1f, R23 ;  /* 0x0000001fff167819 */ /* 0x000fc40000011417 */
[----:B------:R-:W-:Y:S02]  /*c6f0*/  SHF.R.S32.HI R21, RZ, 0x1f, R20 ;  /* 0x0000001fff157819 */ /* 0x000fe40000011414 */
[----:B------:R-:W-:Y:S02]  /*c700*/  ISETP.GE.AND.EX P6, PT, R31, UR7, PT, P6 ;  /* 0x000000071f007c0c */ /* 0x000fe4000bfc6360 */
[----:B------:R-:W-:Y:S02]  /*c710*/  ISETP.GE.AND.EX P0, PT, R28, UR7, PT, P0 ;  /* 0x000000071c007c0c */ /* 0x000fe4000bf06300 */
[----:B------:R-:W-:Y:S02]  /*c720*/  ISETP.GE.AND.EX P2, PT, R26, UR7, PT, P2 ;  /* 0x000000071a007c0c */ /* 0x000fe4000bf46320 */
[----:B------:R-:W-:Y:S02]  /*c730*/  ISETP.GE.AND.EX P3, PT, R22, UR7, PT, P3 ;  /* 0x0000000716007c0c */ /* 0x000fe4000bf66330 */
[----:B------:R-:W-:-:S02]  /*c740*/  ISETP.GE.AND.EX P4, PT, R21, UR7, PT, P4 ;  /* 0x0000000715007c0c */ /* 0x000fc4000bf86340 */
[C---:B------:R-:W-:Y:S02]  /*c750*/  ISETP.GT.U32.OR P6, PT, R2.reuse, 0x17f, P6 ;  /* 0x0000017f0200780c */ /* 0x040fe400037c4470 */
[C---:B------:R-:W-:Y:S02]  /*c760*/  ISETP.GT.U32.OR P0, PT, R2.reuse, 0x17f, P0 ;  /* 0x0000017f0200780c */ /* 0x040fe40000704470 */
[C---:B------:R-:W-:Y:S02]  /*c770*/  ISETP.GT.U32.OR P2, PT, R2.reuse, 0x17f, P2 ;  /* 0x0000017f0200780c */ /* 0x040fe40001744470 */
[C---:B------:R-:W-:Y:S02]  /*c780*/  ISETP.GT.U32.OR P3, PT, R2.reuse, 0x17f, P3 ;  /* 0x0000017f0200780c */ /* 0x040fe40001f64470 */
[----:B------:R-:W-:Y:S02]  /*c790*/  ISETP.GT.U32.OR P4, PT, R2, 0x17f, P4 ;  /* 0x0000017f0200780c */ /* 0x000fe40002784470 */
[----:B---3--:R-:W-:-:S02]  /*c7a0*/  IADD3 R19, R0, 0x110, RZ ;  /* 0x0000011000137810 */ /* 0x008fc40007ffe0ff */
[----:B------:R-:W-:Y:S01]  /*c7b0*/  IADD3 R18, R0, 0x120, RZ ;  /* 0x0000012000127810 */ /* 0x000fe20007ffe0ff */
[----:B------:R-:W-:Y:S08]  /*c7c0*/  @!P5 BRA `(.L_x_2342) ;  /* 0x000000000048d947 */ /* 0x000ff00003800000 */
[----:B----4-:R-:W-:Y:S01]  /*c7d0*/  FFMA.FTZ R12, R123, R8, R6 ;  /* 0x000000087b0c7223 */ /* 0x010fe20000010006 */
        /* <DEDUP_REMOVED lines=17> */
.L_x_2342:
[----:B------:R-:W-:Y:S04]  /*c8f0*/  BSSY B0, `(.L_x_2343) ;  /* 0x0000015000007945 */ /* 0x000fe80003800000 */
[----:B------:R-:W-:Y:S05]  /*c900*/  @P6 BRA `(.L_x_2344) ;  /* 0x00000000004c6947 */ /* 0x000fea0003800000 */
[----:B----4-:R-:W-:Y:S01]  /*c910*/  MOV R12, UR5 ;  /* 0x00000005000c7c02 */ /* 0x010fe20008000f00 */
[----:B------:R-:W-:Y:S01]  /*c920*/  ULDC.64 UR14, c[0x0][0x288] ;  /* 0x0000a200000e7ab9 */ /* 0x000fe20000000a00 */
[----:B------:R-:W-:Y:S01]  /*c930*/  MOV R13, R75 ;  /* 0x0000004b000d7202 */ /* 0x000fe20000000f00 */
[----:B------:R-:W-:Y:S01]  /*c940*/  IMAD R15, R31, UR14, RZ ;  /* 0x0000000e1f0f7c24 */ /* 0x000fe2000f8e02ff */
        /* <DEDUP_REMOVED lines=15> */
.L_x_2344:
[----:B------:R-:W-:Y:S05]  /*ca40*/  BSYNC B0 ;  /* 0x0000000000007941 */ /* 0x000fea0003800000 */
.L_x_2343:
[----:B------:R-:W-:Y:S05]  /*ca50*/  @!P5 BRA `(.L_x_2345) ;  /* 0x000000000048d947 */ /* 0x000fea0003800000 */
[----:B----4-:R-:W-:Y:S01]  /*ca60*/  FFMA.FTZ R12, R121, R8, R6 ;  /* 0x00000008790c7223 */ /* 0x010fe20000010006 */
        /* <DEDUP_REMOVED lines=17> */
.L_x_2345:
[----:B------:R-:W-:Y:S04]  /*cb80*/  BSSY B0, `(.L_x_2346) ;  /* 0x0000015000007945 */ /* 0x000fe80003800000 */
[----:B------:R-:W-:Y:S05]  /*cb90*/  @P0 BRA `(.L_x_2347) ;  /* 0x00000000004c0947 */ /* 0x000fea0003800000 */
[----:B----4-:R-:W-:Y:S01]  /*cba0*/  MOV R12, UR5 ;  /* 0x00000005000c7c02 */ /* 0x010fe20008000f00 */
[----:B------:R-:W-:Y:S01]  /*cbb0*/  ULDC.64 UR14, c[0x0][0x288] ;  /* 0x0000a200000e7ab9 */ /* 0x000fe20000000a00 */
[----:B------:R-:W-:Y:S01]  /*cbc0*/  MOV R13, R75 ;  /* 0x0000004b000d7202 */ /* 0x000fe20000000f00 */
[----:B------:R-:W-:Y:S01]  /*cbd0*/  IMAD R28, R28, UR14, RZ ;  /* 0x0000000e1c1c7c24 */ /* 0x000fe2000f8e02ff */
[----:B0-----:R-:W-:Y:S01]  /*cbe0*/  MOV R15, UR5 ;  /* 0x00000005000f7c02 */ /* 0x001fe20008000f00 */
[----:B------:R-:W-:Y:S01]  /*cbf0*/  FFMA.FTZ R121, R121, R12, UR13 ;  /* 0x0000000d79797e23 */ /* 0x000fe2000801000c */
[----:B------:R-:W-:-:S03]  /*cc00*/  MOV R12, R84 ;  /* 0x00000054000c7202 */ /* 0x000fc60000000f00 */
[----:B------:R-:W-:Y:S01]  /*cc10*/  FFMA.FTZ R120, R120, R15, UR13 ;  /* 0x0000000d78787e23 */ /* 0x000fe2000801000f */
        /* <DEDUP_REMOVED lines=11> */
.L_x_2347:
[----:B------:R-:W-:Y:S05]  /*ccd0*/  BSYNC B0 ;  /* 0x0000000000007941 */ /* 0x000fea0003800000 */
.L_x_2346:
[----:B------:R-:W-:Y:S05]  /*cce0*/  @!P5 BRA `(.L_x_2348) ;  /* 0x000000000048d947 */ /* 0x000fea0003800000 */
[----:B----4-:R-:W-:Y:S01]  /*ccf0*/  FFMA.FTZ R12, R119, R8, R6 ;  /* 0x00000008770c7223 */ /* 0x010fe20000010006 */
[----:B------:R-:W-:-:S03]  /*cd00*/  FFMA.FTZ R13, R118, R9, R7 ;  /* 0x00000009760d7223 */ /* 0x000fc60000010007 */
[----:B01----:R-:W-:Y:S01]  /*cd10*/  FMUL.FTZ R14, R12, -1.4426950216293334961 ;  /* 0xbfb8aa3b0c0e7820 */ /* 0x003fe20000410000 */
        /* <DEDUP_REMOVED lines=15> */
.L_x_2348:
[----:B------:R-:W-:Y:S04]  /*ce10*/  BSSY B0, `(.L_x_2349) ;  /* 0x0000015000007945 */ /* 0x000fe80003800000 */
[----:B------:R-:W-:Y:S05]  /*ce20*/  @P2 BRA `(.L_x_2350) ;  /* 0x00000000004c2947 */ /* 0x000fea0003800000 */
[----:B----4-:R-:W-:Y:S01]  /*ce30*/  MOV R12, UR5 ;  /* 0x00000005000c7c02 */ /* 0x010fe20008000f00 */
[----:B------:R-:W-:Y:S01]  /*ce40*/  ULDC.64 UR14, c[0x0][0x288] ;  /* 0x0000a200000e7ab9 */ /* 0x000fe20000000a00 */
[----:B------:R-:W-:Y:S01]  /*ce50*/  MOV R13, R75 ;  /* 0x0000004b000d7202 */ /* 0x000fe20000000f00 */
[----:B------:R-:W-:Y:S01]  /*ce60*/  IMAD R26, R26, UR14, RZ ;  /* 0x0000000e1a1a7c24 */ /* 0x000fe2000f8e02ff */
[----:B01----:R-:W-:Y:S01]  /*ce70*/  MOV R15, UR5 ;  /* 0x00000005000f7c02 */ /* 0x003fe20008000f00 */
        /* <DEDUP_REMOVED lines=14> */
.L_x_2350:
[----:B------:R-:W-:Y:S05]  /*cf60*/  BSYNC B0 ;  /* 0x0000000000007941 */ /* 0x000fea0003800000 */
.L_x_2349:
[----:B------:R-:W-:Y:S05]  /*cf70*/  @!P5 BRA `(.L_x_2351) ;  /* 0x000000000048d947 */ /* 0x000fea0003800000 */
[----:B----4-:R-:W-:Y:S01]  /*cf80*/  FFMA.FTZ R12, R117, R8, R6 ;  /* 0x00000008750c7223 */ /* 0x010fe20000010006 */
[----:B------:R-:W-:-:S03]  /*cf90*/  FFMA.FTZ R13, R116, R9, R7 ;  /* 0x00000009740d7223 */ /* 0x000fc60000010007 */
[----:B012---:R-:W-:Y:S01]  /*cfa0*/  FMUL.FTZ R14, R12, -1.4426950216293334961 ;  /* 0xbfb8aa3b0c0e7820 */ /* 0x007fe20000410000 */
        /* <DEDUP_REMOVED lines=15> */
.L_x_2351:
[----:B------:R-:W-:Y:S04]  /*d0a0*/  BSSY B0, `(.L_x_2352) ;  /* 0x0000015000007945 */ /* 0x000fe80003800000 */
[----:B------:R-:W-:Y:S05]  /*d0b0*/  @P3 BRA `(.L_x_2353) ;  /* 0x00000000004c3947 */ /* 0x000fea0003800000 */
[----:B----4-:R-:W-:Y:S01]  /*d0c0*/  MOV R12, UR5 ;  /* 0x00000005000c7c02 */ /* 0x010fe20008000f00 */
[----:B------:R-:W-:Y:S01]  /*d0d0*/  ULDC.64 UR14, c[0x0][0x288] ;  /* 0x0000a200000e7ab9 */ /* 0x000fe20000000a00 */
[----:B------:R-:W-:Y:S01]  /*d0e0*/  MOV R13, R75 ;  /* 0x0000004b000d7202 */ /* 0x000fe20000000f00 */
[----:B------:R-:W-:Y:S01]  /*d0f0*/  IMAD R22, R22, UR14, RZ ;  /* 0x0000000e16167c24 */ /* 0x000fe2000f8e02ff */
[----:B012---:R-:W-:Y:S01]  /*d100*/  MOV R15, UR5 ;  /* 0x00000005000f7c02 */ /* 0x007fe20008000f00 */
        /* <DEDUP_REMOVED lines=14> */
.L_x_2353:
[----:B------:R-:W-:Y:S05]  /*d1f0*/  BSYNC B0 ;  /* 0x0000000000007941 */ /* 0x000fea0003800000 */
.L_x_2352:
[----:B------:R-:W-:Y:S05]  /*d200*/  @!P5 BRA `(.L_x_2354) ;  /* 0x000000000048d947 */ /* 0x000fea0003800000 */
[----:B----4-:R-:W-:Y:S01]  /*d210*/  FFMA.FTZ R12, R115, R8, R6 ;  /* 0x00000008730c7223 */ /* 0x010fe20000010006 */
[----:B------:R-:W-:-:S03]  /*d220*/  FFMA.FTZ R13, R114, R9, R7 ;  /* 0x00000009720d7223 */ /* 0x000fc60000010007 */
[----:B0123--:R-:W-:Y:S01]  /*d230*/  FMUL.FTZ R14, R12, -1.4426950216293334961 ;  /* 0xbfb8aa3b0c0e7820 */ /* 0x00ffe20000410000 */
        /* <DEDUP_REMOVED lines=15> */
.L_x_2354:
[----:B------:R-:W-:Y:S04]  /*d330*/  BSSY B0, `(.L_x_2355) ;  /* 0x0000015000007945 */ /* 0x000fe80003800000 */
[----:B------:R-:W-:Y:S05]  /*d340*/  @P4 BRA `(.L_x_2356) ;  /* 0x00000000004c4947 */ /* 0x000fea0003800000 */
[----:B----4-:R-:W-:Y:S01]  /*d350*/  MOV R12, UR5 ;  /* 0x00000005000c7c02 */ /* 0x010fe20008000f00 */
[----:B------:R-:W-:Y:S01]  /*d360*/  ULDC.64 UR14, c[0x0][0x288] ;  /* 0x0000a200000e7ab9 */ /* 0x000fe20000000a00 */
[----:B------:R-:W-:Y:S01]  /*d370*/  MOV R13, R75 ;  /* 0x0000004b000d7202 */ /* 0x000fe20000000f00 */
[----:B------:R-:W-:Y:S01]  /*d380*/  IMAD R21, R21, UR14, RZ ;  /* 0x0000000e15157c24 */ /* 0x000fe2000f8e02ff */
[----:B0123--:R-:W-:Y:S01]  /*d390*/  MOV R15, UR5 ;  /* 0x00000005000f7c02 */ /* 0x00ffe20008000f00 */
        /* <DEDUP_REMOVED lines=14> */
.L_x_2356:
[----:B------:R-:W-:Y:S05]  /*d480*/  BSYNC B0 ;  /* 0x0000000000007941 */ /* 0x000fea0003800000 */
.L_x_2355:
[C---:B------:R-:W-:Y:S02]  /*d490*/  IADD3 R26, R0.reuse, 0x130, RZ ;  /* 0x00000130001a7810 */ /* 0x040fe40007ffe0ff */
[C---:B------:R-:W-:Y:S02]  /*d4a0*/  IADD3 R24, R0.reuse, 0x140, RZ ;  /* 0x0000014000187810 */ /* 0x040fe40007ffe0ff */
[----:B------:R-:W-:Y:S02]  /*d4b0*/  IADD3 R22, R0, 0x150, RZ ;  /* 0x0000015000167810 */ /* 0x000fe40007ffe0ff */
        /* <DEDUP_REMOVED lines=20> */
[----:B------:R-:W-:-:S02]  /*d600*/  IADD3 R21, R0, 0x160, RZ ;  /* 0x0000016000157810 */ /* 0x000fc40007ffe0ff */
[----:B------:R-:W-:Y:S01]  /*d610*/  IADD3 R20, R0, 0x170, RZ ;  /* 0x0000017000147810 */ /* 0x000fe20007ffe0ff */
[----:B------:R-:W-:Y:S08]  /*d620*/  @!P5 BRA `(.L_x_2357) ;  /* 0x000000000048d947 */ /* 0x000ff00003800000 */
        /* <DEDUP_REMOVED lines=18> */
.L_x_2357:
[----:B------:R-:W-:Y:S04]  /*d750*/  BSSY B0, `(.L_x_2358) ;  /* 0x0000015000007945 */ /* 0x000fe80003800000 */
[----:B------:R-:W-:Y:S05]  /*d760*/  @P6 BRA `(.L_x_2359) ;  /* 0x00000000004c6947 */ /* 0x000fea0003800000 */
[----:B----4-:R-:W-:Y:S01]  /*d770*/  MOV R12, UR5 ;  /* 0x00000005000c7c02 */ /* 0x010fe20008000f00 */
[----:B------:R-:W-:Y:S01]  /*d780*/  ULDC.64 UR14, c[0x0][0x288] ;  /* 0x0000a200000e7ab9 */ /* 0x000fe20000000a00 */
[----:B------:R-:W-:Y:S01]  /*d790*/  MOV R13, R75 ;  /* 0x0000004b000d7202 */ /* 0x000fe20000000f00 */
[----:B0123--:R-:W-:Y:S01]  /*d7a0*/  IMAD R14, R31, UR14, RZ ;  /* 0x0000000e1f0e7c24 */ /* 0x00ffe2000f8e02ff */
[----:B------:R-:W-:Y:S01]  /*d7b0*/  MOV R15, UR5 ;  /* 0x00000005000f7c02 */ /* 0x000fe20008000f00 */
        /* <DEDUP_REMOVED lines=14> */
.L_x_2359:
[----:B------:R-:W-:Y:S05]  /*d8a0*/  BSYNC B0 ;  /* 0x0000000000007941 */ /* 0x000fea0003800000 */
.L_x_2358:
        /* <DEDUP_REMOVED lines=19> */
.L_x_2360:
        /* <DEDUP_REMOVED lines=21> */
.L_x_2362:
[----:B------:R-:W-:Y:S05]  /*db30*/  BSYNC B0 ;  /* 0x0000000000007941 */ /* 0x000fea0003800000 */
.L_x_2361:
        /* <DEDUP_REMOVED lines=19> */
.L_x_2363:
        /* <DEDUP_REMOVED lines=21> */
.L_x_2365:
[----:B------:R-:W-:Y:S05]  /*ddc0*/  BSYNC B0 ;  /* 0x0000000000007941 */ /* 0x000fea0003800000 */
.L_x_2364:
        /* <DEDUP_REMOVED lines=19> */
.L_x_2366:
        /* <DEDUP_REMOVED lines=21> */
.L_x_2368:
[----:B------:R-:W-:Y:S05]  /*e050*/  BSYNC B0 ;  /* 0x0000000000007941 */ /* 0x000fea0003800000 */
.L_x_2367:
[----:B------:R-:W-:Y:S05]  /*e060*/  @!P5 BRA `(.L_x_2369) ;  /* 0x000000000048d947 */ /* 0x000fea0003800000 */
[----:B0---4-:R-:W-:Y:S01]  /*e070*/  FFMA.FTZ R12, R105, R8, R6 ;  /* 0x00000008690c7223 */ /* 0x011fe20000010006 */
[----:B------:R-:W-:-:S03]  /*e080*/  FFMA.FTZ R13, R104, R9, R7 ;  /* 0x00000009680d7223 */ /* 0x000fc60000010007 */
        /* <DEDUP_REMOVED lines=16> */
.L_x_2369:
[----:B------:R-:W-:Y:S04]  /*e190*/  BSSY B0, `(.L_x_2370) ;  /* 0x0000015000007945 */ /* 0x000fe80003800000 */
[----:B------:R-:W-:Y:S05]  /*e1a0*/  @P4 BRA `(.L_x_2371) ;  /* 0x00000000004c4947 */ /* 0x000fea0003800000 */
[----:B0---4-:R-:W-:Y:S01]  /*e1b0*/  MOV R12, UR5 ;  /* 0x00000005000c7c02 */ /* 0x011fe20008000f00 */
[----:B------:R-:W-:Y:S01]  /*e1c0*/  ULDC.64 UR14, c[0x0][0x288] ;  /* 0x0000a200000e7ab9 */ /* 0x000fe20000000a00 */
[----:B------:R-:W-:Y:S01]  /*e1d0*/  MOV R13, R75 ;  /* 0x0000004b000d7202 */ /* 0x000fe20000000f00 */
[----:B------:R-:W-:Y:S01]  /*e1e0*/  IMAD R23, R23, UR14, RZ ;  /* 0x0000000e17177c24 */ /* 0x000fe2000f8e02ff */
[----:B-123--:R-:W-:Y:S01]  /*e1f0*/  MOV R17, UR5 ;  /* 0x0000000500117c02 */ /* 0x00efe20008000f00 */
        /* <DEDUP_REMOVED lines=14> */
.L_x_2371:
[----:B------:R-:W-:Y:S05]  /*e2e0*/  BSYNC B0 ;  /* 0x0000000000007941 */ /* 0x000fea0003800000 */
.L_x_2370:
[C---:B01234-:R-:W-:Y:S02]  /*e2f0*/  IADD3 R16, R0.reuse, 0x180, RZ ;  /* 0x0000018000107810 */ /* 0x05ffe40007ffe0ff */
[C---:B------:R-:W-:Y:S02]  /*e300*/  IADD3 R15, R0.reuse, 0x190, RZ ;  /* 0x00000190000f7810 */ /* 0x040fe40007ffe0ff */
[----:B------:R-:W-:Y:S02]  /*e310*/  IADD3 R14, R0, 0x1a0, RZ ;  /* 0x000001a0000e7810 */ /* 0x000fe40007ffe0ff */
[----:B------:R-:W-:Y:S02]  /*e320*/  ISETP.GE.U32.AND P6, PT, R21, UR6, PT ;  /* 0x0000000615007c0c */ /* 0x000fe4000bfc6070 */
[----:B------:R-:W-:Y:S02]  /*e330*/  ISETP.GE.U32.AND P0, PT, R20, UR6, PT ;  /* 0x0000000614007c0c */ /* 0x000fe4000bf06070 */
[----:B------:R-:W-:-:S02]  /*e340*/  SHF.R.S32.HI R29, RZ, 0x1f, R21 ;  /* 0x0000001fff1d7819 */ /* 0x000fc40000011415 */
[----:B------:R-:W-:Y:S02]  /*e350*/  ISETP.GE.U32.AND P2, PT, R16, UR6, PT ;  /* 0x0000000610007c0c */ /* 0x000fe4000bf46070 */
[----:B------:R-:W-:Y:S02]  /*e360*/  ISETP.GE.U32.AND P3, PT, R15, UR6, PT ;  /* 0x000000060f007c0c */ /* 0x000fe4000bf66070 */
[----:B------:R-:W-:Y:S02]  /*e370*/  ISETP.GE.U32.AND P4, PT, R14, UR6, PT ;  /* 0x000000060e007c0c */ /* 0x000fe4000bf86070 */
[----:B------:R-:W-:Y:S02]  /*e380*/  ISETP.GE.AND.EX P6, PT, R29, UR7, PT, P6 ;  /* 0x000000071d007c0c */ /* 0x000fe4000bfc6360 */
[----:B------:R-:W-:Y:S02]  /*e390*/  ISETP.GE.AND.EX P0, PT, R159, UR7, PT, P0 ;  /* 0x000000079f007c0c */ /* 0x000fe4000bf06300 */
[----:B------:R-:W-:-:S02]  /*e3a0*/  ISETP.GE.AND.EX P2, PT, R158, UR7, PT, P2 ;  /* 0x000000079e007c0c */ /* 0x000fc4000bf46320 */
[----:B------:R-:W-:Y:S02]  /*e3b0*/  ISETP.GE.AND.EX P3, PT, R157, UR7, PT, P3 ;  /* 0x000000079d007c0c */ /* 0x000fe4000bf66330 */
[----:B------:R-:W-:Y:S02]  /*e3c0*/  ISETP.GE.AND.EX P4, PT, R156, UR7, PT, P4 ;  /* 0x000000079c007c0c */ /* 0x000fe4000bf86340 */
[C---:B------:R-:W-:Y:S02]  /*e3d0*/  ISETP.GT.U32.OR P6, PT, R2.reuse, 0x17f, P6 ;  /* 0x0000017f0200780c */ /* 0x040fe400037c4470 */
[C---:B------:R-:W-:Y:S02]  /*e3e0*/  ISETP.GT.U32.OR P0, PT, R2.reuse, 0x17f, P0 ;  /* 0x0000017f0200780c */ /* 0x040fe40000704470 */
[C---:B------:R-:W-:Y:S02]  /*e3f0*/  ISETP.GT.U32.OR P2, PT, R2.reuse, 0x17f, P2 ;  /* 0x0000017f0200780c */ /* 0x040fe40001744470 */
[----:B------:R-:W-:-:S02]  /*e400*/  ISETP.GT.U32.OR P3, PT, R2, 0x17f, P3 ;  /* 0x0000017f0200780c */ /* 0x000fc40001f64470 */
[----:B------:R-:W-:Y:S02]  /*e410*/  ISETP.GT.U32.OR P4, PT, R2, 0x17f, P4 ;  /* 0x0000017f0200780c */ /* 0x000fe40002784470 */
[C---:B------:R-:W-:Y:S02]  /*e420*/  IADD3 R13, R0.reuse, 0x1b0, RZ ;  /* 0x000001b0000d7810 */ /* 0x040fe40007ffe0ff */
[----:B------:R-:W-:Y:S01]  /*e430*/  IADD3 R12, R0, 0x1c0, RZ ;  /* 0x000001c0000c7810 */ /* 0x000fe20007ffe0ff */
        /* <DEDUP_REMOVED lines=19> */
.L_x_2372:
[----:B------:R-:W-:Y:S04]  /*e570*/  BSSY B0, `(.L_x_2373) ;  /* 0x0000015000007945 */ /* 0x000fe80003800000 */
[----:B------:R-:W-:Y:S05]  /*e580*/  @P6 BRA `(.L_x_2374) ;  /* 0x00000000004c6947 */ /* 0x000fea0003800000 */
[----:B------:R-:W-:Y:S01]  /*e590*/  MOV R18, UR5 ;  /* 0x0000000500127c02 */ /* 0x000fe20008000f00 */
[----:B------:R-:W-:Y:S01]  /*e5a0*/  ULDC.64 UR14, c[0x0][0x288] ;  /* 0x0000a200000e7ab9 */ /* 0x000fe20000000a00 */
[----:B------:R-:W-:Y:S01]  /*e5b0*/  MOV R19, R75 ;  /* 0x0000004b00137202 */ /* 0x000fe20000000f00 */
[----:B------:R-:W-:Y:S01]  /*e5c0*/  IMAD R24, R29, UR14, RZ ;  /* 0x0000000e1d187c24 */ /* 0x000fe2000f8e02ff */
[----:B------:R-:W-:Y:S01]  /*e5d0*/  MOV R17, UR5 ;  /* 0x0000000500117c02 */ /* 0x000fe20008000f00 */
[----:B------:R-:W-:Y:S01]  /*e5e0*/  FFMA.FTZ R103, R103, R18, UR13 ;  /* 0x0000000d67677e23 */ /* 0x000fe20008010012 */
[----:B------:R-:W-:-:S03]  /*e5f0*/  MOV R18, R84 ;  /* 0x0000005400127202 */ /* 0x000fc60000000f00 */
[----:B------:R-:W-:Y:S01]  /*e600*/  FFMA.FTZ R102, R102, R17, UR13 ;  /* 0x0000000d66667e23 */ /* 0x000fe20008010011 */
[----:B------:R-:W-:Y:S01]  /*e610*/  FFMA.FTZ R103, R8, R50, -R103 ;  /* 0x0000003208677223 */ /* 0x000fe20000010867 */
[----:B------:R-:W-:-:S04]  /*e620*/  IMAD.WIDE.U32 R22, R21, UR14, R18 ;  /* 0x0000000e15167c25 */ /* 0x000fc8000f8e0012 */
[----:B------:R-:W-:Y:S01]  /*e630*/  FFMA.FTZ R25, R9, R51, -R102 ;  /* 0x0000003309197223 */ /* 0x000fe20000010866 */
[----:B------:R-:W-:Y:S01]  /*e640*/  IMAD R21, R21, UR15, R24 ;  /* 0x0000000f15157c24 */ /* 0x000fe2000f8e0218 */
[----:B------:R-:W-:Y:S01]  /*e650*/  ULDC.64 UR14, c[0x0][0x210] ;  /* 0x00008400000e7ab9 */ /* 0x000fe20000000a00 */
[----:B------:R-:W-:Y:S01]  /*e660*/  FMUL.FTZ R24, R103, UR26 ;  /* 0x0000001a67187c20 */ /* 0x000fe20008410000 */
[----:B------:R-:W-:Y:S01]  /*e670*/  LEA R18, P6, R22, UR14, 0x2 ;  /* 0x0000000e16127c11 */ /* 0x000fe2000f8c10ff */
[----:B------:R-:W-:Y:S01]  /*e680*/  FMUL.FTZ R25, R25, UR26 ;  /* 0x0000001a19197c20 */ /* 0x000fe20008410000 */
[----:B------:R-:W-:-:S04]  /*e690*/  IADD3 R21, R23, R21, RZ ;  /* 0x0000001517157210 */ /* 0x000fc80007ffe0ff */
[----:B------:R-:W-:-:S05]  /*e6a0*/  LEA.HI.X R19, R22, UR15, R21, 0x2, P6 ;  /* 0x0000000f16137c11 */ /* 0x000fca000b0f1415 */
[----:B------:R0:W-:Y:S02]  /*e6b0*/  STG.E.64 desc[UR22][R18.64], R24 ;  /* 0x0000001812007986 */ /* 0x0001e4000c101b16 */
.L_x_2374:
[----:B------:R-:W-:Y:S05]  /*e6c0*/  BSYNC B0 ;  /* 0x0000000000007941 */ /* 0x000fea0003800000 */
.L_x_2373:
        /* <DEDUP_REMOVED lines=19> */
.L_x_2375:
        /* <DEDUP_REMOVED lines=21> */
.L_x_2377:
[----:B------:R-:W-:Y:S05]  /*e950*/  BSYNC B0 ;  /* 0x0000000000007941 */ /* 0x000fea0003800000 */
.L_x_2376:
        /* <DEDUP_REMOVED lines=19> */
.L_x_2378:
[----:B------:R-:W-:Y:S04]  /*ea90*/  BSSY B0, `(.L_x_2379) ;  /* 0x0000015000007945 */ /* 0x000fe80003800000 */
[----:B------:R-:W-:Y:S05]  /*eaa0*/  @P2 BRA `(.L_x_2380) ;  /* 0x00000000004c2947 */ /* 0x000fea0003800000 */
[----:B01----:R-:W-:Y:S01]  /*eab0*/  MOV R18, UR5 ;  /* 0x0000000500127c02 */ /* 0x003fe20008000f00 */
        /* <DEDUP_REMOVED lines=18> */
.L_x_2380:
[----:B------:R-:W-:Y:S05]  /*ebe0*/  BSYNC B0 ;  /* 0x0000000000007941 */ /* 0x000fea0003800000 */
.L_x_2379:
[----:B------:R-:W-:Y:S05]  /*ebf0*/  @!P5 BRA `(.L_x_2381) ;  /* 0x000000000048d947 */ /* 0x000fea0003800000 */
[----:B--2---:R-:W-:Y:S01]  /*ec00*/  FFMA.FTZ R16, R97, R8, R6 ;  /* 0x0000000861107223 */ /* 0x004fe20000010006 */
        /* <DEDUP_REMOVED lines=17> */
.L_x_2381:
[----:B------:R-:W-:Y:S04]  /*ed20*/  BSSY B0, `(.L_x_2382) ;  /* 0x0000015000007945 */ /* 0x000fe80003800000 */
[----:B------:R-:W-:Y:S05]  /*ed30*/  @P3 BRA `(.L_x_2383) ;  /* 0x00000000004c3947 */ /* 0x000fea0003800000 */
[----:B--2---:R-:W-:Y:S01]  /*ed40*/  MOV R16, UR5 ;  /* 0x0000000500107c02 */ /* 0x004fe20008000f00 */
[----:B------:R-:W-:Y:S01]  /*ed50*/  ULDC.64 UR14, c[0x0][0x288] ;  /* 0x0000a200000e7ab9 */ /* 0x000fe20000000a00 */
[----:B------:R-:W-:Y:S01]  /*ed60*/  MOV R17, R75 ;  /* 0x0000004b00117202 */ /* 0x000fe20000000f00 */
[----:B-1----:R-:W-:Y:S01]  /*ed70*/  IMAD R20, R157, UR14, RZ ;  /* 0x0000000e9d147c24 */ /* 0x002fe2000f8e02ff */
[----:B------:R-:W-:Y:S01]  /*ed80*/  MOV R21, UR5 ;  /* 0x0000000500157c02 */ /* 0x000fe20008000f00 */
[----:B------:R-:W-:Y:S01]  /*ed90*/  FFMA.FTZ R97, R97, R16, UR13 ;  /* 0x0000000d61617e23 */ /* 0x000fe20008010010 */
[----:B------:R-:W-:-:S03]  /*eda0*/  MOV R16, R84 ;  /* 0x0000005400107202 */ /* 0x000fc60000000f00 */
[----:B------:R-:W-:Y:S01]  /*edb0*/  FFMA.FTZ R96, R96, R21, UR13 ;  /* 0x0000000d60607e23 */ /* 0x000fe20008010015 */
[----:B------:R-:W-:Y:S01]  /*edc0*/  FFMA.FTZ R97, R8, R48, -R97 ;  /* 0x0000003008617223 */ /* 0x000fe20000010861 */
[----:B0-----:R-:W-:-:S04]  /*edd0*/  IMAD.WIDE.U32 R18, R15, UR14, R16 ;  /* 0x0000000e0f127c25 */ /* 0x001fc8000f8e0010 */
        /* <DEDUP_REMOVED lines=9> */
.L_x_2383:
[----:B------:R-:W-:Y:S05]  /*ee70*/  BSYNC B0 ;  /* 0x0000000000007941 */ /* 0x000fea0003800000 */
.L_x_2382:
[----:B------:R-:W-:Y:S05]  /*ee80*/  @!P5 BRA `(.L_x_2384) ;  /* 0x000000000048d947 */ /* 0x000fea0003800000 */
[----:B------:R-:W-:Y:S01]  /*ee90*/  FFMA.FTZ R15, R92, R8, R6 ;  /* 0x000000085c0f7223 */ /* 0x000fe20000010006 */
[----:B--23--:R-:W-:-:S03]  /*eea0*/  FFMA.FTZ R16, R91, R9, R7 ;  /* 0x000000095b107223 */ /* 0x00cfc60000010007 */
[----:B------:R-:W-:Y:S01]  /*eeb0*/  FMUL.FTZ R17, R15, -1.4426950216293334961 ;  /* 0xbfb8aa3b0f117820 */ /* 0x000fe20000410000 */
[----:B-1----:R-:W-:-:S05]  /*eec0*/  FMUL.FTZ R20, R16, -1.4426950216293334961 ;  /* 0xbfb8aa3b10147820 */ /* 0x002fca0000410000 */
        /* <DEDUP_REMOVED lines=14> */
.L_x_2384:
[----:B------:R-:W-:Y:S04]  /*efb0*/  BSSY B0, `(.L_x_2385) ;  /* 0x0000015000007945 */ /* 0x000fe80003800000 */
[----:B------:R-:W-:Y:S05]  /*efc0*/  @P4 BRA `(.L_x_2386) ;  /* 0x00000000004c4947 */ /* 0x000fea0003800000 */
[----:B------:R-:W-:Y:S01]  /*efd0*/  ULDC.64 UR14, c[0x0][0x288] ;  /* 0x0000a200000e7ab9 */ /* 0x000fe20000000a00 */
[----:B--23--:R-:W-:Y:S01]  /*efe0*/  MOV R16, R84 ;  /* 0x0000005400107202 */ /* 0x00cfe20000000f00 */
[----:B01----:R-:W-:Y:S01]  /*eff0*/  IMAD R19, R156, UR14, RZ ;  /* 0x0000000e9c137c24 */ /* 0x003fe2000f8e02ff */
[----:B------:R-:W-:Y:S02]  /*f000*/  MOV R17, R75 ;  /* 0x0000004b00117202 */ /* 0x000fe40000000f00 */
[----:B------:R-:W-:Y:S01]  /*f010*/  MOV R15, UR5 ;  /* 0x00000005000f7c02 */ /* 0x000fe20008000f00 */
[C---:B------:R-:W-:Y:S01]  /*f020*/  IMAD R19, R14.reuse, UR15, R19 ;  /* 0x0000000f0e137c24 */ /* 0x040fe2000f8e0213 */
[----:B------:R-:W-:Y:S01]  /*f030*/  MOV R18, UR5 ;  /* 0x0000000500127c02 */ /* 0x000fe20008000f00 */
[----:B------:R-:W-:Y:S01]  /*f040*/  IMAD.WIDE.U32 R16, R14, UR14, R16 ;  /* 0x0000000e0e107c25 */ /* 0x000fe2000f8e0010 */
[----:B------:R-:W-:-:S03]  /*f050*/  ULDC.64 UR14, c[0x0][0x210] ;  /* 0x00008400000e7ab9 */ /* 0x000fc60000000a00 */
[----:B------:R-:W-:Y:S01]  /*f060*/  FFMA.FTZ R15, R92, R15, UR13 ;  /* 0x0000000d5c0f7e23 */ /* 0x000fe2000801000f */
[----:B------:R-:W-:Y:S01]  /*f070*/  FFMA.FTZ R18, R91, R18, UR13 ;  /* 0x0000000d5b127e23 */ /* 0x000fe20008010012 */
[----:B------:R-:W-:Y:S02]  /*f080*/  IADD3 R17, R17, R19, RZ ;  /* 0x0000001311117210 */ /* 0x000fe40007ffe0ff */
[----:B------:R-:W-:Y:S01]  /*f090*/  FFMA.FTZ R15, R8, R46, -R15 ;  /* 0x0000002e080f7223 */ /* 0x000fe2000001080f */
[C---:B------:R-:W-:Y:S01]  /*f0a0*/  LEA R14, P0, R16.reuse, UR14, 0x2 ;  /* 0x0000000e100e7c11 */ /* 0x040fe2000f8010ff */
[----:B------:R-:W-:Y:S02]  /*f0b0*/  FFMA.FTZ R19, R9, R47, -R18 ;  /* 0x0000002f09137223 */ /* 0x000fe40000010812 */
[----:B------:R-:W-:Y:S01]  /*f0c0*/  FMUL.FTZ R18, R15, UR26 ;  /* 0x0000001a0f127c20 */ /* 0x000fe20008410000 */
[----:B------:R-:W-:Y:S01]  /*f0d0*/  LEA.HI.X R15, R16, UR15, R17, 0x2, P0 ;  /* 0x0000000f100f7c11 */ /* 0x000fe200080f1411 */
[----:B------:R-:W-:-:S05]  /*f0e0*/  FMUL.FTZ R19, R19, UR26 ;  /* 0x0000001a13137c20 */ /* 0x000fca0008410000 */
[----:B------:R4:W-:Y:S03]  /*f0f0*/  STG.E.64 desc[UR22][R14.64], R18 ;  /* 0x000000120e007986 */ /* 0x0009e6000c101b16 */
.L_x_2386:
[----:B------:R-:W-:Y:S05]  /*f100*/  BSYNC B0 ;  /* 0x0000000000007941 */ /* 0x000fea0003800000 */
.L_x_2385:
[C---:B0-----:R-:W-:Y:S02]  /*f110*/  IADD3 R25, R0.reuse, 0x1d0, RZ ;  /* 0x000001d000197810 */ /* 0x041fe40007ffe0ff */
[C---:B----4-:R-:W-:Y:S02]  /*f120*/  IADD3 R15, R0.reuse, 0x1e0, RZ ;  /* 0x000001e0000f7810 */ /* 0x050fe40007ffe0ff */
[----:B------:R-:W-:Y:S02]  /*f130*/  IADD3 R14, R0, 0x1f0, RZ ;  /* 0x000001f0000e7810 */ /* 0x000fe40007ffe0ff */
[----:B------:R-:W-:Y:S02]  /*f140*/  ISETP.GE.U32.AND P6, PT, R13, UR6, PT ;  /* 0x000000060d007c0c */ /* 0x000fe4000bfc6070 */
[----:B------:R-:W-:Y:S02]  /*f150*/  ISETP.GE.U32.AND P0, PT, R12, UR6, PT ;  /* 0x000000060c007c0c */ /* 0x000fe4000bf06070 */
[----:B------:R-:W-:-:S02]  /*f160*/  ISETP.GE.U32.AND P2, PT, R25, UR6, PT ;  /* 0x0000000619007c0c */ /* 0x000fc4000bf46070 */
[----:B------:R-:W-:Y:S02]  /*f170*/  ISETP.GE.U32.AND P3, PT, R15, UR6, PT ;  /* 0x000000060f007c0c */ /* 0x000fe4000bf66070 */
[----:B------:R-:W-:Y:S02]  /*f180*/  ISETP.GE.U32.AND P4, PT, R14, UR6, PT ;  /* 0x000000060e007c0c */ /* 0x000fe4000bf86070 */
        /* <DEDUP_REMOVED lines=9> */
[----:B------:R-:W-:Y:S01]  /*f220*/  ISETP.GT.U32.OR P4, PT, R2, 0x17f, P4 ;  /* 0x0000017f0200780c */ /* 0x000fe20002784470 */
[----:B------:R-:W-:-:S12]  /*f230*/  @!P5 BRA `(.L_x_2387) ;  /* 0x000000000048d947 */ /* 0x000fd80003800000 */
[----:B--23--:R-:W-:Y:S01]  /*f240*/  FFMA.FTZ R16, R90, R8, R6 ;  /* 0x000000085a107223 */ /* 0x00cfe20000010006 */
        /* <DEDUP_REMOVED lines=17> */
.L_x_2387:
[----:B------:R-:W-:Y:S04]  /*f360*/  BSSY B0, `(.L_x_2388) ;  /* 0x0000015000007945 */ /* 0x000fe80003800000 */
[----:B------:R-:W-:Y:S05]  /*f370*/  @P6 BRA `(.L_x_2389) ;  /* 0x00000000004c6947 */ /* 0x000fea0003800000 */
[----:B------:R-:W-:Y:S01]  /*f380*/  ULDC.64 UR6, c[0x0][0x288] ;  /* 0x0000a20000067ab9 */ /* 0x000fe20000000a00 */
[----:B--23--:R-:W-:Y:S01]  /*f390*/  MOV R16, R84 ;  /* 0x0000005400107202 */ /* 0x00cfe20000000f00 */
[----:B-1----:R-:W-:Y:S01]  /*f3a0*/  IMAD R20, R155, UR6, RZ ;  /* 0x000000069b147c24 */ /* 0x002fe2000f8e02ff */
[----:B------:R-:W-:Y:S02]  /*f3b0*/  MOV R17, R75 ;  /* 0x0000004b00117202 */ /* 0x000fe40000000f00 */
[----:B------:R-:W-:Y:S02]  /*f3c0*/  MOV R21, UR5 ;  /* 0x0000000500157c02 */ /* 0x000fe40008000f00 */
[----:B------:R-:W-:Y:S01]  /*f3d0*/  MOV R22, UR5 ;  /* 0x0000000500167c02 */ /* 0x000fe20008000f00 */
[----:B------:R-:W-:-:S04]  /*f3e0*/  IMAD.WIDE.U32 R18, R13, UR6, R16 ;  /* 0x000000060d127c25 */ /* 0x000fc8000f8e0010 */
[----:B------:R-:W-:Y:S01]  /*f3f0*/  FFMA.FTZ R21, R90, R21, UR13 ;  /* 0x0000000d5a157e23 */ /* 0x000fe20008010015 */
[----:B------:R-:W-:Y:S02]  /*f400*/  IMAD R13, R13, UR7, R20 ;  /* 0x000000070d0d7c24 */ /* 0x000fe4000f8e0214 */
[----:B------:R-:W-:Y:S01]  /*f410*/  FFMA.FTZ R20, R3, R22, UR13 ;  /* 0x0000000d03147e23 */ /* 0x000fe20008010016 */
[----:B------:R-:W-:Y:S01]  /*f420*/  ULDC.64 UR6, c[0x0][0x210] ;  /* 0x0000840000067ab9 */ /* 0x000fe20000000a00 */
[----:B------:R-:W-:Y:S01]  /*f430*/  FFMA.FTZ R21, R8, R44, -R21 ;  /* 0x0000002c08157223 */ /* 0x000fe20000010815 */
[C---:B------:R-:W-:Y:S01]  /*f440*/  LEA R16, P6, R18.reuse, UR6, 0x2 ;  /* 0x0000000612107c11 */ /* 0x040fe2000f8c10ff */
[----:B------:R-:W-:Y:S01]  /*f450*/  FFMA.FTZ R45, R9, R45, -R20 ;  /* 0x0000002d092d7223 */ /* 0x000fe20000010814 */
[----:B------:R-:W-:Y:S01]  /*f460*/  IADD3 R13, R19, R13, RZ ;  /* 0x0000000d130d7210 */ /* 0x000fe20007ffe0ff */
[----:B------:R-:W-:Y:S02]  /*f470*/  FMUL.FTZ R20, R21, UR26 ;  /* 0x0000001a15147c20 */ /* 0x000fe40008410000 */
[----:B------:R-:W-:Y:S01]  /*f480*/  FMUL.FTZ R21, R45, UR26 ;  /* 0x0000001a2d157c20 */ /* 0x000fe20008410000 */
[----:B------:R-:W-:-:S05]  /*f490*/  LEA.HI.X R17, R18, UR7, R13, 0x2, P6 ;  /* 0x0000000712117c11 */ /* 0x000fca000b0f140d */
[----:B------:R0:W-:Y:S02]  /*f4a0*/  STG.E.64 desc[UR22][R16.64], R20 ;  /* 0x0000001410007986 */ /* 0x0001e4000c101b16 */
.L_x_2389:
[----:B------:R-:W-:Y:S05]  /*f4b0*/  BSYNC B0 ;  /* 0x0000000000007941 */ /* 0x000fea0003800000 */
.L_x_2388:
[----:B------:R-:W-:Y:S05]  /*f4c0*/  @!P5 BRA `(.L_x_2390) ;  /* 0x000000000048d947 */ /* 0x000fea0003800000 */
[----:B------:R-:W-:Y:S01]  /*f4d0*/  FFMA.FTZ R3, R4, R8, R6 ;  /* 0x0000000804037223 */ /* 0x000fe20000010006 */
[----:B------:R-:W-:-:S03]  /*f4e0*/  FFMA.FTZ R13, R5, R9, R7 ;  /* 0x00000009050d7223 */ /* 0x000fc60000010007 */
[----:B0-23--:R-:W-:Y:S01]  /*f4f0*/  FMUL.FTZ R16, R3, -1.4426950216293334961 ;  /* 0xbfb8aa3b03107820 */ /* 0x00dfe20000410000 */
        /* <DEDUP_REMOVED lines=15> */
.L_x_2390:
[----:B------:R-:W-:Y:S04]  /*f5f0*/  BSSY B0, `(.L_x_2391) ;  /* 0x0000015000007945 */ /* 0x000fe80003800000 */
[----:B------:R-:W-:Y:S05]  /*f600*/  @P0 BRA `(.L_x_2392) ;  /* 0x00000000004c0947 */ /* 0x000fea0003800000 */
[----:B------:R-:W-:Y:S01]  /*f610*/  ULDC.64 UR6, c[0x0][0x288] ;  /* 0x0000a20000067ab9 */ /* 0x000fe20000000a00 */
[----:B0-23--:R-:W-:Y:S01]  /*f620*/  MOV R16, R84 ;  /* 0x0000005400107202 */ /* 0x00dfe20000000f00 */
[----:B------:R-:W-:Y:S01]  /*f630*/  IMAD R13, R154, UR6, RZ ;  /* 0x000000069a0d7c24 */ /* 0x000fe2000f8e02ff */
[----:B------:R-:W-:Y:S02]  /*f640*/  MOV R17, R75 ;  /* 0x0000004b00117202 */ /* 0x000fe40000000f00 */
[----:B------:R-:W-:Y:S01]  /*f650*/  MOV R3, UR5 ;  /* 0x0000000500037c02 */ /* 0x000fe20008000f00 */
[C---:B------:R-:W-:Y:S01]  /*f660*/  IMAD R13, R12.reuse, UR7, R13 ;  /* 0x000000070c0d7c24 */ /* 0x040fe2000f8e020d */
[----:B-1----:R-:W-:Y:S01]  /*f670*/  MOV R18, UR5 ;  /* 0x0000000500127c02 */ /* 0x002fe20008000f00 */
        /* <DEDUP_REMOVED lines=12> */
.L_x_2392:
[----:B------:R-:W-:Y:S05]  /*f740*/  BSYNC B0 ;  /* 0x0000000000007941 */ /* 0x000fea0003800000 */
.L_x_2391:
[----:B------:R-:W-:Y:S05]  /*f750*/  @!P5 BRA `(.L_x_2393) ;  /* 0x000000000048d947 */ /* 0x000fea0003800000 */
[----:B------:R-:W-:Y:S01]  /*f760*/  FFMA.FTZ R3, R86, R8, R6 ;  /* 0x0000000856037223 */ /* 0x000fe20000010006 */
[----:B----4-:R-:W-:-:S03]  /*f770*/  FFMA.FTZ R4, R87, R9, R7 ;  /* 0x0000000957047223 */ /* 0x010fc60000010007 */
[----:B------:R-:W-:Y:S01]  /*f780*/  FMUL.FTZ R5, R3, -1.4426950216293334961 ;  /* 0xbfb8aa3b03057820 */ /* 0x000fe20000410000 */
[----:B0-23--:R-:W-:-:S05]  /*f790*/  FMUL.FTZ R16, R4, -1.4426950216293334961 ;  /* 0xbfb8aa3b04107820 */ /* 0x00dfca0000410000 */
[----:B------:R-:W0:Y:S08]  /*f7a0*/  MUFU.EX2 R5, R5 ;  /* 0x0000000500057308 */ /* 0x000e300000000800 */
[----:B------:R-:W2:Y:S01]  /*f7b0*/  MUFU.EX2 R16, R16 ;  /* 0x0000001000107308 */ /* 0x000ea20000000800 */
[----:B0-----:R-:W-:-:S07]  /*f7c0*/  FADD.FTZ R12, R5, 1 ;  /* 0x3f800000050c7421 */ /* 0x001fce0000010000 */
[----:B------:R-:W0:Y:S01]  /*f7d0*/  MUFU.RCP R13, R12 ;  /* 0x0000000c000d7308 */ /* 0x000e220000001000 */
[----:B--2---:R-:W-:-:S07]  /*f7e0*/  FADD.FTZ R17, R16, 1 ;  /* 0x3f80000010117421 */ /* 0x004fce0000010000 */
[----:B-1----:R-:W1:Y:S01]  /*f7f0*/  MUFU.RCP R18, R17 ;  /* 0x0000001100127308 */ /* 0x002e620000001000 */
        /* <DEDUP_REMOVED lines=8> */
.L_x_2393:
[----:B------:R-:W-:Y:S04]  /*f880*/  BSSY B0, `(.L_x_2394) ;  /* 0x0000015000007945 */ /* 0x000fe80003800000 */
[----:B------:R-:W-:Y:S05]  /*f890*/  @P2 BRA `(.L_x_2395) ;  /* 0x00000000004c2947 */ /* 0x000fea0003800000 */
[----:B------:R-:W-:Y:S01]  /*f8a0*/  ULDC.64 UR6, c[0x0][0x288] ;  /* 0x0000a20000067ab9 */ /* 0x000fe20000000a00 */
[----:B----4-:R-:W-:Y:S01]  /*f8b0*/  MOV R4, R84 ;  /* 0x0000005400047202 */ /* 0x010fe20000000f00 */
[----:B------:R-:W-:Y:S01]  /*f8c0*/  IMAD R153, R153, UR6, RZ ;  /* 0x0000000699997c24 */ /* 0x000fe2000f8e02ff */
[----:B------:R-:W-:Y:S02]  /*f8d0*/  MOV R5, R75 ;  /* 0x0000004b00057202 */ /* 0x000fe40000000f00 */
[----:B------:R-:W-:Y:S01]  /*f8e0*/  MOV R3, UR5 ;  /* 0x0000000500037c02 */ /* 0x000fe20008000f00 */
[C---:B------:R-:W-:Y:S01]  /*f8f0*/  IMAD R153, R25.reuse, UR7, R153 ;  /* 0x0000000719997c24 */ /* 0x040fe2000f8e0299 */
[----:B0-23--:R-:W-:Y:S01]  /*f900*/  MOV R16, UR5 ;  /* 0x0000000500107c02 */ /* 0x00dfe20008000f00 */
[----:B------:R-:W-:Y:S01]  /*f910*/  IMAD.WIDE.U32 R12, R25, UR6, R4 ;  /* 0x00000006190c7c25 */ /* 0x000fe2000f8e0004 */
[----:B------:R-:W-:-:S03]  /*f920*/  ULDC.64 UR6, c[0x0][0x210] ;  /* 0x0000840000067ab9 */ /* 0x000fc60000000a00 */
[----:B------:R-:W-:Y:S01]  /*f930*/  FFMA.FTZ R3, R86, R3, UR13 ;  /* 0x0000000d56037e23 */ /* 0x000fe20008010003 */
[----:B------:R-:W-:Y:S01]  /*f940*/  FFMA.FTZ R16, R87, R16, UR13 ;  /* 0x0000000d57107e23 */ /* 0x000fe20008010010 */
[----:B------:R-:W-:Y:S02]  /*f950*/  LEA R4, P0, R12, UR6, 0x2 ;  /* 0x000000060c047c11 */ /* 0x000fe4000f8010ff */
[----:B------:R-:W-:Y:S01]  /*f960*/  FFMA.FTZ R3, R8, R40, -R3 ;  /* 0x0000002808037223 */ /* 0x000fe20000010803 */
[----:B------:R-:W-:Y:S01]  /*f970*/  IADD3 R153, R13, R153, RZ ;  /* 0x000000990d997210 */ /* 0x000fe20007ffe0ff */
[----:B------:R-:W-:Y:S02]  /*f980*/  FFMA.FTZ R17, R9, R41, -R16 ;  /* 0x0000002909117223 */ /* 0x000fe40000010810 */
[----:B------:R-:W-:Y:S01]  /*f990*/  FMUL.FTZ R16, R3, UR26 ;  /* 0x0000001a03107c20 */ /* 0x000fe20008410000 */
[----:B------:R-:W-:Y:S01]  /*f9a0*/  LEA.HI.X R5, R12, UR7, R153, 0x2, P0 ;  /* 0x000000070c057c11 */ /* 0x000fe200080f1499 */
[----:B------:R-:W-:-:S05]  /*f9b0*/  FMUL.FTZ R17, R17, UR26 ;  /* 0x0000001a11117c20 */ /* 0x000fca0008410000 */
[----:B------:R0:W-:Y:S02]  /*f9c0*/  STG.E.64 desc[UR22][R4.64], R16 ;  /* 0x0000001004007986 */ /* 0x0001e4000c101b16 */
.L_x_2395:
[----:B------:R-:W-:Y:S05]  /*f9d0*/  BSYNC B0 ;  /* 0x0000000000007941 */ /* 0x000fea0003800000 */
.L_x_2394:
[----:B------:R-:W-:Y:S05]  /*f9e0*/  @!P5 BRA `(.L_x_2396) ;  /* 0x000000000048d947 */ /* 0x000fea0003800000 */
[----:B------:R-:W-:Y:S01]  /*f9f0*/  FFMA.FTZ R3, R88, R8, R6 ;  /* 0x0000000858037223 */ /* 0x000fe20000010006 */
[----:B0---4-:R-:W-:-:S03]  /*fa00*/  FFMA.FTZ R4, R89, R9, R7 ;  /* 0x0000000959047223 */ /* 0x011fc60000010007 */
[----:B------:R-:W-:Y:S01]  /*fa10*/  FMUL.FTZ R5, R3, -1.4426950216293334961 ;  /* 0xbfb8aa3b03057820 */ /* 0x000fe20000410000 */
[----:B--23--:R-:W-:-:S05]  /*fa20*/  FMUL.FTZ R16, R4, -1.4426950216293334961 ;  /* 0xbfb8aa3b04107820 */ /* 0x00cfca0000410000 */
        /* <DEDUP_REMOVED lines=14> */
.L_x_2396:
[----:B------:R-:W-:Y:S04]  /*fb10*/  BSSY B0, `(.L_x_2397) ;  /* 0x0000015000007945 */ /* 0x000fe80003800000 */
[----:B------:R-:W-:Y:S05]  /*fb20*/  @P3 BRA `(.L_x_2398) ;  /* 0x00000000004c3947 */ /* 0x000fea0003800000 */
[----:B------:R-:W-:Y:S01]  /*fb30*/  ULDC.64 UR6, c[0x0][0x288] ;  /* 0x0000a20000067ab9 */ /* 0x000fe20000000a00 */
[----:B0---4-:R-:W-:Y:S01]  /*fb40*/  MOV R4, R84 ;  /* 0x0000005400047202 */ /* 0x011fe20000000f00 */
[----:B------:R-:W-:Y:S01]  /*fb50*/  IMAD R152, R152, UR6, RZ ;  /* 0x0000000698987c24 */ /* 0x000fe2000f8e02ff */
[----:B------:R-:W-:Y:S02]  /*fb60*/  MOV R5, R75 ;  /* 0x0000004b00057202 */ /* 0x000fe40000000f00 */
[----:B------:R-:W-:Y:S02]  /*fb70*/  MOV R3, UR5 ;  /* 0x0000000500037c02 */ /* 0x000fe40008000f00 */
[----:B--23--:R-:W-:Y:S01]  /*fb80*/  MOV R16, UR5 ;  /* 0x0000000500107c02 */ /* 0x00cfe20008000f00 */
        /* <DEDUP_REMOVED lines=13> */
.L_x_2398:
[----:B------:R-:W-:Y:S05]  /*fc60*/  BSYNC B0 ;  /* 0x0000000000007941 */ /* 0x000fea0003800000 */
.L_x_2397:
[----:B------:R-:W-:Y:S05]  /*fc70*/  @!P5 BRA `(.L_x_2399) ;  /* 0x000000000048d947 */ /* 0x000fea0003800000 */
[----:B------:R-:W-:Y:S01]  /*fc80*/  FFMA.FTZ R6, R132, R8, R6 ;  /* 0x0000000884067223 */ /* 0x000fe20000010006 */
[----:B------:R-:W-:-:S03]  /*fc90*/  FFMA.FTZ R7, R131, R9, R7 ;  /* 0x0000000983077223 */ /* 0x000fc60000010007 */
[----:B------:R-:W-:Y:S01]  /*fca0*/  FMUL.FTZ R3, R6, -1.4426950216293334961 ;  /* 0xbfb8aa3b06037820 */ /* 0x000fe20000410000 */
[----:B----4-:R-:W-:-:S05]  /*fcb0*/  FMUL.FTZ R12, R7, -1.4426950216293334961 ;  /* 0xbfb8aa3b070c7820 */ /* 0x010fca0000410000 */
[----:B------:R-:W0:Y:S08]  /*fcc0*/  MUFU.EX2 R3, R3 ;  /* 0x0000000300037308 */ /* 0x000e300000000800 */
[----:B------:R-:W4:Y:S01]  /*fcd0*/  MUFU.EX2 R12, R12 ;  /* 0x0000000c000c7308 */ /* 0x000f220000000800 */
[----:B0-----:R-:W-:-:S07]  /*fce0*/  FADD.FTZ R4, R3, 1 ;  /* 0x3f80000003047421 */ /* 0x001fce0000010000 */
[----:B------:R-:W0:Y:S01]  /*fcf0*/  MUFU.RCP R5, R4 ;  /* 0x0000000400057308 */ /* 0x000e220000001000 */
[----:B----4-:R-:W-:-:S07]  /*fd00*/  FADD.FTZ R13, R12, 1 ;  /* 0x3f8000000c0d7421 */ /* 0x010fce0000010000 */
[----:B--23--:R-:W1:Y:S01]  /*fd10*/  MUFU.RCP R16, R13 ;  /* 0x0000000d00107308 */ /* 0x00ce620000001000 */
        /* <DEDUP_REMOVED lines=8> */
.L_x_2399:
[----:B------:R-:W-:Y:S04]  /*fda0*/  BSSY B0, `(.L_x_2400) ;  /* 0x0000014000007945 */ /* 0x000fe80003800000 */
[----:B------:R-:W-:Y:S05]  /*fdb0*/  @P4 BRA `(.L_x_2401) ;  /* 0x0000000000484947 */ /* 0x000fea0003800000 */
[----:B------:R-:W-:Y:S01]  /*fdc0*/  ULDC.64 UR6, c[0x0][0x288] ;  /* 0x0000a20000067ab9 */ /* 0x000fe20000000a00 */
[----:B------:R-:W-:Y:S01]  /*fdd0*/  MOV R74, R84 ;  /* 0x00000054004a7202 */ /* 0x000fe20000000f00 */
[----:B------:R-:W-:Y:S01]  /*fde0*/  IMAD R151, R151, UR6, RZ ;  /* 0x0000000697977c24 */ /* 0x000fe2000f8e02ff */
        /* <DEDUP_REMOVED lines=8> */
[----:B0---4-:R-:W-:Y:S01]  /*fe70*/  LEA R4, P0, R74, UR6, 0x2 ;  /* 0x000000064a047c11 */ /* 0x011fe2000f8010ff */
[----:B------:R-:W-:Y:S01]  /*fe80*/  FFMA.FTZ R6, R9, R11, -R6 ;  /* 0x0000000b09067223 */ /* 0x000fe20000010806 */
[----:B------:R-:W-:Y:S01]  /*fe90*/  IADD3 R151, R75, R151, RZ ;  /* 0x000000974b977210 */ /* 0x000fe20007ffe0ff */
[----:B------:R-:W-:Y:S02]  /*fea0*/  FMUL.FTZ R8, R3, UR26 ;  /* 0x0000001a03087c20 */ /* 0x000fe40008410000 */
[----:B------:R-:W-:Y:S01]  /*feb0*/  FMUL.FTZ R9, R6, UR26 ;  /* 0x0000001a06097c20 */ /* 0x000fe20008410000 */
[----:B------:R-:W-:-:S05]  /*fec0*/  LEA.HI.X R5, R74, UR7, R151, 0x2, P0 ;  /* 0x000000074a057c11 */ /* 0x000fca00080f1497 */
[----:B------:R0:W-:Y:S02]  /*fed0*/  STG.E.64 desc[UR22][R4.64], R8 ;  /* 0x0000000804007986 */ /* 0x0001e4000c101b16 */
.L_x_2401:
[----:B------:R-:W-:Y:S05]  /*fee0*/  BSYNC B0 ;  /* 0x0000000000007941 */ /* 0x000fea0003800000 */
.L_x_2400:
        /* <DEDUP_REMOVED lines=9> */
.L_x_2255:
[----:B------:R-:W5:Y:S01]  /*ff80*/  LDC R6, c[0x0][0xc] ;  /* 0x00000300ff067b82 */ /* 0x000f620000000800 */
[----:B------:R-:W-:Y:S01]  /*ff90*/  ISETP.NE.AND P1, PT, R2, RZ, PT ;  /* 0x000000ff0200720c */ /* 0x000fe20003f25270 */
[----:B------:R-:W-:Y:S06]  /*ffa0*/  BSSY B0, `(.L_x_2403) ;  /* 0x0000011000007945 */ /* 0x000fec0003800000 */
[----:B------:R-:W1:Y:S08]  /*ffb0*/  LDC R7, c[0x0][0x10] ;  /* 0x00000400ff077b82 */ /* 0x000e700000000800 */
[----:B0---4-:R-:W0:Y:S01]  /*ffc0*/  LDC.64 R4, c[0x0][0x258] ;  /* 0x00009600ff047b82 */ /* 0x011e220000000a00 */
[----:B-----5:R-:W-:-:S02]  /*ffd0*/  ISETP.NE.AND P0, PT, R6, 0x1, PT ;  /* 0x000000010600780c */ /* 0x020fc40003f05270 */
[----:B-1----:R-:W-:-:S04]  /*ffe0*/  SHF.L.U32 R0, R7, 0x1, RZ ;  /* 0x0000000107007819 */ /* 0x002fc800000006ff */
        /* <DEDUP_REMOVED lines=12> */
.L_x_2404:
[----:B------:R-:W-:Y:S05]  /*100b0*/  BSYNC B0 ;  /* 0x0000000000007941 */ /* 0x000fea0003800000 */
.L_x_2403:
        /* <DEDUP_REMOVED lines=11> */
.L_x_2406:
[----:B------:R-:W4:Y:S04]  /*10170*/  LDG.E.STRONG.GPU R3, desc[UR22][R4.64] ;  /* 0x0000001604037981 */ /* 0x000f28000c1ef900 */
[----:B----4-:R-:W-:Y:S01]  /*10180*/  CCTL.IVALL ;  /* 0x00000000ff00798f */ /* 0x010fe20002000000 */
[----:B------:R-:W-:Y:S05]  /*10190*/  YIELD ;  /* 0x0000000000007946 */ /* 0x000fea0003800000 */
[----:B------:R-:W-:-:S13]  /*101a0*/  ISETP.NE.AND P0, PT, R3, R0, PT ;  /* 0x000000000300720c */ /* 0x000fda0003f05270 */
[----:B------:R-:W-:Y:S05]  /*101b0*/  @P0 BRA `(.L_x_2406) ;  /* 0xfffffffc00ec0947 */ /* 0x000fea000383ffff */
.L_x_2405:
        /* <DEDUP_REMOVED lines=11> */
[----:B------:R-:W-:Y:S01]  /*10270*/  IMAD.WIDE.U32 R4, R24, 0x3, RZ ;  /* 0x0000000318047825 */ /* 0x000fe200078e00ff */
[----:B------:R-:W-:Y:S01]  /*10280*/  LEA R3, R25, R25, 0x1 ;  /* 0x0000001919037211 */ /* 0x000fe200078e08ff */
[----:B--23--:R-:W0:Y:S01]  /*10290*/  LDC.64 R16, c[0x0][0x218] ;  /* 0x00008600ff107b82 */ /* 0x00ce220000000a00 */
[----:B------:R-:W-:Y:S01]  /*102a0*/  SHF.L.U64.HI R33, R27, 0x2, R29 ;  /* 0x000000021b217819 */ /* 0x000fe2000001021d */
[----:B------:R-:W-:Y:S01]  /*102b0*/  ULDC.64 UR4, c[0x0][0x268] ;  /* 0x00009a0000047ab9 */ /* 0x000fe20000000a00 */
[----:B------:R-:W-:-:S04]  /*102c0*/  IADD3 R3, R5, R3, RZ ;  /* 0x0000000305037210 */ /* 0x000fc80007ffe0ff */
[----:B------:R-:W-:Y:S01]  /*102d0*/  LEA.HI R4, P0, R3, R4, RZ, 0x1 ;  /* 0x0000000403047211 */ /* 0x000fe200078108ff */
[----:B------:R-:W1:Y:S03]  /*102e0*/  LDC.64 R18, c[0x0][0x220] ;  /* 0x00008800ff127b82 */ /* 0x000e660000000a00 */
[----:B------:R-:W-:-:S04]  /*102f0*/  IADD3.X R3, RZ, R3, RZ, P0, !PT ;  /* 0x00000003ff037210 */ /* 0x000fc800007fe4ff */
[--C-:B------:R-:W-:Y:S02]  /*10300*/  SHF.R.S64 R31, R4, 0x1, R3.reuse ;  /* 0x00000001041f7819 */ /* 0x100fe40000001003 */
[----:B------:R-:W-:Y:S02]  /*10310*/  SHF.R.S32.HI R4, RZ, 0x1, R3 ;  /* 0x00000001ff047819 */ /* 0x000fe40000011403 */
[----:B------:R-:W-:Y:S02]  /*10320*/  SHF.L.U64.HI R3, R24, 0x2, R25 ;  /* 0x0000000218037819 */ /* 0x000fe40000010219 */
[----:B------:R-:W-:-:S07]  /*10330*/  SHF.L.U64.HI R25, R31, 0x2, R4 ;  /* 0x000000021f197819 */ /* 0x000fce0000010204 */
.L_x_2407:
        /* <DEDUP_REMOVED lines=23> */
.L_x_2408:
        /* <DEDUP_REMOVED lines=13> */
.L_x_5159:


//--------------------- .text._Z35group_norm_nhwc_bwd_one_pass_kernelI11Fp32IOBf16WLi64ELi48ELi384EEv26Group_norm_nhwc_bwd_params --------------------------
	.section	.text._Z35group_norm_nhwc_bwd_one_pass_kernelI11Fp32IOBf16WLi64ELi48ELi384EEv26Group_norm_nhwc_bwd_params,"ax",@progbits
	.align	128
        .global         _Z35group_norm_nhwc_bwd_one_pass_kernelI11Fp32IOBf16WLi64ELi48ELi384EEv26Group_norm_nhwc_bwd_params
        .type           _Z35group_norm_nhwc_bwd_one_pass_kernelI11Fp32IOBf16WLi64ELi48ELi384EEv26Group_norm_nhwc_bwd_params,@function
        .size           _Z35group_norm_nhwc_bwd_one_pass_kernelI11Fp32IOBf16WLi64ELi48ELi384EEv26Group_norm_nhwc_bwd_params,(.L_x_5160 - _Z35group_norm_nhwc_bwd_one_pass_kernelI11Fp32IOBf16WLi64ELi48ELi384EEv26Group_norm_nhwc_bwd_params)
        .other          _Z35group_norm_nhwc_bwd_one_pass_kernelI11Fp32IOBf16WLi64ELi48ELi384EEv26Group_norm_nhwc_bwd_params,@"STO_CUDA_ENTRY STV_DEFAULT"
_Z35group_norm_nhwc_bwd_one_pass_kernelI11Fp32IOBf16WLi64ELi48ELi384EEv26Group_norm_nhwc_bwd_params:
.text._Z35group_norm_nhwc_bwd_one_pass_kernelI11Fp32IOBf16WLi64ELi48ELi384EEv26Group_norm_nhwc_bwd_params:
        /* <DEDUP_REMOVED lines=28> */
[----:B------:R-:W-:Y:S01]  /*01c0*/  UIADD3.X UR9, URZ, UR9, URZ, UP0, !UPT ;  /* 0x000000093f097290 */ /* 0x000fe200087fe43f */
[----:B------:R-:W-:-:S03]  /*01d0*/  ULDC.U8 UR18, c[0x0][0x2a4] ;  /* 0x0000a90000127ab9 */ /* 0x000fc60000000000 */
[----:B------:R-:W-:Y:S02]  /*01e0*/  USHF.R.S64 UR7, UR7, 0x1, UR9 ;  /* 0x0000000107077899 */ /* 0x000fe40008001009 */
[----:B------:R-:W-:Y:S01]  /*01f0*/  USHF.R.S32.HI UR9, URZ, 0x1, UR9 ;  /* 0x000000013f097899 */ /* 0x000fe20008011409 */
[----:B0-----:R-:W-:Y:S01]  /*0200*/  IMAD R44, R44, UR13, R3 ;  /* 0x0000000d2c2c7c24 */ /* 0x001fe2000f8e0203 */
[----:B------:R-:W-:Y:S02]  /*0210*/  SHF.R.S32.HI R3, RZ, 0x1f, R46 ;  /* 0x0000001fff037819 */ /* 0x000fe4000001142e */
[----:B------:R-:W-:Y:S02]  /*0220*/  USHF.L.U64.HI UR9, UR7, 0x2, UR9 ;  /* 0x0000000207097899 */ /* 0x000fe40008010209 */
[----:B------:R-:W-:Y:S02]  /*0230*/  ISETP.GE.U32.AND P1, PT, R44, UR16, PT ;  /* 0x000000102c007c0c */ /* 0x000fe4000bf26070 */
        /* <DEDUP_REMOVED lines=8> */
[----:B------:R-:W-:Y:S01]  /*02c0*/  LEA R38, R3, UR4, 0x3 ;  /* 0x0000000403267c11 */ /* 0x000fe2000f8e18ff */
[----:B-1----:R-:W-:-:S10]  /*02d0*/  UMOV UR4, URZ ;  /* 0x0000003f00047c82 */ /* 0x002fd40008000000 */
.L_x_2444:
[----:B012---:R-:W0:Y:S01]  /*02e0*/  LDC R6, c[0x0][0x2a0] ;  /* 0x0000a800ff067b82 */ /* 0x007e220000000800 */
[----:B------:R-:W-:Y:S01]  /*02f0*/  ISETP.LE.AND P3, PT, RZ, UR12, PT ;  /* 0x0000000cff007c0c */ /* 0x000fe2000bf63270 */
[----:B------:R-:W-:Y:S01]  /*0300*/  ULDC.64 UR10, c[0x0][0x298] ;  /* 0x0000a600000a7ab9 */ /* 0x000fe20000000a00 */
[C---:B------:R-:W-:Y:S01]  /*0310*/  IADD3 R16, R44.reuse, 0x10, RZ ;  /* 0x000000102c107810 */ /* 0x040fe20007ffe0ff */
[----:B------:R-:W-:Y:S01]  /*0320*/  ULDC.64 UR16, c[0x0][0x290] ;  /* 0x0000a40000107ab9 */ /* 0x000fe20000000a00 */
[C---:B------:R-:W-:Y:S02]  /*0330*/  IADD3 R15, R44.reuse, 0x20, RZ ;  /* 0x000000202c0f7810 */ /* 0x040fe40007ffe0ff */
[----:B------:R-:W-:Y:S01]  /*0340*/  SHF.R.S32.HI R23, RZ, 0x1f, R16 ;  /* 0x0000001fff177819 */ /* 0x000fe20000011410 */
[----:B------:R-:W1:Y:S01]  /*0350*/  @P1 LDC.64 R8, c[0x0][0x230] ;  /* 0x00008c00ff081b82 */ /* 0x000e620000000a00 */
[----:B------:R-:W-:Y:S02]  /*0360*/  IADD3 R14, R44, 0x30, RZ ;  /* 0x000000302c0e7810 */ /* 0x000fe40007ffe0ff */
[----:B------:R-:W-:-:S02]  /*0370*/  SHF.R.S32.HI R19, RZ, 0x1f, R15 ;  /* 0x0000001fff137819 */ /* 0x000fc4000001140f */
[----:B------:R-:W-:-:S03]  /*0380*/  SHF.R.S32.HI R17, RZ, 0x1f, R14 ;  /* 0x0000001fff117819 */ /* 0x000fc6000001140e */
[----:B---3--:R-:W2:Y:S01]  /*0390*/  @P1 LDC.64 R10, c[0x0][0x228] ;  /* 0x00008a00ff0a1b82 */ /* 0x008ea20000000a00 */
[----:B0-----:R-:W-:-:S04]  /*03a0*/  IABS R5, R6 ;  /* 0x0000000600057213 */ /* 0x001fc80000000000 */
[----:B------:R-:W0:Y:S08]  /*03b0*/  I2F.RP R0, R5 ;  /* 0x0000000500007306 */ /* 0x000e300000209400 */
[----:B0-----:R-:W0:Y:S02]  /*03c0*/  MUFU.RCP R0, R0 ;  /* 0x0000000000007308 */ /* 0x001e240000001000 */
[----:B0-----:R-:W-:-:S06]  /*03d0*/  IADD3 R2, R0, 0xffffffe, RZ ;  /* 0x0ffffffe00027810 */ /* 0x001fcc0007ffe0ff */
[----:B------:R0:W3:Y:S02]  /*03e0*/  F2I.FTZ.U32.TRUNC.NTZ R3, R2 ;  /* 0x0000000200037305 */ /* 0x0000e4000021f000 */
[----:B0-----:R-:W-:Y:S01]  /*03f0*/  HFMA2.MMA R2, -RZ, RZ, 0, 0 ;  /* 0x00000000ff027435 */ /* 0x001fe200000001ff */
[----:B---3--:R-:W-:-:S05]  /*0400*/  IADD3 R4, RZ, -R3, RZ ;  /* 0x80000003ff047210 */ /* 0x008fca0007ffe0ff */
[----:B------:R-:W-:Y:S01]  /*0410*/  IMAD R7, R4, R5, RZ ;  /* 0x0000000504077224 */ /* 0x000fe200078e02ff */
[----:B------:R-:W-:-:S03]  /*0420*/  IABS R4, UR12 ;  /* 0x0000000c00047c13 */ /* 0x000fc60008000000 */
[----:B------:R-:W-:Y:S01]  /*0430*/  IMAD.HI.U32 R3, R3, R7, R2 ;  /* 0x0000000703037227 */ /* 0x000fe200078e0002 */
[----:B------:R-:W-:Y:S02]  /*0440*/  LOP3.LUT R2, R6, UR12, RZ, 0x3c, !PT ;  /* 0x0000000c06027c12 */ /* 0x000fe4000f8e3cff */
[----:B------:R-:W-:Y:S02]  /*0450*/  SHF.R.S32.HI R7, RZ, 0x1f, R45 ;  /* 0x0000001fff077819 */ /* 0x000fe4000001142d */
        /* <DEDUP_REMOVED lines=20> */
[----:B------:R-:W0:Y:S01]  /*05a0*/  @P1 LDC.64 R2, c[0x0][0x288] ;  /* 0x0000a200ff021b82 */ /* 0x000e220000000a00 */
[----:B------:R-:W-:Y:S01]  /*05b0*/  IMAD R0, R37, 0x30, RZ ;  /* 0x0000003025007824 */ /* 0x000fe200078e02ff */
[----:B------:R-:W-:-:S02]  /*05c0*/  SHF.R.S32.HI R4, RZ, 0x1f, R5 ;  /* 0x0000001fff047819 */ /* 0x000fc40000011405 */
[----:B------:R-:W-:Y:S02]  /*05d0*/  ISETP.GE.AND.EX P0, PT, R23, UR17, PT, P0 ;  /* 0x0000001117007c0c */ /* 0x000fe4000bf06300 */
[----:B------:R-:W-:Y:S01]  /*05e0*/  IADD3 R48, P3, R45, R0, RZ ;  /* 0x000000002d307210 */ /* 0x000fe20007f7e0ff */
[----:B------:R-:W-:Y:S01]  /*05f0*/  IMAD R4, R4, UR10, RZ ;  /* 0x0000000a04047c24 */ /* 0x000fe2000f8e02ff */
[----:B------:R-:W-:Y:S02]  /*0600*/  ISETP.GE.U32.AND P2, PT, R15, UR16, PT ;  /* 0x000000100f007c0c */ /* 0x000fe4000bf46070 */
[----:B------:R-:W-:Y:S01]  /*0610*/  LEA.HI.X.SX32 R49, R0, R7, 0x1, P3 ;  /* 0x0000000700317211 */ /* 0x000fe200018f0eff */
[C---:B------:R-:W-:Y:S01]  /*0620*/  IMAD R51, R5.reuse, UR11, R4 ;  /* 0x0000000b05337c24 */ /* 0x040fe2000f8e0204 */
[----:B------:R-:W-:Y:S02]  /*0630*/  ISETP.GT.U32.OR P0, PT, R46, 0x17f, P0 ;  /* 0x0000017f2e00780c */ /* 0x000fe40000704470 */
[----:B------:R-:W-:Y:S01]  /*0640*/  ISETP.GE.U32.AND P3, PT, R14, UR16, PT ;  /* 0x000000100e007c0c */ /* 0x000fe2000bf66070 */
[----:B------:R-:W-:Y:S01]  /*0650*/  IMAD.WIDE.U32 R48, R5, UR10, R48 ;  /* 0x0000000a05307c25 */ /* 0x000fe2000f8e0030 */
[----:B------:R-:W-:Y:S01]  /*0660*/  SHF.R.S32.HI R5, RZ, 0x1f, R44 ;  /* 0x0000001fff057819 */ /* 0x000fe2000001142c */
[----:B------:R-:W-:Y:S01]  /*0670*/  ULDC.64 UR10, c[0x0][0x248] ;  /* 0x00009200000a7ab9 */ /* 0x000fe20000000a00 */
[----:B------:R-:W-:Y:S01]  /*0680*/  ISETP.GE.AND.EX P2, PT, R19, UR17, PT, P2 ;  /* 0x0000001113007c0c */ /* 0x000fe2000bf46320 */
[----:B------:R-:W-:Y:S01]  /*0690*/  UIMAD.WIDE UR10, UR12, 0x8, UR10 ;  /* 0x000000080c0a78a5 */ /* 0x000fe2000f8e020a */
[----:B------:R-:W-:-:S02]  /*06a0*/  IADD3 R51, R49, R51, RZ ;  /* 0x0000003331337210 */ /* 0x000fc40007ffe0ff */
[----:B------:R-:W-:Y:S01]  /*06b0*/  @P1 MOV R50, R48 ;  /* 0x0000003000321202 */ /* 0x000fe20000000f00 */
[-C--:B0-----:R-:W-:Y:S01]  /*06c0*/  @P1 IMAD R4, R5, R2.reuse, RZ ;  /* 0x0000000205041224 */ /* 0x081fe200078e02ff */
[----:B------:R-:W-:Y:S01]  /*06d0*/  ISETP.GE.AND.EX P3, PT, R17, UR17, PT, P3 ;  /* 0x0000001111007c0c */ /* 0x000fe2000bf66330 */
[----:B------:R-:W0:Y:S02]  /*06e0*/  @!P0 LDC.64 R12, c[0x0][0x288] ;  /* 0x0000a200ff0c8b82 */ /* 0x000e240000000a00 */
[----:B------:R-:W-:Y:S01]  /*06f0*/  @P1 IMAD.WIDE.U32 R20, R44, R2, R50 ;  /* 0x000000022c141225 */ /* 0x000fe200078e0032 */
[----:B------:R-:W-:Y:S02]  /*0700*/  MOV R2, UR10 ;  /* 0x0000000a00027c02 */ /* 0x000fe40008000f00 */
[----:B------:R-:W-:Y:S01]  /*0710*/  ISETP.GT.U32.OR P2, PT, R46, 0x17f, P2 ;  /* 0x0000017f2e00780c */ /* 0x000fe20001744470 */
[----:B------:R-:W-:Y:S01]  /*0720*/  @P1 IMAD R25, R44, R3, R4 ;  /* 0x000000032c191224 */ /* 0x000fe200078e0204 */
[----:B------:R-:W-:-:S02]  /*0730*/  MOV R3, UR11 ;  /* 0x0000000b00037c02 */ /* 0x000fc40008000f00 */
[----:B------:R-:W-:Y:S01]  /*0740*/  ISETP.GT.U32.OR P3, PT, R46, 0x17f, P3 ;  /* 0x0000017f2e00780c */ /* 0x000fe20001f64470 */
[----:B------:R-:W3:Y:S01]  /*0750*/  @!P0 LDC.64 R26, c[0x0][0x230] ;  /* 0x00008c00ff1a8b82 */ /* 0x000ee20000000a00 */
[----:B------:R-:W-:Y:S02]  /*0760*/  @P1 IADD3 R25, R21, R25, RZ ;  /* 0x0000001915191210 */ /* 0x000fe40007ffe0ff */
[----:B------:R-:W4:Y:S01]  /*0770*/  LDG.E.64 R2, desc[UR14][R2.64] ;  /* 0x0000000e02027981 */ /* 0x000f22000c1e1b00 */
[C---:B------:R-:W-:Y:S02]  /*0780*/  @P1 SHF.L.U32 R21, R20.reuse, 0x2, RZ ;  /* 0x0000000214151819 */ /* 0x040fe400000006ff */
[----:B------:R-:W-:Y:S02]  /*0790*/  @P1 SHF.L.U64.HI R18, R20, 0x2, R25 ;  /* 0x0000000214121819 */ /* 0x000fe40000010219 */
[----:B------:R-:W3:Y:S01]  /*07a0*/  @!P2 LDC.64 R6, c[0x0][0x288] ;  /* 0x0000a200ff06ab82 */ /* 0x000ee20000000a00 */
[----:B0-----:R-:W-:-:S07]  /*07b0*/  @!P0 IMAD R23, R23, R12, RZ ;  /* 0x0000000c17178224 */ /* 0x001fce00078e02ff */
[----:B------:R-:W0:Y:S01]  /*07c0*/  @!P3 LDC.64 R4, c[0x0][0x288] ;  /* 0x0000a200ff04bb82 */ /* 0x000e220000000a00 */
[C---:B-1----:R-:W-:Y:S02]  /*07d0*/  @P1 IADD3 R8, P4, R21.reuse, R8, RZ ;  /* 0x0000000815081210 */ /* 0x042fe40007f9e0ff */
[----:B--2---:R-:W-:Y:S02]  /*07e0*/  @P1 IADD3 R10, P5, R21, R10, RZ ;  /* 0x0000000a150a1210 */ /* 0x004fe40007fbe0ff */
[----:B------:R-:W-:-:S03]  /*07f0*/  @!P0 MOV R20, R48 ;  /* 0x0000003000148202 */ /* 0x000fc60000000f00 */
[----:B------:R-:W1:Y:S01]  /*0800*/  @!P0 LDC.64 R28, c[0x0][0x228] ;  /* 0x00008a00ff1c8b82 */ /* 0x000e620000000a00 */
[----:B------:R-:W-:Y:S01]  /*0810*/  @!P0 MOV R21, R51 ;  /* 0x0000003300158202 */ /* 0x000fe20000000f00 */
[C---:B------:R-:W-:Y:S02]  /*0820*/  @!P0 IMAD R33, R16.reuse, R13, R23 ;  /* 0x0000000d10218224 */ /* 0x040fe400078e0217 */
[----:B------:R-:W-:-:S04]  /*0830*/  @!P0 IMAD.WIDE.U32 R12, R16, R12, R20 ;  /* 0x0000000c100c8225 */ /* 0x000fc800078e0014 */
[----:B------:R-:W2:Y:S01]  /*0840*/  @!P2 LDC.64 R30, c[0x0][0x230] ;  /* 0x00008c00ff1eab82 */ /* 0x000ea20000000a00 */
[----:B---3--:R-:W-:Y:S01]  /*0850*/  @!P2 IMAD R16, R19, R6, RZ ;  /* 0x000000061310a224 */ /* 0x008fe200078e02ff */
[C---:B------:R-:W-:Y:S02]  /*0860*/  @P1 IADD3.X R9, R18.reuse, R9, RZ, P4, !PT ;  /* 0x0000000912091210 */ /* 0x040fe400027fe4ff */
[----:B------:R-:W-:Y:S01]  /*0870*/  @P1 IADD3.X R11, R18, R11, RZ, P5, !PT ;  /* 0x0000000b120b1210 */ /* 0x000fe20002ffe4ff */
[----:B------:R-:W-:-:S03]  /*0880*/  @!P2 IMAD R19, R15, R7, R16 ;  /* 0x000000070f13a224 */ /* 0x000fc600078e0210 */
[----:B------:R-:W3:Y:S01]  /*0890*/  @!P3 LDC.64 R24, c[0x0][0x230] ;  /* 0x00008c00ff18bb82 */ /* 0x000ee20000000a00 */
[----:B0-----:R-:W-:Y:S01]  /*08a0*/  @!P3 IMAD R18, R17, R4, RZ ;  /* 0x000000041112b224 */ /* 0x001fe200078e02ff */
[----:B------:R-:W-:Y:S02]  /*08b0*/  @!P2 MOV R16, R48 ;  /* 0x000000300010a202 */ /* 0x000fe40000000f00 */
[----:B------:R-:W-:-:S04]  /*08c0*/  @!P2 MOV R17, R51 ;  /* 0x000000330011a202 */ /* 0x000fc80000000f00 */
[----:B------:R-:W0:Y:S01]  /*08d0*/  @!P3 LDC.64 R20, c[0x0][0x228] ;  /* 0x00008a00ff14bb82 */ /* 0x000e220000000a00 */
[----:B------:R-:W-:Y:S01]  /*08e0*/  @!P0 IADD3 R33, R13, R33, RZ ;  /* 0x000000210d218210 */ /* 0x000fe20007ffe0ff */
[----:B------:R-:W-:-:S06]  /*08f0*/  @!P2 IMAD.WIDE.U32 R6, R15, R6, R16 ;  /* 0x000000060f06a225 */ /* 0x000fcc00078e0010 */
[----:B------:R-:W0:Y:S01]  /*0900*/  @!P2 LDC.64 R22, c[0x0][0x228] ;  /* 0x00008a00ff16ab82 */ /* 0x000e220000000a00 */
[----:B------:R-:W-:Y:S02]  /*0910*/  @!P0 SHF.L.U32 R13, R12, 0x2, RZ ;  /* 0x000000020c0d8819 */ /* 0x000fe400000006ff */
[----:B------:R-:W-:Y:S02]  /*0920*/  @!P3 MOV R16, R48 ;  /* 0x000000300010b202 */ /* 0x000fe40000000f00 */
[----:B------:R-:W-:Y:S01]  /*0930*/  @!P3 MOV R17, R51 ;  /* 0x000000330011b202 */ /* 0x000fe20000000f00 */
[----:B------:R-:W-:Y:S01]  /*0940*/  @!P3 IMAD R15, R14, R5, R18 ;  /* 0x000000050e0fb224 */ /* 0x000fe200078e0212 */
[----:B------:R-:W-:Y:S02]  /*0950*/  @!P0 SHF.L.U64.HI R12, R12, 0x2, R33 ;  /* 0x000000020c0c8819 */ /* 0x000fe40000010221 */
[C---:B------:R-:W-:Y:S01]  /*0960*/  @!P0 IADD3 R26, P4, R13.reuse, R26, RZ ;  /* 0x0000001a0d1a8210 */ /* 0x040fe20007f9e0ff */
[----:B------:R-:W-:Y:S01]  /*0970*/  @!P3 IMAD.WIDE.U32 R4, R14, R4, R16 ;  /* 0x000000040e04b225 */ /* 0x000fe200078e0010 */
[----:B-1----:R-:W-:-:S02]  /*0980*/  @!P0 IADD3 R28, P5, R13, R28, RZ ;  /* 0x0000001c0d1c8210 */ /* 0x002fc40007fbe0ff */
[----:B------:R-:W-:Y:S02]  /*0990*/  @!P2 IADD3 R7, R7, R19, RZ ;  /* 0x000000130707a210 */ /* 0x000fe40007ffe0ff */
[----:B------:R-:W-:Y:S02]  /*09a0*/  @!P2 SHF.L.U32 R13, R6, 0x2, RZ ;  /* 0x00000002060da819 */ /* 0x000fe400000006ff */
[C---:B------:R-:W-:Y:S02]  /*09b0*/  @!P0 IADD3.X R27, R12.reuse, R27, RZ, P4, !PT ;  /* 0x0000001b0c1b8210 */ /* 0x040fe400027fe4ff */
[----:B------:R-:W-:Y:S02]  /*09c0*/  @!P0 IADD3.X R29, R12, R29, RZ, P5, !PT ;  /* 0x0000001d0c1d8210 */ /* 0x000fe40002ffe4ff */
[----:B------:R-:W-:Y:S02]  /*09d0*/  @!P2 SHF.L.U64.HI R12, R6, 0x2, R7 ;  /* 0x00000002060ca819 */ /* 0x000fe40000010207 */
[----:B------:R-:W-:-:S02]  /*09e0*/  @!P3 IADD3 R7, R5, R15, RZ ;  /* 0x0000000f0507b210 */ /* 0x000fc40007ffe0ff */
[----:B--2---:R-:W-:Y:S02]  /*09f0*/  @!P2 IADD3 R30, P5, R13, R30, RZ ;  /* 0x0000001e0d1ea210 */ /* 0x004fe40007fbe0ff */
[----:B------:R-:W-:Y:S02]  /*0a00*/  @!P3 SHF.L.U32 R5, R4, 0x2, RZ ;  /* 0x000000020405b819 */ /* 0x000fe400000006ff */
[----:B------:R-:W-:Y:S02]  /*0a10*/  @!P2 IADD3.X R31, R12, R31, RZ, P5, !PT ;  /* 0x0000001f0c1fa210 */ /* 0x000fe40002ffe4ff */
[----:B------:R-:W-:Y:S02]  /*0a20*/  CS2R R18, SRZ ;  /* 0x0000000000127805 */ /* 0x000fe4000001ff00 */
[----:B------:R-:W-:Y:S02]  /*0a30*/  @!P3 SHF.L.U64.HI R6, R4, 0x2, R7 ;  /* 0x000000020406b819 */ /* 0x000fe40000010207 */
[----:B---3--:R-:W-:-:S02]  /*0a40*/  @!P3 IADD3 R24, P4, R5, R24, RZ ;  /* 0x000000180518b210 */ /* 0x008fc40007f9e0ff */
[----:B0-----:R-:W-:Y:S02]  /*0a50*/  @!P3 IADD3 R20, P5, R5, R20, RZ ;  /* 0x000000140514b210 */ /* 0x001fe40007fbe0ff */
[----:B------:R-:W-:Y:S02]  /*0a60*/  CS2R R4, SRZ ;  /* 0x0000000000047805 */ /* 0x000fe4000001ff00 */
[----:B------:R-:W-:Y:S01]  /*0a70*/  @!P2 IADD3 R22, P6, R13, R22, RZ ;  /* 0x000000160d16a210 */ /* 0x000fe20007fde0ff */
[----:B------:R0:W5:Y:S01]  /*0a80*/  @P1 LDG.E.64 R18, desc[UR14][R8.64] ;  /* 0x0000000e08121981 */ /* 0x000162000c1e1b00 */
[----:B------:R-:W-:Y:S02]  /*0a90*/  CS2R R14, SRZ ;  /* 0x00000000000e7805 */ /* 0x000fe4000001ff00 */
[----:B------:R-:W-:Y:S01]  /*0aa0*/  @!P2 IADD3.X R23, R12, R23, RZ, P6, !PT ;  /* 0x000000170c17a210 */ /* 0x000fe200037fe4ff */
[----:B------:R1:W5:Y:S01]  /*0ab0*/  @P1 LDG.E.64 R4, desc[UR14][R10.64] ;  /* 0x0000000e0a041981 */ /* 0x000362000c1e1b00 */
[----:B------:R-:W-:-:S02]  /*0ac0*/  CS2R R12, SRZ ;  /* 0x00000000000c7805 */ /* 0x000fc4000001ff00 */
[C---:B------:R-:W-:Y:S02]  /*0ad0*/  @!P3 IADD3.X R25, R6.reuse, R25, RZ, P4, !PT ;  /* 0x000000190619b210 */ /* 0x040fe400027fe4ff */
[----:B------:R-:W-:Y:S01]  /*0ae0*/  @!P3 IADD3.X R21, R6, R21, RZ, P5, !PT ;  /* 0x000000150615b210 */ /* 0x000fe20002ffe4ff */
[----:B------:R2:W5:Y:S01]  /*0af0*/  @!P2 LDG.E.64 R14, desc[UR14][R30.64] ;  /* 0x0000000e1e0ea981 */ /* 0x000562000c1e1b00 */
[----:B0-----:R-:W-:-:S03]  /*0b00*/  CS2R R8, SRZ ;  /* 0x0000000000087805 */ /* 0x001fc6000001ff00 */
[----:B------:R2:W5:Y:S01]  /*0b10*/  @!P3 LDG.E.64 R12, desc[UR14][R24.64] ;  /* 0x0000000e180cb981 */ /* 0x000562000c1e1b00 */
[----:B-1----:R-:W-:-:S03]  /*0b20*/  CS2R R10, SRZ ;  /* 0x00000000000a7805 */ /* 0x002fc6000001ff00 */
[----:B------:R2:W5:Y:S04]  /*0b30*/  @!P2 LDG.E.64 R8, desc[UR14][R22.64] ;  /* 0x0000000e1608a981 */ /* 0x000568000c1e1b00 */
[----:B------:R2:W5:Y:S01]  /*0b40*/  @!P3 LDG.E.64 R10, desc[UR14][R20.64] ;  /* 0x0000000e140ab981 */ /* 0x000562000c1e1b00 */
[----:B------:R-:W-:Y:S02]  /*0b50*/  CS2R R16, SRZ ;  /* 0x0000000000107805 */ /* 0x000fe4000001ff00 */
[----:B------:R-:W-:-:S04]  /*0b60*/  CS2R R6, SRZ ;  /* 0x0000000000067805 */ /* 0x000fc8000001ff00 */
[----:B------:R2:W5:Y:S04]  /*0b70*/  @!P0 LDG.E.64 R16, desc[UR14][R26.64] ;  /* 0x0000000e1a108981 */ /* 0x000568000c1e1b00 */
[----:B------:R2:W5:Y:S01]  /*0b80*/  @!P0 LDG.E.64 R6, desc[UR14][R28.64] ;  /* 0x0000000e1c068981 */ /* 0x000562000c1e1b00 */
[----:B------:R-:W-:Y:S01]  /*0b90*/  UMOV UR16, 0x3f800000 ;  /* 0x3f80000000107882 */ /* 0x000fe20000000000 */
[----:B------:R-:W-:Y:S01]  /*0ba0*/  BSSY B0, `(.L_x_2410) ;  /* 0x000001e000007945 */ /* 0x000fe20003800000 */
[----:B------:R-:W-:Y:S02]  /*0bb0*/  CS2R R42, SRZ ;  /* 0x00000000002a7805 */ /* 0x000fe4000001ff00 */
[----:B------:R-:W-:Y:S01]  /*0bc0*/  CS2R R40, SRZ ;  /* 0x0000000000287805 */ /* 0x000fe2000001ff00 */
[----:B----4-:R-:W-:-:S05]  /*0bd0*/  FFMA.FTZ R3, -R2, R2, R3 ;  /* 0x0000000202037223 */ /* 0x010fca0000010103 */
        /* <DEDUP_REMOVED lines=9> */
[----:B--2---:R-:W-:Y:S05]  /*0c70*/  @P0 BRA `(.L_x_2411) ;  /* 0x0000000000400947 */ /* 0x004fea0003800000 */
        /* <DEDUP_REMOVED lines=16> */
.L_x_2411:
[----:B------:R-:W-:Y:S05]  /*0d80*/  BSYNC B0 ;  /* 0x0000000000007941 */ /* 0x000fea0003800000 */
.L_x_2410:
[----:B------:R-:W-:Y:S01]  /*0d90*/  ISETP.NE.AND P4, PT, RZ, UR18, PT ;  /* 0x00000012ff007c0c */ /* 0x000fe2000bf85270 */
[C---:B-----5:R-:W-:Y:S01]  /*0da0*/  FADD.FTZ R36, -R2.reuse, R18 ;  /* 0x0000001202247221 */ /* 0x060fe20000010100 */
[C---:B------:R-:W-:Y:S01]  /*0db0*/  FADD.FTZ R35, -R2.reuse, R19 ;  /* 0x0000001302237221 */ /* 0x040fe20000010100 */
[C---:B------:R-:W-:Y:S01]  /*0dc0*/  FADD.FTZ R33, -R2.reuse, R17 ;  /* 0x0000001102217221 */ /* 0x040fe20000010100 */
[----:B------:R-:W-:Y:S01]  /*0dd0*/  FADD.FTZ R34, -R2, R16 ;  /* 0x0000001002227221 */ /* 0x000fe20000010100 */
[----:B------:R-:W-:Y:S01]  /*0de0*/  MOV R19, R4 ;  /* 0x0000000400137202 */ /* 0x000fe20000000f00 */
        /* <DEDUP_REMOVED lines=23> */
.L_x_2412:
        /* <DEDUP_REMOVED lines=26> */
.L_x_2413:
[----:B------:R-:W-:Y:S01]  /*1100*/  FFMA.FTZ R23, R35, R0, R20 ;  /* 0x0000000023177223 */ /* 0x000fe20000010014 */
[----:B------:R-:W-:Y:S01]  /*1110*/  FMUL.FTZ R21, R17, R43 ;  /* 0x0000002b11157220 */ /* 0x000fe20000410000 */
[----:B------:R-:W-:Y:S01]  /*1120*/  FADD.FTZ R0, R0, R3 ;  /* 0x0000000300007221 */ /* 0x000fe20000010000 */
[----:B------:R-:W-:Y:S01]  /*1130*/  FADD.FTZ R32, -R2, R14 ;  /* 0x0000000e02207221 */ /* 0x000fe20000010100 */
[----:B------:R-:W-:Y:S01]  /*1140*/  MOV R14, R8 ;  /* 0x00000008000e7202 */ /* 0x000fe20000000f00 */
[----:B------:R-:W-:Y:S01]  /*1150*/  FFMA.FTZ R20, R34, R21, R23 ;  /* 0x0000001522147223 */ /* 0x000fe20000010017 */
[----:B------:R-:W-:Y:S01]  /*1160*/  FADD.FTZ R3, R0, R21 ;  /* 0x0000001500037221 */ /* 0x000fe20000010000 */
[----:B------:R-:W-:Y:S01]  /*1170*/  FADD.FTZ R0, -R2, R15 ;  /* 0x0000000f02007221 */ /* 0x000fe20000010100 */
[----:B------:R-:W-:Y:S01]  /*1180*/  MOV R15, R9 ;  /* 0x00000009000f7202 */ /* 0x000fe20000000f00 */
        /* <DEDUP_REMOVED lines=22> */
.L_x_2414:
[----:B------:R-:W-:Y:S01]  /*12f0*/  FFMA.FTZ R23, R33, R22, R20 ;  /* 0x0000001621177223 */ /* 0x000fe20000010014 */
[----:B------:R-:W-:Y:S01]  /*1300*/  FADD.FTZ R22, R22, R3 ;  /* 0x0000000316167221 */ /* 0x000fe20000010000 */
[----:B------:R-:W-:Y:S01]  /*1310*/  FMUL.FTZ R21, R14, R43 ;  /* 0x0000002b0e157220 */ /* 0x000fe20000410000 */
[C---:B------:R-:W-:Y:S01]  /*1320*/  FADD.FTZ R3, -R2.reuse, R12 ;  /* 0x0000000c02037221 */ /* 0x040fe20000010100 */
[----:B------:R-:W-:Y:S02]  /*1330*/  FADD.FTZ R20, -R2, R13 ;  /* 0x0000000d02147221 */ /* 0x000fe40000010100 */
[----:B------:R-:W-:Y:S01]  /*1340*/  FFMA.FTZ R13, R32, R21, R23 ;  /* 0x00000015200d7223 */ /* 0x000fe20000010017 */
[----:B------:R-:W-:Y:S01]  /*1350*/  FADD.FTZ R12, R22, R21 ;  /* 0x00000015160c7221 */ /* 0x000fe20000010000 */
[----:B------:R-:W-:Y:S01]  /*1360*/  FMUL.FTZ R2, R3, UR16 ;  /* 0x0000001003027c20 */ /* 0x000fe20008410000 */
[----:B------:R-:W-:Y:S01]  /*1370*/  MOV R22, R10 ;  /* 0x0000000a00167202 */ /* 0x000fe20000000f00 */
[----:B------:R-:W-:Y:S01]  /*1380*/  FMUL.FTZ R21, R15, R40 ;  /* 0x000000280f157220 */ /* 0x000fe20000410000 */
[----:B------:R-:W-:Y:S01]  /*1390*/  MOV R23, R11 ;  /* 0x0000000b00177202 */ /* 0x000fe20000000f00 */
        /* <DEDUP_REMOVED lines=20> */
.L_x_2415:
        /* <DEDUP_REMOVED lines=17> */
[----:B------:R-:W-:Y:S01]  /*15f0*/  FFMA.FTZ R25, R34, R17, R25 ;  /* 0x0000001122197223 */ /* 0x000fe20000010019 */
[----:B------:R-:W2:Y:S01]  /*1600*/  SHFL.DOWN PT, R20, R13, 0x1, 0x1f ;  /* 0x08201f000d147f89 */ /* 0x000ea200000e0000 */
[----:B------:R-:W-:Y:S01]  /*1610*/  UIADD3 UR10, UR11, 0x80, URZ ;  /* 0x000000800b0a7890 */ /* 0x000fe2000fffe03f */
[----:B------:R-:W-:Y:S01]  /*1620*/  FFMA.FTZ R17, R33, R16, R18 ;  /* 0x0000001021117223 */ /* 0x000fe20000010012 */
[----:B------:R-:W-:Y:S01]  /*1630*/  FADD.FTZ R24, R19, R16 ;  /* 0x0000001013187221 */ /* 0x000fe20000010000 */
[----:B------:R-:W-:Y:S01]  /*1640*/  FADD.FTZ R27, R27, R14 ;  /* 0x0000000e1b1b7221 */ /* 0x000fe20000010000 */
[----:B------:R-:W-:Y:S01]  /*1650*/  FFMA.FTZ R25, R32, R14, R25 ;  /* 0x0000000e20197223 */ /* 0x000fe20000010019 */
[----:B------:R-:W-:Y:S01]  /*1660*/  FFMA.FTZ R14, R0, R15, R17 ;  /* 0x0000000f000e7223 */ /* 0x000fe20000010011 */
[----:B------:R-:W-:Y:S01]  /*1670*/  ISETP.NE.AND P2, PT, R46, RZ, PT ;  /* 0x000000ff2e00720c */ /* 0x000fe20003f45270 */
[----:B------:R-:W-:Y:S01]  /*1680*/  FADD.FTZ R24, R24, R15 ;  /* 0x0000000f18187221 */ /* 0x000fe20000010000 */
        /* <DEDUP_REMOVED lines=26> */
[----:B------:R-:W-:Y:S01]  /*1830*/  FADD.FTZ R23, R24, R23 ;  /* 0x0000001718177221 */ /* 0x000fe20000010000 */
[----:B-1----:R-:W-:Y:S01]  /*1840*/  @!P0 FADD.FTZ R13, R13, R20 ;  /* 0x000000140d0d8221 */ /* 0x002fe20000010000 */
[----:B------:R-:W-:Y:S01]  /*1850*/  ISETP.NE.AND P0, PT, R39, RZ, PT ;  /* 0x000000ff2700720c */ /* 0x000fe20003f05270 */
[----:B------:R-:W-:Y:S01]  /*1860*/  FFMA.FTZ R20, R2, R22, R25 ;  /* 0x0000001602147223 */ /* 0x000fe20000010019 */
[----:B------:R-:W-:-:S05]  /*1870*/  FADD.FTZ R22, R27, R22 ;  /* 0x000000161b167221 */ /* 0x000fca0000010000 */
[----:B------:R0:W-:Y:S06]  /*1880*/  STS.128 [R47], R20 ;  /* 0x000000142f007388 */ /* 0x0001ec0000000c00 */
        /* <DEDUP_REMOVED lines=8> */
[----:B------:R-:W-:-:S02]  /*1910*/  FADD.FTZ R28, R13, R15 ;  /* 0x0000000f0d1c7221 */ /* 0x000fc40000010000 */
[----:B0-----:R-:W0:Y:S01]  /*1920*/  LDS.128 R12, [UR10+0x40] ;  /* 0x0000400aff0c7984 */ /* 0x001e220008000c00 */
[----:B--2---:R-:W-:Y:S01]  /*1930*/  FADD.FTZ R29, R29, R24 ;  /* 0x000000181d1d7221 */ /* 0x004fe20000010000 */
[----:B------:R-:W-:-:S03]  /*1940*/  FADD.FTZ R28, R28, R25 ;  /* 0x000000191c1c7221 */ /* 0x000fc60000010000 */
[----:B------:R-:W-:Y:S01]  /*1950*/  FADD.FTZ R29, R29, R26 ;  /* 0x0000001a1d1d7221 */ /* 0x000fe20000010000 */
[----:B------:R-:W-:Y:S02]  /*1960*/  FADD.FTZ R28, R28, R27 ;  /* 0x0000001b1c1c7221 */ /* 0x000fe40000010000 */
[----:B------:R-:W1:Y:S01]  /*1970*/  LDS.128 R24, [UR10+0x50] ;  /* 0x0000500aff187984 */ /* 0x000e620008000c00 */
[----:B---3--:R-:W-:Y:S01]  /*1980*/  FADD.FTZ R53, R29, R16 ;  /* 0x000000101d357221 */ /* 0x008fe20000010000 */
[----:B------:R-:W-:Y:S02]  /*1990*/  FADD.FTZ R16, R28, R17 ;  /* 0x000000111c107221 */ /* 0x000fe40000010000 */
[----:B------:R-:W2:Y:S01]  /*19a0*/  LDS.128 R28, [UR10+0x60] ;  /* 0x0000600aff1c7984 */ /* 0x000ea20008000c00 */
        /* <DEDUP_REMOVED lines=14> */
.L_x_2417:
[----:B------:R-:W-:Y:S05]  /*1a90*/  BSYNC B0 ;  /* 0x0000000000007941 */ /* 0x000fea0003800000 */
.L_x_2416:
        /* <DEDUP_REMOVED lines=78> */
.L_x_2419:
[----:B------:R-:W-:Y:S05]  /*1f80*/  BSYNC B0 ;  /* 0x0000000000007941 */ /* 0x000fea0003800000 */
.L_x_2418:
        /* <DEDUP_REMOVED lines=20> */
.L_x_2421:
[----:B------:R-:W-:Y:S05]  /*20d0*/  BSYNC B0 ;  /* 0x0000000000007941 */ /* 0x000fea0003800000 */
.L_x_2420:
[----:B------:R-:W-:Y:S05]  /*20e0*/  @!P0 BRA `(.L_x_2422) ;  /* 0x0000001000908947 */ /* 0x000fea0003800000 */
[----:B0-2---:R-:W0:Y:S01]  /*20f0*/  LDC R23, c[0x0][0x10] ;  /* 0x00000400ff177b82 */ /* 0x005e220000000800 */
        /* <DEDUP_REMOVED lines=32> */
.L_x_2424:
[----:B------:R-:W2:Y:S04]  /*2300*/  LDG.E.STRONG.GPU R16, desc[UR14][R14.64] ;  /* 0x0000000e0e107981 */ /* 0x000ea8000c1ef900 */
[----:B--2---:R-:W-:Y:S01]  /*2310*/  CCTL.IVALL ;  /* 0x00000000ff00798f */ /* 0x004fe20002000000 */
[----:B------:R-:W-:Y:S05]  /*2320*/  YIELD ;  /* 0x0000000000007946 */ /* 0x000fea0003800000 */
[----:B------:R-:W-:-:S13]  /*2330*/  ISETP.NE.AND P0, PT, R16, R19, PT ;  /* 0x000000131000720c */ /* 0x000fda0003f05270 */
[----:B------:R-:W-:Y:S05]  /*2340*/  @P0 BRA `(.L_x_2424) ;  /* 0xfffffffc00ec0947 */ /* 0x000fea000383ffff */
.L_x_2423:
        /* <DEDUP_REMOVED lines=17> */
.L_x_2428:
        /* <DEDUP_REMOVED lines=115> */
.L_x_2427:
        /* <DEDUP_REMOVED lines=61> */
.L_x_2429:
[----:B------:R-:W-:-:S13]  /*2f60*/  ISETP.NE.OR P0, PT, R25, RZ, P0 ;  /* 0x000000ff1900720c */ /* 0x000fda0000705670 */
[----:B------:R-:W-:Y:S05]  /*2f70*/  @!P0 BRA `(.L_x_2425) ;  /* 0x00000000007c8947 */ /* 0x000fea0003800000 */
.L_x_2426:
        /* <DEDUP_REMOVED lines=31> */
.L_x_2425:
        /* <DEDUP_REMOVED lines=11> */
.L_x_2431:
[----:B------:R-:W-:Y:S05]  /*3220*/  BSYNC B0 ;  /* 0x0000000000007941 */ /* 0x000fea0003800000 */
.L_x_2430:
        /* <DEDUP_REMOVED lines=16> */
.L_x_2422:
[----:B------:R-:W1:Y:S01]  /*3330*/  S2UR UR11, SR_CgaCtaId ;  /* 0x00000000000b79c3 */ /* 0x000e620000008800 */
[----:B------:R-:W-:Y:S01]  /*3340*/  UMOV UR10, 0x400 ;  /* 0x00000400000a7882 */ /* 0x000fe20000000000 */
[C---:B0-2---:R-:W-:Y:S02]  /*3350*/  IADD3 R23, R44.reuse, 0x10, RZ ;  /* 0x000000102c177810 */ /* 0x045fe40007ffe0ff */
[C---:B------:R-:W-:Y:S02]  /*3360*/  IADD3 R16, R44.reuse, 0x20, RZ ;  /* 0x000000202c107810 */ /* 0x040fe40007ffe0ff */
        /* <DEDUP_REMOVED lines=40> */
.L_x_2432:
[----:B------:R-:W-:Y:S04]  /*35f0*/  BSSY B0, `(.L_x_2433) ;  /* 0x0000014000007945 */ /* 0x000fe80003800000 */
[----:B------:R-:W-:Y:S05]  /*3600*/  @!P1 BRA `(.L_x_2434) ;  /* 0x0000000000489947 */ /* 0x000fea0003800000 */
[----:B------:R-:W-:Y:S01]  /*3610*/  SHF.R.S32.HI R15, RZ, 0x1f, R44 ;  /* 0x0000001fff0f7819 */ /* 0x000fe2000001142c */
[----:B------:R-:W-:Y:S01]  /*3620*/  ULDC.64 UR10, c[0x0][0x288] ;  /* 0x0000a200000a7ab9 */ /* 0x000fe20000000a00 */
[----:B------:R-:W-:Y:S01]  /*3630*/  MOV R12, R48 ;  /* 0x00000030000c7202 */ /* 0x000fe20000000f00 */
[--C-:B------:R-:W-:Y:S01]  /*3640*/  FFMA.FTZ R36, R36, R21, R20.reuse ;  /* 0x0000001524247223 */ /* 0x100fe20000010014 */
        /* <DEDUP_REMOVED lines=14> */
.L_x_2434:
[----:B------:R-:W-:Y:S05]  /*3730*/  BSYNC B0 ;  /* 0x0000000000007941 */ /* 0x000fea0003800000 */
.L_x_2433:
        /* <DEDUP_REMOVED lines=19> */
.L_x_2435:
        /* <DEDUP_REMOVED lines=19> */
.L_x_2437:
[----:B------:R-:W-:Y:S05]  /*39a0*/  BSYNC B0 ;  /* 0x0000000000007941 */ /* 0x000fea0003800000 */
.L_x_2436:
        /* <DEDUP_REMOVED lines=19> */
.L_x_2438:
[----:B------:R-:W-:Y:S04]  /*3ae0*/  BSSY B0, `(.L_x_2439) ;  /* 0x0000013000007945 */ /* 0x000fe80003800000 */
[----:B------:R-:W-:Y:S05]  /*3af0*/  @P2 BRA `(.L_x_2440) ;  /* 0x0000000000442947 */ /* 0x000fea0003800000 */
[----:B------:R-:W-:Y:S01]  /*3b00*/  ULDC.64 UR10, c[0x0][0x288] ;  /* 0x0000a200000a7ab9 */ /* 0x000fe20000000a00 */
[----:B0-----:R-:W-:Y:S01]  /*3b10*/  MOV R4, R48 ;  /* 0x0000003000047202 */ /* 0x001fe20000000f00 */
[----:B-1----:R-:W-:Y:S01]  /*3b20*/  IMAD R7, R18, UR10, RZ ;  /* 0x0000000a12077c24 */ /* 0x002fe2000f8e02ff */
[----:B------:R-:W-:Y:S01]  /*3b30*/  MOV R5, R51 ;  /* 0x0000003300057202 */ /* 0x000fe20000000f00 */
[-CC-:B------:R-:W-:Y:S02]  /*3b40*/  FFMA.FTZ R32, R32, R21.reuse, R20.reuse ;  /* 0x0000001520207223 */ /* 0x180fe40000010014 */
[----:B------:R-:W-:Y:S02]  /*3b50*/  IMAD R13, R16, UR11, R7 ;  /* 0x0000000b100d7c24 */ /* 0x000fe4000f8e0207 */
[----:B------:R-:W-:Y:S01]  /*3b60*/  FFMA.FTZ R7, R0, R21, R20 ;  /* 0x0000001500077223 */ /* 0x000fe20000010014 */
        /* <DEDUP_REMOVED lines=10> */
.L_x_2440:
[----:B------:R-:W-:Y:S05]  /*3c10*/  BSYNC B0 ;  /* 0x0000000000007941 */ /* 0x000fea0003800000 */
.L_x_2439:
[----:B------:R-:W-:Y:S05]  /*3c20*/  @!P4 BRA `(.L_x_2441) ;  /* 0x000000000048c947 */ /* 0x000fea0003800000 */
[----:B------:R-:W-:Y:S01]  /*3c30*/  FFMA.FTZ R41, R2, R43, R41 ;  /* 0x0000002b02297223 */ /* 0x000fe20000010029 */
[----:B------:R-:W-:-:S03]  /*3c40*/  FFMA.FTZ R42, R3, R40, R42 ;  /* 0x00000028032a7223 */ /* 0x000fc6000001002a */
[----:B------:R-:W-:Y:S01]  /*3c50*/  FMUL.FTZ R0, R41, -1.4426950216293334961 ;  /* 0xbfb8aa3b29007820 */ /* 0x000fe20000410000 */
        /* <DEDUP_REMOVED lines=15> */
.L_x_2441:
        /* <DEDUP_REMOVED lines=18> */
.L_x_2443:
[----:B------:R-:W-:Y:S05]  /*3e70*/  BSYNC B0 ;  /* 0x0000000000007941 */ /* 0x000fea0003800000 */
.L_x_2442:
[----:B------:R-:W-:Y:S01]  /*3e80*/  ULDC UR10, c[0x0][0x10] ;  /* 0x00000400000a7ab9 */ /* 0x000fe20000000800 */
[----:B------:R-:W-:Y:S02]  /*3e90*/  UIADD3 UR4, UR4, 0x1, URZ ;  /* 0x0000000104047890 */ /* 0x000fe4000fffe03f */
[----:B------:R-:W-:-:S04]  /*3ea0*/  UIADD3 UR12, UR10, UR12, URZ ;  /* 0x0000000c0a0c7290 */ /* 0x000fc8000fffe03f */
[----:B------:R-:W-:-:S06]  /*3eb0*/  UISETP.GE.AND UP0, UPT, UR12, UR5, UPT ;  /* 0x000000050c00728c */ /* 0x000fcc000bf06270 */
[----:B------:R-:W-:-:S13]  /*3ec0*/  PLOP3.LUT P0, PT, PT, PT, UP0, 0x80, 0x0 ;  /* 0x000000000000781c */ /* 0x000fda0003f0f008 */
[----:B------:R-:W-:Y:S05]  /*3ed0*/  @!P0 BRA `(.L_x_2444) ;  /* 0xffffffc400008947 */ /* 0x000fea000383ffff */
.L_x_2409:
[----:B0-----:R-:W0:Y:S01]  /*3ee0*/  LDC R4, c[0x0][0xc] ;  /* 0x00000300ff047b82 */ /* 0x001e220000000800 */
[----:B------:R-:W-:Y:S01]  /*3ef0*/  ISETP.NE.AND P1, PT, R46, RZ, PT ;  /* 0x000000ff2e00720c */ /* 0x000fe20003f25270 */
[----:B------:R-:W-:Y:S06]  /*3f00*/  BSSY B0, `(.L_x_2445) ;  /* 0x0000011000007945 */ /* 0x000fec0003800000 */
[----:B-12---:R-:W1:Y:S08]  /*3f10*/  LDC R7, c[0x0][0x10] ;  /* 0x00000400ff077b82 */ /* 0x006e700000000800 */
[----:B---3--:R-:W2:Y:S01]  /*3f20*/  LDC.64 R2, c[0x0][0x258] ;  /* 0x00009600ff027b82 */ /* 0x008ea20000000a00 */
        /* <DEDUP_REMOVED lines=14> */
.L_x_2446:
[----:B------:R-:W-:Y:S05]  /*4010*/  BSYNC B0 ;  /* 0x0000000000007941 */ /* 0x000fea0003800000 */
.L_x_2445:
        /* <DEDUP_REMOVED lines=11> */
.L_x_2448:
[----:B------:R-:W2:Y:S04]  /*40d0*/  LDG.E.STRONG.GPU R5, desc[UR14][R2.64] ;  /* 0x0000000e02057981 */ /* 0x000ea8000c1ef900 */
[----:B--2---:R-:W-:Y:S01]  /*40e0*/  CCTL.IVALL ;  /* 0x00000000ff00798f */ /* 0x004fe20002000000 */
[----:B------:R-:W-:Y:S05]  /*40f0*/  YIELD ;  /* 0x0000000000007946 */ /* 0x000fea0003800000 */
[----:B------:R-:W-:-:S13]  /*4100*/  ISETP.NE.AND P0, PT, R5, R0, PT ;  /* 0x000000000500720c */ /* 0x000fda0003f05270 */
[----:B------:R-:W-:Y:S05]  /*4110*/  @P0 BRA `(.L_x_2448) ;  /* 0xfffffffc00ec0947 */ /* 0x000fea000383ffff */
.L_x_2447:
        /* <DEDUP_REMOVED lines=24> */
.L_x_2449:
        /* <DEDUP_REMOVED lines=25> */
.L_x_2450:
        /* <DEDUP_REMOVED lines=13> */
.L_x_5160:


//--------------------- .text._Z35group_norm_nhwc_bwd_one_pass_kernelI11Fp32IOBf16WLi128ELi48ELi384EEv26Group_norm_nhwc_bwd_params --------------------------
	.section	.text._Z35group_norm_nhwc_bwd_one_pass_kernelI11Fp32IOBf16WLi128ELi48ELi384EEv26Group_norm_nhwc_bwd_params,"ax",@progbits
	.align	128
        .global         _Z35group_norm_nhwc_bwd_one_pass_kernelI11Fp32IOBf16WLi128ELi48ELi384EEv26Group_norm_nhwc_bwd_params
        .type           _Z35group_norm_nhwc_bwd_one_pass_kernelI11Fp32IOBf16WLi128ELi48ELi384EEv26Group_norm_nhwc_bwd_params,@function
        .size           _Z35group_norm_nhwc_bwd_one_pass_kernelI11Fp32IOBf16WLi128ELi48ELi384EEv26Group_norm_nhwc_bwd_params,(.L_x_5161 - _Z35group_norm_nhwc_bwd_one_pass_kernelI11Fp32IOBf16WLi128ELi48ELi384EEv26Group_norm_nhwc_bwd_params)
        .other          _Z35group_norm_nhwc_bwd_one_pass_kernelI11Fp32IOBf16WLi128ELi48ELi384EEv26Group_norm_nhwc_bwd_params,@"STO_CUDA_ENTRY STV_DEFAULT"
_Z35group_norm_nhwc_bwd_one_pass_kernelI11Fp32IOBf16WLi128ELi48ELi384EEv26Group_norm_nhwc_bwd_params:
.text._Z35group_norm_nhwc_bwd_one_pass_kernelI11Fp32IOBf16WLi128ELi48ELi384EEv26Group_norm_nhwc_bwd_params:
        /* <DEDUP_REMOVED lines=21> */
[----:B------:R-:W-:Y:S01]  /*0150*/  ULEA.HI UR10, UP0, UR11, UR10, URZ, 0x1 ;  /* 0x0000000a0b0a7291 */ /* 0x000fe2000f81083f */
[----:B------:R-:W-:Y:S01]  /*0160*/  IMAD R53, R3, -0x18, R52 ;  /* 0xffffffe803357824 */ /* 0x000fe200078e0234 */
[----:B------:R-:W-:-:S02]  /*0170*/  UIADD3 UR9, UR7, UR9, URZ ;  /* 0x0000000907097290 */ /* 0x000fc4000fffe03f */
[----:B------:R-:W-:Y:S02]  /*0180*/  UIADD3.X UR11, URZ, UR11, URZ, UP0, !UPT ;  /* 0x0000000b3f0b7290 */ /* 0x000fe400087fe43f */
[----:B------:R-:W-:Y:S01]  /*0190*/  ULEA.HI UR7, UP0, UR9, UR6, URZ, 0x1 ;  /* 0x0000000609077291 */ /* 0x000fe2000f81083f */
[----:B------:R-:W-:Y:S01]  /*01a0*/  SHF.L.U32 R53, R53, 0x1, RZ ;  /* 0x0000000135357819 */ /* 0x000fe200000006ff */
[----:B------:R-:W-:Y:S01]  /*01b0*/  UMOV UR4, 0x400 ;  /* 0x0000040000047882 */ /* 0x000fe20000000000 */
[----:B------:R-:W-:Y:S02]  /*01c0*/  USHF.R.S64 UR6, UR10, 0x1, UR11 ;  /* 0x000000010a067899 */ /* 0x000fe4000800100b */
[----:B------:R-:W-:Y:S01]  /*01d0*/  UIADD3.X UR9, URZ, UR9, URZ, UP0, !UPT ;  /* 0x000000093f097290 */ /* 0x000fe200087fe43f */
[----:B0-----:R-:W-:Y:S01]  /*01e0*/  IMAD R51, R0, UR13, R3 ;  /* 0x0000000d00337c24 */ /* 0x001fe2000f8e0203 */
[----:B------:R-:W-:Y:S02]  /*01f0*/  SHF.R.S32.HI R3, RZ, 0x1f, R52 ;  /* 0x0000001fff037819 */ /* 0x000fe40000011434 */
[----:B------:R-:W-:-:S02]  /*0200*/  USHF.R.S64 UR7, UR7, 0x1, UR9 ;  /* 0x0000000107077899 */ /* 0x000fc40008001009 */
[----:B------:R-:W-:Y:S01]  /*0210*/  USHF.R.S32.HI UR9, URZ, 0x1, UR9 ;  /* 0x000000013f097899 */ /* 0x000fe20008011409 */
[C---:B------:R-:W-:Y:S01]  /*0220*/  IADD3 R0, R51.reuse, 0x10, RZ ;  /* 0x0000001033007810 */ /* 0x040fe20007ffe0ff */
[----:B------:R-:W-:Y:S01]  /*0230*/  ULDC UR18, c[0x0][0x10] ;  /* 0x0000040000127ab9 */ /* 0x000fe20000000800 */
[----:B------:R-:W-:Y:S01]  /*0240*/  ISETP.LT.U32.AND P0, PT, R51, UR16, PT ;  /* 0x0000001033007c0c */ /* 0x000fe2000bf01070 */
[----:B--2---:R-:W-:Y:S01]  /*0250*/  ULEA UR4, UR8, UR4, 0x18 ;  /* 0x0000000408047291 */ /* 0x004fe2000f8ec03f */
[----:B------:R-:W-:Y:S01]  /*0260*/  ISETP.LT.U32.AND P5, PT, R0, UR16, PT ;  /* 0x0000001000007c0c */ /* 0x000fe2000bfa1070 */
[----:B------:R-:W-:Y:S01]  /*0270*/  USHF.R.S32.HI UR8, URZ, 0x1, UR11 ;  /* 0x000000013f087899 */ /* 0x000fe2000801140b */
[----:B------:R-:W-:Y:S01]  /*0280*/  SHF.R.S32.HI R0, RZ, 0x1f, R0 ;  /* 0x0000001fff007819 */ /* 0x000fe20000011400 */
[----:B------:R-:W-:Y:S01]  /*0290*/  USHF.L.U64.HI UR9, UR7, 0x2, UR9 ;  /* 0x0000000207097899 */ /* 0x000fe20008010209 */
[----:B------:R-:W-:Y:S01]  /*02a0*/  SHF.R.S32.HI R2, RZ, 0x1f, R51 ;  /* 0x0000001fff027819 */ /* 0x000fe20000011433 */
[----:B------:R-:W-:Y:S01]  /*02b0*/  USHF.L.U64.HI UR8, UR6, 0x2, UR8 ;  /* 0x0000000206087899 */ /* 0x000fe20008010208 */
[----:B------:R-:W-:-:S02]  /*02c0*/  ISETP.LT.AND.EX P5, PT, R0, UR17, !P1, P5 ;  /* 0x0000001100007c0c */ /* 0x000fc4000cfa1350 */
[C---:B------:R-:W-:Y:S02]  /*02d0*/  IADD3 R0, R51.reuse, 0x20, RZ ;  /* 0x0000002033007810 */ /* 0x040fe40007ffe0ff */
[----:B------:R-:W-:Y:S02]  /*02e0*/  ISETP.LT.AND.EX P0, PT, R2, UR17, !P1, P0 ;  /* 0x0000001102007c0c */ /* 0x000fe4000cf01300 */
[----:B------:R-:W-:Y:S02]  /*02f0*/  IADD3 R2, R51, 0x30, RZ ;  /* 0x0000003033027810 */ /* 0x000fe40007ffe0ff */
[----:B------:R-:W-:Y:S02]  /*0300*/  ISETP.LT.U32.AND P4, PT, R0, UR16, PT ;  /* 0x0000001000007c0c */ /* 0x000fe4000bf81070 */
[----:B------:R-:W-:Y:S02]  /*0310*/  SHF.R.S32.HI R0, RZ, 0x1f, R0 ;  /* 0x0000001fff007819 */ /* 0x000fe40000011400 */
[----:B------:R-:W-:-:S02]  /*0320*/  ISETP.LT.U32.AND P3, PT, R2, UR16, PT ;  /* 0x0000001002007c0c */ /* 0x000fc4000bf61070 */
[----:B------:R-:W-:Y:S02]  /*0330*/  SHF.R.S32.HI R2, RZ, 0x1f, R2 ;  /* 0x0000001fff027819 */ /* 0x000fe40000011402 */
[----:B------:R-:W-:Y:S02]  /*0340*/  ISETP.LT.AND.EX P4, PT, R0, UR17, !P1, P4 ;  /* 0x0000001100007c0c */ /* 0x000fe4000cf81340 */
[----:B------:R-:W-:Y:S02]  /*0350*/  IADD3 R0, R51, 0x40, RZ ;  /* 0x0000004033007810 */ /* 0x000fe40007ffe0ff */
[----:B------:R-:W-:Y:S02]  /*0360*/  ISETP.LT.AND.EX P3, PT, R2, UR17, !P1, P3 ;  /* 0x0000001102007c0c */ /* 0x000fe4000cf61330 */
[----:B------:R-:W-:Y:S02]  /*0370*/  ISETP.LT.U32.AND P2, PT, R0, UR16, PT ;  /* 0x0000001000007c0c */ /* 0x000fe4000bf41070 */
[----:B------:R-:W-:-:S02]  /*0380*/  SHF.R.S32.HI R2, RZ, 0x1f, R0 ;  /* 0x0000001fff027819 */ /* 0x000fc40000011400 */
[----:B------:R-:W-:Y:S02]  /*0390*/  IADD3 R0, R51, 0x50, RZ ;  /* 0x0000005033007810 */ /* 0x000fe40007ffe0ff */
[----:B------:R-:W-:Y:S02]  /*03a0*/  P2R R54, PR, RZ, 0x1 ;  /* 0x00000001ff367803 */ /* 0x000fe40000000000 */
[----:B------:R-:W-:Y:S02]  /*03b0*/  ISETP.LT.U32.AND P0, PT, R0, UR16, PT ;  /* 0x0000001000007c0c */ /* 0x000fe4000bf01070 */
[----:B------:R-:W-:Y:S02]  /*03c0*/  R2UR UR16, R45 ;  /* 0x000000002d1072ca */ /* 0x000fe400000e0000 */
[----:B------:R-:W-:Y:S02]  /*03d0*/  LEA.HI R3, R3, R52, RZ, 0x5 ;  /* 0x0000003403037211 */ /* 0x000fe400078f28ff */
[----:B------:R-:W-:-:S02]  /*03e0*/  SHF.R.S32.HI R0, RZ, 0x1f, R0 ;  /* 0x0000001fff007819 */ /* 0x000fc40000011400 */
[----:B------:R-:W-:Y:S02]  /*03f0*/  SHF.R.S32.HI R3, RZ, 0x5, R3 ;  /* 0x00000005ff037819 */ /* 0x000fe40000011403 */
[----:B------:R-:W-:Y:S02]  /*0400*/  IADD3 R50, R51, 0x70, RZ ;  /* 0x0000007033327810 */ /* 0x000fe40007ffe0ff */
[----:B------:R-:W-:Y:S02]  /*0410*/  ISETP.LT.AND.EX P2, PT, R2, UR17, !P1, P2 ;  /* 0x0000001102007c0c */ /* 0x000fe4000cf41320 */
[----:B------:R-:W-:Y:S01]  /*0420*/  ISETP.LT.AND.EX P1, PT, R0, UR17, !P1, P0 ;  /* 0x0000001100007c0c */ /* 0x000fe2000cf21300 */
[----:B------:R-:W-:Y:S01]  /*0430*/  ULDC.U8 UR17, c[0x0][0x2a4] ;  /* 0x0000a90000117ab9 */ /* 0x000fe20000000000 */
[----:B------:R-:W-:Y:S01]  /*0440*/  LEA R43, R3, UR4, 0x3 ;  /* 0x00000004032b7c11 */ /* 0x000fe2000f8e18ff */
[----:B-1----:R-:W-:-:S10]  /*0450*/  UMOV UR4, URZ ;  /* 0x0000003f00047c82 */ /* 0x002fd40008000000 */
.L_x_2502:
[----:B0-----:R-:W0:Y:S01]  /*0460*/  LDC R6, c[0x0][0x2a0] ;  /* 0x0000a800ff067b82 */ /* 0x001e220000000800 */
[----:B------:R-:W-:Y:S01]  /*0470*/  ISETP.NE.AND P6, PT, R54, RZ, PT ;  /* 0x000000ff3600720c */ /* 0x000fe20003fc5270 */
[----:B------:R-:W-:Y:S01]  /*0480*/  ULDC.64 UR10, c[0x0][0x298] ;  /* 0x0000a600000a7ab9 */ /* 0x000fe20000000a00 */
[C---:B-1----:R-:W-:Y:S02]  /*0490*/  IADD3 R13, R51.reuse, 0x10, RZ ;  /* 0x00000010330d7810 */ /* 0x042fe40007ffe0ff */
[C---:B------:R-:W-:Y:S02]  /*04a0*/  IADD3 R25, R51.reuse, 0x20, RZ ;  /* 0x0000002033197810 */ /* 0x040fe40007ffe0ff */
[----:B------:R-:W-:Y:S01]  /*04b0*/  SHF.R.S32.HI R21, RZ, 0x1f, R13 ;  /* 0x0000001fff157819 */ /* 0x000fe2000001140d */
[----:B------:R-:W1:Y:S01]  /*04c0*/  @P5 LDC.64 R14, c[0x0][0x288] ;  /* 0x0000a200ff0e5b82 */ /* 0x000e620000000a00 */
[C---:B------:R-:W-:Y:S02]  /*04d0*/  IADD3 R31, R51.reuse, 0x30, RZ ;  /* 0x00000030331f7810 */ /* 0x040fe40007ffe0ff */
[----:B---3--:R-:W-:-:S05]  /*04e0*/  IADD3 R33, R51, 0x40, RZ ;  /* 0x0000004033217810 */ /* 0x008fca0007ffe0ff */
[----:B--2---:R-:W2:Y:S01]  /*04f0*/  @P6 LDC.64 R10, c[0x0][0x288] ;  /* 0x0000a200ff0a6b82 */ /* 0x004ea20000000a00 */
        /* <DEDUP_REMOVED lines=11> */
[----:B---3--:R-:W-:-:S07]  /*05b0*/  HFMA2.MMA R2, -RZ, RZ, 0, 0 ;  /* 0x00000000ff027435 */ /* 0x008fce00000001ff */
[----:B------:R-:W3:Y:S01]  /*05c0*/  @P1 LDC.64 R56, c[0x0][0x230] ;  /* 0x00008c00ff381b82 */ /* 0x000ee20000000a00 */
[----:B-1----:R-:W-:-:S07]  /*05d0*/  IADD3 R4, RZ, -R3, RZ ;  /* 0x80000003ff047210 */ /* 0x002fce0007ffe0ff */
[----:B------:R-:W1:Y:S01]  /*05e0*/  @P1 LDC.64 R34, c[0x0][0x228] ;  /* 0x00008a00ff221b82 */ /* 0x000e620000000a00 */
        /* <DEDUP_REMOVED lines=22> */
[----:B------:R-:W3:Y:S02]  /*0750*/  @P4 LDC.64 R6, c[0x0][0x288] ;  /* 0x0000a200ff064b82 */ /* 0x000ee40000000a00 */
        /* <DEDUP_REMOVED lines=11> */
[----:B------:R-:W2:Y:S01]  /*0810*/  @P5 LDC.64 R4, c[0x0][0x228] ;  /* 0x00008a00ff045b82 */ /* 0x000ea20000000a00 */
[----:B------:R-:W-:Y:S02]  /*0820*/  ULDC.64 UR10, c[0x0][0x290] ;  /* 0x0000a400000a7ab9 */ /* 0x000fe40000000a00 */
[----:B------:R-:W-:Y:S01]  /*0830*/  @P6 IMAD R11, R51, R11, R0 ;  /* 0x0000000b330b6224 */ /* 0x000fe200078e0200 */
[----:B------:R-:W-:-:S02]  /*0840*/  IADD3 R61, R59, R61, RZ ;  /* 0x0000003d3b3d7210 */ /* 0x000fc40007ffe0ff */
[----:B------:R-:W-:Y:S02]  /*0850*/  @P6 MOV R60, R58 ;  /* 0x0000003a003c6202 */ /* 0x000fe40000000f00 */
[----:B------:R-:W1:Y:S03]  /*0860*/  @P5 LDC.64 R2, c[0x0][0x230] ;  /* 0x00008c00ff025b82 */ /* 0x000e660000000a00 */
[----:B------:R-:W-:-:S04]  /*0870*/  @P6 IMAD.WIDE.U32 R8, R51, R10, R60 ;  /* 0x0000000a33086225 */ /* 0x000fc800078e003c */
[----:B------:R-:W-:Y:S01]  /*0880*/  @P5 IMAD R10, R21, R14, RZ ;  /* 0x0000000e150a5224 */ /* 0x000fe200078e02ff */
[----:B------:R-:W-:Y:S01]  /*0890*/  @P6 IADD3 R11, R9, R11, RZ ;  /* 0x0000000b090b6210 */ /* 0x000fe20007ffe0ff */
[----:B------:R-:W2:Y:S01]  /*08a0*/  @P4 LDC.64 R20, c[0x0][0x230] ;  /* 0x00008c00ff144b82 */ /* 0x000ea20000000a00 */
[C---:B------:R-:W-:Y:S01]  /*08b0*/  @P6 SHF.L.U32 R9, R8.reuse, 0x2, RZ ;  /* 0x0000000208096819 */ /* 0x040fe200000006ff */
[----:B------:R-:W-:Y:S01]  /*08c0*/  @P5 IMAD R15, R13, R15, R10 ;  /* 0x0000000f0d0f5224 */ /* 0x000fe200078e020a */
[----:B------:R-:W-:Y:S02]  /*08d0*/  @P6 SHF.L.U64.HI R0, R8, 0x2, R11 ;  /* 0x0000000208006819 */ /* 0x000fe4000001020b */
[----:B------:R-:W-:Y:S02]  /*08e0*/  @P5 MOV R10, R58 ;  /* 0x0000003a000a5202 */ /* 0x000fe40000000f00 */
[----:B------:R-:W-:Y:S02]  /*08f0*/  @P5 MOV R11, R61 ;  /* 0x0000003d000b5202 */ /* 0x000fe40000000f00 */
[----:B0-----:R-:W-:Y:S01]  /*0900*/  @P6 IADD3 R16, P0, R9, R16, RZ ;  /* 0x0000001009106210 */ /* 0x001fe20007f1e0ff */
[----:B------:R-:W-:-:S03]  /*0910*/  @P5 IMAD.WIDE.U32 R10, R13, R14, R10 ;  /* 0x0000000e0d0a5225 */ /* 0x000fc600078e000a */
[C---:B------:R-:W-:Y:S01]  /*0920*/  @P6 IADD3.X R17, R0.reuse, R17, RZ, P0, !PT ;  /* 0x0000001100116210 */ /* 0x040fe200007fe4ff */
[----:B------:R-:W0:Y:S01]  /*0930*/  @P3 LDC.64 R12, c[0x0][0x288] ;  /* 0x0000a200ff0c3b82 */ /* 0x000e220000000a00 */
[----:B----4-:R-:W-:Y:S02]  /*0940*/  @P6 IADD3 R8, P0, R9, R18, RZ ;  /* 0x0000001209086210 */ /* 0x010fe40007f1e0ff */
[----:B------:R-:W-:Y:S02]  /*0950*/  @P5 IADD3 R15, R11, R15, RZ ;  /* 0x0000000f0b0f5210 */ /* 0x000fe40007ffe0ff */
[----:B------:R-:W-:Y:S02]  /*0960*/  @P6 IADD3.X R9, R0, R19, RZ, P0, !PT ;  /* 0x0000001300096210 */ /* 0x000fe400007fe4ff */
[----:B------:R-:W-:Y:S02]  /*0970*/  SHF.R.S32.HI R19, RZ, 0x1f, R25 ;  /* 0x0000001fff137819 */ /* 0x000fe40000011419 */
[----:B------:R-:W-:-:S02]  /*0980*/  @P5 SHF.L.U32 R11, R10, 0x2, RZ ;  /* 0x000000020a0b5819 */ /* 0x000fc400000006ff */
[----:B------:R-:W-:Y:S01]  /*0990*/  @P5 SHF.L.U64.HI R0, R10, 0x2, R15 ;  /* 0x000000020a005819 */ /* 0x000fe2000001020f */
[----:B---3--:R-:W-:Y:S01]  /*09a0*/  @P4 IMAD R10, R19, R6, RZ ;  /* 0x00000006130a4224 */ /* 0x008fe200078e02ff */
[----:B-1----:R-:W-:Y:S02]  /*09b0*/  @P5 IADD3 R2, P0, R11, R2, RZ ;  /* 0x000000020b025210 */ /* 0x002fe40007f1e0ff */
[----:B------:R-:W-:Y:S01]  /*09c0*/  @P4 MOV R14, R58 ;  /* 0x0000003a000e4202 */ /* 0x000fe20000000f00 */
[----:B------:R-:W-:Y:S01]  /*09d0*/  @P4 IMAD R19, R25, R7, R10 ;  /* 0x0000000719134224 */ /* 0x000fe200078e020a */
[----:B------:R-:W-:Y:S02]  /*09e0*/  @P4 MOV R15, R61 ;  /* 0x0000003d000f4202 */ /* 0x000fe40000000f00 */
[----:B------:R-:W-:Y:S02]  /*09f0*/  @P5 IADD3.X R3, R0, R3, RZ, P0, !PT ;  /* 0x0000000300035210 */ /* 0x000fe400007fe4ff */
[----:B--2---:R-:W-:Y:S01]  /*0a00*/  @P5 IADD3 R4, P0, R11, R4, RZ ;  /* 0x000000040b045210 */ /* 0x004fe20007f1e0ff */
[----:B------:R-:W-:Y:S01]  /*0a10*/  @P4 IMAD.WIDE.U32 R6, R25, R6, R14 ;  /* 0x0000000619064225 */ /* 0x000fe200078e000e */
[----:B------:R-:W1:Y:S01]  /*0a20*/  @P2 LDC.64 R10, c[0x0][0x288] ;  /* 0x0000a200ff0a2b82 */ /* 0x000e620000000a00 */
[----:B------:R-:W-:-:S02]  /*0a30*/  SHF.R.S32.HI R15, RZ, 0x1f, R31 ;  /* 0x0000001fff0f7819 */ /* 0x000fc4000001141f */
[----:B------:R-:W-:Y:S02]  /*0a40*/  @P5 IADD3.X R5, R0, R5, RZ, P0, !PT ;  /* 0x0000000500055210 */ /* 0x000fe400007fe4ff */
[----:B------:R-:W-:Y:S01]  /*0a50*/  @P4 IADD3 R7, R7, R19, RZ ;  /* 0x0000001307074210 */ /* 0x000fe20007ffe0ff */
[----:B0-----:R-:W-:Y:S01]  /*0a60*/  @P3 IMAD R14, R15, R12, RZ ;  /* 0x0000000c0f0e3224 */ /* 0x001fe200078e02ff */
[----:B------:R-:W-:Y:S01]  /*0a70*/  @P3 MOV R15, R61 ;  /* 0x0000003d000f3202 */ /* 0x000fe20000000f00 */
[----:B------:R-:W0:Y:S01]  /*0a80*/  @P3 LDC.64 R24, c[0x0][0x230] ;  /* 0x00008c00ff183b82 */ /* 0x000e220000000a00 */
[C---:B------:R-:W-:Y:S01]  /*0a90*/  @P4 SHF.L.U32 R19, R6.reuse, 0x2, RZ ;  /* 0x0000000206134819 */ /* 0x040fe200000006ff */
[----:B------:R-:W-:Y:S01]  /*0aa0*/  @P3 IMAD R29, R31, R13, R14 ;  /* 0x0000000d1f1d3224 */ /* 0x000fe200078e020e */
[----:B------:R-:W-:Y:S02]  /*0ab0*/  @P3 MOV R14, R58 ;  /* 0x0000003a000e3202 */ /* 0x000fe40000000f00 */
[----:B------:R-:W-:-:S02]  /*0ac0*/  @P4 SHF.L.U64.HI R18, R6, 0x2, R7 ;  /* 0x0000000206124819 */ /* 0x000fc40000010207 */
[----:B------:R-:W-:Y:S01]  /*0ad0*/  @P4 IADD3 R20, P0, R19, R20, RZ ;  /* 0x0000001413144210 */ /* 0x000fe20007f1e0ff */
[----:B------:R-:W2:Y:S01]  /*0ae0*/  @P1 LDC.64 R6, c[0x0][0x288] ;  /* 0x0000a200ff061b82 */ /* 0x000ea20000000a00 */
[----:B------:R-:W-:Y:S01]  /*0af0*/  @P3 IMAD.WIDE.U32 R12, R31, R12, R14 ;  /* 0x0000000c1f0c3225 */ /* 0x000fe200078e000e */
[----:B------:R-:W-:Y:S02]  /*0b00*/  SHF.R.S32.HI R15, RZ, 0x1f, R33 ;  /* 0x0000001fff0f7819 */ /* 0x000fe40000011421 */
[----:B------:R-:W-:Y:S02]  /*0b10*/  @P4 IADD3.X R21, R18, R21, RZ, P0, !PT ;  /* 0x0000001512154210 */ /* 0x000fe400007fe4ff */
[----:B------:R-:W-:Y:S01]  /*0b20*/  @P3 IADD3 R13, R13, R29, RZ ;  /* 0x0000001d0d0d3210 */ /* 0x000fe20007ffe0ff */
[----:B-1----:R-:W-:Y:S01]  /*0b30*/  @P2 IMAD R28, R15, R10, RZ ;  /* 0x0000000a0f1c2224 */ /* 0x002fe200078e02ff */
[C---:B------:R-:W-:Y:S01]  /*0b40*/  @P3 SHF.L.U32 R15, R12.reuse, 0x2, RZ ;  /* 0x000000020c0f3819 */ /* 0x040fe200000006ff */
[----:B------:R-:W1:Y:S01]  /*0b50*/  LDC R29, c[0x0][0x2ac] ;  /* 0x0000ab00ff1d7b82 */ /* 0x000e620000000800 */
[----:B------:R-:W-:-:S02]  /*0b60*/  @P3 SHF.L.U64.HI R14, R12, 0x2, R13 ;  /* 0x000000020c0e3819 */ /* 0x000fc4000001020d */
[----:B------:R-:W-:Y:S02]  /*0b70*/  @P2 MOV R12, R58 ;  /* 0x0000003a000c2202 */ /* 0x000fe40000000f00 */
[----:B------:R-:W-:Y:S02]  /*0b80*/  @P2 MOV R13, R61 ;  /* 0x0000003d000d2202 */ /* 0x000fe40000000f00 */
[----:B------:R-:W-:Y:S02]  /*0b90*/  IADD3 R31, R51, 0x50, RZ ;  /* 0x00000050331f7810 */ /* 0x000fe40007ffe0ff */
[----:B------:R-:W-:Y:S01]  /*0ba0*/  @P4 IADD3 R22, P0, R19, R22, RZ ;  /* 0x0000001613164210 */ /* 0x000fe20007f1e0ff */
[C---:B------:R-:W-:Y:S01]  /*0bb0*/  @P2 IMAD R19, R33.reuse, R11, R28 ;  /* 0x0000000b21132224 */ /* 0x040fe200078e021c */
[----:B------:R-:W-:Y:S01]  /*0bc0*/  P2R R0, PR, RZ, 0x20 ;  /* 0x00000020ff007803 */ /* 0x000fe20000000000 */
[----:B------:R-:W-:Y:S01]  /*0bd0*/  @P2 IMAD.WIDE.U32 R10, R33, R10, R12 ;  /* 0x0000000a210a2225 */ /* 0x000fe200078e000c */
[----:B------:R-:W-:-:S02]  /*0be0*/  SHF.R.S32.HI R13, RZ, 0x1f, R31 ;  /* 0x0000001fff0d7819 */ /* 0x000fc4000001141f */
[----:B------:R-:W-:Y:S02]  /*0bf0*/  @P4 IADD3.X R23, R18, R23, RZ, P0, !PT ;  /* 0x0000001712174210 */ /* 0x000fe400007fe4ff */
[----:B0-----:R-:W-:Y:S01]  /*0c00*/  @P3 IADD3 R24, P0, R15, R24, RZ ;  /* 0x000000180f183210 */ /* 0x001fe20007f1e0ff */
[----:B--2---:R-:W-:Y:S01]  /*0c10*/  @P1 IMAD R12, R13, R6, RZ ;  /* 0x000000060d0c1224 */ /* 0x004fe200078e02ff */
[----:B------:R-:W-:Y:S02]  /*0c20*/  @P2 IADD3 R11, R11, R19, RZ ;  /* 0x000000130b0b2210 */ /* 0x000fe40007ffe0ff */
[----:B------:R-:W-:Y:S01]  /*0c30*/  @P3 IADD3.X R25, R14, R25, RZ, P0, !PT ;  /* 0x000000190e193210 */ /* 0x000fe200007fe4ff */
[----:B------:R-:W-:Y:S01]  /*0c40*/  @P1 IMAD R19, R31, R7, R12 ;  /* 0x000000071f131224 */ /* 0x000fe200078e020c */
[----:B------:R-:W-:Y:S02]  /*0c50*/  @P3 IADD3 R26, P0, R15, R26, RZ ;  /* 0x0000001a0f1a3210 */ /* 0x000fe40007f1e0ff */
        /* <DEDUP_REMOVED lines=22> */
[----:B------:R-:W-:Y:S02]  /*0dc0*/  @P1 IADD3.X R57, R12, R57, RZ, P0, !PT ;  /* 0x000000390c391210 */ /* 0x000fe400007fe4ff */
[----:B------:R-:W-:Y:S02]  /*0dd0*/  ISETP.LT.U32.AND P6, PT, R52, 0x180, !P6 ;  /* 0x000001803400780c */ /* 0x000fe400077c1070 */
[----:B------:R-:W-:Y:S02]  /*0de0*/  @P1 IADD3 R34, P0, R7, R34, RZ ;  /* 0x0000002207221210 */ /* 0x000fe40007f1e0ff */
        /* <DEDUP_REMOVED lines=20> */
[----:B------:R-:W-:-:S03]  /*0f30*/  ULDC.64 UR10, c[0x0][0x248] ;  /* 0x00009200000a7ab9 */ /* 0x000fc60000000a00 */
[----:B------:R-:W-:Y:S01]  /*0f40*/  ISETP.GT.U32.OR P0, PT, R52, 0x17f, P0 ;  /* 0x0000017f3400780c */ /* 0x000fe20000704470 */
[----:B------:R-:W-:-:S06]  /*0f50*/  UIMAD.WIDE UR10, UR16, 0x8, UR10 ;  /* 0x00000008100a78a5 */ /* 0x000fcc000f8e020a */
[----:B------:R-:W-:Y:S02]  /*0f60*/  MOV R40, UR10 ;  /* 0x0000000a00287c02 */ /* 0x000fe40008000f00 */
[----:B------:R-:W-:-:S04]  /*0f70*/  MOV R41, UR11 ;  /* 0x0000000b00297c02 */ /* 0x000fc80008000f00 */
[----:B------:R-:W0:Y:S01]  /*0f80*/  @!P0 LDC.64 R10, c[0x0][0x288] ;  /* 0x0000a200ff0a8b82 */ /* 0x000e220000000a00 */
[----:B------:R-:W-:Y:S01]  /*0f90*/  @!P0 MOV R6, R58 ;  /* 0x0000003a00068202 */ /* 0x000fe20000000f00 */
[----:B------:R-:W2:Y:S06]  /*0fa0*/  LDG.E.64 R40, desc[UR14][R40.64] ;  /* 0x0000000e28287981 */ /* 0x000eac000c1e1b00 */
[----:B------:R-:W1:Y:S01]  /*0fb0*/  @!P0 LDC.64 R36, c[0x0][0x230] ;  /* 0x00008c00ff248b82 */ /* 0x000e620000000a00 */
[----:B0-----:R-:W-:-:S04]  /*0fc0*/  @!P0 IMAD R7, R7, R10, RZ ;  /* 0x0000000a07078224 */ /* 0x001fc800078e02ff */
[----:B------:R-:W-:Y:S01]  /*0fd0*/  @!P0 IMAD R11, R50, R11, R7 ;  /* 0x0000000b320b8224 */ /* 0x000fe200078e0207 */
[----:B------:R-:W-:-:S03]  /*0fe0*/  @!P0 MOV R7, R61 ;  /* 0x0000003d00078202 */ /* 0x000fc60000000f00 */
[----:B------:R-:W-:-:S05]  /*0ff0*/  @!P0 IMAD.WIDE.U32 R6, R50, R10, R6 ;  /* 0x0000000a32068225 */ /* 0x000fca00078e0006 */
[----:B------:R-:W-:Y:S02]  /*1000*/  @!P0 IADD3 R7, R7, R11, RZ ;  /* 0x0000000b07078210 */ /* 0x000fe40007ffe0ff */
[----:B------:R-:W0:Y:S01]  /*1010*/  @!P0 LDC.64 R10, c[0x0][0x228] ;  /* 0x00008a00ff0a8b82 */ /* 0x000e220000000a00 */
[C---:B------:R-:W-:Y:S02]  /*1020*/  @!P0 SHF.L.U32 R39, R6.reuse, 0x2, RZ ;  /* 0x0000000206278819 */ /* 0x040fe400000006ff */
[----:B------:R-:W-:Y:S02]  /*1030*/  @!P0 SHF.L.U64.HI R6, R6, 0x2, R7 ;  /* 0x0000000206068819 */ /* 0x000fe40000010207 */
[----:B-1----:R-:W-:-:S04]  /*1040*/  @!P0 IADD3 R36, P5, R39, R36, RZ ;  /* 0x0000002427248210 */ /* 0x002fc80007fbe0ff */
[----:B------:R-:W-:Y:S02]  /*1050*/  @!P0 IADD3.X R37, R6, R37, RZ, P5, !PT ;  /* 0x0000002506258210 */ /* 0x000fe40002ffe4ff */
[----:B0-----:R-:W-:-:S04]  /*1060*/  @!P0 IADD3 R38, P5, R39, R10, RZ ;  /* 0x0000000a27268210 */ /* 0x001fc80007fbe0ff */
[----:B------:R-:W-:Y:S02]  /*1070*/  @!P0 IADD3.X R39, R6, R11, RZ, P5, !PT ;  /* 0x0000000b06278210 */ /* 0x000fe40002ffe4ff */
[----:B------:R-:W-:Y:S02]  /*1080*/  CS2R R6, SRZ ;  /* 0x0000000000067805 */ /* 0x000fe4000001ff00 */
[----:B------:R-:W-:Y:S02]  /*1090*/  CS2R R10, SRZ ;  /* 0x00000000000a7805 */ /* 0x000fe4000001ff00 */
[----:B------:R-:W-:Y:S02]  /*10a0*/  ISETP.NE.AND P5, PT, R0, RZ, PT ;  /* 0x000000ff0000720c */ /* 0x000fe40003fa5270 */
[----:B------:R0:W5:Y:S04]  /*10b0*/  @P6 LDG.E.64 R6, desc[UR14][R14.64] ;  /* 0x0000000e0e066981 */ /* 0x000168000c1e1b00 */
[----:B------:R-:W5:Y:S01]  /*10c0*/  @P6 LDG.E.64 R10, desc[UR14][R18.64] ;  /* 0x0000000e120a6981 */ /* 0x000f62000c1e1b00 */
[----:B------:R-:W-:-:S02]  /*10d0*/  ISETP.NE.AND P6, PT, R54, RZ, PT ;  /* 0x000000ff3600720c */ /* 0x000fc40003fc5270 */
[----:B------:R-:W-:Y:S02]  /*10e0*/  CS2R R32, SRZ ;  /* 0x0000000000207805 */ /* 0x000fe4000001ff00 */
[----:B0-----:R-:W-:-:S06]  /*10f0*/  CS2R R14, SRZ ;  /* 0x00000000000e7805 */ /* 0x001fcc000001ff00 */
[----:B------:R-:W5:Y:S04]  /*1100*/  @P5 LDG.E.64 R14, desc[UR14][R4.64] ;  /* 0x0000000e040e5981 */ /* 0x000f68000c1e1b00 */
[----:B------:R0:W5:Y:S02]  /*1110*/  @P6 LDG.E.64 R32, desc[UR14][R16.64] ;  /* 0x0000000e10206981 */ /* 0x000164000c1e1b00 */
[----:B0-----:R-:W-:Y:S02]  /*1120*/  CS2R R16, SRZ ;  /* 0x0000000000107805 */ /* 0x001fe4000001ff00 */
[----:B------:R-:W-:-:S04]  /*1130*/  CS2R R4, SRZ ;  /* 0x0000000000047805 */ /* 0x000fc8000001ff00 */
[----:B------:R0:W5:Y:S04]  /*1140*/  @P4 LDG.E.64 R16, desc[UR14][R22.64] ;  /* 0x0000000e16104981 */ /* 0x000168000c1e1b00 */
[----:B------:R-:W5:Y:S01]  /*1150*/  @P1 LDG.E.64 R4, desc[UR14][R56.64] ;  /* 0x0000000e38041981 */ /* 0x000f62000c1e1b00 */
[----:B0-----:R-:W-:-:S06]  /*1160*/  CS2R R22, SRZ ;  /* 0x0000000000167805 */ /* 0x001fcc000001ff00 */
        /* <DEDUP_REMOVED lines=12> */
[----:B------:R-:W-:Y:S01]  /*1230*/  UMOV UR19, 0x3f800000 ;  /* 0x3f80000000137882 */ /* 0x000fe20000000000 */
[----:B------:R-:W-:-:S04]  /*1240*/  CS2R R28, SRZ ;  /* 0x00000000001c7805 */ /* 0x000fc8000001ff00 */
[----:B------:R0:W5:Y:S04]  /*1250*/  @P5 LDG.E.64 R30, desc[UR14][R2.64] ;  /* 0x0000000e021e5981 */ /* 0x000168000c1e1b00 */
[----:B------:R1:W5:Y:S01]  /*1260*/  @P4 LDG.E.64 R28, desc[UR14][R20.64] ;  /* 0x0000000e141c4981 */ /* 0x000362000c1e1b00 */
[----:B0-----:R-:W-:Y:S01]  /*1270*/  HFMA2.MMA R3, -RZ, RZ, 0, 0 ;  /* 0x00000000ff037435 */ /* 0x001fe200000001ff */
[----:B------:R-:W-:Y:S02]  /*1280*/  MOV R2, RZ ;  /* 0x000000ff00027202 */ /* 0x000fe40000000f00 */
[----:B-1----:R-:W-:Y:S01]  /*1290*/  CS2R R20, SRZ ;  /* 0x0000000000147805 */ /* 0x002fe2000001ff00 */
[----:B------:R-:W-:Y:S06]  /*12a0*/  BSSY B0, `(.L_x_2452) ;  /* 0x0000024000007945 */ /* 0x000fec0003800000 */
[----:B------:R0:W5:Y:S04]  /*12b0*/  @P2 LDG.E.64 R2, desc[UR14][R46.64] ;  /* 0x0000000e2e022981 */ /* 0x000168000c1e1b00 */
[----:B------:R1:W5:Y:S01]  /*12c0*/  @P2 LDG.E.64 R20, desc[UR14][R48.64] ;  /* 0x0000000e30142981 */ /* 0x000362000c1e1b00 */
[----:B0-----:R-:W-:-:S02]  /*12d0*/  CS2R R46, SRZ ;  /* 0x00000000002e7805 */ /* 0x001fc4000001ff00 */
        /* <DEDUP_REMOVED lines=12> */
[----:B------:R-:W-:Y:S02]  /*13a0*/  ISETP.GT.U32.AND P0, PT, R52, 0x17f, PT ;  /* 0x0000017f3400780c */ /* 0x000fe40003f04070 */
[----:B-1----:R-:W-:-:S11]  /*13b0*/  CS2R R48, SRZ ;  /* 0x0000000000307805 */ /* 0x002fd6000001ff00 */
[----:B------:R-:W-:Y:S05]  /*13c0*/  @P0 BRA `(.L_x_2453) ;  /* 0x0000000000440947 */ /* 0x000fea0003800000 */
[----:B------:R-:W-:Y:S01]  /*13d0*/  ISETP.NE.AND P0, PT, RZ, UR17, PT ;  /* 0x00000011ff007c0c */ /* 0x000fe2000bf05270 */
[----:B------:R-:W0:Y:S01]  /*13e0*/  LDC.64 R34, c[0x0][0x238] ;  /* 0x00008e00ff227b82 */ /* 0x000e220000000a00 */
[----:B------:R-:W-:-:S05]  /*13f0*/  IMAD R0, R55, 0x30, RZ ;  /* 0x0000003037007824 */ /* 0x000fca00078e02ff */
[----:B------:R-:W-:-:S04]  /*1400*/  IADD3 R39, R53, R0, RZ ;  /* 0x0000000035277210 */ /* 0x000fc80007ffe0ff */
[----:B------:R-:W-:Y:S02]  /*1410*/  SHF.R.S32.HI R0, RZ, 0x1f, R39 ;  /* 0x0000001fff007819 */ /* 0x000fe40000011427 */
        /* <DEDUP_REMOVED lines=12> */
.L_x_2453:
[----:B------:R-:W-:Y:S05]  /*14e0*/  BSYNC B0 ;  /* 0x0000000000007941 */ /* 0x000fea0003800000 */
.L_x_2452:
        /* <DEDUP_REMOVED lines=26> */
[----:B------:R-:W-:-:S03]  /*1690*/  FMUL.FTZ R33, R12, R33 ;  /* 0x000000210c217220 */ /* 0x000fc60000410000 */
[----:B------:R-:W-:-:S04]  /*16a0*/  FFMA.FTZ R0, R0, R37, 1 ;  /* 0x3f80000000007423 */ /* 0x000fc80000010025 */
[----:B------:R-:W-:Y:S01]  /*16b0*/  FMUL.FTZ R33, R33, R0 ;  /* 0x0000000021217220 */ /* 0x000fe20000410000 */
[----:B------:R-:W-:-:S07]  /*16c0*/  FMUL.FTZ R0, R30, R39 ;  /* 0x000000271e007220 */ /* 0x000fce0000410000 */
.L_x_2454:
        /* <DEDUP_REMOVED lines=26> */
.L_x_2455:
[----:B------:R-:W-:Y:S01]  /*1870*/  FFMA.FTZ R37, R42, R33, RZ ;  /* 0x000000212a257223 */ /* 0x000fe200000100ff */
[----:B------:R-:W-:Y:S01]  /*1880*/  FADD.FTZ R36, RZ, R33 ;  /* 0x00000021ff247221 */ /* 0x000fe20000010000 */
[----:B------:R-:W-:Y:S01]  /*1890*/  FFMA.FTZ R57, R41, R32, R30 ;  /* 0x0000002029397223 */ /* 0x000fe2000001001e */
[----:B------:R-:W-:Y:S01]  /*18a0*/  FADD.FTZ R38, R32, R35 ;  /* 0x0000002320267221 */ /* 0x000fe20000010000 */
[----:B------:R-:W-:Y:S01]  /*18b0*/  FFMA.FTZ R33, R40, R31, R37 ;  /* 0x0000001f28217223 */ /* 0x000fe20000010025 */
[----:B------:R-:W-:Y:S01]  /*18c0*/  FADD.FTZ R30, R36, R31 ;  /* 0x0000001f241e7221 */ /* 0x000fe20000010000 */
[----:B------:R-:W-:Y:S01]  /*18d0*/  FMUL.FTZ R35, R31, R48 ;  /* 0x000000301f237220 */ /* 0x000fe20000410000 */
[----:B------:R-:W-:Y:S01]  /*18e0*/  FFMA.FTZ R36, R41, R0, RZ ;  /* 0x0000000029247223 */ /* 0x000fe200000100ff */
[----:B------:R-:W-:Y:S01]  /*18f0*/  FADD.FTZ R31, RZ, R0 ;  /* 0x00000000ff1f7221 */ /* 0x000fe20000010000 */
[----:B------:R-:W-:Y:S01]  /*1900*/  FADD.FTZ R37, R29, -UR11 ;  /* 0x8000000b1d257e21 */ /* 0x000fe20008010000 */
[----:B------:R-:W-:Y:S01]  /*1910*/  FFMA.FTZ R32, R40, R35, R57 ;  /* 0x0000002328207223 */ /* 0x000fe20000010039 */
[----:B------:R-:W-:Y:S01]  /*1920*/  FFMA.FTZ R0, R39, R34, R36 ;  /* 0x0000002227007223 */ /* 0x000fe20000010024 */
[----:B------:R-:W-:Y:S01]  /*1930*/  FADD.FTZ R31, R31, R34 ;  /* 0x000000221f1f7221 */ /* 0x000fe20000010000 */
[----:B------:R-:W-:Y:S01]  /*1940*/  FADD.FTZ R35, R38, R35 ;  /* 0x0000002326237221 */ /* 0x000fe20000010000 */
[----:B------:R-:W-:Y:S01]  /*1950*/  FMUL.FTZ R34, R34, R46 ;  /* 0x0000002e22227220 */ /* 0x000fe20000410000 */
[----:B------:R-:W-:Y:S01]  /*1960*/  FADD.FTZ R38, R28, -UR11 ;  /* 0x8000000b1c267e21 */ /* 0x000fe20008010000 */
[----:B------:R-:W-:-:S02]  /*1970*/  FMUL.FTZ R37, R37, UR19 ;  /* 0x0000001325257c20 */ /* 0x000fc40008410000 */
[----:B------:R-:W-:Y:S01]  /*1980*/  FFMA.FTZ R29, R39, R34, R32 ;  /* 0x00000022271d7223 */ /* 0x000fe20000010020 */
[----:B------:R-:W-:Y:S01]  /*1990*/  FADD.FTZ R28, R34, R35 ;  /* 0x00000023221c7221 */ /* 0x000fe20000010000 */
[----:B------:R-:W-:Y:S01]  /*19a0*/  MOV R35, R16 ;  /* 0x0000001000237202 */ /* 0x000fe20000000f00 */
        /* <DEDUP_REMOVED lines=21> */
.L_x_2456:
[----:B------:R-:W-:Y:S01]  /*1b00*/  FMUL.FTZ R34, R35, R48 ;  /* 0x0000003023227220 */ /* 0x000fe20000410000 */
[----:B------:R-:W-:Y:S01]  /*1b10*/  FADD.FTZ R30, R30, R35 ;  /* 0x000000231e1e7221 */ /* 0x000fe20000010000 */
[----:B------:R-:W-:Y:S01]  /*1b20*/  FFMA.FTZ R33, R38, R35, R33 ;  /* 0x0000002326217223 */ /* 0x000fe20000010021 */
[----:B------:R-:W-:Y:S01]  /*1b30*/  FADD.FTZ R31, R31, R32 ;  /* 0x000000201f1f7221 */ /* 0x000fe20000010000 */
[----:B------:R-:W-:Y:S01]  /*1b40*/  FADD.FTZ R35, R28, R34 ;  /* 0x000000221c237221 */ /* 0x000fe20000010000 */
[----:B------:R-:W-:Y:S01]  /*1b50*/  FFMA.FTZ R36, R38, R34, R29 ;  /* 0x0000002226247223 */ /* 0x000fe2000001001d */
        /* <DEDUP_REMOVED lines=29> */
.L_x_2457:
        /* <DEDUP_REMOVED lines=9> */
[----:B------:R-:W-:Y:S01]  /*1dc0*/  FADD.FTZ R2, R3, -UR11 ;  /* 0x8000000b03027e21 */ /* 0x000fe20008010000 */
[----:B------:R-:W-:Y:S01]  /*1dd0*/  MOV R32, R21 ;  /* 0x0000001500207202 */ /* 0x000fe20000000f00 */
[----:B------:R-:W-:Y:S01]  /*1de0*/  FFMA.FTZ R3, R9, R8, R34 ;  /* 0x0000000809037223 */ /* 0x000fe20000010022 */
[----:B------:R-:W-:Y:S01]  /*1df0*/  FADD.FTZ R8, R8, R35 ;  /* 0x0000002308087221 */ /* 0x000fe20000010000 */
[----:B------:R-:W-:Y:S01]  /*1e00*/  MOV R35, R20 ;  /* 0x0000001400237202 */ /* 0x000fe20000000f00 */
        /* <DEDUP_REMOVED lines=21> */
.L_x_2458:
[----:B------:R-:W-:Y:S01]  /*1f60*/  FMUL.FTZ R34, R35, R48 ;  /* 0x0000003023227220 */ /* 0x000fe20000410000 */
[----:B------:R-:W-:Y:S01]  /*1f70*/  FADD.FTZ R31, R31, R32 ;  /* 0x000000201f1f7221 */ /* 0x000fe20000010000 */
[----:B------:R-:W-:Y:S01]  /*1f80*/  FFMA.FTZ R29, R2, R32, R29 ;  /* 0x00000020021d7223 */ /* 0x000fe2000001001d */
[C---:B------:R-:W-:Y:S01]  /*1f90*/  FFMA.FTZ R28, R0.reuse, R35, R33 ;  /* 0x00000023001c7223 */ /* 0x040fe20000010021 */
[----:B------:R-:W-:Y:S01]  /*1fa0*/  FFMA.FTZ R3, R0, R34, R3 ;  /* 0x0000002200037223 */ /* 0x000fe20000010003 */
[----:B------:R-:W-:Y:S01]  /*1fb0*/  FMUL.FTZ R32, R32, R46 ;  /* 0x0000002e20207220 */ /* 0x000fe20000410000 */
[----:B------:R-:W-:Y:S01]  /*1fc0*/  FADD.FTZ R33, R8, R34 ;  /* 0x0000002208217221 */ /* 0x000fe20000010000 */
[----:B------:R-:W-:Y:S01]  /*1fd0*/  FADD.FTZ R4, R4, -UR11 ;  /* 0x8000000b04047e21 */ /* 0x000fe20008010000 */
[----:B------:R-:W-:Y:S01]  /*1fe0*/  FADD.FTZ R34, R5, -UR11 ;  /* 0x8000000b05227e21 */ /* 0x000fe20008010000 */
[----:B------:R-:W-:Y:S01]  /*1ff0*/  FFMA.FTZ R8, R2, R32, R3 ;  /* 0x0000002002087223 */ /* 0x000fe20000010003 */
[----:B------:R-:W-:Y:S01]  /*2000*/  FADD.FTZ R5, R32, R33 ;  /* 0x0000002120057221 */ /* 0x000fe20000010000 */
[----:B------:R-:W-:Y:S01]  /*2010*/  FMUL.FTZ R3, R4, UR19 ;  /* 0x0000001304037c20 */ /* 0x000fe20008410000 */
        /* <DEDUP_REMOVED lines=23> */
.L_x_2459:
[----:B------:R-:W-:Y:S01]  /*2190*/  FMUL.FTZ R35, R33, R48 ;  /* 0x0000003021237220 */ /* 0x000fe20000410000 */
[----:B------:R-:W-:Y:S01]  /*21a0*/  FADD.FTZ R30, R30, R33 ;  /* 0x000000211e1e7221 */ /* 0x000fe20000010000 */
[----:B------:R-:W-:Y:S01]  /*21b0*/  FFMA.FTZ R28, R3, R33, R28 ;  /* 0x00000021031c7223 */ /* 0x000fe2000001001c */
[----:B------:R-:W-:Y:S01]  /*21c0*/  FADD.FTZ R31, R31, R32 ;  /* 0x000000201f1f7221 */ /* 0x000fe20000010000 */
[----:B------:R-:W-:Y:S01]  /*21d0*/  FADD.FTZ R34, R5, R35 ;  /* 0x0000002305227221 */ /* 0x000fe20000010000 */
[----:B------:R-:W-:Y:S01]  /*21e0*/  FFMA.FTZ R33, R3, R35, R8 ;  /* 0x0000002303217223 */ /* 0x000fe20000010008 */
[----:B------:R-:W-:Y:S01]  /*21f0*/  FMUL.FTZ R5, R32, R46 ;  /* 0x0000002e20057220 */ /* 0x000fe20000410000 */
[----:B------:R-:W-:Y:S01]  /*2200*/  FFMA.FTZ R29, R4, R32, R29 ;  /* 0x00000020041d7223 */ /* 0x000fe2000001001d */
[----:B------:R-:W-:Y:S01]  /*2210*/  FADD.FTZ R6, R6, -UR11 ;  /* 0x8000000b06067e21 */ /* 0x000fe20008010000 */
[----:B------:R-:W-:Y:S01]  /*2220*/  FADD.FTZ R32, R7, -UR11 ;  /* 0x8000000b07207e21 */ /* 0x000fe20008010000 */
[----:B------:R-:W-:Y:S01]  /*2230*/  FFMA.FTZ R8, R4, R5, R33 ;  /* 0x0000000504087223 */ /* 0x000fe20000010021 */
[----:B------:R-:W-:Y:S01]  /*2240*/  FADD.FTZ R7, R5, R34 ;  /* 0x0000002205077221 */ /* 0x000fe20000010000 */
[----:B------:R-:W-:Y:S01]  /*2250*/  FMUL.FTZ R5, R6, UR19 ;  /* 0x0000001306057c20 */ /* 0x000fe20008410000 */
        /* <DEDUP_REMOVED lines=22> */
.L_x_2460:
        /* <DEDUP_REMOVED lines=8> */
[----:B------:R-:W-:Y:S01]  /*2440*/  FADD.FTZ R27, R7, R8 ;  /* 0x00000008071b7221 */ /* 0x000fe20000010000 */
[----:B------:R-:W-:Y:S01]  /*2450*/  FFMA.FTZ R26, R6, R7, R33 ;  /* 0x00000007061a7223 */ /* 0x000fe20000010021 */
        /* <DEDUP_REMOVED lines=10> */
[----:B0-----:R-:W-:-:S04]  /*2500*/  FADD.FTZ R34, -R57, 1 ;  /* 0x3f80000039227421 */ /* 0x001fc80000010100 */
[----:B------:R-:W-:Y:S01]  /*2510*/  FFMA.FTZ R66, R33, R34, 1 ;  /* 0x3f80000021427423 */ /* 0x000fe20000010022 */
[----:B------:R-:W-:Y:S01]  /*2520*/  FFMA.FTZ R34, R8, R46, R47 ;  /* 0x0000002e08227223 */ /* 0x000fe2000001002f */
[----:B------:R-:W-:-:S03]  /*2530*/  FMUL.FTZ R33, R24, R57 ;  /* 0x0000003918217220 */ /* 0x000fc60000410000 */
[----:B------:R-:W-:Y:S01]  /*2540*/  FMUL.FTZ R62, R34, -1.4426950216293334961 ;  /* 0xbfb8aa3b223e7820 */ /* 0x000fe20000410000 */
[----:B------:R-:W-:-:S05]  /*2550*/  FMUL.FTZ R33, R33, R66 ;  /* 0x0000004221217220 */ /* 0x000fca0000410000 */
[----:B------:R-:W0:Y:S02]  /*2560*/  MUFU.EX2 R62, R62 ;  /* 0x0000003e003e7308 */ /* 0x000e240000000800 */
[----:B0-----:R-:W-:-:S06]  /*2570*/  FADD.FTZ R63, R62, 1 ;  /* 0x3f8000003e3f7421 */ /* 0x001fcc0000010000 */
[----:B------:R-:W0:Y:S02]  /*2580*/  MUFU.RCP R64, R63 ;  /* 0x0000003f00407308 */ /* 0x000e240000001000 */
[----:B0-----:R-:W-:-:S04]  /*2590*/  FADD.FTZ R35, -R64, 1 ;  /* 0x3f80000040237421 */ /* 0x001fc80000010100 */
[----:B------:R-:W-:Y:S01]  /*25a0*/  FFMA.FTZ R34, R34, R35, 1 ;  /* 0x3f80000022227423 */ /* 0x000fe20000010023 */
[----:B------:R-:W-:-:S04]  /*25b0*/  FMUL.FTZ R35, R25, R64 ;  /* 0x0000004019237220 */ /* 0x000fc80000410000 */
[----:B------:R-:W-:-:S07]  /*25c0*/  FMUL.FTZ R35, R35, R34 ;  /* 0x0000002223237220 */ /* 0x000fce0000410000 */
.L_x_2461:
        /* <DEDUP_REMOVED lines=9> */
[----:B------:R-:W-:Y:S01]  /*2660*/  FFMA.FTZ R28, R7, R33, R28 ;  /* 0x00000021071c7223 */ /* 0x000fe2000001001c */
[----:B------:R-:W-:Y:S01]  /*2670*/  FFMA.FTZ R57, R8, R26, R57 ;  /* 0x0000001a08397223 */ /* 0x000fe20000010039 */
[----:B------:R-:W-:Y:S01]  /*2680*/  FADD.FTZ R27, R26, R27 ;  /* 0x0000001b1a1b7221 */ /* 0x000fe20000010000 */
[----:B------:R-:W-:Y:S01]  /*2690*/  FADD.FTZ R30, R30, R33 ;  /* 0x000000211e1e7221 */ /* 0x000fe20000010000 */
[----:B------:R-:W-:Y:S01]  /*26a0*/  FFMA.FTZ R29, R8, R35, R29 ;  /* 0x00000023081d7223 */ /* 0x000fe2000001001d */
[----:B------:R-:W-:Y:S01]  /*26b0*/  BSSY B0, `(.L_x_2462) ;  /* 0x0000041000007945 */ /* 0x000fe20003800000 */
        /* <DEDUP_REMOVED lines=27> */
[----:B------:R-:W-:-:S02]  /*2870*/  ISETP.NE.AND P0, PT, R44, RZ, PT ;  /* 0x000000ff2c00720c */ /* 0x000fc40003f05270 */
[----:B------:R-:W-:Y:S01]  /*2880*/  FADD.FTZ R31, R26, R35 ;  /* 0x000000231a1f7221 */ /* 0x000fe20000010000 */
[----:B------:R-:W-:-:S04]  /*2890*/  MOV R26, R57 ;  /* 0x00000039001a7202 */ /* 0x000fc80000000f00 */
        /* <DEDUP_REMOVED lines=34> */
.L_x_2463:
[----:B------:R-:W-:Y:S05]  /*2ac0*/  BSYNC B0 ;  /* 0x0000000000007941 */ /* 0x000fea0003800000 */
.L_x_2462:
        /* <DEDUP_REMOVED lines=80> */
.L_x_2465:
[----:B------:R-:W-:Y:S05]  /*2fd0*/  BSYNC B0 ;  /* 0x0000000000007941 */ /* 0x000fea0003800000 */
.L_x_2464:
        /* <DEDUP_REMOVED lines=19> */
.L_x_2467:
[----:B------:R-:W-:Y:S05]  /*3110*/  BSYNC B0 ;  /* 0x0000000000007941 */ /* 0x000fea0003800000 */
.L_x_2466:
        /* <DEDUP_REMOVED lines=36> */
.L_x_2470:
[----:B------:R-:W2:Y:S04]  /*3360*/  LDG.E.STRONG.GPU R30, desc[UR14][R28.64] ;  /* 0x0000000e1c1e7981 */ /* 0x000ea8000c1ef900 */
[----:B--2---:R-:W-:Y:S01]  /*3370*/  CCTL.IVALL ;  /* 0x00000000ff00798f */ /* 0x004fe20002000000 */
[----:B------:R-:W-:Y:S05]  /*3380*/  YIELD ;  /* 0x0000000000007946 */ /* 0x000fea0003800000 */
[----:B------:R-:W-:-:S13]  /*3390*/  ISETP.NE.AND P6, PT, R30, R35, PT ;  /* 0x000000231e00720c */ /* 0x000fda0003fc5270 */
[----:B------:R-:W-:Y:S05]  /*33a0*/  @P6 BRA `(.L_x_2470) ;  /* 0xfffffffc00ec6947 */ /* 0x000fea000383ffff */
.L_x_2469:
        /* <DEDUP_REMOVED lines=19> */
.L_x_2474:
        /* <DEDUP_REMOVED lines=116> */
.L_x_2473:
[----:B------:R-:W-:-:S06]  /*3c20*/  UISETP.GT.AND UP1, UPT, UR10, 0x4, UPT ;  /* 0x000000040a00788c */ /* 0x000fcc000bf24270 */
[----:B------:R-:W-:-:S13]  /*3c30*/  PLOP3.LUT P6, PT, PT, PT, UP1, 0x40, 0x0 ;  /* 0x000000000000781c */ /* 0x000fda0003fce818 */
[----:B------:R-:W-:Y:S05]  /*3c40*/  @P6 BRA `(.L_x_2475) ;  /* 0x0000000000ec6947 */ /* 0x000fea0003800000 */
        /* <DEDUP_REMOVED lines=59> */
.L_x_2475:
[----:B------:R-:W-:-:S06]  /*4000*/  UISETP.NE.OR UP0, UPT, UR10, URZ, UP0 ;  /* 0x0000003f0a00728c */ /* 0x000fcc0008705670 */
[----:B------:R-:W-:-:S13]  /*4010*/  PLOP3.LUT P6, PT, PT, PT, UP0, 0x80, 0x0 ;  /* 0x000000000000781c */ /* 0x000fda0003fcf008 */
[----:B------:R-:W-:Y:S05]  /*4020*/  @!P6 BRA `(.L_x_2471) ;  /* 0x00000000007ce947 */ /* 0x000fea0003800000 */
.L_x_2472:
        /* <DEDUP_REMOVED lines=31> */
.L_x_2471:
        /* <DEDUP_REMOVED lines=10> */
.L_x_2477:
[----:B------:R-:W-:Y:S05]  /*42c0*/  BSYNC B0 ;  /* 0x0000000000007941 */ /* 0x000fea0003800000 */
.L_x_2476:
[----:B------:R-:W-:-:S13]  /*42d0*/  ISETP.NE.AND P6, PT, R31, 0x1, PT ;  /* 0x000000011f00780c */ /* 0x000fda0003fc5270 */
[----:B------:R-:W-:Y:S05]  /*42e0*/  @!P6 BRA `(.L_x_2468) ;  /* 0x00000000003ce947 */ /* 0x000fea0003800000 */
[----:B------:R-:W-:-:S04]  /*42f0*/  IADD3 R28, R30, 0x1, RZ ;  /* 0x000000011e1c7810 */ /* 0x000fc80007ffe0ff */
[----:B------:R-:W-:-:S13]  /*4300*/  ISETP.EQ.OR P6, PT, R28, UR13, P0 ;  /* 0x0000000d1c007c0c */ /* 0x000fda00087c2670 */
[----:B------:R-:W-:-:S04]  /*4310*/  @!P6 IMAD R35, R28, UR18, R45 ;  /* 0x000000121c23ec24 */ /* 0x000fc8000f8e022d */
[----:B------:R-:W-:-:S05]  /*4320*/  @!P6 IMAD.WIDE.U32 R34, R35, 0x8, R32 ;  /* 0x000000082322e825 */ /* 0x000fca00078e0020 */
        /* <DEDUP_REMOVED lines=11> */
.L_x_2468:
        /* <DEDUP_REMOVED lines=36> */
.L_x_2478:
[----:B------:R-:W-:Y:S01]  /*4620*/  ISETP.NE.AND P0, PT, R54, RZ, PT ;  /* 0x000000ff3600720c */ /* 0x000fe20003f05270 */
        /* <DEDUP_REMOVED lines=15> */
[----:B------:R-:W-:-:S03]  /*4720*/  FFMA.FTZ R27, R42, R33, R32 ;  /* 0x000000212a1b7223 */ /* 0x000fc60000010020 */
[----:B------:R-:W-:Y:S01]  /*4730*/  LEA.HI.X R29, R26, UR11, R29, 0x2, P0 ;  /* 0x0000000b1a1d7c11 */ /* 0x000fe200080f141d */
[----:B------:R-:W-:-:S04]  /*4740*/  FFMA.FTZ R12, R48, R12, -R27 ;  /* 0x0000000c300c7223 */ /* 0x000fc8000001081b */
[----:B------:R-:W-:-:S05]  /*4750*/  FMUL.FTZ R12, R12, UR19 ;  /* 0x000000130c0c7c20 */ /* 0x000fca0008410000 */
[----:B------:R0:W-:Y:S02]  /*4760*/  STG.E.64 desc[UR14][R28.64], R12 ;  /* 0x0000000c1c007986 */ /* 0x0001e4000c101b0e */
.L_x_2480:
[----:B------:R-:W-:Y:S05]  /*4770*/  BSYNC B0 ;  /* 0x0000000000007941 */ /* 0x000fea0003800000 */
.L_x_2479:
        /* <DEDUP_REMOVED lines=20> */
.L_x_2481:
[----:B------:R-:W-:Y:S04]  /*48c0*/  BSSY B0, `(.L_x_2482) ;  /* 0x0000015000007945 */ /* 0x000fe80003800000 */
[----:B------:R-:W-:Y:S05]  /*48d0*/  @!P5 BRA `(.L_x_2483) ;  /* 0x00000000004cd947 */ /* 0x000fea0003800000 */
[----:B------:R-:W-:Y:S01]  /*48e0*/  IADD3 R27, R51, 0x10, RZ ;  /* 0x00000010331b7810 */ /* 0x000fe20007ffe0ff */
[----:B------:R-:W-:Y:S01]  /*48f0*/  ULDC.64 UR10, c[0x0][0x288] ;  /* 0x0000a200000a7ab9 */ /* 0x000fe20000000a00 */
[----:B0-----:R-:W-:Y:S01]  /*4900*/  MOV R12, R58 ;  /* 0x0000003a000c7202 */ /* 0x001fe20000000f00 */
[----:B------:R-:W-:Y:S01]  /*4910*/  FFMA.FTZ R39, R39, R33, R32 ;  /* 0x0000002127277223 */ /* 0x000fe20000010020 */
        /* <DEDUP_REMOVED lines=10> */
[----:B------:R-:W-:Y:S01]  /*49c0*/  FFMA.FTZ R12, R48, R14, -R13 ;  /* 0x0000000e300c7223 */ /* 0x000fe2000001080d */
[----:B------:R-:W-:-:S03]  /*49d0*/  FFMA.FTZ R13, R46, R15, -R39 ;  /* 0x0000000f2e0d7223 */ /* 0x000fc60000010827 */
[----:B------:R-:W-:Y:S01]  /*49e0*/  FMUL.FTZ R12, R12, UR19 ;  /* 0x000000130c0c7c20 */ /* 0x000fe20008410000 */
[----:B------:R-:W-:-:S05]  /*49f0*/  FMUL.FTZ R13, R13, UR19 ;  /* 0x000000130d0d7c20 */ /* 0x000fca0008410000 */
[----:B------:R1:W-:Y:S02]  /*4a00*/  STG.E.64 desc[UR14][R26.64], R12 ;  /* 0x0000000c1a007986 */ /* 0x0003e4000c101b0e */
.L_x_2483:
[----:B------:R-:W-:Y:S05]  /*4a10*/  BSYNC B0 ;  /* 0x0000000000007941 */ /* 0x000fea0003800000 */
.L_x_2482:
        /* <DEDUP_REMOVED lines=19> */
.L_x_2484:
[----:B------:R-:W-:Y:S04]  /*4b50*/  BSSY B0, `(.L_x_2485) ;  /* 0x0000015000007945 */ /* 0x000fe80003800000 */
[----:B------:R-:W-:Y:S05]  /*4b60*/  @!P4 BRA `(.L_x_2486) ;  /* 0x00000000004cc947 */ /* 0x000fea0003800000 */
[----:B01----:R-:W-:Y:S01]  /*4b70*/  IADD3 R13, R51, 0x20, RZ ;  /* 0x00000020330d7810 */ /* 0x003fe20007ffe0ff */
[----:B------:R-:W-:Y:S01]  /*4b80*/  ULDC.64 UR10, c[0x0][0x288] ;  /* 0x0000a200000a7ab9 */ /* 0x000fe20000000a00 */
[----:B------:R-:W-:Y:S01]  /*4b90*/  MOV R14, R58 ;  /* 0x0000003a000e7202 */ /* 0x000fe20000000f00 */
[----:B------:R-:W-:Y:S01]  /*4ba0*/  FFMA.FTZ R37, R37, R33, R32 ;  /* 0x0000002125257223 */ /* 0x000fe20000010020 */
[----:B------:R-:W-:Y:S02]  /*4bb0*/  SHF.R.S32.HI R12, RZ, 0x1f, R13 ;  /* 0x0000001fff0c7819 */ /* 0x000fe4000001140d */
        /* <DEDUP_REMOVED lines=10> */
[----:B------:R-:W-:-:S04]  /*4c60*/  FFMA.FTZ R15, R48, R16, -R15 ;  /* 0x00000010300f7223 */ /* 0x000fc8000001080f */
[----:B------:R-:W-:Y:S01]  /*4c70*/  FMUL.FTZ R14, R15, UR19 ;  /* 0x000000130f0e7c20 */ /* 0x000fe20008410000 */
[----:B------:R-:W-:-:S05]  /*4c80*/  FMUL.FTZ R15, R37, UR19 ;  /* 0x00000013250f7c20 */ /* 0x000fca0008410000 */
[----:B------:R2:W-:Y:S02]  /*4c90*/  STG.E.64 desc[UR14][R12.64], R14 ;  /* 0x0000000e0c007986 */ /* 0x0005e4000c101b0e */
.L_x_2486:
[----:B------:R-:W-:Y:S05]  /*4ca0*/  BSYNC B0 ;  /* 0x0000000000007941 */ /* 0x000fea0003800000 */
.L_x_2485:
        /* <DEDUP_REMOVED lines=19> */
.L_x_2487:
[----:B------:R-:W-:Y:S04]  /*4de0*/  BSSY B0, `(.L_x_2488) ;  /* 0x0000015000007945 */ /* 0x000fe80003800000 */
[----:B------:R-:W-:Y:S05]  /*4df0*/  @!P3 BRA `(.L_x_2489) ;  /* 0x00000000004cb947 */ /* 0x000fea0003800000 */
[----:B012---:R-:W-:Y:S01]  /*4e00*/  IADD3 R13, R51, 0x30, RZ ;  /* 0x00000030330d7810 */ /* 0x007fe20007ffe0ff */
        /* <DEDUP_REMOVED lines=18> */
.L_x_2489:
[----:B------:R-:W-:Y:S05]  /*4f30*/  BSYNC B0 ;  /* 0x0000000000007941 */ /* 0x000fea0003800000 */
.L_x_2488:
        /* <DEDUP_REMOVED lines=19> */
.L_x_2490:
[----:B------:R-:W-:Y:S04]  /*5070*/  BSSY B0, `(.L_x_2491) ;  /* 0x0000015000007945 */ /* 0x000fe80003800000 */
[----:B------:R-:W-:Y:S05]  /*5080*/  @!P2 BRA `(.L_x_2492) ;  /* 0x00000000004ca947 */ /* 0x000fea0003800000 */
[----:B------:R-:W-:Y:S01]  /*5090*/  IADD3 R16, R51, 0x40, RZ ;  /* 0x0000004033107810 */ /* 0x000fe20007ffe0ff */
[----:B------:R-:W-:Y:S01]  /*50a0*/  ULDC.64 UR10, c[0x0][0x288] ;  /* 0x0000a200000a7ab9 */ /* 0x000fe20000000a00 */
[----:B0123--:R-:W-:Y:S02]  /*50b0*/  MOV R12, R58 ;  /* 0x0000003a000c7202 */ /* 0x00ffe40000000f00 */
        /* <DEDUP_REMOVED lines=15> */
[----:B------:R4:W-:Y:S02]  /*51b0*/  STG.E.64 desc[UR14][R12.64], R14 ;  /* 0x0000000e0c007986 */ /* 0x0009e4000c101b0e */
.L_x_2492:
[----:B------:R-:W-:Y:S05]  /*51c0*/  BSYNC B0 ;  /* 0x0000000000007941 */ /* 0x000fea0003800000 */
.L_x_2491:
[----:B------:R-:W-:Y:S05]  /*51d0*/  @!P6 BRA `(.L_x_2493) ;  /* 0x000000000048e947 */ /* 0x000fea0003800000 */
[----:B------:R-:W-:Y:S01]  /*51e0*/  FFMA.FTZ R0, R3, R48, R49 ;  /* 0x0000003003007223 */ /* 0x000fe20000010031 */
[----:B------:R-:W-:-:S03]  /*51f0*/  FFMA.FTZ R2, R4, R46, R47 ;  /* 0x0000002e04027223 */ /* 0x000fc6000001002f */
[----:B------:R-:W-:Y:S01]  /*5200*/  FMUL.FTZ R9, R0, -1.4426950216293334961 ;  /* 0xbfb8aa3b00097820 */ /* 0x000fe20000410000 */
[----:B--234-:R-:W-:-:S05]  /*5210*/  FMUL.FTZ R14, R2, -1.4426950216293334961 ;  /* 0xbfb8aa3b020e7820 */ /* 0x01cfca0000410000 */
[----:B------:R-:W0:Y:S08]  /*5220*/  MUFU.EX2 R9, R9 ;  /* 0x0000000900097308 */ /* 0x000e300000000800 */
[----:B------:R-:W2:Y:S01]  /*5230*/  MUFU.EX2 R14, R14 ;  /* 0x0000000e000e7308 */ /* 0x000ea20000000800 */
[----:B01----:R-:W-:-:S07]  /*5240*/  FADD.FTZ R12, R9, 1 ;  /* 0x3f800000090c7421 */ /* 0x003fce0000010000 */
        /* <DEDUP_REMOVED lines=11> */
.L_x_2493:
[----:B------:R-:W-:Y:S04]  /*5300*/  BSSY B0, `(.L_x_2494) ;  /* 0x0000015000007945 */ /* 0x000fe80003800000 */
[----:B------:R-:W-:Y:S05]  /*5310*/  @!P1 BRA `(.L_x_2495) ;  /* 0x00000000004c9947 */ /* 0x000fea0003800000 */
[----:B------:R-:W-:Y:S01]  /*5320*/  IADD3 R9, R51, 0x50, RZ ;  /* 0x0000005033097810 */ /* 0x000fe20007ffe0ff */
[----:B------:R-:W-:Y:S01]  /*5330*/  ULDC.64 UR10, c[0x0][0x288] ;  /* 0x0000a200000a7ab9 */ /* 0x000fe20000000a00 */
[----:B01234-:R-:W-:Y:S01]  /*5340*/  MOV R12, R58 ;  /* 0x0000003a000c7202 */ /* 0x01ffe20000000f00 */
[----:B------:R-:W-:Y:S01]  /*5350*/  FFMA.FTZ R3, R3, R33, R32 ;  /* 0x0000002103037223 */ /* 0x000fe20000010020 */
[----:B------:R-:W-:Y:S02]  /*5360*/  SHF.R.S32.HI R0, RZ, 0x1f, R9 ;  /* 0x0000001fff007819 */ /* 0x000fe40000011409 */
[----:B------:R-:W-:Y:S01]  /*5370*/  MOV R13, R61 ;  /* 0x0000003d000d7202 */ /* 0x000fe20000000f00 */
[----:B------:R-:W-:Y:S02]  /*5380*/  FFMA.FTZ R3, R48, R22, -R3 ;  /* 0x0000001630037223 */ /* 0x000fe40000010803 */
[----:B------:R-:W-:Y:S02]  /*5390*/  IMAD R0, R0, UR10, RZ ;  /* 0x0000000a00007c24 */ /* 0x000fe4000f8e02ff */
[----:B------:R-:W-:-:S04]  /*53a0*/  IMAD.WIDE.U32 R14, R9, UR10, R12 ;  /* 0x0000000a090e7c25 */ /* 0x000fc8000f8e000c */
[----:B------:R-:W-:Y:S01]  /*53b0*/  FMUL.FTZ R2, R3, UR19 ;  /* 0x0000001303027c20 */ /* 0x000fe20008410000 */
[----:B------:R-:W-:Y:S01]  /*53c0*/  IMAD R9, R9, UR11, R0 ;  /* 0x0000000b09097c24 */ /* 0x000fe2000f8e0200 */
[----:B------:R-:W-:Y:S02]  /*53d0*/  ULDC.64 UR10, c[0x0][0x210] ;  /* 0x00008400000a7ab9 */ /* 0x000fe40000000a00 */
[----:B------:R-:W-:Y:S02]  /*53e0*/  LEA R12, P0, R14, UR10, 0x2 ;  /* 0x0000000a0e0c7c11 */ /* 0x000fe4000f8010ff */
[----:B------:R-:W-:-:S04]  /*53f0*/  IADD3 R9, R15, R9, RZ ;  /* 0x000000090f097210 */ /* 0x000fc80007ffe0ff */
[----:B------:R-:W-:Y:S01]  /*5400*/  LEA.HI.X R13, R14, UR11, R9, 0x2, P0 ;  /* 0x0000000b0e0d7c11 */ /* 0x000fe200080f1409 */
[----:B------:R-:W-:-:S04]  /*5410*/  FFMA.FTZ R9, R4, R33, R32 ;  /* 0x0000002104097223 */ /* 0x000fc80000010020 */
[----:B------:R-:W-:-:S04]  /*5420*/  FFMA.FTZ R9, R46, R23, -R9 ;  /* 0x000000172e097223 */ /* 0x000fc80000010809 */
[----:B------:R-:W-:-:S05]  /*5430*/  FMUL.FTZ R3, R9, UR19 ;  /* 0x0000001309037c20 */ /* 0x000fca0008410000 */
[----:B------:R0:W-:Y:S02]  /*5440*/  STG.E.64 desc[UR14][R12.64], R2 ;  /* 0x000000020c007986 */ /* 0x0001e4000c101b0e */
.L_x_2495:
[----:B------:R-:W-:Y:S05]  /*5450*/  BSYNC B0 ;  /* 0x0000000000007941 */ /* 0x000fea0003800000 */
.L_x_2494:
[----:B------:R-:W-:Y:S05]  /*5460*/  @!P6 BRA `(.L_x_2496) ;  /* 0x000000000048e947 */ /* 0x000fea0003800000 */
[----:B------:R-:W-:Y:S01]  /*5470*/  FFMA.FTZ R0, R5, R48, R49 ;  /* 0x0000003005007223 */ /* 0x000fe20000010031 */
[----:B0-----:R-:W-:-:S03]  /*5480*/  FFMA.FTZ R2, R6, R46, R47 ;  /* 0x0000002e06027223 */ /* 0x001fc6000001002f */
        /* <DEDUP_REMOVED lines=16> */
.L_x_2496:
[----:B------:R-:W-:Y:S01]  /*5590*/  ISETP.GE.U32.AND P0, PT, R30, UR20, PT ;  /* 0x000000141e007c0c */ /* 0x000fe2000bf06070 */
[----:B------:R-:W-:Y:S01]  /*55a0*/  BSSY B0, `(.L_x_2497) ;  /* 0x0000018000007945 */ /* 0x000fe20003800000 */
[----:B--234-:R-:W-:Y:S02]  /*55b0*/  SHF.R.S32.HI R14, RZ, 0x1f, R50 ;  /* 0x0000001fff0e7819 */ /* 0x01cfe40000011432 */
[----:B------:R-:W-:-:S04]  /*55c0*/  ISETP.GE.AND.EX P0, PT, R31, UR21, PT, P0 ;  /* 0x000000151f007c0c */ /* 0x000fc8000bf06300 */
[----:B------:R-:W-:-:S13]  /*55d0*/  ISETP.LT.U32.AND P0, PT, R52, 0x180, !P0 ;  /* 0x000001803400780c */ /* 0x000fda0004701070 */
[----:B------:R-:W-:Y:S05]  /*55e0*/  @!P0 BRA `(.L_x_2498) ;  /* 0x00000000004c8947 */ /* 0x000fea0003800000 */
[----:B------:R-:W-:Y:S01]  /*55f0*/  IADD3 R9, R51, 0x60, RZ ;  /* 0x0000006033097810 */ /* 0x000fe20007ffe0ff */
[----:B------:R-:W-:Y:S01]  /*5600*/  ULDC.64 UR10, c[0x0][0x288] ;  /* 0x0000a200000a7ab9 */ /* 0x000fe20000000a00 */
[----:B0-----:R-:W-:Y:S01]  /*5610*/  MOV R2, R58 ;  /* 0x0000003a00027202 */ /* 0x001fe20000000f00 */
[----:B------:R-:W-:Y:S01]  /*5620*/  FFMA.FTZ R5, R5, R33, R32 ;  /* 0x0000002105057223 */ /* 0x000fe20000010020 */
[----:B------:R-:W-:Y:S02]  /*5630*/  SHF.R.S32.HI R0, RZ, 0x1f, R9 ;  /* 0x0000001fff007819 */ /* 0x000fe40000011409 */
[----:B------:R-:W-:Y:S01]  /*5640*/  MOV R3, R61 ;  /* 0x0000003d00037202 */ /* 0x000fe20000000f00 */
[----:B------:R-:W-:Y:S02]  /*5650*/  FFMA.FTZ R5, R48, R10, -R5 ;  /* 0x0000000a30057223 */ /* 0x000fe40000010805 */
[----:B------:R-:W-:Y:S02]  /*5660*/  IMAD R0, R0, UR10, RZ ;  /* 0x0000000a00007c24 */ /* 0x000fe4000f8e02ff */
[----:B-1----:R-:W-:-:S04]  /*5670*/  IMAD.WIDE.U32 R12, R9, UR10, R2 ;  /* 0x0000000a090c7c25 */ /* 0x002fc8000f8e0002 */
[----:B------:R-:W-:Y:S01]  /*5680*/  FMUL.FTZ R4, R5, UR19 ;  /* 0x0000001305047c20 */ /* 0x000fe20008410000 */
[----:B------:R-:W-:Y:S02]  /*5690*/  IMAD R3, R9, UR11, R0 ;  /* 0x0000000b09037c24 */ /* 0x000fe4000f8e0200 */
[----:B------:R-:W-:Y:S01]  /*56a0*/  FFMA.FTZ R9, R6, R33, R32 ;  /* 0x0000002106097223 */ /* 0x000fe20000010020 */
[----:B------:R-:W-:Y:S02]  /*56b0*/  ULDC.64 UR10, c[0x0][0x210] ;  /* 0x00008400000a7ab9 */ /* 0x000fe40000000a00 */
[----:B------:R-:W-:Y:S01]  /*56c0*/  LEA R2, P0, R12, UR10, 0x2 ;  /* 0x0000000a0c027c11 */ /* 0x000fe2000f8010ff */
[----:B------:R-:W-:Y:S01]  /*56d0*/  FFMA.FTZ R9, R46, R11, -R9 ;  /* 0x0000000b2e097223 */ /* 0x000fe20000010809 */
[----:B------:R-:W-:-:S03]  /*56e0*/  IADD3 R3, R13, R3, RZ ;  /* 0x000000030d037210 */ /* 0x000fc60007ffe0ff */
[----:B------:R-:W-:Y:S01]  /*56f0*/  FMUL.FTZ R5, R9, UR19 ;  /* 0x0000001309057c20 */ /* 0x000fe20008410000 */
[----:B------:R-:W-:-:S05]  /*5700*/  LEA.HI.X R3, R12, UR11, R3, 0x2, P0 ;  /* 0x0000000b0c037c11 */ /* 0x000fca00080f1403 */
[----:B------:R2:W-:Y:S02]  /*5710*/  STG.E.64 desc[UR14][R2.64], R4 ;  /* 0x0000000402007986 */ /* 0x0005e4000c101b0e */
.L_x_2498:
[----:B------:R-:W-:Y:S05]  /*5720*/  BSYNC B0 ;  /* 0x0000000000007941 */ /* 0x000fea0003800000 */
.L_x_2497:
[----:B------:R-:W-:-:S04]  /*5730*/  ISETP.GE.U32.AND P0, PT, R50, UR20, PT ;  /* 0x0000001432007c0c */ /* 0x000fc8000bf06070 */
[----:B------:R-:W-:-:S04]  /*5740*/  ISETP.GE.AND.EX P0, PT, R14, UR21, PT, P0 ;  /* 0x000000150e007c0c */ /* 0x000fc8000bf06300 */
[----:B------:R-:W-:Y:S01]  /*5750*/  ISETP.GT.U32.OR P0, PT, R52, 0x17f, P0 ;  /* 0x0000017f3400780c */ /* 0x000fe20000704470 */
[----:B------:R-:W-:-:S12]  /*5760*/  @!P6 BRA `(.L_x_2499) ;  /* 0x000000000048e947 */ /* 0x000fd80003800000 */
[----:B------:R-:W-:Y:S01]  /*5770*/  FFMA.FTZ R49, R7, R48, R49 ;  /* 0x0000003007317223 */ /* 0x000fe20000010031 */
[----:B------:R-:W-:-:S03]  /*5780*/  FFMA.FTZ R47, R8, R46, R47 ;  /* 0x0000002e082f7223 */ /* 0x000fc6000001002f */
[----:B------:R-:W-:Y:S01]  /*5790*/  FMUL.FTZ R0, R49, -1.4426950216293334961 ;  /* 0xbfb8aa3b31007820 */ /* 0x000fe20000410000 */
[----:B--2---:R-:W-:-:S05]  /*57a0*/  FMUL.FTZ R4, R47, -1.4426950216293334961 ;  /* 0xbfb8aa3b2f047820 */ /* 0x004fca0000410000 */
        /* <DEDUP_REMOVED lines=14> */
.L_x_2499:
[----:B------:R-:W-:Y:S04]  /*5890*/  BSSY B0, `(.L_x_2500) ;  /* 0x0000012000007945 */ /* 0x000fe80003800000 */
[----:B------:R-:W-:Y:S05]  /*58a0*/  @P0 BRA `(.L_x_2501) ;  /* 0x0000000000400947 */ /* 0x000fea0003800000 */
[----:B------:R-:W-:Y:S01]  /*58b0*/  ULDC.64 UR10, c[0x0][0x288] ;  /* 0x0000a200000a7ab9 */ /* 0x000fe20000000a00 */
[----:B------:R-:W-:Y:S01]  /*58c0*/  MOV R59, R61 ;  /* 0x0000003d003b7202 */ /* 0x000fe20000000f00 */
[----:B0-2---:R-:W-:Y:S02]  /*58d0*/  IMAD R3, R14, UR10, RZ ;  /* 0x0000000a0e037c24 */ /* 0x005fe4000f8e02ff */
        /* <DEDUP_REMOVED lines=13> */
.L_x_2501:
[----:B------:R-:W-:Y:S05]  /*59b0*/  BSYNC B0 ;  /* 0x0000000000007941 */ /* 0x000fea0003800000 */
.L_x_2500:
[----:B------:R-:W-:Y:S02]  /*59c0*/  UIADD3 UR16, UR18, UR16, URZ ;  /* 0x0000001012107290 */ /* 0x000fe4000fffe03f */
[----:B------:R-:W-:Y:S02]  /*59d0*/  UIADD3 UR4, UR4, 0x1, URZ ;  /* 0x0000000104047890 */ /* 0x000fe4000fffe03f */
[----:B------:R-:W-:-:S06]  /*59e0*/  UISETP.GE.AND UP0, UPT, UR16, UR5, UPT ;  /* 0x000000051000728c */ /* 0x000fcc000bf06270 */
[----:B------:R-:W-:-:S13]  /*59f0*/  PLOP3.LUT P0, PT, PT, PT, UP0, 0x80, 0x0 ;  /* 0x000000000000781c */ /* 0x000fda0003f0f008 */
[----:B------:R-:W-:Y:S05]  /*5a00*/  @!P0 BRA `(.L_x_2502) ;  /* 0xffffffa800948947 */ /* 0x000fea000383ffff */
.L_x_2451:
[----:B------:R-:W4:Y:S01]  /*5a10*/  LDC R6, c[0x0][0xc] ;  /* 0x00000300ff067b82 */ /* 0x000f220000000800 */
[----:B------:R-:W-:Y:S01]  /*5a20*/  ISETP.NE.AND P2, PT, R52, RZ, PT ;  /* 0x000000ff3400720c */ /* 0x000fe20003f45270 */
[----:B------:R-:W-:Y:S06]  /*5a30*/  BSSY B0, `(.L_x_2503) ;  /* 0x0000015000007945 */ /* 0x000fec0003800000 */
[----:B------:R-:W5:Y:S08]  /*5a40*/  LDC R7, c[0x0][0x10] ;  /* 0x00000400ff077b82 */ /* 0x000f700000000800 */
[----:B0-23--:R-:W0:Y:S01]  /*5a50*/  LDC.64 R2, c[0x0][0x258] ;  /* 0x00009600ff027b82 */ /* 0x00de220000000a00 */
[----:B----4-:R-:W-:-:S02]  /*5a60*/  IADD3 R0, R6, -0x1, RZ ;  /* 0xffffffff06007810 */ /* 0x010fc40007ffe0ff */
[----:B------:R-:W-:Y:S02]  /*5a70*/  ISETP.NE.AND P1, PT, R6, 0x1, PT ;  /* 0x000000010600780c */ /* 0x000fe40003f25270 */
[----:B------:R-:W-:Y:S02]  /*5a80*/  ISETP.NE.AND P0, PT, R0, UR13, PT ;  /* 0x0000000d00007c0c */ /* 0x000fe4000bf05270 */
[C---:B-----5:R-:W-:Y:S02]  /*5a90*/  SHF.L.U32 R0, R7.reuse, 0x1, RZ ;  /* 0x0000000107007819 */ /* 0x060fe400000006ff */
[----:B------:R-:W-:Y:S02]  /*5aa0*/  IADD3 R4, R7, -0x1, RZ ;  /* 0xffffffff07047810 */ /* 0x000fe40007ffe0ff */
[----:B------:R-:W-:Y:S02]  /*5ab0*/  SEL R5, R0, RZ, P1 ;  /* 0x000000ff00057207 */ /* 0x000fe40000800000 */
[----:B------:R-:W-:-:S03]  /*5ac0*/  ISETP.NE.OR P0, PT, R45, R4, P0 ;  /* 0x000000042d00720c */ /* 0x000fc60000705670 */
[----:B0-----:R-:W-:Y:S01]  /*5ad0*/  IMAD.WIDE.U32 R2, R5, 0x4, R2 ;  /* 0x0000000405027825 */ /* 0x001fe200078e0002 */
[----:B------:R-:W-:Y:S09]  /*5ae0*/  @P2 BRA `(.L_x_2504) ;  /* 0x0000000000242947 */ /* 0x000ff20003800000 */
        /* <DEDUP_REMOVED lines=9> */
.L_x_2504:
[----:B------:R-:W-:Y:S05]  /*5b80*/  BSYNC B0 ;  /* 0x0000000000007941 */ /* 0x000fea0003800000 */
.L_x_2503:
[----:B------:R-:W-:Y:S05]  /*5b90*/  @P0 EXIT ;  /* 0x000000000000094d */ /* 0x000fea0003800000 */
[----:B------:R-:W-:Y:S05]  /*5ba0*/  @P2 BRA `(.L_x_2505) ;  /* 0x0000000000202947 */ /* 0x000fea0003800000 */
[----:B------:R-:W-:-:S05]  /*5bb0*/  IMAD R0, R6, R7, RZ ;  /* 0x0000000706007224 */ /* 0x000fca00078e02ff */
[----:B------:R-:W-:-:S13]  /*5bc0*/  ISETP.NE.AND P0, PT, R0, -0x1, PT ;  /* 0xffffffff0000780c */ /* 0x000fda0003f05270 */
[----:B------:R-:W-:Y:S05]  /*5bd0*/  @!P0 BRA `(.L_x_2505) ;  /* 0x0000000000148947 */ /* 0x000fea0003800000 */
.L_x_2506:
[----:B0-----:R-:W2:Y:S04]  /*5be0*/  LDG.E.STRONG.GPU R5, desc[UR14][R2.64] ;  /* 0x0000000e02057981 */ /* 0x001ea8000c1ef900 */
[----:B--2---:R-:W-:Y:S01]  /*5bf0*/  CCTL.IVALL ;  /* 0x00000000ff00798f */ /* 0x004fe20002000000 */
[----:B------:R-:W-:Y:S05]  /*5c00*/  YIELD ;  /* 0x0000000000007946 */ /* 0x000fea0003800000 */
[----:B------:R-:W-:-:S13]  /*5c10*/  ISETP.NE.AND P0, PT, R5, R0, PT ;  /* 0x000000000500720c */ /* 0x000fda0003f05270 */
[----:B------:R-:W-:Y:S05]  /*5c20*/  @P0 BRA `(.L_x_2506) ;  /* 0xfffffffc00ec0947 */ /* 0x000fea000383ffff */
.L_x_2505:
[----:B------:R-:W-:Y:S05]  /*5c30*/  WARPSYNC.ALL ;  /* 0x0000000000007948 */ /* 0x000fea0003800000 */
[----:B------:R-:W2:Y:S08]  /*5c40*/  LDC.64 R22, c[0x0][0x288] ;  /* 0x0000a200ff167b82 */ /* 0x000eb00000000a00 */
[----:B------:R-:W-:Y:S01]  /*5c50*/  BAR.SYNC.DEFER_BLOCKING 0x0 ;  /* 0x0000000000007b1d */ /* 0x000fe20000010000 */
[----:B--2---:R-:W-:-:S04]  /*5c60*/  LEA.HI R0, P0, R23, R22, RZ, 0x1 ;  /* 0x0000001617007211 */ /* 0x004fc800078108ff */
[----:B0-----:R-:W-:-:S04]  /*5c70*/  IADD3.X R3, RZ, R23, RZ, P0, !PT ;  /* 0x00000017ff037210 */ /* 0x001fc800007fe4ff */
[--C-:B------:R-:W-:Y:S02]  /*5c80*/  SHF.R.S64 R25, R0, 0x1, R3.reuse ;  /* 0x0000000100197819 */ /* 0x100fe40000001003 */
[----:B------:R-:W-:Y:S02]  /*5c90*/  SHF.R.S32.HI R0, RZ, 0x1f, R52 ;  /* 0x0000001fff007819 */ /* 0x000fe40000011434 */
[----:B-1----:R-:W-:Y:S02]  /*5ca0*/  SHF.R.S32.HI R27, RZ, 0x1, R3 ;  /* 0x00000001ff1b7819 */ /* 0x002fe40000011403 */
        /* <DEDUP_REMOVED lines=16> */
.L_x_2507:
        /* <DEDUP_REMOVED lines=25> */
.L_x_2508:
        /* <DEDUP_REMOVED lines=12> */
.L_x_5161:


//--------------------- .text._Z35group_norm_nhwc_bwd_one_pass_kernelI11Fp32IOBf16WLi256ELi48ELi384EEv26Group_norm_nhwc_bwd_params --------------------------
	.section	.text._Z35group_norm_nhwc_bwd_one_pass_kernelI11Fp32IOBf16WLi256ELi48ELi384EEv26Group_norm_nhwc_bwd_params,"ax",@progbits
	.align	128
        .global         _Z35group_norm_nhwc_bwd_one_pass_kernelI11Fp32IOBf16WLi256ELi48ELi384EEv26Group_norm_nhwc_bwd_params
        .type           _Z35group_norm_nhwc_bwd_one_pass_kernelI11Fp32IOBf16WLi256ELi48ELi384EEv26Group_norm_nhwc_bwd_params,@function
        .size           _Z35group_norm_nhwc_bwd_one_pass_kernelI11Fp32IOBf16WLi256ELi48ELi384EEv26Group_norm_nhwc_bwd_params,(.L_x_5162 - _Z35group_norm_nhwc_bwd_one_pass_kernelI11Fp32IOBf16WLi256ELi48ELi384EEv26Group_norm_nhwc_bwd_params)
        .other          _Z35group_norm_nhwc_bwd_one_pass_kernelI11Fp32IOBf16WLi256ELi48ELi384EEv26Group_norm_nhwc_bwd_params,@"STO_CUDA_ENTRY STV_DEFAULT"
_Z35group_norm_nhwc_bwd_one_pass_kernelI11Fp32IOBf16WLi256ELi48ELi384EEv26Group_norm_nhwc_bwd_params:
.text._Z35group_norm_nhwc_bwd_one_pass_kernelI11Fp32IOBf16WLi256ELi48ELi384EEv26Group_norm_nhwc_bwd_params:
        /* <DEDUP_REMOVED lines=14> */
[----:B------:R-:W-:Y:S01]  /*00e0*/  UMOV UR5, 0x400 ;  /* 0x0000040000057882 */ /* 0x000fe20000000000 */
[----:B------:R-:W-:Y:S01]  /*00f0*/  LOP3.LUT R118, R118, 0xfffffdff, RZ, 0xc0, !PT ;  /* 0xfffffdff76767812 */ /* 0x000fe200078ec0ff */
[----:B------:R-:W-:Y:S01]  /*0100*/  HFMA2.MMA R4, -RZ, RZ, 0, 0 ;  /* 0x00000000ff047435 */ /* 0x000fe200000001ff */
[----:B------:R-:W-:Y:S01]  /*0110*/  SHF.R.U32.HI R5, RZ, 0x4, R3 ;  /* 0x00000004ff057819 */ /* 0x000fe20000011603 */
[----:B------:R-:W1:Y:S04]  /*0120*/  S2UR UR6, SR_CgaCtaId ;  /* 0x00000000000679c3 */ /* 0x000e680000008800 */
[----:B------:R-:W-:-:S04]  /*0130*/  IMAD R116, R5, -0x18, R102 ;  /* 0xffffffe805747824 */ /* 0x000fc800078e0266 */
[----:B------:R-:W2:Y:S01]  /*0140*/  LDC.64 R2, c[0x0][0x288] ;  /* 0x0000a200ff027b82 */ /* 0x000ea20000000a00 */
[----:B------:R-:W-:Y:S01]  /*0150*/  SHF.L.U32 R116, R116, 0x1, RZ ;  /* 0x0000000174747819 */ /* 0x000fe200000006ff */
[----:B0-----:R-:W-:-:S06]  /*0160*/  IMAD R100, R100, UR7, R5 ;  /* 0x0000000764647c24 */ /* 0x001fcc000f8e0205 */
[----:B------:R-:W0:Y:S01]  /*0170*/  LDC R6, c[0x0][0x10] ;  /* 0x00000400ff067b82 */ /* 0x000e220000000800 */
[----:B------:R-:W3:Y:S01]  /*0180*/  S2R R5, SR_LANEID ;  /* 0x0000000000057919 */ /* 0x000ee20000000000 */
[C---:B------:R-:W-:Y:S02]  /*0190*/  ISETP.LT.U32.AND P0, PT, R100.reuse, UR10, PT ;  /* 0x0000000a64007c0c */ /* 0x040fe4000bf01070 */
[----:B------:R-:W-:Y:S01]  /*01a0*/  SHF.R.S32.HI R101, RZ, 0x1f, R100 ;  /* 0x0000001fff657819 */ /* 0x000fe20000011464 */
[----:B-1----:R-:W-:Y:S01]  /*01b0*/  ULEA UR5, UR6, UR5, 0x18 ;  /* 0x0000000506057291 */ /* 0x002fe2000f8ec03f */
[----:B------:R-:W-:Y:S02]  /*01c0*/  IADD3 R28, R100, 0x10, RZ ;  /* 0x00000010641c7810 */ /* 0x000fe40007ffe0ff */
[----:B------:R-:W1:Y:S01]  /*01d0*/  LDC R7, c[0x0][0xc] ;  /* 0x00000300ff077b82 */ /* 0x000e620000000800 */
[----:B------:R-:W-:Y:S02]  /*01e0*/  ISETP.LT.AND.EX P0, PT, R101, UR11, !P4, P0 ;  /* 0x0000000b65007c0c */ /* 0x000fe4000e701300 */
[----:B------:R-:W-:-:S02]  /*01f0*/  ISETP.LT.U32.AND P5, PT, R28, UR10, PT ;  /* 0x0000000a1c007c0c */ /* 0x000fc4000bfa1070 */
[----:B------:R-:W-:Y:S02]  /*0200*/  SHF.R.S32.HI R29, RZ, 0x1f, R28 ;  /* 0x0000001fff1d7819 */ /* 0x000fe4000001141c */
[----:B------:R-:W-:Y:S02]  /*0210*/  IADD3 R26, R100, 0x20, RZ ;  /* 0x00000020641a7810 */ /* 0x000fe40007ffe0ff */
[----:B------:R-:W-:Y:S02]  /*0220*/  ISETP.LT.AND.EX P6, PT, R29, UR11, !P4, P5 ;  /* 0x0000000b1d007c0c */ /* 0x000fe4000e7c1350 */
        /* <DEDUP_REMOVED lines=24> */
[----:B------:R-:W-:Y:S02]  /*03b0*/  SHF.R.S32.HI R19, RZ, 0x1f, R18 ;  /* 0x0000001fff137819 */ /* 0x000fe40000011412 */
[----:B------:R-:W-:Y:S02]  /*03c0*/  ISETP.LT.U32.AND P0, PT, R18, UR10, PT ;  /* 0x0000000a12007c0c */ /* 0x000fe4000bf01070 */
[----:B------:R-:W-:-:S02]  /*03d0*/  @P1 LOP3.LUT R118, R118, 0x20, RZ, 0xfc, !PT ;  /* 0x0000002076761812 */ /* 0x000fc400078efcff */
[----:B------:R-:W-:Y:S02]  /*03e0*/  ISETP.LT.AND.EX P1, PT, R19, UR11, !P4, P0 ;  /* 0x0000000b13007c0c */ /* 0x000fe4000e721300 */
[----:B------:R-:W-:Y:S02]  /*03f0*/  LOP3.LUT R118, R118, 0xffffffef, RZ, 0xc0, !PT ;  /* 0xffffffef76767812 */ /* 0x000fe400078ec0ff */
[----:B------:R-:W-:Y:S02]  /*0400*/  IADD3 R16, R100, 0x70, RZ ;  /* 0x0000007064107810 */ /* 0x000fe40007ffe0ff */
[----:B------:R-:W-:Y:S02]  /*0410*/  @P2 LOP3.LUT R118, R118, 0x10, RZ, 0xfc, !PT ;  /* 0x0000001076762812 */ /* 0x000fe400078efcff */
[----:B------:R-:W-:Y:S02]  /*0420*/  IADD3 R14, R100, 0x80, RZ ;  /* 0x00000080640e7810 */ /* 0x000fe40007ffe0ff */
[----:B------:R-:W-:-:S02]  /*0430*/  LOP3.LUT R118, R118, 0xfffffff7, RZ, 0xc0, !PT ;  /* 0xfffffff776767812 */ /* 0x000fc400078ec0ff */
[C---:B------:R-:W-:Y:S02]  /*0440*/  IADD3 R12, R100.reuse, 0x90, RZ ;  /* 0x00000090640c7810 */ /* 0x040fe40007ffe0ff */
[C---:B------:R-:W-:Y:S02]  /*0450*/  IADD3 R10, R100.reuse, 0xa0, RZ ;  /* 0x000000a0640a7810 */ /* 0x040fe40007ffe0ff */
[----:B------:R-:W-:Y:S02]  /*0460*/  IADD3 R8, R100, 0xb0, RZ ;  /* 0x000000b064087810 */ /* 0x000fe40007ffe0ff */
[----:B------:R-:W-:Y:S02]  /*0470*/  @P1 LOP3.LUT R118, R118, 0x8, RZ, 0xfc, !PT ;  /* 0x0000000876761812 */ /* 0x000fe400078efcff */
[----:B------:R-:W-:Y:S02]  /*0480*/  SHF.R.S32.HI R17, RZ, 0x1f, R16 ;  /* 0x0000001fff117819 */ /* 0x000fe40000011410 */
[----:B------:R-:W-:-:S02]  /*0490*/  SHF.R.S32.HI R15, RZ, 0x1f, R14 ;  /* 0x0000001fff0f7819 */ /* 0x000fc4000001140e */
[----:B------:R-:W-:Y:S02]  /*04a0*/  SHF.R.S32.HI R13, RZ, 0x1f, R12 ;  /* 0x0000001fff0d7819 */ /* 0x000fe4000001140c */
[----:B------:R-:W-:Y:S02]  /*04b0*/  SHF.R.S32.HI R11, RZ, 0x1f, R10 ;  /* 0x0000001fff0b7819 */ /* 0x000fe4000001140a */
[----:B------:R-:W-:Y:S02]  /*04c0*/  ISETP.LT.U32.AND P0, PT, R16, UR10, PT ;  /* 0x0000000a10007c0c */ /* 0x000fe4000bf01070 */
[----:B------:R-:W-:Y:S02]  /*04d0*/  ISETP.LT.U32.AND P1, PT, R14, UR10, PT ;  /* 0x0000000a0e007c0c */ /* 0x000fe4000bf21070 */
[----:B------:R-:W-:Y:S02]  /*04e0*/  ISETP.LT.U32.AND P2, PT, R12, UR10, PT ;  /* 0x0000000a0c007c0c */ /* 0x000fe4000bf41070 */
[----:B------:R-:W-:-:S02]  /*04f0*/  ISETP.LT.U32.AND P3, PT, R10, UR10, PT ;  /* 0x0000000a0a007c0c */ /* 0x000fc4000bf61070 */
[----:B------:R-:W-:Y:S02]  /*0500*/  SHF.R.S32.HI R9, RZ, 0x1f, R8 ;  /* 0x0000001fff097819 */ /* 0x000fe40000011408 */
[----:B------:R-:W-:Y:S01]  /*0510*/  ISETP.LT.U32.AND P5, PT, R8, UR10, PT ;  /* 0x0000000a08007c0c */ /* 0x000fe2000bfa1070 */
[----:B------:R-:W-:Y:S01]  /*0520*/  ULDC.U8 UR10, c[0x0][0x2a4] ;  /* 0x0000a900000a7ab9 */ /* 0x000fe20000000000 */
[----:B------:R-:W-:Y:S02]  /*0530*/  ISETP.LT.AND.EX P0, PT, R17, UR11, !P4, P0 ;  /* 0x0000000b11007c0c */ /* 0x000fe4000e701300 */
[----:B------:R-:W-:Y:S02]  /*0540*/  ISETP.LT.AND.EX P1, PT, R15, UR11, !P4, P1 ;  /* 0x0000000b0f007c0c */ /* 0x000fe4000e721310 */
[----:B------:R-:W-:Y:S02]  /*0550*/  ISETP.LT.AND.EX P2, PT, R13, UR11, !P4, P2 ;  /* 0x0000000b0d007c0c */ /* 0x000fe4000e741320 */
[----:B------:R-:W-:-:S02]  /*0560*/  ISETP.LT.AND.EX P3, PT, R11, UR11, !P4, P3 ;  /* 0x0000000b0b007c0c */ /* 0x000fc4000e761330 */
[----:B------:R-:W-:Y:S02]  /*0570*/  ISETP.LT.AND.EX P4, PT, R9, UR11, !P4, P5 ;  /* 0x0000000b09007c0c */ /* 0x000fe4000e781350 */
[C---:B--2---:R-:W-:Y:S02]  /*0580*/  LEA.HI R106, P5, R3.reuse, R2, RZ, 0x1 ;  /* 0x00000002036a7211 */ /* 0x044fe400078b08ff */
[-C--:B------:R-:W-:Y:S02]  /*0590*/  LEA R31, R3, R3.reuse, 0x1 ;  /* 0x00000003031f7211 */ /* 0x080fe400078e08ff */
[----:B------:R-:W-:Y:S01]  /*05a0*/  IADD3.X R111, RZ, R3, RZ, P5, !PT ;  /* 0x00000003ff6f7210 */ /* 0x000fe20002ffe4ff */
[----:B------:R-:W-:Y:S01]  /*05b0*/  IMAD.WIDE.U32 R2, R2, 0x3, RZ ;  /* 0x0000000302027825 */ /* 0x000fe200078e00ff */
[----:B------:R-:W-:Y:S02]  /*05c0*/  IADD3 R107, R100, 0xc0, RZ ;  /* 0x000000c0646b7810 */ /* 0x000fe40007ffe0ff */
[----:B------:R-:W-:-:S02]  /*05d0*/  SHF.R.S64 R106, R106, 0x1, R111 ;  /* 0x000000016a6a7819 */ /* 0x000fc4000000106f */
[----:B------:R-:W-:Y:S02]  /*05e0*/  IADD3 R31, R3, R31, RZ ;  /* 0x0000001f031f7210 */ /* 0x000fe40007ffe0ff */
[----:B------:R-:W-:Y:S02]  /*05f0*/  SHF.R.S32.HI R3, RZ, 0x1f, R102 ;  /* 0x0000001fff037819 */ /* 0x000fe40000011466 */
[----:B------:R-:W-:Y:S02]  /*0600*/  LEA.HI R112, P5, R31, R2, RZ, 0x1 ;  /* 0x000000021f707211 */ /* 0x000fe400078b08ff */
[----:B------:R-:W-:Y:S02]  /*0610*/  LEA.HI R0, R3, R102, RZ, 0x5 ;  /* 0x0000006603007211 */ /* 0x000fe400078f28ff */
[----:B------:R-:W-:Y:S02]  /*0620*/  IADD3.X R31, RZ, R31, RZ, P5, !PT ;  /* 0x0000001fff1f7210 */ /* 0x000fe40002ffe4ff */
[----:B------:R-:W-:Y:S01]  /*0630*/  SHF.R.S32.HI R104, RZ, 0x5, R0 ;  /* 0x00000005ff687819 */ /* 0x000fe20000011400 */
[----:B0-----:R-:W-:Y:S01]  /*0640*/  IMAD R0, R6, UR7, R103 ;  /* 0x0000000706007c24 */ /* 0x001fe2000f8e0267 */
[----:B------:R-:W-:-:S02]  /*0650*/  SHF.R.S64 R112, R112, 0x1, R31 ;  /* 0x0000000170707819 */ /* 0x000fc4000000101f */
[----:B-1----:R-:W-:Y:S02]  /*0660*/  LOP3.LUT R2, R7, 0x3, RZ, 0xc0, !PT ;  /* 0x0000000307027812 */ /* 0x002fe400078ec0ff */
[----:B------:R-:W-:Y:S02]  /*0670*/  SHF.R.S32.HI R111, RZ, 0x1, R111 ;  /* 0x00000001ff6f7819 */ /* 0x000fe4000001146f */
[C---:B------:R-:W-:Y:S02]  /*0680*/  IADD3 R108, R100.reuse, 0xd0, RZ ;  /* 0x000000d0646c7810 */ /* 0x040fe40007ffe0ff */
[C---:B------:R-:W-:Y:S02]  /*0690*/  IADD3 R109, R100.reuse, 0xe0, RZ ;  /* 0x000000e0646d7810 */ /* 0x040fe40007ffe0ff */
[----:B------:R-:W-:Y:S02]  /*06a0*/  IADD3 R110, R100, 0xf0, RZ ;  /* 0x000000f0646e7810 */ /* 0x000fe40007ffe0ff */
[----:B------:R-:W-:-:S02]  /*06b0*/  SHF.R.S32.HI R31, RZ, 0x1, R31 ;  /* 0x00000001ff1f7819 */ /* 0x000fc4000001141f */
[----:B------:R-:W-:Y:S02]  /*06c0*/  MOV R3, R103 ;  /* 0x0000006700037202 */ /* 0x000fe40000000f00 */
[----:B------:R-:W-:Y:S02]  /*06d0*/  LEA R104, R104, UR5, 0x3 ;  /* 0x0000000568687c11 */ /* 0x000fe4000f8e18ff */
[----:B------:R-:W-:Y:S02]  /*06e0*/  IADD3 R105, -R2, R7, RZ ;  /* 0x0000000702697210 */ /* 0x000fe40007ffe1ff */
[----:B------:R-:W-:Y:S02]  /*06f0*/  SHF.L.U64.HI R111, R106, 0x2, R111 ;  /* 0x000000026a6f7819 */ /* 0x000fe4000001026f */
[----:B------:R-:W-:Y:S02]  /*0700*/  SHF.R.S32.HI R113, RZ, 0x1f, R107 ;  /* 0x0000001fff717819 */ /* 0x000fe4000001146b */
[----:B------:R-:W-:-:S02]  /*0710*/  SHF.R.S32.HI R115, RZ, 0x1f, R108 ;  /* 0x0000001fff737819 */ /* 0x000fc4000001146c */
[----:B------:R-:W-:Y:S02]  /*0720*/  SHF.R.S32.HI R117, RZ, 0x1f, R109 ;  /* 0x0000001fff757819 */ /* 0x000fe4000001146d */
[----:B------:R-:W-:Y:S02]  /*0730*/  SHF.R.S32.HI R119, RZ, 0x1f, R110 ;  /* 0x0000001fff777819 */ /* 0x000fe4000001146e */
[----:B---3--:R-:W-:-:S07]  /*0740*/  SHF.L.U64.HI R114, R112, 0x2, R31 ;  /* 0x0000000270727819 */ /* 0x008fce000001021f */
.L_x_2592:
[----:B01----:R-:W0:Y:S01]  /*0750*/  LDC R36, c[0x0][0x2a0] ;  /* 0x0000a800ff247b82 */ /* 0x003e220000000800 */
[----:B------:R-:W-:Y:S01]  /*0760*/  P2R R38, PR, RZ, 0x8 ;  /* 0x00000008ff267803 */ /* 0x000fe20000000000 */
        /* <DEDUP_REMOVED lines=301> */
[----:B------:R-:W-:Y:S01]  /*1a40*/  CS2R R54, SRZ ;  /* 0x0000000000367805 */ /* 0x000fe2000001ff00 */
[----:B------:R-:W5:Y:S04]  /*1a50*/  @P5 LDG.E.64 R52, desc[UR8][R42.64] ;  /* 0x000000082a345981 */ /* 0x000f68000c1e1b00 */
        /* <DEDUP_REMOVED lines=9> */
[----:B------:R-:W2:Y:S01]  /*1af0*/  @P6 LDC.64 R32, c[0x0][0x230] ;  /* 0x00008c00ff206b82 */ /* 0x000ea20000000a00 */
        /* <DEDUP_REMOVED lines=8> */
[----:B--2---:R-:W-:-:S04]  /*1b80*/  @P6 IADD3 R60, P2, R135, R32, RZ ;  /* 0x00000020873c6210 */ /* 0x004fc80007f5e0ff */
[----:B------:R-:W-:Y:S02]  /*1b90*/  @P6 IADD3.X R61, R34, R33, RZ, P2, !PT ;  /* 0x00000021223d6210 */ /* 0x000fe400017fe4ff */
[----:B------:R-:W-:Y:S02]  /*1ba0*/  CS2R R48, SRZ ;  /* 0x0000000000307805 */ /* 0x000fe4000001ff00 */
[----:B------:R-:W-:Y:S02]  /*1bb0*/  CS2R R32, SRZ ;  /* 0x0000000000207805 */ /* 0x000fe4000001ff00 */
[----:B-1----:R-:W-:Y:S01]  /*1bc0*/  CS2R R38, SRZ ;  /* 0x0000000000267805 */ /* 0x002fe2000001ff00 */
[----:B------:R-:W5:Y:S04]  /*1bd0*/  @P6 LDG.E.64 R54, desc[UR8][R60.64] ;  /* 0x000000083c366981 */ /* 0x000f68000c1e1b00 */
[----:B------:R1:W5:Y:S04]  /*1be0*/  @P1 LDG.E.64 R48, desc[UR8][R36.64] ;  /* 0x0000000824301981 */ /* 0x000368000c1e1b00 */
[----:B------:R2:W5:Y:S01]  /*1bf0*/  @P0 LDG.E.64 R32, desc[UR8][R56.64] ;  /* 0x0000000838200981 */ /* 0x000562000c1e1b00 */
[----:B0-----:R-:W-:-:S04]  /*1c00*/  @P6 IADD3 R134, P2, R135, R30, RZ ;  /* 0x0000001e87866210 */ /* 0x001fc80007f5e0ff */
[----:B------:R-:W-:Y:S02]  /*1c10*/  @P6 IADD3.X R135, R34, R31, RZ, P2, !PT ;  /* 0x0000001f22876210 */ /* 0x000fe400017fe4ff */
[----:B------:R-:W0:Y:S02]  /*1c20*/  LDC.64 R30, c[0x0][0x248] ;  /* 0x00009200ff1e7b82 */ /* 0x000e240000000a00 */
[----:B0-----:R-:W-:-:S06]  /*1c30*/  IMAD.WIDE R80, R3, 0x8, R30 ;  /* 0x0000000803507825 */ /* 0x001fcc00078e021e */
[----:B------:R-:W3:Y:S01]  /*1c40*/  LDG.E.64 R80, desc[UR8][R80.64] ;  /* 0x0000000850507981 */ /* 0x000ee2000c1e1b00 */
[----:B------:R-:W-:Y:S02]  /*1c50*/  MOV R30, RZ ;  /* 0x000000ff001e7202 */ /* 0x000fe40000000f00 */
[----:B-1----:R-:W-:Y:S02]  /*1c60*/  CS2R R36, SRZ ;  /* 0x0000000000247805 */ /* 0x002fe4000001ff00 */
[C---:B------:R-:W-:Y:S02]  /*1c70*/  LOP3.LUT P0, RZ, R118.reuse, 0x20, RZ, 0xc0, !PT ;  /* 0x0000002076ff7812 */ /* 0x040fe4000780c0ff */
[----:B--2---:R-:W-:Y:S02]  /*1c80*/  CS2R R56, SRZ ;  /* 0x0000000000387805 */ /* 0x004fe4000001ff00 */
[----:B------:R-:W-:Y:S02]  /*1c90*/  CS2R R60, SRZ ;  /* 0x00000000003c7805 */ /* 0x000fe4000001ff00 */
[----:B------:R-:W-:Y:S01]  /*1ca0*/  CS2R R42, SRZ ;  /* 0x00000000002a7805 */ /* 0x000fe2000001ff00 */
[----:B------:R-:W5:Y:S01]  /*1cb0*/  @P6 LDG.E.64 R36, desc[UR8][R134.64] ;  /* 0x0000000886246981 */ /* 0x000f62000c1e1b00 */
[----:B------:R-:W-:Y:S01]  /*1cc0*/  LOP3.LUT P6, RZ, R118, 0x10, RZ, 0xc0, !PT ;  /* 0x0000001076ff7812 */ /* 0x000fe200078cc0ff */
[----:B---3--:R-:W-:-:S05]  /*1cd0*/  FFMA.FTZ R31, -R80, R80, R81 ;  /* 0x00000050501f7223 */ /* 0x008fca0000010151 */
        /* <DEDUP_REMOVED lines=24> */
[----:B------:R-:W5:Y:S01]  /*1e60*/  @P0 LDG.E.64 R64, desc[UR8][R70.64] ;  /* 0x0000000846400981 */ /* 0x000f62000c1e1b00 */
[----:B---3--:R-:W-:-:S03]  /*1e70*/  CS2R R44, SRZ ;  /* 0x00000000002c7805 */ /* 0x008fc6000001ff00 */
[----:B------:R2:W5:Y:S01]  /*1e80*/  @P1 LDG.E.64 R62, desc[UR8][R86.64] ;  /* 0x00000008563e1981 */ /* 0x000562000c1e1b00 */
        /* <DEDUP_REMOVED lines=32> */
[----:B--2---:R-:W-:Y:S02]  /*2090*/  CS2R R76, SRZ ;  /* 0x00000000004c7805 */ /* 0x004fe4000001ff00 */
[----:B------:R-:W-:Y:S02]  /*20a0*/  MOV R123, RZ ;  /* 0x000000ff007b7202 */ /* 0x000fe40000000f00 */
[----:B------:R0:W5:Y:S04]  /*20b0*/  @P2 LDG.E.64 R92, desc[UR8][R124.64] ;  /* 0x000000087c5c2981 */ /* 0x000168000c1e1b00 */
[----:B------:R2:W5:Y:S01]  /*20c0*/  @P3 LDG.E.64 R76, desc[UR8][R120.64] ;  /* 0x00000008784c3981 */ /* 0x000562000c1e1b00 */
[----:B0-----:R-:W-:-:S02]  /*20d0*/  MOV R124, RZ ;  /* 0x000000ff007c7202 */ /* 0x001fc40000000f00 */
[----:B--2---:R-:W-:Y:S01]  /*20e0*/  CS2R R120, SRZ ;  /* 0x0000000000787805 */ /* 0x004fe2000001ff00 */
[----:B-1----:R-:W-:Y:S06]  /*20f0*/  @P5 BRA `(.L_x_2511) ;  /* 0x0000000000405947 */ /* 0x002fec0003800000 */
        /* <DEDUP_REMOVED lines=9> */
[----:B------:R-:W0:Y:S01]  /*2190*/  LDC.64 R98, c[0x0][0x238] ;  /* 0x00008e00ff627b82 */ /* 0x000e220000000a00 */
[----:B---3--:R-:W-:Y:S01]  /*21a0*/  @P5 SHF.L.U32 R120, R81, 0x10, RZ ;  /* 0x0000001051785819 */ /* 0x008fe200000006ff */
[----:B0-----:R-:W-:-:S05]  /*21b0*/  IMAD.WIDE R98, R131, 0x2, R98 ;  /* 0x0000000283627825 */ /* 0x001fca00078e0262 */
[----:B------:R-:W2:Y:S04]  /*21c0*/  LDG.E.U16 R124, desc[UR8][R98.64] ;  /* 0x00000008627c7981 */ /* 0x000ea8000c1e1500 */
[----:B------:R-:W3:Y:S01]  /*21d0*/  LDG.E.U16 R123, desc[UR8][R98.64+0x2] ;  /* 0x00000208627b7981 */ /* 0x000ee2000c1e1500 */
[----:B--2---:R-:W-:Y:S02]  /*21e0*/  SHF.L.U32 R124, R124, 0x10, RZ ;  /* 0x000000107c7c7819 */ /* 0x004fe400000006ff */
[----:B---3--:R-:W-:-:S07]  /*21f0*/  SHF.L.U32 R123, R123, 0x10, RZ ;  /* 0x000000107b7b7819 */ /* 0x008fce00000006ff */
.L_x_2511:
[----:B------:R-:W-:Y:S05]  /*2200*/  BSYNC B0 ;  /* 0x0000000000007941 */ /* 0x000fea0003800000 */
.L_x_2510:
[----:B------:R-:W-:Y:S01]  /*2210*/  ISETP.NE.AND P5, PT, RZ, UR10, PT ;  /* 0x0000000aff007c0c */ /* 0x000fe2000bfa5270 */
[C---:B-----5:R-:W-:Y:S01]  /*2220*/  FADD.FTZ R81, -R80.reuse, R56 ;  /* 0x0000003850517221 */ /* 0x060fe20000010100 */
[----:B------:R-:W-:Y:S01]  /*2230*/  FADD.FTZ R127, -R80, R57 ;  /* 0x00000039507f7221 */ /* 0x000fe20000010100 */
        /* <DEDUP_REMOVED lines=28> */
.L_x_2512:
[----:B------:R-:W-:Y:S01]  /*2400*/  FMUL.FTZ R81, R59, R124 ;  /* 0x0000007c3b517220 */ /* 0x000fe20000410000 */
[----:B------:R-:W-:Y:S01]  /*2410*/  MOV R56, R41 ;  /* 0x0000002900387202 */ /* 0x000fe20000000f00 */
        /* <DEDUP_REMOVED lines=24> */
.L_x_2513:
        /* <DEDUP_REMOVED lines=9> */
[-C--:B------:R-:W-:Y:S02]  /*2630*/  FMUL.FTZ R129, R129, R122.reuse ;  /* 0x0000007a81817220 */ /* 0x080fe40000410000 */
        /* <DEDUP_REMOVED lines=21> */
.L_x_2514:
[----:B------:R-:W-:Y:S01]  /*2790*/  FFMA.FTZ R99, R125, R81, R82 ;  /* 0x000000517d637223 */ /* 0x000fe20000010052 */
[----:B------:R-:W-:Y:S01]  /*27a0*/  FADD.FTZ R98, R81, R98 ;  /* 0x0000006251627221 */ /* 0x000fe20000010000 */
[C---:B------:R-:W-:Y:S01]  /*27b0*/  FADD.FTZ R81, -R80.reuse, R62 ;  /* 0x0000003e50517221 */ /* 0x040fe20000010100 */
[----:B------:R-:W-:Y:S01]  /*27c0*/  FMUL.FTZ R83, R61, R124 ;  /* 0x0000007c3d537220 */ /* 0x000fe20000410000 */
[----:B------:R-:W-:Y:S01]  /*27d0*/  FADD.FTZ R131, -R80, R63 ;  /* 0x0000003f50837221 */ /* 0x000fe20000010100 */
[----:B------:R-:W-:Y:S01]  /*27e0*/  MOV R63, R44 ;  /* 0x0000002c003f7202 */ /* 0x000fe20000000f00 */
[-C--:B------:R-:W-:Y:S01]  /*27f0*/  FMUL.FTZ R132, R81, R122.reuse ;  /* 0x0000007a51847220 */ /* 0x080fe20000410000 */
[----:B------:R-:W-:Y:S01]  /*2800*/  FFMA.FTZ R82, R130, R83, R99 ;  /* 0x0000005382527223 */ /* 0x000fe20000010063 */
[----:B------:R-:W-:Y:S01]  /*2810*/  FADD.FTZ R98, R98, R83 ;  /* 0x0000005362627221 */ /* 0x000fe20000010000 */
        /* <DEDUP_REMOVED lines=22> */
.L_x_2515:
        /* <DEDUP_REMOVED lines=31> */
.L_x_2516:
        /* <DEDUP_REMOVED lines=31> */
.L_x_2517:
        /* <DEDUP_REMOVED lines=31> */
.L_x_2518:
        /* <DEDUP_REMOVED lines=31> */
.L_x_2519:
        /* <DEDUP_REMOVED lines=9> */
[----:B------:R-:W-:Y:S01]  /*31d0*/  FMUL.FTZ R98, R70, R123 ;  /* 0x0000007b46627220 */ /* 0x000fe20000410000 */
        /* <DEDUP_REMOVED lines=21> */
.L_x_2520:
        /* <DEDUP_REMOVED lines=31> */
.L_x_2521:
        /* <DEDUP_REMOVED lines=31> */
.L_x_2522:
        /* <DEDUP_REMOVED lines=31> */
.L_x_2523:
        /* <DEDUP_REMOVED lines=33> */
.L_x_2524:
[----:B------:R-:W-:Y:S01]  /*3b10*/  FMUL.FTZ R83, R49, R124 ;  /* 0x0000007c31537220 */ /* 0x000fe20000410000 */
[C---:B------:R-:W-:Y:S01]  /*3b20*/  FADD.FTZ R153, -R80.reuse, R50 ;  /* 0x0000003250997221 */ /* 0x040fe20000010100 */
[C---:B------:R-:W-:Y:S01]  /*3b30*/  FADD.FTZ R155, -R80.reuse, R51 ;  /* 0x00000033509b7221 */ /* 0x040fe20000010100 */
[----:B------:R-:W-:Y:S01]  /*3b40*/  FADD.FTZ R53, -R80, R53 ;  /* 0x0000003550357221 */ /* 0x000fe20000010100 */
        /* <DEDUP_REMOVED lines=25> */
[----:B-1----:R-:W-:-:S04]  /*3ce0*/  FADD.FTZ R153, -R151, 1 ;  /* 0x3f80000097997421 */ /* 0x002fc80000010100 */
[----:B------:R-:W-:Y:S01]  /*3cf0*/  FFMA.FTZ R50, R50, R153, 1 ;  /* 0x3f80000032327423 */ /* 0x000fe20000010099 */
[----:B------:R-:W-:Y:S01]  /*3d00*/  FFMA.FTZ R153, R51, R152, 1 ;  /* 0x3f80000033997423 */ /* 0x000fe20000010098 */
[----:B------:R-:W-:-:S04]  /*3d10*/  FMUL.FTZ R51, R32, R151 ;  /* 0x0000009720337220 */ /* 0x000fc80000410000 */
[----:B------:R-:W-:Y:S01]  /*3d20*/  FMUL.FTZ R51, R51, R50 ;  /* 0x0000003233337220 */ /* 0x000fe20000410000 */
[----:B------:R-:W-:-:S07]  /*3d30*/  FMUL.FTZ R50, R54, R153 ;  /* 0x0000009936327220 */ /* 0x000fce0000410000 */
.L_x_2525:
[----:B------:R-:W-:Y:S01]  /*3d40*/  FMUL.FTZ R151, R51, R124 ;  /* 0x0000007c33977220 */ /* 0x000fe20000410000 */
[-C--:B------:R-:W-:Y:S01]  /*3d50*/  FMUL.FTZ R153, R53, R122.reuse ;  /* 0x0000007a35997220 */ /* 0x080fe20000410000 */
[----:B------:R-:W-:Y:S01]  /*3d60*/  FMUL.FTZ R154, R83, R122 ;  /* 0x0000007a539a7220 */ /* 0x000fe20000410000 */
[----:B------:R-:W-:Y:S01]  /*3d70*/  MOV R53, R34 ;  /* 0x0000002200357202 */ /* 0x000fe20000000f00 */
[----:B------:R-:W-:Y:S01]  /*3d80*/  FFMA.FTZ R54, R156, R151, R99 ;  /* 0x000000979c367223 */ /* 0x000fe20000010063 */
[----:B------:R-:W-:Y:S01]  /*3d90*/  FADD.FTZ R151, R52, R151 ;  /* 0x0000009734977221 */ /* 0x000fe20000010000 */
[----:B------:R-:W-:-:S04]  /*3da0*/  FMUL.FTZ R52, R50, R123 ;  /* 0x0000007b32347220 */ /* 0x000fc80000410000 */
[----:B------:R-:W-:Y:S01]  /*3db0*/  FFMA.FTZ R99, R155, R52, R54 ;  /* 0x000000349b637223 */ /* 0x000fe20000010036 */
[----:B------:R-:W-:Y:S01]  /*3dc0*/  FADD.FTZ R54, R52, R151 ;  /* 0x0000009734367221 */ /* 0x000fe20000010000 */
        /* <DEDUP_REMOVED lines=20> */
.L_x_2526:
        /* <DEDUP_REMOVED lines=29> */
.L_x_2527:
        /* <DEDUP_REMOVED lines=38> */
[----:B-1----:R-:W-:Y:S01]  /*4340*/  @!P5 FADD.FTZ R99, R99, R80 ;  /* 0x000000506363d221 */ /* 0x002fe20000010000 */
[----:B------:R-:W-:-:S02]  /*4350*/  FADD.FTZ R80, RZ, R59 ;  /* 0x0000003bff507221 */ /* 0x000fc40000010000 */
[----:B------:R-:W-:Y:S01]  /*4360*/  FFMA.FTZ R81, R126, R57, R81 ;  /* 0x000000397e517223 */ /* 0x000fe20000010051 */
[----:B------:R-:W-:Y:S01]  /*4370*/  ISETP.NE.AND P5, PT, R5, RZ, PT ;  /* 0x000000ff0500720c */ /* 0x000fe20003fa5270 */
[----:B------:R-:W-:Y:S01]  /*4380*/  FADD.FTZ R80, R80, R57 ;  /* 0x0000003950507221 */ /* 0x000fe20000010000 */
[----:B------:R-:W-:Y:S01]  /*4390*/  FADD.FTZ R57, RZ, R58 ;  /* 0x0000003aff397221 */ /* 0x000fe20000010000 */
[----:B------:R-:W-:Y:S01]  /*43a0*/  FFMA.FTZ R58, R127, R58, RZ ;  /* 0x0000003a7f3a7223 */ /* 0x000fe200000100ff */
        /* <DEDUP_REMOVED lines=52> */
[----:B------:R-:W0:Y:S01]  /*46f0*/  LDC.64 R48, c[0x0][0x268] ;  /* 0x00009a00ff307b82 */ /* 0x000e220000000a00 */
[----:B------:R-:W-:Y:S01]  /*4700*/  FFMA.FTZ R80, R152, R55, R81 ;  /* 0x0000003798507223 */ /* 0x000fe20000010051 */
[----:B------:R-:W-:Y:S01]  /*4710*/  FADD.FTZ R57, R57, R52 ;  /* 0x0000003439397221 */ /* 0x000fe20000010000 */
[----:B------:R-:W-:Y:S01]  /*4720*/  FFMA.FTZ R58, R153, R52, R58 ;  /* 0x00000034993a7223 */ /* 0x000fe2000001003a */
[----:B------:R-:W-:-:S02]  /*4730*/  FADD.FTZ R82, R82, R55 ;  /* 0x0000003752527221 */ /* 0x000fc40000010000 */
[----:B------:R-:W-:Y:S01]  /*4740*/  FADD.FTZ R83, R57, R98 ;  /* 0x0000006239537221 */ /* 0x000fe20000010000 */
[----:B------:R-:W-:Y:S01]  /*4750*/  FFMA.FTZ R81, R151, R98, R58 ;  /* 0x0000006297517223 */ /* 0x000fe2000001003a */
[----:B------:R-:W-:-:S04]  /*4760*/  MOV R98, R54 ;  /* 0x0000003600627202 */ /* 0x000fc80000000f00 */
        /* <DEDUP_REMOVED lines=35> */
.L_x_2529:
[----:B------:R-:W-:Y:S05]  /*49a0*/  BSYNC B0 ;  /* 0x0000000000007941 */ /* 0x000fea0003800000 */
.L_x_2528:
        /* <DEDUP_REMOVED lines=81> */
.L_x_2531:
[----:B------:R-:W-:Y:S05]  /*4ec0*/  BSYNC B0 ;  /* 0x0000000000007941 */ /* 0x000fea0003800000 */
.L_x_2530:
[----:B------:R-:W-:Y:S04]  /*4ed0*/  BSSY B0, `(.L_x_2532) ;  /* 0x000000d000007945 */ /* 0x000fe80003800000 */
[----:B------:R-:W-:Y:S05]  /*4ee0*/  @P6 BRA `(.L_x_2533) ;  /* 0x00000000002c6947 */ /* 0x000fea0003800000 */
        /* <DEDUP_REMOVED lines=11> */
.L_x_2533:
[----:B------:R-:W-:Y:S05]  /*4fa0*/  BSYNC B0 ;  /* 0x0000000000007941 */ /* 0x000fea0003800000 */
.L_x_2532:
        /* <DEDUP_REMOVED lines=33> */
.L_x_2536:
[----:B-1----:R-:W2:Y:S04]  /*51c0*/  LDG.E.STRONG.GPU R50, desc[UR8][R48.64] ;  /* 0x0000000830327981 */ /* 0x002ea8000c1ef900 */
[----:B--2---:R-:W-:Y:S01]  /*51d0*/  CCTL.IVALL ;  /* 0x00000000ff00798f */ /* 0x004fe20002000000 */
[----:B------:R-:W-:Y:S05]  /*51e0*/  YIELD ;  /* 0x0000000000007946 */ /* 0x000fea0003800000 */
[----:B------:R-:W-:-:S13]  /*51f0*/  ISETP.NE.AND P6, PT, R50, R57, PT ;  /* 0x000000393200720c */ /* 0x000fda0003fc5270 */
[----:B------:R-:W-:Y:S05]  /*5200*/  @P6 BRA `(.L_x_2536) ;  /* 0xfffffffc00ec6947 */ /* 0x000fea000383ffff */
.L_x_2535:
        /* <DEDUP_REMOVED lines=22> */
.L_x_2540:
        /* <DEDUP_REMOVED lines=115> */
.L_x_2539:
        /* <DEDUP_REMOVED lines=63> */
.L_x_2541:
[----:B------:R-:W-:-:S04]  /*5e90*/  LOP3.LUT P6, RZ, R118, 0x1, RZ, 0xc0, !PT ;  /* 0x0000000176ff7812 */ /* 0x000fc800078cc0ff */
[----:B------:R-:W-:-:S13]  /*5ea0*/  ISETP.NE.OR P6, PT, R50, RZ, P6 ;  /* 0x000000ff3200720c */ /* 0x000fda00037c5670 */
[----:B------:R-:W-:Y:S05]  /*5eb0*/  @!P6 BRA `(.L_x_2537) ;  /* 0x00000000007ce947 */ /* 0x000fea0003800000 */
.L_x_2538:
        /* <DEDUP_REMOVED lines=31> */
.L_x_2537:
        /* <DEDUP_REMOVED lines=10> */
.L_x_2543:
[----:B------:R-:W-:Y:S05]  /*6150*/  BSYNC B0 ;  /* 0x0000000000007941 */ /* 0x000fea0003800000 */
.L_x_2542:
        /* <DEDUP_REMOVED lines=17> */
.L_x_2534:
        /* <DEDUP_REMOVED lines=36> */
.L_x_2544:
        /* <DEDUP_REMOVED lines=19> */
[----:B------:R0:W-:Y:S02]  /*65e0*/  STG.E.64 desc[UR8][R48.64], R38 ;  /* 0x0000002630007986 */ /* 0x0001e4000c101b08 */
.L_x_2546:
[----:B------:R-:W-:Y:S05]  /*65f0*/  BSYNC B0 ;  /* 0x0000000000007941 */ /* 0x000fea0003800000 */
.L_x_2545:
        /* <DEDUP_REMOVED lines=20> */
.L_x_2547:
[----:B------:R-:W-:Y:S01]  /*6740*/  LOP3.LUT P5, RZ, R118, 0x100, RZ, 0xc0, !PT ;  /* 0x0000010076ff7812 */ /* 0x000fe200078ac0ff */
[----:B------:R-:W-:-:S12]  /*6750*/  BSSY B0, `(.L_x_2548) ;  /* 0x0000013000007945 */ /* 0x000fd80003800000 */
[----:B------:R-:W-:Y:S05]  /*6760*/  @!P5 BRA `(.L_x_2549) ;  /* 0x000000000044d947 */ /* 0x000fea0003800000 */
[----:B------:R-:W-:Y:S01]  /*6770*/  ULDC.64 UR14, c[0x0][0x288] ;  /* 0x0000a200000e7ab9 */ /* 0x000fe20000000a00 */
[----:B0-----:R-:W-:Y:S01]  /*6780*/  MOV R38, R158 ;  /* 0x0000009e00267202 */ /* 0x001fe20000000f00 */
        /* <DEDUP_REMOVED lines=14> */
[----:B------:R1:W-:Y:S02]  /*6870*/  STG.E.64 desc[UR8][R48.64], R38 ;  /* 0x0000002630007986 */ /* 0x0003e4000c101b08 */
.L_x_2549:
[----:B------:R-:W-:Y:S05]  /*6880*/  BSYNC B0 ;  /* 0x0000000000007941 */ /* 0x000fea0003800000 */
.L_x_2548:
        /* <DEDUP_REMOVED lines=20> */
.L_x_2550:
[----:B------:R-:W-:Y:S01]  /*69d0*/  LOP3.LUT P5, RZ, R118, 0x80, RZ, 0xc0, !PT ;  /* 0x0000008076ff7812 */ /* 0x000fe200078ac0ff */
[----:B------:R-:W-:-:S12]  /*69e0*/  BSSY B0, `(.L_x_2551) ;  /* 0x0000013000007945 */ /* 0x000fd80003800000 */
[----:B------:R-:W-:Y:S05]  /*69f0*/  @!P5 BRA `(.L_x_2552) ;  /* 0x000000000044d947 */ /* 0x000fea0003800000 */
[----:B------:R-:W-:Y:S01]  /*6a00*/  ULDC.64 UR14, c[0x0][0x288] ;  /* 0x0000a200000e7ab9 */ /* 0x000fe20000000a00 */
[----:B01----:R-:W-:Y:S01]  /*6a10*/  MOV R38, R158 ;  /* 0x0000009e00267202 */ /* 0x003fe20000000f00 */
        /* <DEDUP_REMOVED lines=15> */
.L_x_2552:
[----:B------:R-:W-:Y:S05]  /*6b10*/  BSYNC B0 ;  /* 0x0000000000007941 */ /* 0x000fea0003800000 */
.L_x_2551:
        /* <DEDUP_REMOVED lines=20> */
.L_x_2553:
[----:B------:R-:W-:Y:S01]  /*6c60*/  LOP3.LUT P5, RZ, R118, 0x40, RZ, 0xc0, !PT ;  /* 0x0000004076ff7812 */ /* 0x000fe200078ac0ff */
[----:B------:R-:W-:-:S12]  /*6c70*/  BSSY B0, `(.L_x_2554) ;  /* 0x0000013000007945 */ /* 0x000fd80003800000 */
[----:B------:R-:W-:Y:S05]  /*6c80*/  @!P5 BRA `(.L_x_2555) ;  /* 0x000000000044d947 */ /* 0x000fea0003800000 */
[----:B------:R-:W-:Y:S01]  /*6c90*/  ULDC.64 UR14, c[0x0][0x288] ;  /* 0x0000a200000e7ab9 */ /* 0x000fe20000000a00 */
[----:B012---:R-:W-:Y:S01]  /*6ca0*/  MOV R38, R158 ;  /* 0x0000009e00267202 */ /* 0x007fe20000000f00 */
        /* <DEDUP_REMOVED lines=15> */
.L_x_2555:
[----:B------:R-:W-:Y:S05]  /*6da0*/  BSYNC B0 ;  /* 0x0000000000007941 */ /* 0x000fea0003800000 */
.L_x_2554:
        /* <DEDUP_REMOVED lines=20> */
.L_x_2556:
[----:B------:R-:W-:Y:S01]  /*6ef0*/  LOP3.LUT P5, RZ, R118, 0x20, RZ, 0xc0, !PT ;  /* 0x0000002076ff7812 */ /* 0x000fe200078ac0ff */
[----:B------:R-:W-:-:S12]  /*6f00*/  BSSY B0, `(.L_x_2557) ;  /* 0x0000013000007945 */ /* 0x000fd80003800000 */
[----:B------:R-:W-:Y:S05]  /*6f10*/  @!P5 BRA `(.L_x_2558) ;  /* 0x000000000044d947 */ /* 0x000fea0003800000 */
[----:B------:R-:W-:Y:S01]  /*6f20*/  ULDC.64 UR14, c[0x0][0x288] ;  /* 0x0000a200000e7ab9 */ /* 0x000fe20000000a00 */
[----:B0123--:R-:W-:Y:S01]  /*6f30*/  MOV R38, R158 ;  /* 0x0000009e00267202 */ /* 0x00ffe20000000f00 */
        /* <DEDUP_REMOVED lines=15> */
.L_x_2558:
[----:B------:R-:W-:Y:S05]  /*7030*/  BSYNC B0 ;  /* 0x0000000000007941 */ /* 0x000fea0003800000 */
.L_x_2557:
        /* <DEDUP_REMOVED lines=20> */
.L_x_2559:
        /* <DEDUP_REMOVED lines=20> */
.L_x_2561:
[----:B------:R-:W-:Y:S05]  /*72c0*/  BSYNC B0 ;  /* 0x0000000000007941 */ /* 0x000fea0003800000 */
.L_x_2560:
        /* <DEDUP_REMOVED lines=20> */
.L_x_2562:
        /* <DEDUP_REMOVED lines=20> */
.L_x_2564:
[----:B------:R-:W-:Y:S05]  /*7550*/  BSYNC B0 ;  /* 0x0000000000007941 */ /* 0x000fea0003800000 */
.L_x_2563:
        /* <DEDUP_REMOVED lines=20> */
.L_x_2565:
        /* <DEDUP_REMOVED lines=19> */
.L_x_2567:
[----:B------:R-:W-:Y:S05]  /*77d0*/  BSYNC B0 ;  /* 0x0000000000007941 */ /* 0x000fea0003800000 */
.L_x_2566:
        /* <DEDUP_REMOVED lines=19> */
.L_x_2568:
        /* <DEDUP_REMOVED lines=19> */
.L_x_2570:
[----:B------:R-:W-:Y:S05]  /*7a40*/  BSYNC B0 ;  /* 0x0000000000007941 */ /* 0x000fea0003800000 */
.L_x_2569:
        /* <DEDUP_REMOVED lines=19> */
.L_x_2571:
        /* <DEDUP_REMOVED lines=19> */
.L_x_2573:
[----:B------:R-:W-:Y:S05]  /*7cb0*/  BSYNC B0 ;  /* 0x0000000000007941 */ /* 0x000fea0003800000 */
.L_x_2572:
        /* <DEDUP_REMOVED lines=19> */
.L_x_2574:
[----:B------:R-:W-:Y:S04]  /*7df0*/  BSSY B0, `(.L_x_2575) ;  /* 0x0000013000007945 */ /* 0x000fe80003800000 */
[----:B------:R-:W-:Y:S05]  /*7e00*/  @!P3 BRA `(.L_x_2576) ;  /* 0x000000000044b947 */ /* 0x000fea0003800000 */
[----:B------:R-:W-:Y:S01]  /*7e10*/  ULDC.64 UR14, c[0x0][0x288] ;  /* 0x0000a200000e7ab9 */ /* 0x000fe20000000a00 */
[----:B0-234-:R-:W-:Y:S01]  /*7e20*/  MOV R40, R158 ;  /* 0x0000009e00287202 */ /* 0x01dfe20000000f00 */
[----:B-1----:R-:W-:Y:S01]  /*7e30*/  IMAD R39, R11, UR14, RZ ;  /* 0x0000000e0b277c24 */ /* 0x002fe2000f8e02ff */
        /* <DEDUP_REMOVED lines=14> */
.L_x_2576:
[----:B------:R-:W-:Y:S05]  /*7f20*/  BSYNC B0 ;  /* 0x0000000000007941 */ /* 0x000fea0003800000 */
.L_x_2575:
        /* <DEDUP_REMOVED lines=19> */
.L_x_2577:
        /* <DEDUP_REMOVED lines=19> */
.L_x_2579:
[----:B------:R-:W-:Y:S05]  /*8190*/  BSYNC B0 ;  /* 0x0000000000007941 */ /* 0x000fea0003800000 */
.L_x_2578:
        /* <DEDUP_REMOVED lines=19> */
.L_x_2580:
        /* <DEDUP_REMOVED lines=23> */
[----:B------:R0:W-:Y:S02]  /*8440*/  STG.E.64 desc[UR8][R38.64], R30 ;  /* 0x0000001e26007986 */ /* 0x0001e4000c101b08 */
.L_x_2582:
[----:B------:R-:W-:Y:S05]  /*8450*/  BSYNC B0 ;  /* 0x0000000000007941 */ /* 0x000fea0003800000 */
.L_x_2581:
        /* <DEDUP_REMOVED lines=19> */
.L_x_2583:
        /* <DEDUP_REMOVED lines=10> */
[----:B------:R-:W-:-:S03]  /*8630*/  MOV R31, R161 ;  /* 0x000000a1001f7202 */ /* 0x000fc60000000f00 */
[C---:B------:R-:W-:Y:S02]  /*8640*/  IMAD R41, R108.reuse, UR15, R41 ;  /* 0x0000000f6c297c24 */ /* 0x040fe4000f8e0229 */
[----:B-1----:R-:W-:Y:S01]  /*8650*/  IMAD.WIDE.U32 R38, R108, UR14, R30 ;  /* 0x0000000e6c267c25 */ /* 0x002fe2000f8e001e */
        /* <DEDUP_REMOVED lines=11> */
.L_x_2585:
[----:B------:R-:W-:Y:S05]  /*8710*/  BSYNC B0 ;  /* 0x0000000000007941 */ /* 0x000fea0003800000 */
.L_x_2584:
        /* <DEDUP_REMOVED lines=19> */
.L_x_2586:
[----:B------:R-:W-:Y:S01]  /*8850*/  ISETP.GE.U32.AND P5, PT, R43, UR12, PT ;  /* 0x0000000c2b007c0c */ /* 0x000fe2000bfa6070 */
[----:B------:R-:W-:Y:S01]  /*8860*/  BSSY B0, `(.L_x_2587) ;  /* 0x0000017000007945 */ /* 0x000fe20003800000 */
[----:B------:R-:W-:Y:S02]  /*8870*/  IADD3 R52, R52, 0xf0, RZ ;  /* 0x000000f034347810 */ /* 0x000fe40007ffe0ff */
[----:B------:R-:W-:Y:S02]  /*8880*/  ISETP.GE.AND.EX P5, PT, R44, UR13, PT, P5 ;  /* 0x0000000d2c007c0c */ /* 0x000fe4000bfa6350 */
[----:B01234-:R-:W-:Y:S02]  /*8890*/  SHF.R.S32.HI R39, RZ, 0x1f, R52 ;  /* 0x0000001fff277819 */ /* 0x01ffe40000011434 */
        /* <DEDUP_REMOVED lines=19> */
.L_x_2588:
[----:B------:R-:W-:Y:S05]  /*89d0*/  BSYNC B0 ;  /* 0x0000000000007941 */ /* 0x000fea0003800000 */
.L_x_2587:
[----:B------:R-:W-:Y:S05]  /*89e0*/  @!P6 BRA `(.L_x_2589) ;  /* 0x000000000048e947 */ /* 0x000fea0003800000 */
        /* <DEDUP_REMOVED lines=18> */
.L_x_2589:
        /* <DEDUP_REMOVED lines=21> */
.L_x_2591:
[----:B------:R-:W-:Y:S05]  /*8c60*/  BSYNC B0 ;  /* 0x0000000000007941 */ /* 0x000fea0003800000 */
.L_x_2590:
[----:B------:R-:W-:Y:S02]  /*8c70*/  IADD3 R3, R6, R3, RZ ;  /* 0x0000000306037210 */ /* 0x000fe40007ffe0ff */
[----:B------:R-:W-:Y:S02]  /*8c80*/  IADD3 R4, R4, 0x1, RZ ;  /* 0x0000000104047810 */ /* 0x000fe40007ffe0ff */
[----:B------:R-:W-:-:S13]  /*8c90*/  ISETP.GE.AND P5, PT, R3, UR4, PT ;  /* 0x0000000403007c0c */ /* 0x000fda000bfa6270 */
[----:B------:R-:W-:Y:S05]  /*8ca0*/  @!P5 BRA `(.L_x_2592) ;  /* 0xffffff7800a8d947 */ /* 0x000fea000383ffff */
.L_x_2509:
[----:B------:R-:W2:Y:S01]  /*8cb0*/  LDC R6, c[0x0][0xc] ;  /* 0x00000300ff067b82 */ /* 0x000ea20000000800 */
[----:B------:R-:W-:Y:S01]  /*8cc0*/  ISETP.NE.AND P2, PT, R102, RZ, PT ;  /* 0x000000ff6600720c */ /* 0x000fe20003f45270 */
[----:B------:R-:W-:Y:S06]  /*8cd0*/  BSSY B0, `(.L_x_2593) ;  /* 0x0000015000007945 */ /* 0x000fec0003800000 */
[----:B------:R-:W3:Y:S08]  /*8ce0*/  LDC R7, c[0x0][0x10] ;  /* 0x00000400ff077b82 */ /* 0x000ef00000000800 */
[----:B------:R-:W4:Y:S01]  /*8cf0*/  LDC.64 R2, c[0x0][0x258] ;  /* 0x00009600ff027b82 */ /* 0x000f220000000a00 */
[----:B--2---:R-:W-:-:S02]  /*8d00*/  IADD3 R0, R6, -0x1, RZ ;  /* 0xffffffff06007810 */ /* 0x004fc40007ffe0ff */
[----:B------:R-:W-:Y:S02]  /*8d10*/  ISETP.NE.AND P1, PT, R6, 0x1, PT ;  /* 0x000000010600780c */ /* 0x000fe40003f25270 */
[----:B------:R-:W-:Y:S02]  /*8d20*/  ISETP.NE.AND P0, PT, R0, UR7, PT ;  /* 0x0000000700007c0c */ /* 0x000fe4000bf05270 */
[C---:B---3--:R-:W-:Y:S02]  /*8d30*/  SHF.L.U32 R0, R7.reuse, 0x1, RZ ;  /* 0x0000000107007819 */ /* 0x048fe400000006ff */
[----:B------:R-:W-:Y:S02]  /*8d40*/  IADD3 R4, R7, -0x1, RZ ;  /* 0xffffffff07047810 */ /* 0x000fe40007ffe0ff */
[----:B------:R-:W-:Y:S02]  /*8d50*/  SEL R5, R0, RZ, P1 ;  /* 0x000000ff00057207 */ /* 0x000fe40000800000 */
[----:B------:R-:W-:-:S03]  /*8d60*/  ISETP.NE.OR P0, PT, R103, R4, P0 ;  /* 0x000000046700720c */ /* 0x000fc60000705670 */
[----:B----4-:R-:W-:Y:S01]  /*8d70*/  IMAD.WIDE.U32 R2, R5, 0x4, R2 ;  /* 0x0000000405027825 */ /* 0x010fe200078e0002 */
[----:B------:R-:W-:Y:S09]  /*8d80*/  @P2 BRA `(.L_x_2594) ;  /* 0x0000000000242947 */ /* 0x000ff20003800000 */
[----:B------:R-:W2:Y:S01]  /*8d90*/  S2R R0, SR_LANEID ;  /* 0x0000000000007919 */ /* 0x000ea20000000000 */
[----:B------:R-:W-:Y:S02]  /*8da0*/  VOTEU.ANY UR4, UPT, PT ;  /* 0x0000000000047886 */ /* 0x000fe400038e0100 */
[----:B------:R-:W-:Y:S02]  /*8db0*/  UFLO.U32 UR5, UR4 ;  /* 0x00000004000572bd */ /* 0x000fe400080e0000 */
[----:B------:R-:W3:Y:S04]  /*8dc0*/  POPC R5, UR4 ;  /* 0x0000000400057d09 */ /* 0x000ee80008000000 */
[----:B--2---:R-:W-:-:S13]  /*8dd0*/  ISETP.EQ.U32.AND P1, PT, R0, UR5, PT ;  /* 0x0000000500007c0c */ /* 0x004fda000bf22070 */
[----:B------:R-:W-:Y:S06]  /*8de0*/  @P1 MEMBAR.ALL.GPU ;  /* 0x0000000000001992 */ /* 0x000fec000000a000 */
[----:B------:R-:W-:-:S00]  /*8df0*/  @P1 ERRBAR ;  /* 0x00000000000019ab */ /* 0x000fc00000000000 */
[----:B------:R-:W-:Y:S06]  /*8e00*/  @P1 CGAERRBAR ;  /* 0x00000000000015ab */ /* 0x000fec0000000000 */
[----:B---3--:R2:W-:Y:S02]  /*8e10*/  @P1 REDG.E.ADD.S32.STRONG.GPU desc[UR8][R2.64], R5 ;  /* 0x000000050200198e */ /* 0x0085e4000c10e388 */
.L_x_2594:
[----:B------:R-:W-:Y:S05]  /*8e20*/  BSYNC B0 ;  /* 0x0000000000007941 */ /* 0x000fea0003800000 */
.L_x_2593:
[----:B------:R-:W-:Y:S05]  /*8e30*/  @P0 EXIT ;  /* 0x000000000000094d */ /* 0x000fea0003800000 */
[----:B------:R-:W-:Y:S05]  /*8e40*/  @P2 BRA `(.L_x_2595) ;  /* 0x0000000000202947 */ /* 0x000fea0003800000 */
[----:B------:R-:W-:-:S05]  /*8e50*/  IMAD R0, R6, R7, RZ ;  /* 0x0000000706007224 */ /* 0x000fca00078e02ff */
[----:B------:R-:W-:-:S13]  /*8e60*/  ISETP.NE.AND P0, PT, R0, -0x1, PT ;  /* 0xffffffff0000780c */ /* 0x000fda0003f05270 */
[----:B------:R-:W-:Y:S05]  /*8e70*/  @!P0 BRA `(.L_x_2595) ;  /* 0x0000000000148947 */ /* 0x000fea0003800000 */
.L_x_2596:
[----:B--2---:R-:W2:Y:S04]  /*8e80*/  LDG.E.STRONG.GPU R5, desc[UR8][R2.64] ;  /* 0x0000000802057981 */ /* 0x004ea8000c1ef900 */
[----:B--2---:R-:W-:Y:S01]  /*8e90*/  CCTL.IVALL ;  /* 0x00000000ff00798f */ /* 0x004fe20002000000 */
[----:B------:R-:W-:Y:S05]  /*8ea0*/  YIELD ;  /* 0x0000000000007946 */ /* 0x000fea0003800000 */
[----:B------:R-:W-:-:S13]  /*8eb0*/  ISETP.NE.AND P0, PT, R5, R0, PT ;  /* 0x000000000500720c */ /* 0x000fda0003f05270 */
[----:B------:R-:W-:Y:S05]  /*8ec0*/  @P0 BRA `(.L_x_2596) ;  /* 0xfffffffc00ec0947 */ /* 0x000fea000383ffff */
.L_x_2595:
[----:B------:R-:W-:Y:S05]  /*8ed0*/  WARPSYNC.ALL ;  /* 0x0000000000007948 */ /* 0x000fea0003800000 */
[----:B------:R-:W3:Y:S08]  /*8ee0*/  LDC.64 R22, c[0x0][0x288] ;  /* 0x0000a200ff167b82 */ /* 0x000ef00000000a00 */
[----:B------:R-:W-:Y:S01]  /*8ef0*/  BAR.SYNC.DEFER_BLOCKING 0x0 ;  /* 0x0000000000007b1d */ /* 0x000fe20000010000 */
[----:B---3--:R-:W-:-:S04]  /*8f00*/  LEA.HI R0, P0, R23, R22, RZ, 0x1 ;  /* 0x0000001617007211 */ /* 0x008fc800078108ff */
[----:B--2---:R-:W-:-:S04]  /*8f10*/  IADD3.X R3, RZ, R23, RZ, P0, !PT ;  /* 0x00000017ff037210 */ /* 0x004fc800007fe4ff */
        /* <DEDUP_REMOVED lines=8> */
[----:B------:R-:W2:Y:S01]  /*8fa0*/  LDC.64 R14, c[0x0][0x218] ;  /* 0x00008600ff0e7b82 */ /* 0x000ea20000000a00 */
[----:B------:R-:W-:Y:S01]  /*8fb0*/  SHF.L.U64.HI R23, R22, 0x2, R23 ;  /* 0x0000000216177819 */ /* 0x000fe20000010217 */
[----:B------:R-:W-:Y:S01]  /*8fc0*/  ULDC.64 UR4, c[0x0][0x268] ;  /* 0x00009a0000047ab9 */ /* 0x000fe20000000a00 */
[----:B------:R-:W-:Y:S02]  /*8fd0*/  IADD3 R5, R3, R5, RZ ;  /* 0x0000000503057210 */ /* 0x000fe40007ffe0ff */
[----:B0-----:R-:W-:Y:S02]  /*8fe0*/  SHF.L.U64.HI R33, R25, 0x2, R27 ;  /* 0x0000000219217819 */ /* 0x001fe4000001021b */
[----:B------:R-:W-:Y:S01]  /*8ff0*/  LEA.HI R2, P0, R5, R2, RZ, 0x1 ;  /* 0x0000000205027211 */ /* 0x000fe200078108ff */
[----:B------:R-:W0:Y:S03]  /*9000*/  LDC.64 R16, c[0x0][0x220] ;  /* 0x00008800ff107b82 */ /* 0x000e260000000a00 */
[----:B------:R-:W-:-:S04]  /*9010*/  IADD3.X R5, RZ, R5, RZ, P0, !PT ;  /* 0x00000005ff057210 */ /* 0x000fc800007fe4ff */
[--C-:B------:R-:W-:Y:S02]  /*9020*/  SHF.R.S64 R29, R2, 0x1, R5.reuse ;  /* 0x00000001021d7819 */ /* 0x100fe40000001005 */
[----:B------:R-:W-:-:S04]  /*9030*/  SHF.R.S32.HI R2, RZ, 0x1, R5 ;  /* 0x00000001ff027819 */ /* 0x000fc80000011405 */
[----:B-1----:R-:W-:-:S07]  /*9040*/  SHF.L.U64.HI R31, R29, 0x2, R2 ;  /* 0x000000021d1f7819 */ /* 0x002fce0000010202 */
.L_x_2597:
[----:B------:R-:W-:-:S04]  /*9050*/  LEA R6, P0, R102, UR4, 0x2 ;  /* 0x0000000466067c11 */ /* 0x000fc8000f8010ff */
[----:B------:R-:W-:Y:S02]  /*9060*/  LEA.HI.X R7, R102, UR5, R0, 0x2, P0 ;  /* 0x0000000566077c11 */ /* 0x000fe400080f1400 */
[-C--:B------:R-:W-:Y:S02]  /*9070*/  LEA R8, P0, R25, R6.reuse, 0x2 ;  /* 0x0000000619087211 */ /* 0x080fe400078010ff */
[-C--:B------:R-:W-:Y:S01]  /*9080*/  LEA R12, P2, R29, R6.reuse, 0x2 ;  /* 0x000000061d0c7211 */ /* 0x080fe200078410ff */
[----:B------:R-:W3:Y:S01]  /*9090*/  LDG.E R0, desc[UR8][R6.64] ;  /* 0x0000000806007981 */ /* 0x000ee2000c1e1900 */
        /* <DEDUP_REMOVED lines=8> */
[----:B------:R-:W-:-:S03]  /*9120*/  IADD3 R102, R102, 0x180, RZ ;  /* 0x0000018066667810 */ /* 0x000fc60007ffe0ff */
[----:B--2---:R-:W-:-:S04]  /*9130*/  IMAD.WIDE R2, R5, 0x2, R14 ;  /* 0x0000000205027825 */ /* 0x004fc800078e020e */
[----:B0-----:R-:W-:Y:S01]  /*9140*/  IMAD.WIDE R4, R5, 0x2, R16 ;  /* 0x0000000205047825 */ /* 0x001fe200078e0210 */
[----:B------:R-:W-:Y:S02]  /*9150*/  ISETP.GT.U32.AND P0, PT, R25, R102, PT ;  /* 0x000000661900720c */ /* 0x000fe40003f04070 */
[----:B---3--:R-:W-:Y:S02]  /*9160*/  F2FP.BF16.F32.PACK_AB R19, R9, R0 ;  /* 0x000000000913723e */ /* 0x008fe400000010ff */
[----:B------:R-:W-:Y:S02]  /*9170*/  SHF.R.S32.HI R0, RZ, 0x1f, R102 ;  /* 0x0000001fff007819 */ /* 0x000fe40000011466 */
[----:B----4-:R-:W-:Y:S01]  /*9180*/  F2FP.BF16.F32.PACK_AB R21, R13, R10 ;  /* 0x0000000a0d15723e */ /* 0x010fe200000010ff */
[----:B------:R1:W-:Y:S04]  /*9190*/  STG.E desc[UR8][R2.64], R19 ;  /* 0x0000001302007986 */ /* 0x0003e8000c101908 */
[----:B------:R1:W-:Y:S01]  /*91a0*/  STG.E desc[UR8][R4.64], R21 ;  /* 0x0000001504007986 */ /* 0x0003e2000c101908 */
[----:B------:R-:W-:-:S13]  /*91b0*/  ISETP.GT.AND.EX P0, PT, R27, R0, PT, P0 ;  /* 0x000000001b00720c */ /* 0x000fda0003f04300 */
[----:B-1----:R-:W-:Y:S05]  /*91c0*/  @P0 BRA `(.L_x_2597) ;  /* 0xfffffffc00a00947 */ /* 0x002fea000383ffff */
[----:B------:R-:W-:Y:S05]  /*91d0*/  EXIT ;  /* 0x000000000000794d */ /* 0x000fea0003800000 */
.L_x_2598:
        /* <DEDUP_REMOVED lines=10> */
.L_x_5162:


//--------------------- .text._Z35group_norm_nhwc_bwd_one_pass_kernelI11Fp32IOBf16WLi512ELi48ELi384EEv26Group_norm_nhwc_bwd_params --------------------------
	.section	.text._Z35group_norm_nhwc_bwd_one_pass_kernelI11Fp32IOBf16WLi512ELi48ELi384EEv26Group_norm_nhwc_bwd_params,"ax",@progbits
	.align	128
        .global         _Z35group_norm_nhwc_bwd_one_pass_kernelI11Fp32IOBf16WLi512ELi48ELi384EEv26Group_norm_nhwc_bwd_params
        .type           _Z35group_norm_nhwc_bwd_one_pass_kernelI11Fp32IOBf16WLi512ELi48ELi384EEv26Group_norm_nhwc_bwd_params,@function
        .size           _Z35group_norm_nhwc_bwd_one_pass_kernelI11Fp32IOBf16WLi512ELi48ELi384EEv26Group_norm_nhwc_bwd_params,(.L_x_5163 - _Z35group_norm_nhwc_bwd_one_pass_kernelI11Fp32IOBf16WLi512ELi48ELi384EEv26Group_norm_nhwc_bwd_params)
        .other          _Z35group_norm_nhwc_bwd_one_pass_kernelI11Fp32IOBf16WLi512ELi48ELi384EEv26Group_norm_nhwc_bwd_params,@"STO_CUDA_ENTRY STV_DEFAULT"
_Z35group_norm_nhwc_bwd_one_pass_kernelI11Fp32IOBf16WLi512ELi48ELi384EEv26Group_norm_nhwc_bwd_params:
.text._Z35group_norm_nhwc_bwd_one_pass_kernelI11Fp32IOBf16WLi512ELi48ELi384EEv26Group_norm_nhwc_bwd_params:
        /* <DEDUP_REMOVED lines=12> */
[----:B------:R-:W-:Y:S01]  /*00c0*/  IMAD.WIDE.U32 R2, R6, -0x55555555, RZ ;  /* 0xaaaaaaab06027825 */ /* 0x000fe200078e00ff */
[----:B------:R-:W-:Y:S01]  /*00d0*/  ULDC.64 UR10, c[0x0][0x288] ;  /* 0x0000a200000a7ab9 */ /* 0x000fe20000000a00 */
[----:B------:R-:W-:Y:S01]  /*00e0*/  UMOV UR6, 0x400 ;  /* 0x0000040000067882 */ /* 0x000fe20000000000 */
[----:B------:R-:W-:Y:S02]  /*00f0*/  UIMAD.WIDE.U32 UR4, UR10, 0x3, URZ ;  /* 0x000000030a0478a5 */ /* 0x000fe4000f8e003f */
[----:B------:R-:W-:Y:S01]  /*0100*/  SHF.R.U32.HI R3, RZ, 0x4, R3 ;  /* 0x00000004ff037819 */ /* 0x000fe20000011603 */
[----:B------:R-:W-:Y:S01]  /*0110*/  UIMAD UR12, UR11, 0x3, URZ ;  /* 0x000000030b0c78a4 */ /* 0x000fe2000f8e023f */
[----:B------:R-:W0:Y:S01]  /*0120*/  LDC R4, c[0x0][0x2ac] ;  /* 0x0000ab00ff047b82 */ /* 0x000e220000000800 */
[----:B------:R-:W-:Y:S01]  /*0130*/  ULDC.64 UR14, c[0x0][0x290] ;  /* 0x0000a400000e7ab9 */ /* 0x000fe20000000a00 */
[----:B------:R-:W-:Y:S01]  /*0140*/  ULEA.HI UR9, UP0, UR11, UR10, URZ, 0x1 ;  /* 0x0000000a0b097291 */ /* 0x000fe2000f81083f */
[----:B------:R-:W-:Y:S01]  /*0150*/  IMAD R150, R3, -0x18, R6 ;  /* 0xffffffe803967824 */ /* 0x000fe200078e0206 */
[----:B------:R-:W-:-:S02]  /*0160*/  UIADD3 UR12, UR5, UR12, URZ ;  /* 0x0000000c050c7290 */ /* 0x000fc4000fffe03f */
[----:B------:R-:W-:Y:S02]  /*0170*/  UIADD3.X UR11, URZ, UR11, URZ, UP0, !UPT ;  /* 0x0000000b3f0b7290 */ /* 0x000fe400087fe43f */
[----:B------:R-:W1:Y:S01]  /*0180*/  S2UR UR7, SR_CgaCtaId ;  /* 0x00000000000779c3 */ /* 0x000e620000008800 */
[----:B------:R-:W-:Y:S01]  /*0190*/  ULEA.HI UR10, UP0, UR12, UR4, URZ, 0x1 ;  /* 0x000000040c0a7291 */ /* 0x000fe2000f81083f */
[----:B------:R-:W-:Y:S01]  /*01a0*/  SHF.L.U32 R150, R150, 0x1, RZ ;  /* 0x0000000196967819 */ /* 0x000fe200000006ff */
[----:B------:R-:W-:Y:S02]  /*01b0*/  USHF.R.S64 UR9, UR9, 0x1, UR11 ;  /* 0x0000000109097899 */ /* 0x000fe4000800100b */
[----:B------:R-:W-:Y:S02]  /*01c0*/  UIADD3.X UR12, URZ, UR12, URZ, UP0, !UPT ;  /* 0x0000000c3f0c7290 */ /* 0x000fe400087fe43f */
[----:B------:R-:W-:Y:S02]  /*01d0*/  USHF.R.S32.HI UR11, URZ, 0x1, UR11 ;  /* 0x000000013f0b7899 */ /* 0x000fe4000801140b */
[----:B------:R-:W-:-:S02]  /*01e0*/  USHF.R.S64 UR10, UR10, 0x1, UR12 ;  /* 0x000000010a0a7899 */ /* 0x000fc4000800100c */
[----:B------:R-:W-:Y:S02]  /*01f0*/  USHF.R.S32.HI UR12, URZ, 0x1, UR12 ;  /* 0x000000013f0c7899 */ /* 0x000fe4000801140c */
[----:B------:R-:W-:Y:S02]  /*0200*/  USHF.L.U64.HI UR11, UR9, 0x2, UR11 ;  /* 0x00000002090b7899 */ /* 0x000fe4000801020b */
[----:B------:R-:W-:Y:S01]  /*0210*/  USHF.L.U64.HI UR12, UR10, 0x2, UR12 ;  /* 0x000000020a0c7899 */ /* 0x000fe2000801020c */
[----:B0-----:R-:W-:Y:S01]  /*0220*/  IMAD R4, R4, UR24, R3 ;  /* 0x0000001804047c24 */ /* 0x001fe2000f8e0203 */
[----:B------:R-:W-:Y:S01]  /*0230*/  SHF.R.S32.HI R3, RZ, 0x1f, R6 ;  /* 0x0000001fff037819 */ /* 0x000fe20000011406 */
[----:B------:R-:W-:Y:S01]  /*0240*/  ULDC.U8 UR25, c[0x0][0x2a4] ;  /* 0x0000a90000197ab9 */ /* 0x000fe20000000000 */
[----:B------:R-:W-:Y:S02]  /*0250*/  UMOV UR4, URZ ;  /* 0x0000003f00047c82 */ /* 0x000fe40008000000 */
[----:B------:R-:W-:-:S02]  /*0260*/  LEA.HI R3, R3, R6, RZ, 0x5 ;  /* 0x0000000603037211 */ /* 0x000fc400078f28ff */
[----:B------:R-:W-:Y:S01]  /*0270*/  ISETP.GE.U32.AND P1, PT, R4, UR14, PT ;  /* 0x0000000e04007c0c */ /* 0x000fe2000bf26070 */
[----:B-1----:R-:W-:Y:S01]  /*0280*/  ULEA UR6, UR7, UR6, 0x18 ;  /* 0x0000000607067291 */ /* 0x002fe2000f8ec03f */
[----:B------:R-:W-:Y:S02]  /*0290*/  SHF.R.S32.HI R0, RZ, 0x1f, R4 ;  /* 0x0000001fff007819 */ /* 0x000fe40000011404 */
[----:B------:R-:W-:Y:S02]  /*02a0*/  SHF.R.S32.HI R3, RZ, 0x5, R3 ;  /* 0x00000005ff037819 */ /* 0x000fe40000011403 */
[----:B------:R-:W-:Y:S02]  /*02b0*/  ISETP.GE.AND.EX P1, PT, R0, UR15, PT, P1 ;  /* 0x0000000f00007c0c */ /* 0x000fe4000bf26310 */
[----:B------:R-:W-:Y:S02]  /*02c0*/  LEA R0, R3, UR6, 0x3 ;  /* 0x0000000603007c11 */ /* 0x000fe4000f8e18ff */
[----:B------:R-:W-:-:S02]  /*02d0*/  IADD3 R2, R4, 0x20, RZ ;  /* 0x0000002004027810 */ /* 0x000fc40007ffe0ff */
[C---:B------:R-:W-:Y:S01]  /*02e0*/  IADD3 R3, R4.reuse, 0x10, RZ ;  /* 0x0000001004037810 */ /* 0x040fe20007ffe0ff */
[----:B------:R0:W-:Y:S01]  /*02f0*/  STL [R1], R0 ;  /* 0x0000000001007387 */ /* 0x0001e20000100800 */
[----:B------:R-:W-:Y:S02]  /*0300*/  IADD3 R2, R4, 0x40, RZ ;  /* 0x0000004004027810 */ /* 0x000fe40007ffe0ff */
[----:B------:R-:W-:Y:S02]  /*0310*/  ISETP.LT.U32.AND P1, PT, R6, 0x180, !P1 ;  /* 0x000001800600780c */ /* 0x000fe40004f21070 */
[C---:B------:R-:W-:Y:S02]  /*0320*/  IADD3 R3, R4.reuse, 0x70, RZ ;  /* 0x0000007004037810 */ /* 0x040fe40007ffe0ff */
[C---:B------:R-:W-:Y:S02]  /*0330*/  IADD3 R2, R4.reuse, 0x80, RZ ;  /* 0x0000008004027810 */ /* 0x040fe40007ffe0ff */
[----:B------:R-:W-:-:S02]  /*0340*/  IADD3 R160, R4, 0xa0, RZ ;  /* 0x000000a004a07810 */ /* 0x000fc40007ffe0ff */
[C---:B0-----:R-:W-:Y:S02]  /*0350*/  IADD3 R0, R4.reuse, 0x30, RZ ;  /* 0x0000003004007810 */ /* 0x041fe40007ffe0ff */
[C---:B------:R-:W-:Y:S02]  /*0360*/  IADD3 R0, R4.reuse, 0x50, RZ ;  /* 0x0000005004007810 */ /* 0x040fe40007ffe0ff */
[C---:B------:R-:W-:Y:S02]  /*0370*/  IADD3 R0, R4.reuse, 0x60, RZ ;  /* 0x0000006004007810 */ /* 0x040fe40007ffe0ff */
[----:B------:R-:W-:-:S07]  /*0380*/  IADD3 R0, R4, 0x90, RZ ;  /* 0x0000009004007810 */ /* 0x000fce0007ffe0ff */
.L_x_2746:
[----:B------:R-:W-:Y:S01]  /*0390*/  ULDC UR14, c[0x0][0x2a0] ;  /* 0x0000a800000e7ab9 */ /* 0x000fe20000000800 */
[----:B0-----:R-:W-:Y:S01]  /*03a0*/  IABS R3, UR8 ;  /* 0x0000000800037c13 */ /* 0x001fe20008000000 */
        /* <DEDUP_REMOVED lines=8> */
[----:B-1--4-:R-:W0:Y:S01]  /*0430*/  @P1 LDC.64 R10, c[0x0][0x288] ;  /* 0x0000a200ff0a1b82 */ /* 0x012e220000000a00 */
[----:B------:R-:W-:-:S02]  /*0440*/  R2UR UR15, R0 ;  /* 0x00000000000f72ca */ /* 0x000fc400000e0000 */
[----:B------:R-:W-:Y:S02]  /*0450*/  CS2R R96, SRZ ;  /* 0x0000000000607805 */ /* 0x000fe4000001ff00 */
[----:B------:R-:W-:Y:S02]  /*0460*/  ISETP.GE.U32.AND P3, PT, R37, UR18, PT ;  /* 0x0000001225007c0c */ /* 0x000fe4000bf66070 */
[----:B------:R-:W-:Y:S02]  /*0470*/  CS2R R70, SRZ ;  /* 0x0000000000467805 */ /* 0x000fe4000001ff00 */
[C---:B------:R-:W-:Y:S02]  /*0480*/  IADD3 R23, R4.reuse, 0x140, RZ ;  /* 0x0000014004177810 */ /* 0x040fe40007ffe0ff */
[----:B------:R-:W-:Y:S01]  /*0490*/  IADD3 R33, R4, 0xb0, RZ ;  /* 0x000000b004217810 */ /* 0x000fe20007ffe0ff */
[----:B------:R-:W1:Y:S01]  /*04a0*/  @P1 LDC.64 R122, c[0x0][0x230] ;  /* 0x00008c00ff7a1b82 */ /* 0x000e620000000a00 */
        /* <DEDUP_REMOVED lines=8> */
[----:B------:R-:W-:-:S02]  /*0530*/  ISETP.GE.AND.EX P5, PT, R5, UR19, PT, P5 ;  /* 0x0000001305007c0c */ /* 0x000fc4000bfa6350 */
[----:B------:R-:W-:Y:S02]  /*0540*/  SHF.R.S32.HI R7, RZ, 0x1f, R4 ;  /* 0x0000001fff077819 */ /* 0x000fe40000011404 */
[----:B------:R-:W-:Y:S02]  /*0550*/  ISETP.GT.U32.OR P5, PT, R6, 0x17f, P5 ;  /* 0x0000017f0600780c */ /* 0x000fe40002fa4470 */
[----:B------:R-:W-:Y:S01]  /*0560*/  SHF.R.S32.HI R25, RZ, 0x1f, R37 ;  /* 0x0000001fff197819 */ /* 0x000fe20000011425 */
[----:B--2---:R-:W2:Y:S01]  /*0570*/  MUFU.RCP R0, R0 ;  /* 0x0000000000007308 */ /* 0x004ea20000001000 */
[----:B------:R-:W-:-:S03]  /*0580*/  IADD3 R35, R4, 0xc0, RZ ;  /* 0x000000c004237810 */ /* 0x000fc60007ffe0ff */
[----:B------:R-:W4:Y:S01]  /*0590*/  @!P4 LDC.64 R18, c[0x0][0x288] ;  /* 0x0000a200ff12cb82 */ /* 0x000f220000000a00 */
[----:B------:R-:W-:Y:S02]  /*05a0*/  IADD3 R39, R4, 0xe0, RZ ;  /* 0x000000e004277810 */ /* 0x000fe40007ffe0ff */
[----:B------:R-:W-:-:S05]  /*05b0*/  ISETP.GE.U32.AND P2, PT, R35, UR18, PT ;  /* 0x0000001223007c0c */ /* 0x000fca000bf46070 */
[----:B------:R-:W4:Y:S01]  /*05c0*/  @!P5 LDC.64 R20, c[0x0][0x288] ;  /* 0x0000a200ff14db82 */ /* 0x000f220000000a00 */
[----:B--2--5:R-:W-:Y:S02]  /*05d0*/  IADD3 R2, R0, 0xffffffe, RZ ;  /* 0x0ffffffe00027810 */ /* 0x024fe40007ffe0ff */
[----:B------:R-:W-:-:S05]  /*05e0*/  SHF.R.S32.HI R0, RZ, 0x1f, R37 ;  /* 0x0000001fff007819 */ /* 0x000fca0000011425 */
[----:B------:R-:W2:Y:S01]  /*05f0*/  @!P4 LDC.64 R26, c[0x0][0x228] ;  /* 0x00008a00ff1acb82 */ /* 0x000ea20000000a00 */
[----:B------:R-:W0:Y:S01]  /*0600*/  F2I.FTZ.U32.TRUNC.NTZ R2, R2 ;  /* 0x0000000200027305 */ /* 0x000e22000021f000 */
[----:B------:R-:W-:Y:S02]  /*0610*/  ISETP.GE.AND.EX P3, PT, R0, UR19, PT, P3 ;  /* 0x0000001300007c0c */ /* 0x000fe4000bf66330 */
[----:B------:R-:W-:Y:S02]  /*0620*/  SHF.R.S32.HI R0, RZ, 0x1f, R150 ;  /* 0x0000001fff007819 */ /* 0x000fe40000011496 */
[----:B------:R-:W-:Y:S02]  /*0630*/  ISETP.GT.U32.OR P3, PT, R6, 0x17f, P3 ;  /* 0x0000017f0600780c */ /* 0x000fe40001f64470 */
[----:B0-----:R-:W-:-:S11]  /*0640*/  R2UR UR7, R2 ;  /* 0x00000000020772ca */ /* 0x001fd600000e0000 */
[----:B------:R-:W0:Y:S08]  /*0650*/  @!P3 LDC.64 R12, c[0x0][0x288] ;  /* 0x0000a200ff0cbb82 */ /* 0x000e300000000a00 */
[----:B------:R-:W2:Y:S01]  /*0660*/  @!P3 LDC.64 R28, c[0x0][0x230] ;  /* 0x00008c00ff1cbb82 */ /* 0x000ea20000000a00 */
[----:B------:R-:W-:-:S04]  /*0670*/  UIADD3 UR5, URZ, -UR7, URZ ;  /* 0x800000073f057290 */ /* 0x000fc8000fffe03f */
[----:B------:R-:W-:-:S03]  /*0680*/  UIMAD UR5, UR5, UR15, URZ ;  /* 0x0000000f050572a4 */ /* 0x000fc6000f8e023f */
[----:B------:R-:W2:Y:S01]  /*0690*/  @!P3 LDC.64 R30, c[0x0][0x228] ;  /* 0x00008a00ff1ebb82 */ /* 0x000ea20000000a00 */
        /* <DEDUP_REMOVED lines=16> */
[----:B------:R-:W-:Y:S02]  /*07a0*/  @UP1 UIADD3 UR7, UR7, 0x1, URZ ;  /* 0x0000000107071890 */ /* 0x000fe4000fffe03f */
        /* <DEDUP_REMOVED lines=9> */
[----:B------:R-:W-:Y:S01]  /*0840*/  @P1 IMAD R0, R7, R10, RZ ;  /* 0x0000000a07001224 */ /* 0x000fe200078e02ff */
[----:B------:R-:W-:Y:S01]  /*0850*/  MOV R3, UR14 ;  /* 0x0000000e00037c02 */ /* 0x000fe20008000f00 */
[----:B------:R-:W-:Y:S01]  /*0860*/  UIMAD UR5, UR6, UR15, UR5 ;  /* 0x0000000f060572a4 */ /* 0x000fe2000f8e0205 */
[----:B------:R-:W-:Y:S01]  /*0870*/  SHF.R.S32.HI R7, RZ, 0x1f, R35 ;  /* 0x0000001fff077819 */ /* 0x000fe20000011423 */
[----:B------:R-:W-:Y:S02]  /*0880*/  @P1 IMAD R11, R4, R11, R0 ;  /* 0x0000000b040b1224 */ /* 0x000fe400078e0200 */
[----:B------:R-:W-:Y:S01]  /*0890*/  IMAD.WIDE.U32 R82, R3, UR6, R82 ;  /* 0x0000000603527c25 */ /* 0x000fe2000f8e0052 */
[----:B------:R-:W-:Y:S02]  /*08a0*/  ISETP.GE.AND.EX P2, PT, R7, UR19, PT, P2 ;  /* 0x0000001307007c0c */ /* 0x000fe4000bf46320 */
[----:B------:R-:W-:-:S02]  /*08b0*/  CS2R R98, SRZ ;  /* 0x0000000000627805 */ /* 0x000fc4000001ff00 */
[----:B------:R-:W-:Y:S02]  /*08c0*/  CS2R R68, SRZ ;  /* 0x0000000000447805 */ /* 0x000fe4000001ff00 */
[----:B------:R-:W-:Y:S02]  /*08d0*/  IADD3 R41, R4, 0x100, RZ ;  /* 0x0000010004297810 */ /* 0x000fe40007ffe0ff */
[----:B------:R-:W-:Y:S02]  /*08e0*/  CS2R R116, SRZ ;  /* 0x0000000000747805 */ /* 0x000fe4000001ff00 */
[----:B------:R-:W-:Y:S02]  /*08f0*/  IADD3 R81, R83, UR5, RZ ;  /* 0x0000000553517c10 */ /* 0x000fe4000fffe0ff */
[----:B------:R-:W-:Y:S02]  /*0900*/  CS2R R66, SRZ ;  /* 0x0000000000427805 */ /* 0x000fe4000001ff00 */
[----:B------:R-:W-:-:S02]  /*0910*/  @P1 MOV R80, R82 ;  /* 0x0000005200501202 */ /* 0x000fc40000000f00 */
[----:B------:R-:W-:Y:S02]  /*0920*/  CS2R R114, SRZ ;  /* 0x0000000000727805 */ /* 0x000fe4000001ff00 */
[----:B------:R-:W-:Y:S02]  /*0930*/  @!P3 MOV R8, R82 ;  /* 0x000000520008b202 */ /* 0x000fe40000000f00 */
[----:B------:R-:W-:Y:S02]  /*0940*/  CS2R R64, SRZ ;  /* 0x0000000000407805 */ /* 0x000fe4000001ff00 */
[----:B------:R-:W-:Y:S01]  /*0950*/  ISETP.GT.U32.OR P2, PT, R6, 0x17f, P2 ;  /* 0x0000017f0600780c */ /* 0x000fe20001744470 */
[----:B------:R-:W-:Y:S01]  /*0960*/  @P1 IMAD.WIDE.U32 R2, R4, R10, R80 ;  /* 0x0000000a04021225 */ /* 0x000fe200078e0050 */
[----:B------:R-:W-:Y:S02]  /*0970*/  CS2R R112, SRZ ;  /* 0x0000000000707805 */ /* 0x000fe4000001ff00 */
[----:B------:R-:W-:-:S02]  /*0980*/  CS2R R62, SRZ ;  /* 0x00000000003e7805 */ /* 0x000fc4000001ff00 */
[----:B------:R-:W-:Y:S02]  /*0990*/  CS2R R60, SRZ ;  /* 0x00000000003c7805 */ /* 0x000fe4000001ff00 */
[----:B------:R-:W-:Y:S02]  /*09a0*/  CS2R R110, SRZ ;  /* 0x00000000006e7805 */ /* 0x000fe4000001ff00 */
[----:B------:R-:W-:Y:S02]  /*09b0*/  @P1 IADD3 R3, R3, R11, RZ ;  /* 0x0000000b03031210 */ /* 0x000fe40007ffe0ff */
[----:B------:R-:W-:Y:S02]  /*09c0*/  CS2R R106, SRZ ;  /* 0x00000000006a7805 */ /* 0x000fe4000001ff00 */
[----:B------:R-:W-:Y:S02]  /*09d0*/  @P1 SHF.L.U32 R17, R2, 0x2, RZ ;  /* 0x0000000202111819 */ /* 0x000fe400000006ff */
[----:B------:R-:W-:-:S02]  /*09e0*/  CS2R R58, SRZ ;  /* 0x00000000003a7805 */ /* 0x000fc4000001ff00 */
[----:B------:R-:W-:Y:S01]  /*09f0*/  @P1 SHF.L.U64.HI R0, R2, 0x2, R3 ;  /* 0x0000000202001819 */ /* 0x000fe20000010203 */
[----:B0-----:R-:W-:Y:S01]  /*0a00*/  @!P3 IMAD R2, R25, R12, RZ ;  /* 0x0000000c1902b224 */ /* 0x001fe200078e02ff */
[----:B------:R-:W-:Y:S01]  /*0a10*/  @!P4 MOV R3, R81 ;  /* 0x000000510003c202 */ /* 0x000fe20000000f00 */
[----:B------:R-:W0:Y:S01]  /*0a20*/  @!P4 LDC.64 R24, c[0x0][0x230] ;  /* 0x00008c00ff18cb82 */ /* 0x000e220000000a00 */
[----:B-1----:R-:W-:Y:S01]  /*0a30*/  @P1 IADD3 R122, P0, R17, R122, RZ ;  /* 0x0000007a117a1210 */ /* 0x002fe20007f1e0ff */
[----:B------:R-:W-:Y:S01]  /*0a40*/  @!P3 IMAD R13, R37, R13, R2 ;  /* 0x0000000d250db224 */ /* 0x000fe200078e0202 */
[----:B---3--:R-:W-:Y:S01]  /*0a50*/  @P1 IADD3 R16, P6, R17, R14, RZ ;  /* 0x0000000e11101210 */ /* 0x008fe20007fde0ff */
[----:B----4-:R-:W-:Y:S01]  /*0a60*/  @!P4 IMAD R2, R9, R18, RZ ;  /* 0x000000120902c224 */ /* 0x010fe200078e02ff */
[----:B------:R-:W-:Y:S01]  /*0a70*/  @!P3 MOV R9, R81 ;  /* 0x000000510009b202 */ /* 0x000fe20000000f00 */
[----:B------:R-:W-:Y:S01]  /*0a80*/  @!P5 IMAD R14, R5, R20, RZ ;  /* 0x00000014050ed224 */ /* 0x000fe200078e02ff */
[C---:B------:R-:W-:Y:S01]  /*0a90*/  @P1 IADD3.X R123, R0.reuse, R123, RZ, P0, !PT ;  /* 0x0000007b007b1210 */ /* 0x040fe200007fe4ff */
[----:B------:R-:W-:Y:S01]  /*0aa0*/  @!P4 IMAD R11, R23, R19, R2 ;  /* 0x00000013170bc224 */ /* 0x000fe200078e0202 */
[----:B------:R-:W-:Y:S01]  /*0ab0*/  @!P4 MOV R2, R82 ;  /* 0x000000520002c202 */ /* 0x000fe20000000f00 */
[----:B------:R-:W-:Y:S01]  /*0ac0*/  @!P3 IMAD.WIDE.U32 R8, R37, R12, R8 ;  /* 0x0000000c2508b225 */ /* 0x000fe200078e0008 */
[----:B------:R-:W-:-:S02]  /*0ad0*/  @P1 IADD3.X R17, R0, R15, RZ, P6, !PT ;  /* 0x0000000f00111210 */ /* 0x000fc400037fe4ff */
[----:B------:R-:W-:Y:S02]  /*0ae0*/  CS2R R104, SRZ ;  /* 0x0000000000687805 */ /* 0x000fe4000001ff00 */
[----:B------:R-:W-:Y:S01]  /*0af0*/  IADD3 R37, R4, 0xd0, RZ ;  /* 0x000000d004257810 */ /* 0x000fe20007ffe0ff */
[----:B------:R-:W-:Y:S01]  /*0b00*/  @!P4 IMAD.WIDE.U32 R2, R23, R18, R2 ;  /* 0x000000121702c225 */ /* 0x000fe200078e0002 */
[----:B------:R-:W-:Y:S01]  /*0b10*/  @!P3 IADD3 R9, R9, R13, RZ ;  /* 0x0000000d0909b210 */ /* 0x000fe20007ffe0ff */
[----:B------:R-:W1:Y:S01]  /*0b20*/  @!P2 LDC.64 R22, c[0x0][0x288] ;  /* 0x0000a200ff16ab82 */ /* 0x000e620000000a00 */
[C---:B------:R-:W-:Y:S01]  /*0b30*/  @!P3 SHF.L.U32 R13, R8.reuse, 0x2, RZ ;  /* 0x00000002080db819 */ /* 0x040fe200000006ff */
[----:B------:R-:W-:Y:S01]  /*0b40*/  @!P5 IMAD R5, R33, R21, R14 ;  /* 0x000000152105d224 */ /* 0x000fe200078e020e */
[----:B------:R-:W-:Y:S02]  /*0b50*/  @!P3 SHF.L.U64.HI R0, R8, 0x2, R9 ;  /* 0x000000020800b819 */ /* 0x000fe40000010209 */
[----:B------:R-:W-:-:S02]  /*0b60*/  CS2R R56, SRZ ;  /* 0x0000000000387805 */ /* 0x000fc4000001ff00 */
[----:B--2---:R-:W-:Y:S02]  /*0b70*/  @!P3 IADD3 R8, P0, R13, R28, RZ ;  /* 0x0000001c0d08b210 */ /* 0x004fe40007f1e0ff */
[----:B------:R-:W-:Y:S02]  /*0b80*/  CS2R R102, SRZ ;  /* 0x0000000000667805 */ /* 0x000fe4000001ff00 */
[----:B------:R-:W-:Y:S02]  /*0b90*/  @!P4 IADD3 R3, R3, R11, RZ ;  /* 0x0000000b0303c210 */ /* 0x000fe40007ffe0ff */
[----:B------:R-:W-:Y:S02]  /*0ba0*/  CS2R R54, SRZ ;  /* 0x0000000000367805 */ /* 0x000fe4000001ff00 */
[----:B------:R-:W-:Y:S02]  /*0bb0*/  @!P4 SHF.L.U32 R19, R2, 0x2, RZ ;  /* 0x000000020213c819 */ /* 0x000fe400000006ff */
[----:B------:R-:W-:-:S02]  /*0bc0*/  CS2R R100, SRZ ;  /* 0x0000000000647805 */ /* 0x000fc4000001ff00 */
[----:B------:R-:W-:Y:S02]  /*0bd0*/  @!P3 IADD3.X R9, R0, R29, RZ, P0, !PT ;  /* 0x0000001d0009b210 */ /* 0x000fe400007fe4ff */
[----:B------:R-:W-:Y:S02]  /*0be0*/  CS2R R52, SRZ ;  /* 0x0000000000347805 */ /* 0x000fe4000001ff00 */
[----:B------:R-:W-:Y:S01]  /*0bf0*/  @!P4 SHF.L.U64.HI R10, R2, 0x2, R3 ;  /* 0x00000002020ac819 */ /* 0x000fe20000010203 */
[----:B------:R-:W2:Y:S01]  /*0c00*/  @!P2 LDC.64 R28, c[0x0][0x230] ;  /* 0x00008c00ff1cab82 */ /* 0x000ea20000000a00 */
[----:B0-----:R-:W-:Y:S01]  /*0c10*/  @!P4 IADD3 R14, P0, R19, R24, RZ ;  /* 0x00000018130ec210 */ /* 0x001fe20007f1e0ff */
[----:B------:R0:W5:Y:S01]  /*0c20*/  @!P3 LDG.E.64 R96, desc[UR22][R8.64] ;  /* 0x000000160860b981 */ /* 0x000162000c1e1b00 */
[----:B------:R-:W-:Y:S02]  /*0c30*/  @!P5 MOV R2, R82 ;  /* 0x000000520002d202 */ /* 0x000fe40000000f00 */
[----:B------:R-:W-:-:S02]  /*0c40*/  CS2R R108, SRZ ;  /* 0x00000000006c7805 */ /* 0x000fc4000001ff00 */
[----:B------:R-:W-:Y:S02]  /*0c50*/  @!P4 IADD3.X R15, R10, R25, RZ, P0, !PT ;  /* 0x000000190a0fc210 */ /* 0x000fe400007fe4ff */
[----:B------:R-:W-:Y:S02]  /*0c60*/  CS2R R50, SRZ ;  /* 0x0000000000327805 */ /* 0x000fe4000001ff00 */
[----:B------:R-:W-:Y:S01]  /*0c70*/  @!P5 MOV R3, R81 ;  /* 0x000000510003d202 */ /* 0x000fe20000000f00 */
[----:B------:R-:W3:Y:S01]  /*0c80*/  @!P5 LDC.64 R24, c[0x0][0x230] ;  /* 0x00008c00ff18db82 */ /* 0x000ee20000000a00 */
[----:B------:R-:W-:Y:S01]  /*0c90*/  @!P3 IADD3 R12, P6, R13, R30, RZ ;  /* 0x0000001e0d0cb210 */ /* 0x000fe20007fde0ff */
[----:B------:R-:W5:Y:S01]  /*0ca0*/  @!P4 LDG.E.64 R98, desc[UR22][R14.64] ;  /* 0x000000160e62c981 */ /* 0x000f62000c1e1b00 */
[----:B------:R-:W-:Y:S01]  /*0cb0*/  ISETP.GE.U32.AND P0, PT, R37, UR18, PT ;  /* 0x0000001225007c0c */ /* 0x000fe2000bf06070 */
[----:B------:R-:W-:Y:S01]  /*0cc0*/  @!P5 IMAD.WIDE.U32 R2, R33, R20, R2 ;  /* 0x000000142102d225 */ /* 0x000fe200078e0002 */
[----:B------:R-:W-:-:S02]  /*0cd0*/  @!P3 IADD3.X R13, R0, R31, RZ, P6, !PT ;  /* 0x0000001f000db210 */ /* 0x000fc400037fe4ff */
[----:B------:R-:W-:Y:S02]  /*0ce0*/  CS2R R88, SRZ ;  /* 0x0000000000587805 */ /* 0x000fe4000001ff00 */
[----:B------:R-:W-:Y:S02]  /*0cf0*/  @!P4 IADD3 R18, P6, R19, R26, RZ ;  /* 0x0000001a1312c210 */ /* 0x000fe40007fde0ff */
[----:B------:R-:W-:Y:S02]  /*0d00*/  CS2R R46, SRZ ;  /* 0x00000000002e7805 */ /* 0x000fe4000001ff00 */
[----:B------:R-:W-:Y:S01]  /*0d10*/  @!P5 IADD3 R3, R3, R5, RZ ;  /* 0x000000050303d210 */ /* 0x000fe20007ffe0ff */
[----:B------:R4:W5:Y:S01]  /*0d20*/  @!P3 LDG.E.64 R70, desc[UR22][R12.64] ;  /* 0x000000160c46b981 */ /* 0x000962000c1e1b00 */
[----:B------:R-:W-:Y:S02]  /*0d30*/  SHF.R.S32.HI R5, RZ, 0x1f, R37 ;  /* 0x0000001fff057819 */ /* 0x000fe40000011425 */
[----:B------:R-:W-:-:S02]  /*0d40*/  CS2R R94, SRZ ;  /* 0x00000000005e7805 */ /* 0x000fc4000001ff00 */
[----:B------:R-:W-:Y:S02]  /*0d50*/  @!P4 IADD3.X R19, R10, R27, RZ, P6, !PT ;  /* 0x0000001b0a13c210 */ /* 0x000fe400037fe4ff */
[----:B------:R-:W-:Y:S02]  /*0d60*/  CS2R R48, SRZ ;  /* 0x0000000000307805 */ /* 0x000fe4000001ff00 */
[----:B------:R-:W-:Y:S01]  /*0d70*/  ISETP.GE.AND.EX P0, PT, R5, UR19, PT, P0 ;  /* 0x0000001305007c0c */ /* 0x000fe2000bf06300 */
[----:B------:R-:W0:Y:S01]  /*0d80*/  @!P5 LDC.64 R26, c[0x0][0x228] ;  /* 0x00008a00ff1adb82 */ /* 0x000e220000000a00 */
[C---:B------:R-:W-:Y:S01]  /*0d90*/  @!P5 SHF.L.U32 R21, R2.reuse, 0x2, RZ ;  /* 0x000000020215d819 */ /* 0x040fe200000006ff */
[----:B------:R2:W5:Y:S01]  /*0da0*/  @!P4 LDG.E.64 R68, desc[UR22][R18.64] ;  /* 0x000000161244c981 */ /* 0x000562000c1e1b00 */
[----:B------:R-:W-:Y:S01]  /*0db0*/  @!P5 SHF.L.U64.HI R0, R2, 0x2, R3 ;  /* 0x000000020200d819 */ /* 0x000fe20000010203 */
[----:B-1----:R-:W-:Y:S01]  /*0dc0*/  @!P2 IMAD R2, R7, R22, RZ ;  /* 0x000000160702a224 */ /* 0x002fe200078e02ff */
[----:B------:R-:W-:-:S02]  /*0dd0*/  ISETP.GT.U32.OR P0, PT, R6, 0x17f, P0 ;  /* 0x0000017f0600780c */ /* 0x000fc40000704470 */
[----:B------:R-:W-:Y:S02]  /*0de0*/  CS2R R86, SRZ ;  /* 0x0000000000567805 */ /* 0x000fe4000001ff00 */
[----:B------:R-:W-:Y:S01]  /*0df0*/  ISETP.GE.U32.AND P3, PT, R39, UR18, PT ;  /* 0x0000001227007c0c */ /* 0x000fe2000bf66070 */
[----:B------:R-:W-:Y:S01]  /*0e00*/  @!P2 IMAD R23, R35, R23, R2 ;  /* 0x000000172317a224 */ /* 0x000fe200078e0202 */
[----:B------:R-:W-:Y:S02]  /*0e10*/  SHF.R.S32.HI R7, RZ, 0x1f, R39 ;  /* 0x0000001fff077819 */ /* 0x000fe40000011427 */
[----:B------:R-:W-:Y:S02]  /*0e20*/  CS2R R44, SRZ ;  /* 0x00000000002c7805 */ /* 0x000fe4000001ff00 */
[----:B---3--:R-:W-:Y:S02]  /*0e30*/  @!P5 IADD3 R2, P6, R21, R24, RZ ;  /* 0x000000181502d210 */ /* 0x008fe40007fde0ff */
[----:B------:R-:W-:-:S02]  /*0e40*/  CS2R R84, SRZ ;  /* 0x0000000000547805 */ /* 0x000fc4000001ff00 */
[----:B------:R-:W-:Y:S02]  /*0e50*/  ISETP.GE.AND.EX P3, PT, R7, UR19, PT, P3 ;  /* 0x0000001307007c0c */ /* 0x000fe4000bf66330 */
[----:B------:R-:W-:Y:S02]  /*0e60*/  CS2R R42, SRZ ;  /* 0x00000000002a7805 */ /* 0x000fe4000001ff00 */
[----:B------:R-:W-:Y:S02]  /*0e70*/  @!P5 IADD3.X R3, R0, R25, RZ, P6, !PT ;  /* 0x000000190003d210 */ /* 0x000fe400037fe4ff */
[----:B------:R-:W-:Y:S01]  /*0e80*/  CS2R R78, SRZ ;  /* 0x00000000004e7805 */ /* 0x000fe2000001ff00 */
[----:B------:R-:W1:Y:S01]  /*0e90*/  @!P2 LDC.64 R24, c[0x0][0x228] ;  /* 0x00008a00ff18ab82 */ /* 0x000e620000000a00 */
[----:B------:R-:W-:Y:S02]  /*0ea0*/  ISETP.GT.U32.OR P3, PT, R6, 0x17f, P3 ;  /* 0x0000017f0600780c */ /* 0x000fe40001f64470 */
[----:B------:R-:W-:Y:S01]  /*0eb0*/  IADD3 R92, R4, 0x10, RZ ;  /* 0x00000010045c7810 */ /* 0x000fe20007ffe0ff */
[----:B------:R3:W5:Y:S01]  /*0ec0*/  @!P5 LDG.E.64 R116, desc[UR22][R2.64] ;  /* 0x000000160274d981 */ /* 0x000762000c1e1b00 */
[----:B------:R-:W-:-:S02]  /*0ed0*/  @!P2 MOV R10, R82 ;  /* 0x00000052000aa202 */ /* 0x000fc40000000f00 */
[----:B------:R-:W-:Y:S02]  /*0ee0*/  CS2R R76, SRZ ;  /* 0x00000000004c7805 */ /* 0x000fe4000001ff00 */
[----:B------:R-:W-:Y:S01]  /*0ef0*/  @!P2 MOV R11, R81 ;  /* 0x00000051000ba202 */ /* 0x000fe20000000f00 */
[----:B------:R-:W3:Y:S01]  /*0f00*/  @!P0 LDC.64 R30, c[0x0][0x288] ;  /* 0x0000a200ff1e8b82 */ /* 0x000ee20000000a00 */
[C---:B------:R-:W-:Y:S02]  /*0f10*/  IADD3 R90, R4.reuse, 0x20, RZ ;  /* 0x00000020045a7810 */ /* 0x040fe40007ffe0ff */
[----:B------:R-:W-:Y:S02]  /*0f20*/  CS2R R74, SRZ ;  /* 0x00000000004a7805 */ /* 0x000fe4000001ff00 */
[----:B------:R-:W-:Y:S01]  /*0f30*/  IADD3 R72, R4, 0x30, RZ ;  /* 0x0000003004487810 */ /* 0x000fe20007ffe0ff */
[----:B------:R-:W-:Y:S01]  /*0f40*/  @!P2 IMAD.WIDE.U32 R10, R35, R22, R10 ;  /* 0x00000016230aa225 */ /* 0x000fe200078e000a */
[----:B0-----:R-:W-:-:S02]  /*0f50*/  @!P5 IADD3 R8, P6, R21, R26, RZ ;  /* 0x0000001a1508d210 */ /* 0x001fc40007fde0ff */
[C---:B------:R-:W-:Y:S01]  /*0f60*/  IADD3 R120, R4.reuse, 0x40, RZ ;  /* 0x0000004004787810 */ /* 0x040fe20007ffe0ff */
[----:B------:R-:W0:Y:S01]  /*0f70*/  @!P3 LDC.64 R32, c[0x0][0x288] ;  /* 0x0000a200ff20bb82 */ /* 0x000e220000000a00 */
[----:B------:R-:W-:Y:S02]  /*0f80*/  @!P2 IADD3 R11, R11, R23, RZ ;  /* 0x000000170b0ba210 */ /* 0x000fe40007ffe0ff */
[----:B------:R-:W-:Y:S02]  /*0f90*/  IADD3 R121, R4, 0x50, RZ ;  /* 0x0000005004797810 */ /* 0x000fe40007ffe0ff */
[----:B------:R-:W-:Y:S02]  /*0fa0*/  CS2R R130, SRZ ;  /* 0x0000000000827805 */ /* 0x000fe4000001ff00 */
[----:B----4-:R-:W-:Y:S02]  /*0fb0*/  @!P2 SHF.L.U32 R13, R10, 0x2, RZ ;  /* 0x000000020a0da819 */ /* 0x010fe400000006ff */
[----:B------:R-:W-:-:S02]  /*0fc0*/  CS2R R132, SRZ ;  /* 0x0000000000847805 */ /* 0x000fc4000001ff00 */
[----:B------:R-:W-:Y:S02]  /*0fd0*/  ISETP.GE.U32.AND P4, PT, R41, UR18, PT ;  /* 0x0000001229007c0c */ /* 0x000fe4000bf86070 */
[C---:B------:R-:W-:Y:S02]  /*0fe0*/  IADD3 R119, R4.reuse, 0x70, RZ ;  /* 0x0000007004777810 */ /* 0x040fe40007ffe0ff */
[----:B------:R-:W-:Y:S02]  /*0ff0*/  CS2R R136, SRZ ;  /* 0x0000000000887805 */ /* 0x000fe4000001ff00 */
[----:B------:R-:W-:Y:S02]  /*1000*/  SHF.R.S32.HI R23, RZ, 0x1f, R41 ;  /* 0x0000001fff177819 */ /* 0x000fe40000011429 */
[----:B------:R-:W-:Y:S02]  /*1010*/  IADD3 R135, R4, 0x80, RZ ;  /* 0x0000008004877810 */ /* 0x000fe40007ffe0ff */
[----:B------:R-:W-:-:S02]  /*1020*/  CS2R R142, SRZ ;  /* 0x00000000008e7805 */ /* 0x000fc4000001ff00 */
[----:B------:R-:W-:Y:S02]  /*1030*/  @!P5 IADD3.X R9, R0, R27, RZ, P6, !PT ;  /* 0x0000001b0009d210 */ /* 0x000fe400037fe4ff */
[----:B------:R-:W-:Y:S02]  /*1040*/  CS2R R138, SRZ ;  /* 0x00000000008a7805 */ /* 0x000fe4000001ff00 */
[----:B------:R-:W-:Y:S01]  /*1050*/  @!P2 SHF.L.U64.HI R0, R10, 0x2, R11 ;  /* 0x000000020a00a819 */ /* 0x000fe2000001020b */
[----:B------:R-:W4:Y:S01]  /*1060*/  @!P0 LDC.64 R26, c[0x0][0x230] ;  /* 0x00008c00ff1a8b82 */ /* 0x000f220000000a00 */
[----:B--2---:R-:W-:Y:S01]  /*1070*/  @!P2 IADD3 R10, P6, R13, R28, RZ ;  /* 0x0000001c0d0aa210 */ /* 0x004fe20007fde0ff */
[----:B---3--:R-:W-:Y:S01]  /*1080*/  @!P0 IMAD R20, R5, R30, RZ ;  /* 0x0000001e05148224 */ /* 0x008fe200078e02ff */
[----:B------:R-:W-:Y:S01]  /*1090*/  ISETP.GE.AND.EX P4, PT, R23, UR19, PT, P4 ;  /* 0x0000001317007c0c */ /* 0x000fe2000bf86340 */
[----:B------:R2:W5:Y:S01]  /*10a0*/  @!P5 LDG.E.64 R66, desc[UR22][R8.64] ;  /* 0x000000160842d981 */ /* 0x000562000c1e1b00 */
[----:B------:R-:W-:Y:S01]  /*10b0*/  @!P2 IADD3.X R11, R0, R29, RZ, P6, !PT ;  /* 0x0000001d000ba210 */ /* 0x000fe200037fe4ff */
[----:B------:R-:W-:Y:S01]  /*10c0*/  ULDC.64 UR6, c[0x0][0x248] ;  /* 0x0000920000067ab9 */ /* 0x000fe20000000a00 */
[----:B------:R-:W-:Y:S01]  /*10d0*/  ISETP.GT.U32.OR P4, PT, R6, 0x17f, P4 ;  /* 0x0000017f0600780c */ /* 0x000fe20002784470 */
[----:B------:R-:W3:Y:S01]  /*10e0*/  @!P0 LDC.64 R28, c[0x0][0x228] ;  /* 0x00008a00ff1c8b82 */ /* 0x000ee20000000a00 */
[----:B-1----:R-:W-:-:S02]  /*10f0*/  @!P2 IADD3 R12, P6, R13, R24, RZ ;  /* 0x000000180d0ca210 */ /* 0x002fc40007fde0ff */
[----:B------:R-:W-:Y:S02]  /*1100*/  @!P0 MOV R14, R82 ;  /* 0x00000052000e8202 */ /* 0x000fe40000000f00 */
[----:B------:R-:W-:Y:S01]  /*1110*/  @!P0 MOV R15, R81 ;  /* 0x00000051000f8202 */ /* 0x000fe20000000f00 */
[C---:B------:R-:W-:Y:S01]  /*1120*/  @!P0 IMAD R5, R37.reuse, R31, R20 ;  /* 0x0000001f25058224 */ /* 0x040fe200078e0214 */
[----:B------:R-:W-:Y:S01]  /*1130*/  @!P2 IADD3.X R13, R0, R25, RZ, P6, !PT ;  /* 0x00000019000da210 */ /* 0x000fe200037fe4ff */
[----:B------:R-:W5:Y:S01]  /*1140*/  @!P2 LDG.E.64 R114, desc[UR22][R10.64] ;  /* 0x000000160a72a981 */ /* 0x000f62000c1e1b00 */
[----:B------:R-:W1:Y:S01]  /*1150*/  @!P3 LDC.64 R24, c[0x0][0x230] ;  /* 0x00008c00ff18bb82 */ /* 0x000e620000000a00 */
[----:B------:R-:W-:Y:S01]  /*1160*/  @!P0 IMAD.WIDE.U32 R14, R37, R30, R14 ;  /* 0x0000001e250e8225 */ /* 0x000fe200078e000e */
[----:B------:R-:W-:Y:S01]  /*1170*/  @!P3 MOV R20, R82 ;  /* 0x000000520014b202 */ /* 0x000fe20000000f00 */
[----:B------:R-:W5:Y:S05]  /*1180*/  @!P2 LDG.E.64 R64, desc[UR22][R12.64] ;  /* 0x000000160c40a981 */ /* 0x000f6a000c1e1b00 */
[----:B------:R-:W2:Y:S01]  /*1190*/  @!P3 LDC.64 R30, c[0x0][0x228] ;  /* 0x00008a00ff1ebb82 */ /* 0x000ea20000000a00 */
[----:B------:R-:W-:Y:S01]  /*11a0*/  @!P3 MOV R21, R81 ;  /* 0x000000510015b202 */ /* 0x000fe20000000f00 */
[----:B0-----:R-:W-:-:S06]  /*11b0*/  @!P3 IMAD R0, R7, R32, RZ ;  /* 0x000000200700b224 */ /* 0x001fcc00078e02ff */
[----:B------:R-:W0:Y:S01]  /*11c0*/  @!P4 LDC.64 R34, c[0x0][0x288] ;  /* 0x0000a200ff22cb82 */ /* 0x000e220000000a00 */
[----:B------:R-:W-:Y:S01]  /*11d0*/  @!P0 IADD3 R5, R15, R5, RZ ;  /* 0x000000050f058210 */ /* 0x000fe20007ffe0ff */
[C---:B------:R-:W-:Y:S01]  /*11e0*/  @!P3 IMAD R7, R39.reuse, R33, R0 ;  /* 0x000000212707b224 */ /* 0x040fe200078e0200 */
[C---:B------:R-:W-:Y:S01]  /*11f0*/  @!P0 SHF.L.U32 R19, R14.reuse, 0x2, RZ ;  /* 0x000000020e138819 */ /* 0x040fe200000006ff */
[----:B------:R-:W-:Y:S01]  /*1200*/  @!P3 IMAD.WIDE.U32 R20, R39, R32, R20 ;  /* 0x000000202714b225 */ /* 0x000fe200078e0014 */
[----:B------:R-:W-:Y:S02]  /*1210*/  @!P0 SHF.L.U64.HI R22, R14, 0x2, R5 ;  /* 0x000000020e168819 */ /* 0x000fe40000010205 */
[----:B----4-:R-:W-:Y:S02]  /*1220*/  @!P0 IADD3 R14, P5, R19, R26, RZ ;  /* 0x0000001a130e8210 */ /* 0x010fe40007fbe0ff */
[----:B------:R-:W-:Y:S02]  /*1230*/  @!P3 IADD3 R7, R21, R7, RZ ;  /* 0x000000071507b210 */ /* 0x000fe40007ffe0ff */
[----:B------:R-:W-:-:S02]  /*1240*/  @!P3 SHF.L.U32 R5, R20, 0x2, RZ ;  /* 0x000000021405b819 */ /* 0x000fc400000006ff */
[----:B---3--:R-:W-:Y:S02]  /*1250*/  @!P0 IADD3 R18, P6, R19, R28, RZ ;  /* 0x0000001c13128210 */ /* 0x008fe40007fde0ff */
[----:B------:R-:W-:Y:S02]  /*1260*/  @!P3 SHF.L.U64.HI R0, R20, 0x2, R7 ;  /* 0x000000021400b819 */ /* 0x000fe40000010207 */
[----:B------:R-:W-:Y:S02]  /*1270*/  @!P0 IADD3.X R15, R22, R27, RZ, P5, !PT ;  /* 0x0000001b160f8210 */ /* 0x000fe40002ffe4ff */
[----:B-1----:R-:W-:Y:S01]  /*1280*/  @!P3 IADD3 R20, P5, R5, R24, RZ ;  /* 0x000000180514b210 */ /* 0x002fe20007fbe0ff */
[----:B------:R-:W1:Y:S01]  /*1290*/  @!P4 LDC.64 R26, c[0x0][0x230] ;  /* 0x00008c00ff1acb82 */ /* 0x000e620000000a00 */
[----:B------:R-:W-:Y:S01]  /*12a0*/  IADD3 R33, R4, 0x110, RZ ;  /* 0x0000011004217810 */ /* 0x000fe20007ffe0ff */
[----:B------:R-:W5:Y:S01]  /*12b0*/  @!P0 LDG.E.64 R112, desc[UR22][R14.64] ;  /* 0x000000160e708981 */ /* 0x000f62000c1e1b00 */
[----:B------:R-:W-:-:S02]  /*12c0*/  @!P0 IADD3.X R19, R22, R29, RZ, P6, !PT ;  /* 0x0000001d16138210 */ /* 0x000fc400037fe4ff */
[----:B--2---:R-:W-:Y:S02]  /*12d0*/  @!P3 IADD3 R2, P6, R5, R30, RZ ;  /* 0x0000001e0502b210 */ /* 0x004fe40007fde0ff */
[----:B------:R-:W-:Y:S01]  /*12e0*/  @!P3 IADD3.X R21, R0, R25, RZ, P5, !PT ;  /* 0x000000190015b210 */ /* 0x000fe20002ffe4ff */
[----:B0-----:R-:W-:Y:S01]  /*12f0*/  @!P4 IMAD R8, R23, R34, RZ ;  /* 0x000000221708c224 */ /* 0x001fe200078e02ff */
[----:B------:R-:W-:Y:S01]  /*1300*/  ISETP.GE.U32.AND P5, PT, R33, UR18, PT ;  /* 0x0000001221007c0c */ /* 0x000fe2000bfa6070 */
[----:B------:R-:W0:Y:S01]  /*1310*/  @!P4 LDC.64 R28, c[0x0][0x228] ;  /* 0x00008a00ff1ccb82 */ /* 0x000e220000000a00 */
[----:B------:R-:W-:Y:S01]  /*1320*/  SHF.R.S32.HI R5, RZ, 0x1f, R33 ;  /* 0x0000001fff057819 */ /* 0x000fe20000011421 */
[----:B------:R-:W-:Y:S01]  /*1330*/  @!P4 IMAD R7, R41, R35, R8 ;  /* 0x000000232907c224 */ /* 0x000fe200078e0208 */
[----:B------:R-:W-:Y:S01]  /*1340*/  @!P4 MOV R9, R81 ;  /* 0x000000510009c202 */ /* 0x000fe20000000f00 */
[----:B------:R2:W5:Y:S01]  /*1350*/  @!P0 LDG.E.64 R62, desc[UR22][R18.64] ;  /* 0x00000016123e8981 */ /* 0x000562000c1e1b00 */
[----:B------:R-:W-:-:S02]  /*1360*/  ISETP.GE.AND.EX P5, PT, R5, UR19, PT, P5 ;  /* 0x0000001305007c0c */ /* 0x000fc4000bfa6350 */
[----:B------:R-:W-:Y:S01]  /*1370*/  @!P4 MOV R8, R82 ;  /* 0x000000520008c202 */ /* 0x000fe20000000f00 */
[----:B------:R-:W5:Y:S01]  /*1380*/  @!P3 LDG.E.64 R110, desc[UR22][R20.64] ;  /* 0x00000016146eb981 */ /* 0x000f62000c1e1b00 */
[----:B------:R-:W-:-:S03]  /*1390*/  ISETP.GT.U32.OR P5, PT, R6, 0x17f, P5 ;  /* 0x0000017f0600780c */ /* 0x000fc60002fa4470 */
[----:B------:R-:W-:Y:S01]  /*13a0*/  @!P4 IMAD.WIDE.U32 R8, R41, R34, R8 ;  /* 0x000000222908c225 */ /* 0x000fe200078e0008 */
[----:B------:R-:W-:-:S04]  /*13b0*/  IADD3 R35, R4, 0x120, RZ ;  /* 0x0000012004237810 */ /* 0x000fc80007ffe0ff */
[----:B------:R-:W-:Y:S02]  /*13c0*/  @!P4 IADD3 R9, R9, R7, RZ ;  /* 0x000000070909c210 */ /* 0x000fe40007ffe0ff */
[----:B------:R-:W-:Y:S02]  /*13d0*/  ISETP.GE.U32.AND P2, PT, R35, UR18, PT ;  /* 0x0000001223007c0c */ /* 0x000fe4000bf46070 */
[----:B------:R-:W-:Y:S01]  /*13e0*/  SHF.R.S32.HI R7, RZ, 0x1f, R35 ;  /* 0x0000001fff077819 */ /* 0x000fe20000011423 */
[----:B--2---:R-:W2:Y:S01]  /*13f0*/  @!P5 LDC.64 R18, c[0x0][0x228] ;  /* 0x00008a00ff12db82 */ /* 0x004ea20000000a00 */
[----:B------:R-:W-:Y:S02]  /*1400*/  @!P3 IADD3.X R3, R0, R31, RZ, P6, !PT ;  /* 0x0000001f0003b210 */ /* 0x000fe400037fe4ff */
[----:B------:R-:W-:Y:S02]  /*1410*/  ISETP.GE.AND.EX P2, PT, R7, UR19, PT, P2 ;  /* 0x0000001307007c0c */ /* 0x000fe4000bf46320 */
[----:B------:R-:W-:Y:S01]  /*1420*/  @!P4 SHF.L.U32 R25, R8, 0x2, RZ ;  /* 0x000000020819c819 */ /* 0x000fe200000006ff */
[----:B------:R3:W5:Y:S02]  /*1430*/  @!P3 LDG.E.64 R60, desc[UR22][R2.64] ;  /* 0x00000016023cb981 */ /* 0x000764000c1e1b00 */
[----:B------:R-:W4:Y:S01]  /*1440*/  @!P5 LDC.64 R30, c[0x0][0x288] ;  /* 0x0000a200ff1edb82 */ /* 0x000f220000000a00 */
[----:B------:R-:W-:-:S02]  /*1450*/  ISETP.GT.U32.OR P2, PT, R6, 0x17f, P2 ;  /* 0x0000017f0600780c */ /* 0x000fc40001744470 */
[----:B------:R-:W-:Y:S02]  /*1460*/  IADD3 R37, R4, 0x130, RZ ;  /* 0x0000013004257810 */ /* 0x000fe40007ffe0ff */
[----:B------:R-:W-:Y:S02]  /*1470*/  @!P4 SHF.L.U64.HI R0, R8, 0x2, R9 ;  /* 0x000000020800c819 */ /* 0x000fe40000010209 */
[----:B-1----:R-:W-:Y:S02]  /*1480*/  @!P4 IADD3 R8, P6, R25, R26, RZ ;  /* 0x0000001a1908c210 */ /* 0x002fe40007fde0ff */
[----:B------:R-:W-:Y:S02]  /*1490*/  ISETP.GE.U32.AND P0, PT, R37, UR18, PT ;  /* 0x0000001225007c0c */ /* 0x000fe4000bf06070 */
[----:B------:R-:W-:Y:S02]  /*14a0*/  SHF.R.S32.HI R23, RZ, 0x1f, R37 ;  /* 0x0000001fff177819 */ /* 0x000fe40000011425 */
[----:B------:R-:W-:-:S02]  /*14b0*/  @!P4 IADD3.X R9, R0, R27, RZ, P6, !PT ;  /* 0x0000001b0009c210 */ /* 0x000fc400037fe4ff */
[----:B------:R-:W-:Y:S01]  /*14c0*/  ISETP.GE.AND.EX P0, PT, R23, UR19, PT, P0 ;  /* 0x0000001317007c0c */ /* 0x000fe2000bf06300 */
[----:B------:R-:W1:Y:S01]  /*14d0*/  @!P2 LDC.64 R26, c[0x0][0x288] ;  /* 0x0000a200ff1aab82 */ /* 0x000e620000000a00 */
[----:B0-----:R-:W-:Y:S01]  /*14e0*/  @!P4 IADD3 R10, P6, R25, R28, RZ ;  /* 0x0000001c190ac210 */ /* 0x001fe20007fde0ff */
[----:B------:R0:W5:Y:S01]  /*14f0*/  @!P4 LDG.E.64 R106, desc[UR22][R8.64] ;  /* 0x00000016086ac981 */ /* 0x000162000c1e1b00 */
[----:B------:R-:W-:-:S05]  /*1500*/  ISETP.GT.U32.OR P0, PT, R6, 0x17f, P0 ;  /* 0x0000017f0600780c */ /* 0x000fca0000704470 */
[----:B------:R-:W0:Y:S01]  /*1510*/  @!P5 LDC.64 R24, c[0x0][0x230] ;  /* 0x00008c00ff18db82 */ /* 0x000e220000000a00 */
[----:B----4-:R-:W-:Y:S01]  /*1520*/  @!P5 IMAD R12, R5, R30, RZ ;  /* 0x0000001e050cd224 */ /* 0x010fe200078e02ff */
[----:B------:R-:W-:-:S03]  /*1530*/  @!P5 MOV R13, R81 ;  /* 0x00000051000dd202 */ /* 0x000fc60000000f00 */
[C---:B------:R-:W-:Y:S01]  /*1540*/  @!P5 IMAD R5, R33.reuse, R31, R12 ;  /* 0x0000001f2105d224 */ /* 0x040fe200078e020c */
[----:B------:R-:W-:Y:S02]  /*1550*/  @!P5 MOV R12, R82 ;  /* 0x00000052000cd202 */ /* 0x000fe40000000f00 */
[----:B------:R-:W-:Y:S02]  /*1560*/  @!P4 IADD3.X R11, R0, R29, RZ, P6, !PT ;  /* 0x0000001d000bc210 */ /* 0x000fe400037fe4ff */
[----:B------:R-:W4:Y:S01]  /*1570*/  @!P2 LDC.64 R28, c[0x0][0x230] ;  /* 0x00008c00ff1cab82 */ /* 0x000f220000000a00 */
[----:B------:R-:W-:Y:S01]  /*1580*/  @!P5 IMAD.WIDE.U32 R12, R33, R30, R12 ;  /* 0x0000001e210cd225 */ /* 0x000fe200078e000c */
[----:B---3--:R-:W-:Y:S01]  /*1590*/  @!P2 MOV R2, R82 ;  /* 0x000000520002a202 */ /* 0x008fe20000000f00 */
[----:B------:R-:W5:Y:S05]  /*15a0*/  @!P4 LDG.E.64 R58, desc[UR22][R10.64] ;  /* 0x000000160a3ac981 */ /* 0x000f6a000c1e1b00 */
[----:B------:R-:W3:Y:S01]  /*15b0*/  @!P0 LDC.64 R32, c[0x0][0x288] ;  /* 0x0000a200ff208b82 */ /* 0x000ee20000000a00 */
[----:B------:R-:W-:Y:S01]  /*15c0*/  @!P5 IADD3 R13, R13, R5, RZ ;  /* 0x000000050d0dd210 */ /* 0x000fe20007ffe0ff */
[----:B-1----:R-:W-:Y:S01]  /*15d0*/  @!P2 IMAD R14, R7, R26, RZ ;  /* 0x0000001a070ea224 */ /* 0x002fe200078e02ff */
[----:B------:R-:W-:-:S02]  /*15e0*/  @!P5 SHF.L.U32 R15, R12, 0x2, RZ ;  /* 0x000000020c0fd819 */ /* 0x000fc400000006ff */
[----:B------:R-:W-:Y:S02]  /*15f0*/  @!P2 MOV R3, R81 ;  /* 0x000000510003a202 */ /* 0x000fe40000000f00 */
[----:B------:R-:W-:Y:S01]  /*1600*/  @!P5 SHF.L.U64.HI R0, R12, 0x2, R13 ;  /* 0x000000020c00d819 */ /* 0x000fe2000001020d */
[----:B------:R-:W-:Y:S01]  /*1610*/  @!P2 IMAD R7, R35, R27, R14 ;  /* 0x0000001b2307a224 */ /* 0x000fe200078e020e */
[----:B0-----:R-:W-:Y:S01]  /*1620*/  @!P5 IADD3 R12, P6, R15, R24, RZ ;  /* 0x000000180f0cd210 */ /* 0x001fe20007fde0ff */
[----:B------:R-:W-:Y:S01]  /*1630*/  @!P2 IMAD.WIDE.U32 R2, R35, R26, R2 ;  /* 0x0000001a2302a225 */ /* 0x000fe200078e0002 */
[----:B------:R-:W-:Y:S01]  /*1640*/  IADD3 R39, R4, 0xf0, RZ ;  /* 0x000000f004277810 */ /* 0x000fe20007ffe0ff */
[----:B------:R-:W0:Y:S01]  /*1650*/  @!P2 LDC.64 R30, c[0x0][0x228] ;  /* 0x00008a00ff1eab82 */ /* 0x000e220000000a00 */
[----:B------:R-:W-:Y:S02]  /*1660*/  @!P5 IADD3.X R13, R0, R25, RZ, P6, !PT ;  /* 0x00000019000dd210 */ /* 0x000fe400037fe4ff */
[----:B--2---:R-:W-:-:S02]  /*1670*/  @!P5 IADD3 R14, P6, R15, R18, RZ ;  /* 0x000000120f0ed210 */ /* 0x004fc40007fde0ff */
[----:B------:R-:W-:Y:S01]  /*1680*/  @!P2 IADD3 R3, R3, R7, RZ ;  /* 0x000000070303a210 */ /* 0x000fe20007ffe0ff */
[----:B------:R-:W5:Y:S01]  /*1690*/  @!P5 LDG.E.64 R104, desc[UR22][R12.64] ;  /* 0x000000160c68d981 */ /* 0x000f62000c1e1b00 */
[----:B------:R-:W-:Y:S01]  /*16a0*/  @!P2 SHF.L.U32 R21, R2, 0x2, RZ ;  /* 0x000000020215a819 */ /* 0x000fe200000006ff */
[----:B------:R-:W1:Y:S01]  /*16b0*/  @!P0 LDC.64 R34, c[0x0][0x230] ;  /* 0x00008c00ff228b82 */ /* 0x000e620000000a00 */
[----:B------:R-:W-:Y:S02]  /*16c0*/  ISETP.GE.U32.AND P3, PT, R39, UR18, PT ;  /* 0x0000001227007c0c */ /* 0x000fe4000bf66070 */
[----:B------:R-:W-:Y:S02]  /*16d0*/  SHF.R.S32.HI R5, RZ, 0x1f, R39 ;  /* 0x0000001fff057819 */ /* 0x000fe40000011427 */
[----:B------:R-:W-:Y:S02]  /*16e0*/  @!P5 IADD3.X R15, R0, R19, RZ, P6, !PT ;  /* 0x00000013000fd210 */ /* 0x000fe400037fe4ff */
[----:B------:R-:W-:-:S02]  /*16f0*/  @!P2 SHF.L.U64.HI R0, R2, 0x2, R3 ;  /* 0x000000020200a819 */ /* 0x000fc40000010203 */
[----:B----4-:R-:W-:Y:S01]  /*1700*/  @!P2 IADD3 R18, P6, R21, R28, RZ ;  /* 0x0000001c1512a210 */ /* 0x010fe20007fde0ff */
[----:B---3--:R-:W-:Y:S01]  /*1710*/  @!P0 IMAD R20, R23, R32, RZ ;  /* 0x0000002017148224 */ /* 0x008fe200078e02ff */
[----:B------:R-:W-:Y:S01]  /*1720*/  ISETP.GE.AND.EX P3, PT, R5, UR19, PT, P3 ;  /* 0x0000001305007c0c */ /* 0x000fe2000bf66330 */
[----:B------:R2:W5:Y:S01]  /*1730*/  @!P5 LDG.E.64 R56, desc[UR22][R14.64] ;  /* 0x000000160e38d981 */ /* 0x000562000c1e1b00 */
[----:B------:R-:W-:Y:S02]  /*1740*/  @!P0 MOV R2, R82 ;  /* 0x0000005200028202 */ /* 0x000fe40000000f00 */
[----:B------:R-:W-:Y:S02]  /*1750*/  @!P0 MOV R3, R81 ;  /* 0x0000005100038202 */ /* 0x000fe40000000f00 */
[----:B------:R-:W-:Y:S02]  /*1760*/  @!P2 IADD3.X R19, R0, R29, RZ, P6, !PT ;  /* 0x0000001d0013a210 */ /* 0x000fe400037fe4ff */
[----:B------:R-:W3:Y:S01]  /*1770*/  @!P0 LDC.64 R28, c[0x0][0x228] ;  /* 0x00008a00ff1c8b82 */ /* 0x000ee20000000a00 */
[----:B------:R-:W-:Y:S01]  /*1780*/  ISETP.GT.U32.OR P3, PT, R6, 0x17f, P3 ;  /* 0x0000017f0600780c */ /* 0x000fe20001f64470 */
[----:B------:R-:W-:-:S02]  /*1790*/  @!P0 IMAD R23, R37, R33, R20 ;  /* 0x0000002125178224 */ /* 0x000fc400078e0214 */
[----:B------:R-:W-:Y:S01]  /*17a0*/  @!P0 IMAD.WIDE.U32 R2, R37, R32, R2 ;  /* 0x0000002025028225 */ /* 0x000fe200078e0002 */
[----:B------:R-:W-:Y:S01]  /*17b0*/  IADD3 R37, R4, 0x160, RZ ;  /* 0x0000016004257810 */ /* 0x000fe20007ffe0ff */
[----:B------:R4:W5:Y:S03]  /*17c0*/  @!P2 LDG.E.64 R102, desc[UR22][R18.64] ;  /* 0x000000161266a981 */ /* 0x000966000c1e1b00 */
[----:B------:R-:W-:Y:S02]  /*17d0*/  ISETP.GE.U32.AND P4, PT, R37, UR18, PT ;  /* 0x0000001225007c0c */ /* 0x000fe4000bf86070 */
[----:B------:R-:W-:Y:S02]  /*17e0*/  SHF.R.S32.HI R7, RZ, 0x1f, R37 ;  /* 0x0000001fff077819 */ /* 0x000fe40000011425 */
[----:B0-----:R-:W-:Y:S01]  /*17f0*/  @!P2 IADD3 R20, P6, R21, R30, RZ ;  /* 0x0000001e1514a210 */ /* 0x001fe20007fde0ff */
[----:B------:R-:W0:Y:S01]  /*1800*/  @!P3 LDC.64 R26, c[0x0][0x288] ;  /* 0x0000a200ff1abb82 */ /* 0x000e220000000a00 */
[----:B------:R-:W-:-:S02]  /*1810*/  ISETP.GE.AND.EX P4, PT, R7, UR19, PT, P4 ;  /* 0x0000001307007c0c */ /* 0x000fc4000bf86340 */
[----:B------:R-:W-:Y:S02]  /*1820*/  @!P0 IADD3 R3, R3, R23, RZ ;  /* 0x0000001703038210 */ /* 0x000fe40007ffe0ff */
[----:B------:R-:W-:Y:S02]  /*1830*/  @!P0 SHF.L.U32 R25, R2, 0x2, RZ ;  /* 0x0000000202198819 */ /* 0x000fe400000006ff */
[----:B------:R-:W-:Y:S01]  /*1840*/  ISETP.GT.U32.OR P4, PT, R6, 0x17f, P4 ;  /* 0x0000017f0600780c */ /* 0x000fe20002784470 */
[----:B------:R-:W4:Y:S01]  /*1850*/  @!P3 LDC.64 R8, c[0x0][0x230] ;  /* 0x00008c00ff08bb82 */ /* 0x000f220000000a00 */
[----:B------:R-:W-:Y:S02]  /*1860*/  @!P2 IADD3.X R21, R0, R31, RZ, P6, !PT ;  /* 0x0000001f0015a210 */ /* 0x000fe400037fe4ff */
[----:B------:R-:W-:Y:S02]  /*1870*/  @!P0 SHF.L.U64.HI R2, R2, 0x2, R3 ;  /* 0x0000000202028819 */ /* 0x000fe40000010203 */
[----:B-1----:R-:W-:Y:S01]  /*1880*/  @!P0 IADD3 R22, P6, R25, R34, RZ ;  /* 0x0000002219168210 */ /* 0x002fe20007fde0ff */
[----:B------:R1:W5:Y:S03]  /*1890*/  @!P2 LDG.E.64 R54, desc[UR22][R20.64] ;  /* 0x000000161436a981 */ /* 0x000366000c1e1b00 */
[----:B------:R-:W-:-:S02]  /*18a0*/  @!P0 IADD3.X R23, R2, R35, RZ, P6, !PT ;  /* 0x0000002302178210 */ /* 0x000fc400037fe4ff */
[----:B---3--:R-:W-:Y:S01]  /*18b0*/  @!P0 IADD3 R24, P6, R25, R28, RZ ;  /* 0x0000001c19188210 */ /* 0x008fe20007fde0ff */
[----:B--2---:R-:W2:Y:S01]  /*18c0*/  @!P4 LDC.64 R14, c[0x0][0x230] ;  /* 0x00008c00ff0ecb82 */ /* 0x004ea20000000a00 */
[----:B------:R-:W-:Y:S01]  /*18d0*/  @!P3 MOV R3, R81 ;  /* 0x000000510003b202 */ /* 0x000fe20000000f00 */
[----:B------:R3:W5:Y:S01]  /*18e0*/  @!P0 LDG.E.64 R100, desc[UR22][R22.64] ;  /* 0x0000001616648981 */ /* 0x000762000c1e1b00 */
[----:B------:R-:W-:-:S05]  /*18f0*/  @!P0 IADD3.X R25, R2, R29, RZ, P6, !PT ;  /* 0x0000001d02198210 */ /* 0x000fca00037fe4ff */
[----:B------:R-:W1:Y:S01]  /*1900*/  @!P4 LDC.64 R28, c[0x0][0x288] ;  /* 0x0000a200ff1ccb82 */ /* 0x000e620000000a00 */
[----:B------:R-:W-:Y:S01]  /*1910*/  @!P3 MOV R2, R82 ;  /* 0x000000520002b202 */ /* 0x000fe20000000f00 */
[-C--:B0-----:R-:W-:Y:S01]  /*1920*/  @!P3 IMAD R0, R5, R26.reuse, RZ ;  /* 0x0000001a0500b224 */ /* 0x081fe200078e02ff */
[----:B------:R-:W-:Y:S01]  /*1930*/  IADD3 R33, R4, 0x190, RZ ;  /* 0x0000019004217810 */ /* 0x000fe20007ffe0ff */
[----:B------:R0:W5:Y:S02]  /*1940*/  @!P0 LDG.E.64 R52, desc[UR22][R24.64] ;  /* 0x0000001618348981 */ /* 0x000164000c1e1b00 */
[----:B------:R-:W-:Y:S01]  /*1950*/  @!P3 IMAD R5, R39, R27, R0 ;  /* 0x0000001b2705b224 */ /* 0x000fe200078e0200 */
[----:B------:R-:W-:Y:S01]  /*1960*/  ISETP.GE.U32.AND P5, PT, R33, UR18, PT ;  /* 0x0000001221007c0c */ /* 0x000fe2000bfa6070 */
[----:B------:R-:W-:Y:S01]  /*1970*/  @!P3 IMAD.WIDE.U32 R2, R39, R26, R2 ;  /* 0x0000001a2702b225 */ /* 0x000fe200078e0002 */
[----:B------:R-:W-:Y:S01]  /*1980*/  SHF.R.S32.HI R157, RZ, 0x1f, R33 ;  /* 0x0000001fff9d7819 */ /* 0x000fe20000011421 */
[----:B------:R-:W3:Y:S03]  /*1990*/  @!P3 LDC.64 R26, c[0x0][0x228] ;  /* 0x00008a00ff1abb82 */ /* 0x000ee60000000a00 */
[----:B------:R-:W-:-:S02]  /*19a0*/  ISETP.GE.AND.EX P5, PT, R157, UR19, PT, P5 ;  /* 0x000000139d007c0c */ /* 0x000fc4000bfa6350 */
[----:B------:R-:W-:Y:S02]  /*19b0*/  @!P3 IADD3 R3, R3, R5, RZ ;  /* 0x000000050303b210 */ /* 0x000fe40007ffe0ff */
[----:B------:R-:W-:Y:S01]  /*19c0*/  ISETP.GT.U32.OR P5, PT, R6, 0x17f, P5 ;  /* 0x0000017f0600780c */ /* 0x000fe20002fa4470 */
[----:B----4-:R-:W4:Y:S01]  /*19d0*/  @!P4 LDC.64 R18, c[0x0][0x228] ;  /* 0x00008a00ff12cb82 */ /* 0x010f220000000a00 */
[C---:B------:R-:W-:Y:S02]  /*19e0*/  @!P3 SHF.L.U32 R11, R2.reuse, 0x2, RZ ;  /* 0x00000002020bb819 */ /* 0x040fe400000006ff */
[----:B------:R-:W-:Y:S01]  /*19f0*/  @!P3 SHF.L.U64.HI R0, R2, 0x2, R3 ;  /* 0x000000020200b819 */ /* 0x000fe20000010203 */
[----:B-1----:R-:W-:Y:S01]  /*1a00*/  @!P4 IMAD R2, R7, R28, RZ ;  /* 0x0000001c0702c224 */ /* 0x002fe200078e02ff */
[----:B------:R-:W-:-:S03]  /*1a10*/  @!P4 MOV R3, R81 ;  /* 0x000000510003c202 */ /* 0x000fc60000000f00 */
[----:B------:R-:W-:Y:S01]  /*1a20*/  @!P4 IMAD R5, R37, R29, R2 ;  /* 0x0000001d2505c224 */ /* 0x000fe200078e0202 */
[----:B------:R-:W-:-:S03]  /*1a30*/  @!P4 MOV R2, R82 ;  /* 0x000000520002c202 */ /* 0x000fc60000000f00 */
[----:B------:R-:W1:Y:S02]  /*1a40*/  @!P5 LDC.64 R20, c[0x0][0x230] ;  /* 0x00008c00ff14db82 */ /* 0x000e640000000a00 */
[----:B------:R-:W-:-:S06]  /*1a50*/  @!P4 IMAD.WIDE.U32 R2, R37, R28, R2 ;  /* 0x0000001c2502c225 */ /* 0x000fcc00078e0002 */
[----:B------:R-:W0:Y:S01]  /*1a60*/  @!P5 LDC.64 R28, c[0x0][0x288] ;  /* 0x0000a200ff1cdb82 */ /* 0x000e220000000a00 */
[----:B------:R-:W-:Y:S02]  /*1a70*/  @!P3 IADD3 R8, P2, R11, R8, RZ ;  /* 0x000000080b08b210 */ /* 0x000fe40007f5e0ff */
[----:B------:R-:W-:Y:S02]  /*1a80*/  IADD3 R7, R4, 0x1a0, RZ ;  /* 0x000001a004077810 */ /* 0x000fe40007ffe0ff */
[----:B------:R-:W-:Y:S02]  /*1a90*/  @!P3 IADD3.X R9, R0, R9, RZ, P2, !PT ;  /* 0x000000090009b210 */ /* 0x000fe400017fe4ff */
[----:B------:R-:W-:Y:S02]  /*1aa0*/  ISETP.GE.U32.AND P2, PT, R7, UR18, PT ;  /* 0x0000001207007c0c */ /* 0x000fe4000bf46070 */
[----:B------:R-:W-:Y:S01]  /*1ab0*/  SHF.R.S32.HI R156, RZ, 0x1f, R7 ;  /* 0x0000001fff9c7819 */ /* 0x000fe20000011407 */
[----:B------:R1:W5:Y:S01]  /*1ac0*/  @!P3 LDG.E.64 R108, desc[UR22][R8.64] ;  /* 0x00000016086cb981 */ /* 0x000362000c1e1b00 */
[----:B---3--:R-:W-:-:S02]  /*1ad0*/  @!P3 IADD3 R10, P6, R11, R26, RZ ;  /* 0x0000001a0b0ab210 */ /* 0x008fc40007fde0ff */
[----:B------:R-:W-:Y:S02]  /*1ae0*/  ISETP.GE.AND.EX P2, PT, R156, UR19, PT, P2 ;  /* 0x000000139c007c0c */ /* 0x000fe4000bf46320 */
[----:B------:R-:W-:Y:S02]  /*1af0*/  @!P4 IADD3 R3, R3, R5, RZ ;  /* 0x000000050303c210 */ /* 0x000fe40007ffe0ff */
[----:B------:R-:W-:Y:S02]  /*1b00*/  @!P4 SHF.L.U32 R13, R2, 0x2, RZ ;  /* 0x00000002020dc819 */ /* 0x000fe400000006ff */
[----:B------:R-:W-:Y:S02]  /*1b10*/  @!P3 IADD3.X R11, R0, R27, RZ, P6, !PT ;  /* 0x0000001b000bb210 */ /* 0x000fe400037fe4ff */
[----:B------:R-:W-:Y:S01]  /*1b20*/  ISETP.GT.U32.OR P2, PT, R6, 0x17f, P2 ;  /* 0x0000017f0600780c */ /* 0x000fe20001744470 */
[----:B------:R-:W3:Y:S01]  /*1b30*/  @!P5 LDC.64 R26, c[0x0][0x228] ;  /* 0x00008a00ff1adb82 */ /* 0x000ee20000000a00 */
[----:B------:R-:W-:Y:S01]  /*1b40*/  @!P4 SHF.L.U64.HI R0, R2, 0x2, R3 ;  /* 0x000000020200c819 */ /* 0x000fe20000010203 */
[----:B------:R3:W5:Y:S01]  /*1b50*/  @!P3 LDG.E.64 R50, desc[UR22][R10.64] ;  /* 0x000000160a32b981 */ /* 0x000762000c1e1b00 */
[----:B------:R-:W-:-:S02]  /*1b60*/  IADD3 R35, R4, 0x1b0, RZ ;  /* 0x000001b004237810 */ /* 0x000fc40007ffe0ff */
[----:B--2---:R-:W-:Y:S01]  /*1b70*/  @!P4 IADD3 R2, P6, R13, R14, RZ ;  /* 0x0000000e0d02c210 */ /* 0x004fe20007fde0ff */
[----:B0-----:R-:W-:Y:S01]  /*1b80*/  @!P5 IMAD R14, R157, R28, RZ ;  /* 0x0000001c9d0ed224 */ /* 0x001fe200078e02ff */
[----:B------:R-:W-:Y:S02]  /*1b90*/  ISETP.GE.U32.AND P0, PT, R35, UR18, PT ;  /* 0x0000001223007c0c */ /* 0x000fe4000bf06070 */
[----:B------:R-:W-:Y:S01]  /*1ba0*/  SHF.R.S32.HI R155, RZ, 0x1f, R35 ;  /* 0x0000001fff9b7819 */ /* 0x000fe20000011423 */
[----:B------:R-:W-:Y:S01]  /*1bb0*/  @!P5 IMAD R5, R33, R29, R14 ;  /* 0x0000001d2105d224 */ /* 0x000fe200078e020e */
[----:B------:R-:W-:Y:S01]  /*1bc0*/  @!P4 IADD3.X R3, R0, R15, RZ, P6, !PT ;  /* 0x0000000f0003c210 */ /* 0x000fe200037fe4ff */
[----:B------:R-:W0:Y:S01]  /*1bd0*/  @!P2 LDC.64 R30, c[0x0][0x288] ;  /* 0x0000a200ff1eab82 */ /* 0x000e220000000a00 */
[----:B------:R-:W-:Y:S02]  /*1be0*/  @!P5 MOV R14, R82 ;  /* 0x00000052000ed202 */ /* 0x000fe40000000f00 */
[----:B------:R-:W-:Y:S01]  /*1bf0*/  @!P5 MOV R15, R81 ;  /* 0x00000051000fd202 */ /* 0x000fe20000000f00 */
[----:B------:R-:W5:Y:S01]  /*1c00*/  @!P4 LDG.E.64 R94, desc[UR22][R2.64] ;  /* 0x00000016025ec981 */ /* 0x000f62000c1e1b00 */
[----:B------:R-:W-:-:S02]  /*1c10*/  ISETP.GE.AND.EX P0, PT, R155, UR19, PT, P0 ;  /* 0x000000139b007c0c */ /* 0x000fc4000bf06300 */
[----:B----4-:R-:W-:Y:S01]  /*1c20*/  @!P4 IADD3 R12, P6, R13, R18, RZ ;  /* 0x000000120d0cc210 */ /* 0x010fe20007fde0ff */
[----:B------:R-:W-:Y:S01]  /*1c30*/  @!P5 IMAD.WIDE.U32 R14, R33, R28, R14 ;  /* 0x0000001c210ed225 */ /* 0x000fe200078e000e */
[----:B------:R-:W-:Y:S01]  /*1c40*/  ISETP.GT.U32.OR P0, PT, R6, 0x17f, P0 ;  /* 0x0000017f0600780c */ /* 0x000fe20000704470 */
[----:B------:R-:W2:Y:S01]  /*1c50*/  @!P2 LDC.64 R22, c[0x0][0x230] ;  /* 0x00008c00ff16ab82 */ /* 0x000ea20000000a00 */
[----:B------:R-:W-:Y:S02]  /*1c60*/  @!P4 IADD3.X R13, R0, R19, RZ, P6, !PT ;  /* 0x00000013000dc210 */ /* 0x000fe400037fe4ff */
[----:B------:R-:W-:Y:S02]  /*1c70*/  @!P5 IADD3 R5, R15, R5, RZ ;  /* 0x000000050f05d210 */ /* 0x000fe40007ffe0ff */
[C---:B------:R-:W-:Y:S01]  /*1c80*/  @!P5 SHF.L.U32 R19, R14.reuse, 0x2, RZ ;  /* 0x000000020e13d819 */ /* 0x040fe200000006ff */
[----:B------:R-:W5:Y:S01]  /*1c90*/  @!P4 LDG.E.64 R48, desc[UR22][R12.64] ;  /* 0x000000160c30c981 */ /* 0x000f62000c1e1b00 */
[----:B------:R-:W-:Y:S01]  /*1ca0*/  @!P5 SHF.L.U64.HI R0, R14, 0x2, R5 ;  /* 0x000000020e00d819 */ /* 0x000fe20000010205 */
[----:B------:R-:W4:Y:S01]  /*1cb0*/  @!P2 LDC.64 R24, c[0x0][0x228] ;  /* 0x00008a00ff18ab82 */ /* 0x000f220000000a00 */
[----:B-1----:R-:W-:-:S02]  /*1cc0*/  @!P5 IADD3 R14, P3, R19, R20, RZ ;  /* 0x00000014130ed210 */ /* 0x002fc40007f7e0ff */
[----:B------:R-:W-:Y:S02]  /*1cd0*/  IADD3 R37, R4, 0x1c0, RZ ;  /* 0x000001c004257810 */ /* 0x000fe40007ffe0ff */
[----:B------:R-:W-:Y:S02]  /*1ce0*/  @!P5 IADD3.X R15, R0, R21, RZ, P3, !PT ;  /* 0x00000015000fd210 */ /* 0x000fe40001ffe4ff */
[----:B------:R-:W-:Y:S01]  /*1cf0*/  ISETP.GE.U32.AND P3, PT, R37, UR18, PT ;  /* 0x0000001225007c0c */ /* 0x000fe2000bf66070 */
[----:B------:R-:W1:Y:S01]  /*1d00*/  @!P0 LDC.64 R32, c[0x0][0x288] ;  /* 0x0000a200ff208b82 */ /* 0x000e620000000a00 */
[----:B------:R-:W-:Y:S01]  /*1d10*/  SHF.R.S32.HI R154, RZ, 0x1f, R37 ;  /* 0x0000001fff9a7819 */ /* 0x000fe20000011425 */
[----:B0-----:R-:W-:Y:S01]  /*1d20*/  @!P2 IMAD R20, R156, R30, RZ ;  /* 0x0000001e9c14a224 */ /* 0x001fe200078e02ff */
[----:B---3--:R-:W-:Y:S01]  /*1d30*/  @!P5 IADD3 R18, P6, R19, R26, RZ ;  /* 0x0000001a1312d210 */ /* 0x008fe20007fde0ff */
[----:B------:R0:W5:Y:S01]  /*1d40*/  @!P5 LDG.E.64 R88, desc[UR22][R14.64] ;  /* 0x000000160e58d981 */ /* 0x000162000c1e1b00 */
[----:B------:R-:W-:-:S04]  /*1d50*/  ISETP.GE.AND.EX P3, PT, R154, UR19, PT, P3 ;  /* 0x000000139a007c0c */ /* 0x000fc8000bf66330 */
[----:B------:R-:W-:Y:S01]  /*1d60*/  ISETP.GT.U32.OR P3, PT, R6, 0x17f, P3 ;  /* 0x0000017f0600780c */ /* 0x000fe20001f64470 */
[C---:B------:R-:W-:Y:S01]  /*1d70*/  @!P2 IMAD R5, R7.reuse, R31, R20 ;  /* 0x0000001f0705a224 */ /* 0x040fe200078e0214 */
[----:B------:R-:W-:Y:S01]  /*1d80*/  @!P2 MOV R8, R82 ;  /* 0x000000520008a202 */ /* 0x000fe20000000f00 */
[----:B------:R-:W3:Y:S01]  /*1d90*/  @!P0 LDC.64 R20, c[0x0][0x228] ;  /* 0x00008a00ff148b82 */ /* 0x000ee20000000a00 */
[----:B------:R-:W-:Y:S02]  /*1da0*/  @!P2 MOV R9, R81 ;  /* 0x000000510009a202 */ /* 0x000fe40000000f00 */
[----:B------:R-:W-:Y:S02]  /*1db0*/  @!P5 IADD3.X R19, R0, R27, RZ, P6, !PT ;  /* 0x0000001b0013d210 */ /* 0x000fe400037fe4ff */
[----:B------:R-:W-:Y:S01]  /*1dc0*/  IADD3 R31, R4, 0x1d0, RZ ;  /* 0x000001d0041f7810 */ /* 0x000fe20007ffe0ff */
[----:B------:R-:W-:Y:S02]  /*1dd0*/  @!P2 IMAD.WIDE.U32 R8, R7, R30, R8 ;  /* 0x0000001e0708a225 */ /* 0x000fe400078e0008 */
[----:B------:R-:W5:Y:S01]  /*1de0*/  @!P5 LDG.E.64 R46, desc[UR22][R18.64] ;  /* 0x00000016122ed981 */ /* 0x000f62000c1e1b00 */
[----:B------:R-:W-:Y:S01]  /*1df0*/  ISETP.GE.U32.AND P5, PT, R31, UR18, PT ;  /* 0x000000121f007c0c */ /* 0x000fe2000bfa6070 */
[----:B------:R-:W3:Y:S01]  /*1e00*/  @!P3 LDC.64 R10, c[0x0][0x288] ;  /* 0x0000a200ff0abb82 */ /* 0x000ee20000000a00 */
[----:B------:R-:W-:Y:S01]  /*1e10*/  SHF.R.S32.HI R153, RZ, 0x1f, R31 ;  /* 0x0000001fff997819 */ /* 0x000fe2000001141f */
[----:B-1----:R-:W-:Y:S01]  /*1e20*/  @!P0 IMAD R0, R155, R32, RZ ;  /* 0x000000209b008224 */ /* 0x002fe200078e02ff */
[----:B------:R-:W-:-:S02]  /*1e30*/  @!P2 IADD3 R5, R9, R5, RZ ;  /* 0x000000050905a210 */ /* 0x000fc40007ffe0ff */
[----:B------:R-:W-:Y:S02]  /*1e40*/  ISETP.GE.AND.EX P5, PT, R153, UR19, PT, P5 ;  /* 0x0000001399007c0c */ /* 0x000fe4000bfa6350 */
[C---:B------:R-:W-:Y:S01]  /*1e50*/  @!P2 SHF.L.U32 R29, R8.reuse, 0x2, RZ ;  /* 0x00000002081da819 */ /* 0x040fe200000006ff */
[----:B0-----:R-:W0:Y:S01]  /*1e60*/  @!P0 LDC.64 R14, c[0x0][0x230] ;  /* 0x00008c00ff0e8b82 */ /* 0x001e220000000a00 */
[----:B------:R-:W-:Y:S01]  /*1e70*/  @!P2 SHF.L.U64.HI R8, R8, 0x2, R5 ;  /* 0x000000020808a819 */ /* 0x000fe20000010205 */
[----:B------:R-:W-:Y:S01]  /*1e80*/  @!P0 IMAD R5, R35, R33, R0 ;  /* 0x0000002123058224 */ /* 0x000fe200078e0200 */
[----:B------:R-:W-:Y:S02]  /*1e90*/  ISETP.GT.U32.OR P5, PT, R6, 0x17f, P5 ;  /* 0x0000017f0600780c */ /* 0x000fe40002fa4470 */
[----:B--2---:R-:W-:Y:S02]  /*1ea0*/  @!P2 IADD3 R26, P4, R29, R22, RZ ;  /* 0x000000161d1aa210 */ /* 0x004fe40007f9e0ff */
[----:B------:R-:W-:Y:S01]  /*1eb0*/  IADD3 R33, R4, 0x1e0, RZ ;  /* 0x000001e004217810 */ /* 0x000fe20007ffe0ff */
[----:B------:R-:W1:Y:S01]  /*1ec0*/  @!P3 LDC.64 R12, c[0x0][0x230] ;  /* 0x00008c00ff0cbb82 */ /* 0x000e620000000a00 */
[----:B------:R-:W-:-:S02]  /*1ed0*/  @!P2 IADD3.X R27, R8, R23, RZ, P4, !PT ;  /* 0x00000017081ba210 */ /* 0x000fc400027fe4ff */
[----:B------:R-:W-:Y:S02]  /*1ee0*/  ISETP.GE.U32.AND P4, PT, R33, UR18, PT ;  /* 0x0000001221007c0c */ /* 0x000fe4000bf86070 */
[----:B------:R-:W-:Y:S01]  /*1ef0*/  SHF.R.S32.HI R152, RZ, 0x1f, R33 ;  /* 0x0000001fff987819 */ /* 0x000fe20000011421 */
[----:B------:R2:W5:Y:S01]  /*1f00*/  @!P2 LDG.E.64 R86, desc[UR22][R26.64] ;  /* 0x000000161a56a981 */ /* 0x000562000c1e1b00 */
[----:B----4-:R-:W-:Y:S02]  /*1f10*/  @!P2 IADD3 R28, P6, R29, R24, RZ ;  /* 0x000000181d1ca210 */ /* 0x010fe40007fde0ff */
[----:B------:R-:W-:Y:S02]  /*1f20*/  @!P0 MOV R2, R82 ;  /* 0x0000005200028202 */ /* 0x000fe40000000f00 */
[----:B------:R-:W-:Y:S01]  /*1f30*/  @!P0 MOV R3, R81 ;  /* 0x0000005100038202 */ /* 0x000fe20000000f00 */
[----:B---3--:R-:W-:Y:S01]  /*1f40*/  @!P3 IMAD R0, R154, R10, RZ ;  /* 0x0000000a9a00b224 */ /* 0x008fe200078e02ff */
[----:B------:R-:W-:Y:S01]  /*1f50*/  ISETP.GE.AND.EX P4, PT, R152, UR19, PT, P4 ;  /* 0x0000001398007c0c */ /* 0x000fe2000bf86340 */
[----:B------:R-:W3:Y:S01]  /*1f60*/  @!P3 LDC.64 R22, c[0x0][0x228] ;  /* 0x00008a00ff16bb82 */ /* 0x000ee20000000a00 */
[----:B------:R-:W-:Y:S01]  /*1f70*/  @!P2 IADD3.X R29, R8, R25, RZ, P6, !PT ;  /* 0x00000019081da210 */ /* 0x000fe200037fe4ff */
[----:B------:R-:W-:Y:S01]  /*1f80*/  @!P0 IMAD.WIDE.U32 R2, R35, R32, R2 ;  /* 0x0000002023028225 */ /* 0x000fe200078e0002 */
[----:B------:R-:W-:-:S03]  /*1f90*/  ISETP.GT.U32.OR P4, PT, R6, 0x17f, P4 ;  /* 0x0000017f0600780c */ /* 0x000fc60002784470 */
[----:B------:R-:W-:Y:S02]  /*1fa0*/  @!P3 IMAD R7, R37, R11, R0 ;  /* 0x0000000b2507b224 */ /* 0x000fe400078e0200 */
[----:B------:R-:W2:Y:S01]  /*1fb0*/  @!P5 LDC.64 R24, c[0x0][0x288] ;  /* 0x0000a200ff18db82 */ /* 0x000ea20000000a00 */
[----:B------:R-:W-:Y:S01]  /*1fc0*/  @!P0 IADD3 R3, R3, R5, RZ ;  /* 0x0000000503038210 */ /* 0x000fe20007ffe0ff */
[----:B------:R4:W5:Y:S01]  /*1fd0*/  @!P2 LDG.E.64 R44, desc[UR22][R28.64] ;  /* 0x000000161c2ca981 */ /* 0x000962000c1e1b00 */
[C---:B------:R-:W-:Y:S02]  /*1fe0*/  @!P0 SHF.L.U32 R5, R2.reuse, 0x2, RZ ;  /* 0x0000000202058819 */ /* 0x040fe400000006ff */
[----:B------:R-:W-:Y:S02]  /*1ff0*/  @!P0 SHF.L.U64.HI R30, R2, 0x2, R3 ;  /* 0x00000002021e8819 */ /* 0x000fe40000010203 */
[----:B------:R-:W-:Y:S01]  /*2000*/  IADD3 R0, R4, 0x170, RZ ;  /* 0x0000017004007810 */ /* 0x000fe20007ffe0ff */
[----:B------:R-:W3:Y:S01]  /*2010*/  @!P4 LDC.64 R8, c[0x0][0x288] ;  /* 0x0000a200ff08cb82 */ /* 0x000ee20000000a00 */
[----:B------:R-:W-:-:S02]  /*2020*/  @!P3 MOV R2, R82 ;  /* 0x000000520002b202 */ /* 0x000fc40000000f00 */
[----:B------:R-:W-:Y:S02]  /*2030*/  @!P3 MOV R3, R81 ;  /* 0x000000510003b202 */ /* 0x000fe40000000f00 */
[----:B------:R-:W-:Y:S02]  /*2040*/  ISETP.GE.U32.AND P2, PT, R0, UR18, PT ;  /* 0x0000001200007c0c */ /* 0x000fe4000bf46070 */
[----:B------:R-:W-:Y:S01]  /*2050*/  SHF.R.S32.HI R159, RZ, 0x1f, R0 ;  /* 0x0000001fff9f7819 */ /* 0x000fe20000011400 */
[----:B------:R-:W-:Y:S01]  /*2060*/  @!P3 IMAD.WIDE.U32 R2, R37, R10, R2 ;  /* 0x0000000a2502b225 */ /* 0x000fe200078e0002 */
[----:B0-----:R-:W-:Y:S01]  /*2070*/  @!P0 IADD3 R14, P6, R5, R14, RZ ;  /* 0x0000000e050e8210 */ /* 0x001fe20007fde0ff */
[----:B------:R-:W0:Y:S01]  /*2080*/  @!P5 LDC.64 R10, c[0x0][0x230] ;  /* 0x00008c00ff0adb82 */ /* 0x000e220000000a00 */
[----:B------:R-:W-:Y:S02]  /*2090*/  ISETP.GE.AND.EX P2, PT, R159, UR19, PT, P2 ;  /* 0x000000139f007c0c */ /* 0x000fe4000bf46320 */
[----:B------:R-:W-:-:S02]  /*20a0*/  @!P0 IADD3.X R15, R30, R15, RZ, P6, !PT ;  /* 0x0000000f1e0f8210 */ /* 0x000fc400037fe4ff */
[----:B------:R-:W-:Y:S01]  /*20b0*/  @!P0 IADD3 R20, P6, R5, R20, RZ ;  /* 0x0000001405148210 */ /* 0x000fe20007fde0ff */
[----:B--2---:R-:W-:Y:S01]  /*20c0*/  @!P5 IMAD R26, R153, R24, RZ ;  /* 0x00000018991ad224 */ /* 0x004fe200078e02ff */
[----:B------:R-:W-:Y:S01]  /*20d0*/  ISETP.GT.U32.OR P2, PT, R6, 0x17f, P2 ;  /* 0x0000017f0600780c */ /* 0x000fe20001744470 */
[----:B------:R-:W2:Y:S01]  /*20e0*/  @!P5 LDC.64 R18, c[0x0][0x228] ;  /* 0x00008a00ff12db82 */ /* 0x000ea20000000a00 */
[----:B------:R-:W-:Y:S01]  /*20f0*/  @!P3 IADD3 R3, R3, R7, RZ ;  /* 0x000000070303b210 */ /* 0x000fe20007ffe0ff */
[----:B------:R2:W5:Y:S01]  /*2100*/  @!P0 LDG.E.64 R84, desc[UR22][R14.64] ;  /* 0x000000160e548981 */ /* 0x000562000c1e1b00 */
[----:B------:R-:W-:Y:S02]  /*2110*/  @!P3 SHF.L.U32 R5, R2, 0x2, RZ ;  /* 0x000000020205b819 */ /* 0x000fe400000006ff */
[----:B----4-:R-:W-:Y:S02]  /*2120*/  @!P5 MOV R28, R82 ;  /* 0x00000052001cd202 */ /* 0x010fe40000000f00 */
[----:B------:R-:W-:-:S02]  /*2130*/  @!P5 MOV R29, R81 ;  /* 0x00000051001dd202 */ /* 0x000fc40000000f00 */
[----:B------:R-:W-:Y:S01]  /*2140*/  @!P0 IADD3.X R21, R30, R21, RZ, P6, !PT ;  /* 0x000000151e158210 */ /* 0x000fe200037fe4ff */
[C---:B------:R-:W-:Y:S01]  /*2150*/  @!P5 IMAD R7, R31.reuse, R25, R26 ;  /* 0x000000191f07d224 */ /* 0x040fe200078e021a */
[----:B------:R-:W-:Y:S01]  /*2160*/  @!P3 SHF.L.U64.HI R30, R2, 0x2, R3 ;  /* 0x00000002021eb819 */ /* 0x000fe20000010203 */
[----:B------:R-:W-:Y:S01]  /*2170*/  @!P5 IMAD.WIDE.U32 R28, R31, R24, R28 ;  /* 0x000000181f1cd225 */ /* 0x000fe200078e001c */
[C---:B-1----:R-:W-:Y:S01]  /*2180*/  @!P3 IADD3 R12, P6, R5.reuse, R12, RZ ;  /* 0x0000000c050cb210 */ /* 0x042fe20007fde0ff */
[----:B------:R-:W1:Y:S01]  /*2190*/  @!P4 LDC.64 R2, c[0x0][0x230] ;  /* 0x00008c00ff02cb82 */ /* 0x000e620000000a00 */
[----:B------:R4:W5:Y:S02]  /*21a0*/  @!P0 LDG.E.64 R42, desc[UR22][R20.64] ;  /* 0x00000016142a8981 */ /* 0x000964000c1e1b00 */
[----:B------:R-:W-:Y:S02]  /*21b0*/  @!P3 IADD3.X R13, R30, R13, RZ, P6, !PT ;  /* 0x0000000d1e0db210 */ /* 0x000fe400037fe4ff */
[----:B---3--:R-:W-:-:S02]  /*21c0*/  @!P3 IADD3 R22, P6, R5, R22, RZ ;  /* 0x000000160516b210 */ /* 0x008fc40007fde0ff */
[----:B------:R-:W-:Y:S01]  /*21d0*/  @!P5 IADD3 R7, R29, R7, RZ ;  /* 0x000000071d07d210 */ /* 0x000fe20007ffe0ff */
[----:B------:R-:W3:Y:S01]  /*21e0*/  @!P4 LDC.64 R26, c[0x0][0x228] ;  /* 0x00008a00ff1acb82 */ /* 0x000ee20000000a00 */
[----:B------:R-:W-:Y:S01]  /*21f0*/  @!P3 IADD3.X R23, R30, R23, RZ, P6, !PT ;  /* 0x000000171e17b210 */ /* 0x000fe200037fe4ff */
[----:B------:R-:W-:Y:S01]  /*2200*/  @!P4 IMAD R32, R152, R8, RZ ;  /* 0x000000089820c224 */ /* 0x000fe200078e02ff */
[C---:B------:R-:W-:Y:S02]  /*2210*/  @!P5 SHF.L.U32 R5, R28.reuse, 0x2, RZ ;  /* 0x000000021c05d819 */ /* 0x040fe400000006ff */
[----:B------:R-:W-:Y:S02]  /*2220*/  CS2R R40, SRZ ;  /* 0x0000000000287805 */ /* 0x000fe4000001ff00 */
[----:B------:R-:W-:Y:S01]  /*2230*/  @!P5 SHF.L.U64.HI R30, R28, 0x2, R7 ;  /* 0x000000021c1ed819 */ /* 0x000fe20000010207 */
[----:B------:R-:W5:Y:S01]  /*2240*/  @!P3 LDG.E.64 R78, desc[UR22][R12.64] ;  /* 0x000000160c4eb981 */ /* 0x000f62000c1e1b00 */
[----:B------:R-:W4:Y:S01]  /*2250*/  @!P2 LDC.64 R24, c[0x0][0x288] ;  /* 0x0000a200ff18ab82 */ /* 0x000f220000000a00 */
[----:B------:R-:W-:-:S02]  /*2260*/  @!P4 MOV R28, R82 ;  /* 0x00000052001cc202 */ /* 0x000fc40000000f00 */
[----:B------:R-:W-:Y:S02]  /*2270*/  @!P4 MOV R29, R81 ;  /* 0x00000051001dc202 */ /* 0x000fe40000000f00 */
[----:B------:R-:W-:Y:S01]  /*2280*/  IADD3 R31, R4, 0x180, RZ ;  /* 0x00000180041f7810 */ /* 0x000fe20007ffe0ff */
[----:B------:R-:W-:Y:S01]  /*2290*/  @!P4 IMAD R7, R33, R9, R32 ;  /* 0x000000092107c224 */ /* 0x000fe200078e0220 */
[----:B0-----:R-:W-:Y:S01]  /*22a0*/  @!P5 IADD3 R10, P6, R5, R10, RZ ;  /* 0x0000000a050ad210 */ /* 0x001fe20007fde0ff */
[----:B------:R-:W-:Y:S01]  /*22b0*/  @!P4 IMAD.WIDE.U32 R8, R33, R8, R28 ;  /* 0x000000082108c225 */ /* 0x000fe200078e001c */
[----:B------:R-:W-:Y:S01]  /*22c0*/  ISETP.GE.U32.AND P0, PT, R31, UR18, PT ;  /* 0x000000121f007c0c */ /* 0x000fe2000bf06070 */
[----:B------:R-:W5:Y:S01]  /*22d0*/  @!P3 LDG.E.64 R40, desc[UR22][R22.64] ;  /* 0x000000161628b981 */ /* 0x000f62000c1e1b00 */
[----:B------:R-:W-:Y:S02]  /*22e0*/  SHF.R.S32.HI R158, RZ, 0x1f, R31 ;  /* 0x0000001fff9e7819 */ /* 0x000fe4000001141f */
[----:B------:R-:W-:-:S02]  /*22f0*/  @!P5 IADD3.X R11, R30, R11, RZ, P6, !PT ;  /* 0x0000000b1e0bd210 */ /* 0x000fc400037fe4ff */
[----:B------:R-:W-:Y:S02]  /*2300*/  ISETP.GE.AND.EX P0, PT, R158, UR19, PT, P0 ;  /* 0x000000139e007c0c */ /* 0x000fe4000bf06300 */
[----:B--2---:R-:W-:Y:S02]  /*2310*/  @!P5 IADD3 R18, P6, R5, R18, RZ ;  /* 0x000000120512d210 */ /* 0x004fe40007fde0ff */
[----:B------:R-:W-:Y:S02]  /*2320*/  SHF.R.S32.HI R93, RZ, 0x1f, R92 ;  /* 0x0000001fff5d7819 */ /* 0x000fe4000001145c */
[----:B------:R-:W-:Y:S02]  /*2330*/  CS2R R38, SRZ ;  /* 0x0000000000267805 */ /* 0x000fe4000001ff00 */
[----:B------:R-:W-:Y:S01]  /*2340*/  @!P4 IADD3 R5, R9, R7, RZ ;  /* 0x000000070905c210 */ /* 0x000fe20007ffe0ff */
[----:B------:R0:W5:Y:S01]  /*2350*/  @!P5 LDG.E.64 R76, desc[UR22][R10.64] ;  /* 0x000000160a4cd981 */ /* 0x000162000c1e1b00 */
[----:B------:R-:W-:-:S02]  /*2360*/  @!P4 SHF.L.U32 R9, R8, 0x2, RZ ;  /* 0x000000020809c819 */ /* 0x000fc400000006ff */
[----:B------:R-:W-:Y:S02]  /*2370*/  ISETP.GT.U32.OR P0, PT, R6, 0x17f, P0 ;  /* 0x0000017f0600780c */ /* 0x000fe40000704470 */
[----:B------:R-:W-:Y:S02]  /*2380*/  @!P5 IADD3.X R19, R30, R19, RZ, P6, !PT ;  /* 0x000000131e13d210 */ /* 0x000fe400037fe4ff */
[----:B------:R-:W-:Y:S02]  /*2390*/  @!P4 SHF.L.U64.HI R28, R8, 0x2, R5 ;  /* 0x00000002081cc819 */ /* 0x000fe40000010205 */
[----:B-1----:R-:W-:Y:S02]  /*23a0*/  @!P4 IADD3 R2, P6, R9, R2, RZ ;  /* 0x000000020902c210 */ /* 0x002fe40007fde0ff */
[----:B------:R-:W-:Y:S01]  /*23b0*/  ISETP.GE.U32.AND P3, PT, R92, UR18, PT ;  /* 0x000000125c007c0c */ /* 0x000fe2000bf66070 */
[----:B------:R-:W5:Y:S01]  /*23c0*/  @!P5 LDG.E.64 R38, desc[UR22][R18.64] ;  /* 0x000000161226d981 */ /* 0x000f62000c1e1b00 */
[----:B------:R-:W-:-:S02]  /*23d0*/  @!P4 IADD3.X R3, R28, R3, RZ, P6, !PT ;  /* 0x000000031c03c210 */ /* 0x000fc400037fe4ff */
[----:B---3--:R-:W-:Y:S01]  /*23e0*/  @!P4 IADD3 R8, P6, R9, R26, RZ ;  /* 0x0000001a0908c210 */ /* 0x008fe20007fde0ff */
[----:B----4-:R-:W-:Y:S01]  /*23f0*/  @!P2 IMAD R5, R159, R24, RZ ;  /* 0x000000189f05a224 */ /* 0x010fe200078e02ff */
[----:B------:R-:W-:Y:S02]  /*2400*/  @!P2 MOV R14, R82 ;  /* 0x00000052000ea202 */ /* 0x000fe40000000f00 */
[----:B------:R-:W-:Y:S02]  /*2410*/  SHF.R.S32.HI R91, RZ, 0x1f, R90 ;  /* 0x0000001fff5b7819 */ /* 0x000fe4000001145a */
[----:B------:R-:W-:Y:S02]  /*2420*/  CS2R R36, SRZ ;  /* 0x0000000000247805 */ /* 0x000fe4000001ff00 */
[----:B------:R-:W-:Y:S01]  /*2430*/  @!P2 MOV R15, R81 ;  /* 0x00000051000fa202 */ /* 0x000fe20000000f00 */
[----:B------:R1:W5:Y:S01]  /*2440*/  @!P4 LDG.E.64 R74, desc[UR22][R2.64] ;  /* 0x00000016024ac981 */ /* 0x000362000c1e1b00 */
[----:B------:R-:W-:Y:S01]  /*2450*/  ISETP.GE.AND.EX P3, PT, R93, UR19, PT, P3 ;  /* 0x000000135d007c0c */ /* 0x000fe2000bf66330 */
[----:B------:R-:W2:Y:S01]  /*2460*/  @!P0 LDC.64 R20, c[0x0][0x230] ;  /* 0x00008c00ff148b82 */ /* 0x000ea20000000a00 */
[----:B------:R-:W-:Y:S01]  /*2470*/  @!P4 IADD3.X R9, R28, R27, RZ, P6, !PT ;  /* 0x0000001b1c09c210 */ /* 0x000fe200037fe4ff */
[----:B------:R-:W-:Y:S01]  /*2480*/  @!P2 IMAD R5, R0, R25, R5 ;  /* 0x000000190005a224 */ /* 0x000fe200078e0205 */
[----:B------:R-:W-:Y:S01]  /*2490*/  ISETP.GT.U32.OR P3, PT, R6, 0x17f, P3 ;  /* 0x0000017f0600780c */ /* 0x000fe20001f64470 */
[----:B------:R-:W-:Y:S01]  /*24a0*/  @!P2 IMAD.WIDE.U32 R24, R0, R24, R14 ;  /* 0x000000180018a225 */ /* 0x000fe200078e000e */
[----:B------:R-:W-:Y:S01]  /*24b0*/  ISETP.GE.U32.AND P5, PT, R90, UR18, PT ;  /* 0x000000125a007c0c */ /* 0x000fe2000bfa6070 */
[----:B------:R3:W5:Y:S02]  /*24c0*/  @!P4 LDG.E.64 R36, desc[UR22][R8.64] ;  /* 0x000000160824c981 */ /* 0x000764000c1e1b00 */
[----:B------:R-:W0:Y:S08]  /*24d0*/  @!P2 LDC.64 R28, c[0x0][0x230] ;  /* 0x00008c00ff1cab82 */ /* 0x000e300000000a00 */
[----:B------:R-:W4:Y:S01]  /*24e0*/  @!P0 LDC.64 R26, c[0x0][0x288] ;  /* 0x0000a200ff1a8b82 */ /* 0x000f220000000a00 */
[----:B------:R-:W-:-:S07]  /*24f0*/  @!P2 IADD3 R7, R25, R5, RZ ;  /* 0x000000051907a210 */ /* 0x000fce0007ffe0ff */
[----:B------:R-:W3:Y:S01]  /*2500*/  @!P2 LDC.64 R14, c[0x0][0x228] ;  /* 0x00008a00ff0eab82 */ /* 0x000ee20000000a00 */
[----:B------:R-:W-:Y:S02]  /*2510*/  ISETP.GE.AND.EX P5, PT, R91, UR19, PT, P5 ;  /* 0x000000135b007c0c */ /* 0x000fe4000bfa6350 */
[C---:B------:R-:W-:Y:S02]  /*2520*/  @!P2 SHF.L.U32 R5, R24.reuse, 0x2, RZ ;  /* 0x000000021805a819 */ /* 0x040fe400000006ff */
[----:B------:R-:W-:-:S03]  /*2530*/  @!P2 SHF.L.U64.HI R0, R24, 0x2, R7 ;  /* 0x000000021800a819 */ /* 0x000fc60000010207 */
[----:B------:R-:W2:Y:S01]  /*2540*/  @!P3 LDC.64 R24, c[0x0][0x288] ;  /* 0x0000a200ff18bb82 */ /* 0x000ea20000000a00 */
[----:B------:R-:W-:Y:S02]  /*2550*/  ISETP.GT.U32.OR P5, PT, R6, 0x17f, P5 ;  /* 0x0000017f0600780c */ /* 0x000fe40002fa4470 */
[----:B0-----:R-:W-:Y:S02]  /*2560*/  @!P2 IADD3 R10, P4, R5, R28, RZ ;  /* 0x0000001c050aa210 */ /* 0x001fe40007f9e0ff */
[----:B-1----:R-:W-:Y:S02]  /*2570*/  @!P0 MOV R2, R82 ;  /* 0x0000005200028202 */ /* 0x002fe40000000f00 */
[----:B------:R-:W-:Y:S01]  /*2580*/  @!P0 MOV R3, R81 ;  /* 0x0000005100038202 */ /* 0x000fe20000000f00 */
[----:B----4-:R-:W-:Y:S01]  /*2590*/  @!P0 IMAD R12, R158, R26, RZ ;  /* 0x0000001a9e0c8224 */ /* 0x010fe200078e02ff */
[----:B------:R-:W0:Y:S01]  /*25a0*/  @!P0 LDC.64 R22, c[0x0][0x228] ;  /* 0x00008a00ff168b82 */ /* 0x000e220000000a00 */
[----:B------:R-:W-:-:S02]  /*25b0*/  @!P2 IADD3.X R11, R0, R29, RZ, P4, !PT ;  /* 0x0000001d000ba210 */ /* 0x000fc400027fe4ff */
[----:B------:R-:W-:Y:S02]  /*25c0*/  SHF.R.S32.HI R73, RZ, 0x1f, R72 ;  /* 0x0000001fff497819 */ /* 0x000fe40000011448 */
[----:B------:R-:W-:Y:S02]  /*25d0*/  ISETP.GE.U32.AND P4, PT, R72, UR18, PT ;  /* 0x0000001248007c0c */ /* 0x000fe4000bf86070 */
[----:B---3--:R-:W-:Y:S01]  /*25e0*/  @!P2 IADD3 R14, P6, R5, R14, RZ ;  /* 0x0000000e050ea210 */ /* 0x008fe20007fde0ff */
[C---:B------:R-:W-:Y:S01]  /*25f0*/  @!P0 IMAD R5, R31.reuse, R27, R12 ;  /* 0x0000001b1f058224 */ /* 0x040fe200078e020c */
[----:B------:R-:W1:Y:S01]  /*2600*/  @!P3 LDC.64 R18, c[0x0][0x230] ;  /* 0x00008c00ff12bb82 */ /* 0x000e620000000a00 */
[----:B------:R-:W-:Y:S01]  /*2610*/  @!P0 IMAD.WIDE.U32 R26, R31, R26, R2 ;  /* 0x0000001a1f1a8225 */ /* 0x000fe200078e0002 */
[----:B------:R-:W-:-:S06]  /*2620*/  ISETP.GE.AND.EX P4, PT, R73, UR19, PT, P4 ;  /* 0x0000001349007c0c */ /* 0x000fcc000bf86340 */
[----:B------:R-:W3:Y:S01]  /*2630*/  @!P5 LDC.64 R12, c[0x0][0x288] ;  /* 0x0000a200ff0cdb82 */ /* 0x000ee20000000a00 */
[----:B------:R-:W-:Y:S02]  /*2640*/  @!P0 IADD3 R3, R27, R5, RZ ;  /* 0x000000051b038210 */ /* 0x000fe40007ffe0ff */
[----:B------:R-:W-:Y:S02]  /*2650*/  @!P0 SHF.L.U32 R5, R26, 0x2, RZ ;  /* 0x000000021a058819 */ /* 0x000fe400000006ff */
[----:B------:R-:W-:Y:S02]  /*2660*/  ISETP.GT.U32.OR P4, PT, R6, 0x17f, P4 ;  /* 0x0000017f0600780c */ /* 0x000fe40002784470 */
[----:B------:R-:W-:Y:S01]  /*2670*/  @!P2 IADD3.X R15, R0, R15, RZ, P6, !PT ;  /* 0x0000000f000fa210 */ /* 0x000fe200037fe4ff */
[----:B--2---:R-:W-:Y:S01]  /*2680*/  @!P3 IMAD R0, R93, R24, RZ ;  /* 0x000000185d00b224 */ /* 0x004fe200078e02ff */
[----:B------:R-:W-:Y:S01]  /*2690*/  @!P0 SHF.L.U64.HI R26, R26, 0x2, R3 ;  /* 0x000000021a1a8819 */ /* 0x000fe20000010203 */
[----:B------:R-:W2:Y:S01]  /*26a0*/  @!P3 LDC.64 R8, c[0x0][0x228] ;  /* 0x00008a00ff08bb82 */ /* 0x000ea20000000a00 */
[----:B------:R-:W-:-:S02]  /*26b0*/  @!P3 MOV R2, R82 ;  /* 0x000000520002b202 */ /* 0x000fc40000000f00 */
[----:B------:R-:W-:Y:S01]  /*26c0*/  @!P3 MOV R3, R81 ;  /* 0x000000510003b202 */ /* 0x000fe20000000f00 */
[C---:B------:R-:W-:Y:S01]  /*26d0*/  @!P3 IMAD R7, R92.reuse, R25, R0 ;  /* 0x000000195c07b224 */ /* 0x040fe200078e0200 */
[----:B------:R-:W-:Y:S01]  /*26e0*/  @!P0 IADD3 R20, P6, R5, R20, RZ ;  /* 0x0000001405148210 */ /* 0x000fe20007fde0ff */
[----:B------:R-:W-:-:S03]  /*26f0*/  @!P3 IMAD.WIDE.U32 R24, R92, R24, R2 ;  /* 0x000000185c18b225 */ /* 0x000fc600078e0002 */
[----:B------:R-:W-:Y:S01]  /*2700*/  @!P0 IADD3.X R21, R26, R21, RZ, P6, !PT ;  /* 0x000000151a158210 */ /* 0x000fe200037fe4ff */
[----:B------:R-:W4:Y:S01]  /*2710*/  @!P4 LDC.64 R2, c[0x0][0x288] ;  /* 0x0000a200ff02cb82 */ /* 0x000f220000000a00 */
[----:B------:R-:W-:Y:S02]  /*2720*/  @!P3 IADD3 R7, R25, R7, RZ ;  /* 0x000000071907b210 */ /* 0x000fe40007ffe0ff */
[----:B0-----:R-:W-:Y:S02]  /*2730*/  @!P0 IADD3 R22, P6, R5, R22, RZ ;  /* 0x0000001605168210 */ /* 0x001fe40007fde0ff */
[C---:B------:R-:W-:Y:S02]  /*2740*/  @!P3 SHF.L.U32 R5, R24.reuse, 0x2, RZ ;  /* 0x000000021805b819 */ /* 0x040fe400000006ff */
[----:B------:R-:W-:Y:S01]  /*2750*/  @!P3 SHF.L.U64.HI R0, R24, 0x2, R7 ;  /* 0x000000021800b819 */ /* 0x000fe20000010207 */
[----:B---3--:R-:W-:Y:S01]  /*2760*/  @!P5 IMAD R24, R91, R12, RZ ;  /* 0x0000000c5b18d224 */ /* 0x008fe200078e02ff */
[----:B------:R-:W-:-:S03]  /*2770*/  @!P5 MOV R25, R81 ;  /* 0x000000510019d202 */ /* 0x000fc60000000f00 */
[----:B------:R-:W-:Y:S01]  /*2780*/  @!P5 IMAD R7, R90, R13, R24 ;  /* 0x0000000d5a07d224 */ /* 0x000fe200078e0218 */
[----:B------:R-:W-:Y:S02]  /*2790*/  @!P5 MOV R24, R82 ;  /* 0x000000520018d202 */ /* 0x000fe40000000f00 */
[----:B------:R-:W-:Y:S02]  /*27a0*/  @!P0 IADD3.X R23, R26, R23, RZ, P6, !PT ;  /* 0x000000171a178210 */ /* 0x000fe400037fe4ff */
[----:B-1----:R-:W-:Y:S01]  /*27b0*/  @!P3 IADD3 R18, P6, R5, R18, RZ ;  /* 0x000000120512b210 */ /* 0x002fe20007fde0ff */
[----:B------:R-:W-:-:S03]  /*27c0*/  @!P5 IMAD.WIDE.U32 R12, R90, R12, R24 ;  /* 0x0000000c5a0cd225 */ /* 0x000fc600078e0018 */
[C---:B------:R-:W-:Y:S02]  /*27d0*/  @!P3 IADD3.X R19, R0.reuse, R19, RZ, P6, !PT ;  /* 0x000000130013b210 */ /* 0x040fe400037fe4ff */
[----:B------:R-:W-:Y:S02]  /*27e0*/  CS2R R92, SRZ ;  /* 0x00000000005c7805 */ /* 0x000fe4000001ff00 */
[----:B--2---:R-:W-:Y:S02]  /*27f0*/  @!P3 IADD3 R8, P6, R5, R8, RZ ;  /* 0x000000080508b210 */ /* 0x004fe40007fde0ff */
[----:B------:R-:W-:Y:S02]  /*2800*/  CS2R R34, SRZ ;  /* 0x0000000000227805 */ /* 0x000fe4000001ff00 */
[----:B------:R-:W-:Y:S02]  /*2810*/  @!P5 IADD3 R7, R13, R7, RZ ;  /* 0x000000070d07d210 */ /* 0x000fe40007ffe0ff */
[----:B------:R-:W-:Y:S01]  /*2820*/  SHF.R.S32.HI R28, RZ, 0x1f, R120 ;  /* 0x0000001fff1c7819 */ /* 0x000fe20000011478 */
[----:B------:R0:W5:Y:S01]  /*2830*/  @!P2 LDG.E.64 R92, desc[UR22][R10.64] ;  /* 0x000000160a5ca981 */ /* 0x000162000c1e1b00 */
[----:B------:R-:W-:-:S02]  /*2840*/  @!P3 IADD3.X R9, R0, R9, RZ, P6, !PT ;  /* 0x000000090009b210 */ /* 0x000fc400037fe4ff */
[----:B------:R-:W-:Y:S02]  /*2850*/  CS2R R90, SRZ ;  /* 0x00000000005a7805 */ /* 0x000fe4000001ff00 */
[C---:B------:R-:W-:Y:S01]  /*2860*/  @!P5 SHF.L.U32 R5, R12.reuse, 0x2, RZ ;  /* 0x000000020c05d819 */ /* 0x040fe200000006ff */
[----:B------:R1:W5:Y:S01]  /*2870*/  @!P2 LDG.E.64 R34, desc[UR22][R14.64] ;  /* 0x000000160e22a981 */ /* 0x000362000c1e1b00 */
[----:B------:R-:W-:Y:S01]  /*2880*/  @!P5 SHF.L.U64.HI R0, R12, 0x2, R7 ;  /* 0x000000020c00d819 */ /* 0x000fe20000010207 */
[----:B----4-:R-:W-:Y:S01]  /*2890*/  @!P4 IMAD R12, R73, R2, RZ ;  /* 0x00000002490cc224 */ /* 0x010fe200078e02ff */
[----:B------:R-:W-:Y:S01]  /*28a0*/  CS2R R32, SRZ ;  /* 0x0000000000207805 */ /* 0x000fe2000001ff00 */
[----:B------:R-:W5:Y:S01]  /*28b0*/  @!P0 LDG.E.64 R90, desc[UR22][R20.64] ;  /* 0x00000016145a8981 */ /* 0x000f62000c1e1b00 */
[----:B------:R-:W-:Y:S01]  /*28c0*/  SHF.R.S32.HI R26, RZ, 0x1f, R121 ;  /* 0x0000001fff1a7819 */ /* 0x000fe20000011479 */
[----:B------:R-:W-:Y:S01]  /*28d0*/  @!P4 IMAD R7, R72, R3, R12 ;  /* 0x000000034807c224 */ /* 0x000fe200078e020c */
[----:B0-----:R-:W0:Y:S01]  /*28e0*/  @!P5 LDC.64 R10, c[0x0][0x228] ;  /* 0x00008a00ff0adb82 */ /* 0x001e220000000a00 */
[----:B------:R-:W-:Y:S01]  /*28f0*/  ISETP.GE.U32.AND P2, PT, R120, UR18, PT ;  /* 0x0000001278007c0c */ /* 0x000fe2000bf46070 */
[----:B------:R-:W5:Y:S01]  /*2900*/  @!P0 LDG.E.64 R32, desc[UR22][R22.64] ;  /* 0x0000001616208981 */ /* 0x000f62000c1e1b00 */
[----:B------:R-:W-:-:S02]  /*2910*/  CS2R R30, SRZ ;  /* 0x00000000001e7805 */ /* 0x000fc4000001ff00 */
[----:B------:R-:W-:Y:S01]  /*2920*/  IADD3 R27, R4, 0x60, RZ ;  /* 0x00000060041b7810 */ /* 0x000fe20007ffe0ff */
[----:B------:R-:W5:Y:S02]  /*2930*/  @!P3 LDG.E.64 R130, desc[UR22][R18.64] ;  /* 0x000000161282b981 */ /* 0x000f64000c1e1b00 */
[----:B------:R-:W2:Y:S01]  /*2940*/  @!P5 LDC.64 R12, c[0x0][0x230] ;  /* 0x00008c00ff0cdb82 */ /* 0x000ea20000000a00 */
[----:B------:R-:W-:Y:S01]  /*2950*/  ISETP.GE.AND.EX P2, PT, R28, UR19, PT, P2 ;  /* 0x000000131c007c0c */ /* 0x000fe2000bf46320 */
[----:B------:R3:W5:Y:S01]  /*2960*/  @!P3 LDG.E.64 R30, desc[UR22][R8.64] ;  /* 0x00000016081eb981 */ /* 0x000762000c1e1b00 */
[----:B------:R-:W-:Y:S02]  /*2970*/  ISETP.GE.U32.AND P0, PT, R121, UR18, PT ;  /* 0x0000001279007c0c */ /* 0x000fe4000bf06070 */
[----:B------:R-:W-:Y:S02]  /*2980*/  ISETP.GT.U32.OR P2, PT, R6, 0x17f, P2 ;  /* 0x0000017f0600780c */ /* 0x000fe40001744470 */
[----:B-1----:R-:W-:Y:S01]  /*2990*/  @!P4 MOV R14, R82 ;  /* 0x00000052000ec202 */ /* 0x002fe20000000f00 */
[----:B------:R-:W1:Y:S01]  /*29a0*/  @!P4 LDC.64 R24, c[0x0][0x230] ;  /* 0x00008c00ff18cb82 */ /* 0x000e620000000a00 */
[----:B------:R-:W-:-:S02]  /*29b0*/  @!P4 MOV R15, R81 ;  /* 0x00000051000fc202 */ /* 0x000fc40000000f00 */
[----:B------:R-:W-:Y:S01]  /*29c0*/  ISETP.GE.AND.EX P0, PT, R26, UR19, PT, P0 ;  /* 0x000000131a007c0c */ /* 0x000fe2000bf06300 */
[----:B------:R-:W-:-:S03]  /*29d0*/  @!P4 IMAD.WIDE.U32 R2, R72, R2, R14 ;  /* 0x000000024802c225 */ /* 0x000fc600078e000e */
[----:B------:R-:W-:Y:S01]  /*29e0*/  ISETP.GT.U32.OR P0, PT, R6, 0x17f, P0 ;  /* 0x0000017f0600780c */ /* 0x000fe20000704470 */
[----:B------:R-:W4:Y:S01]  /*29f0*/  @!P4 LDC.64 R72, c[0x0][0x228] ;  /* 0x00008a00ff48cb82 */ /* 0x000f220000000a00 */
[C---:B0-----:R-:W-:Y:S02]  /*2a00*/  @!P5 IADD3 R10, P3, R5.reuse, R10, RZ ;  /* 0x0000000a050ad210 */ /* 0x041fe40007f7e0ff */
[----:B------:R-:W-:Y:S02]  /*2a10*/  SHF.R.S32.HI R118, RZ, 0x1f, R27 ;  /* 0x0000001fff767819 */ /* 0x000fe4000001141b */
[----:B--2---:R-:W-:-:S03]  /*2a20*/  @!P5 IADD3 R12, P6, R5, R12, RZ ;  /* 0x0000000c050cd210 */ /* 0x004fc60007fde0ff */
[----:B------:R-:W0:Y:S01]  /*2a30*/  @!P2 LDC.64 R14, c[0x0][0x288] ;  /* 0x0000a200ff0eab82 */ /* 0x000e220000000a00 */
[C---:B------:R-:W-:Y:S02]  /*2a40*/  @!P5 IADD3.X R13, R0.reuse, R13, RZ, P6, !PT ;  /* 0x0000000d000dd210 */ /* 0x040fe400037fe4ff */
[----:B------:R-:W-:Y:S02]  /*2a50*/  ISETP.GE.U32.AND P6, PT, R27, UR18, PT ;  /* 0x000000121b007c0c */ /* 0x000fe4000bfc6070 */
[----:B------:R-:W-:-:S03]  /*2a60*/  @!P5 IADD3.X R11, R0, R11, RZ, P3, !PT ;  /* 0x0000000b000bd210 */ /* 0x000fc60001ffe4ff */
[----:B---3--:R-:W2:Y:S01]  /*2a70*/  @!P0 LDC.64 R8, c[0x0][0x288] ;  /* 0x0000a200ff088b82 */ /* 0x008ea20000000a00 */
[----:B------:R-:W-:Y:S01]  /*2a80*/  ISETP.GE.AND.EX P3, PT, R118, UR19, PT, P6 ;  /* 0x0000001376007c0c */ /* 0x000fe2000bf66360 */
[----:B------:R-:W5:Y:S01]  /*2a90*/  @!P5 LDG.E.64 R132, desc[UR22][R12.64] ;  /* 0x000000160c84d981 */ /* 0x000f62000c1e1b00 */
[----:B------:R-:W-:Y:S02]  /*2aa0*/  @!P4 IADD3 R5, R3, R7, RZ ;  /* 0x000000070305c210 */ /* 0x000fe40007ffe0ff */
[----:B------:R-:W-:Y:S02]  /*2ab0*/  @!P4 SHF.L.U32 R3, R2, 0x2, RZ ;  /* 0x000000020203c819 */ /* 0x000fe400000006ff */
[----:B------:R-:W-:Y:S01]  /*2ac0*/  ISETP.GT.U32.OR P3, PT, R6, 0x17f, P3 ;  /* 0x0000017f0600780c */ /* 0x000fe20001f64470 */
[----:B------:R-:W3:Y:S01]  /*2ad0*/  @!P2 LDC.64 R22, c[0x0][0x230] ;  /* 0x00008c00ff16ab82 */ /* 0x000ee20000000a00 */
[----:B------:R-:W-:Y:S02]  /*2ae0*/  @!P4 SHF.L.U64.HI R2, R2, 0x2, R5 ;  /* 0x000000020202c819 */ /* 0x000fe40000010205 */
[----:B-1----:R-:W-:-:S04]  /*2af0*/  @!P4 IADD3 R24, P6, R3, R24, RZ ;  /* 0x000000180318c210 */ /* 0x002fc80007fde0ff */
[----:B------:R-:W-:Y:S01]  /*2b00*/  @!P4 IADD3.X R25, R2, R25, RZ, P6, !PT ;  /* 0x000000190219c210 */ /* 0x000fe200037fe4ff */
[----:B------:R-:W1:Y:S01]  /*2b10*/  @!P2 LDC.64 R20, c[0x0][0x228] ;  /* 0x00008a00ff14ab82 */ /* 0x000e620000000a00 */
[----:B----4-:R-:W-:Y:S01]  /*2b20*/  @!P4 IADD3 R72, P6, R3, R72, RZ ;  /* 0x000000480348c210 */ /* 0x010fe20007fde0ff */
[----:B0-----:R-:W-:Y:S01]  /*2b30*/  @!P2 IMAD R0, R28, R14, RZ ;  /* 0x0000000e1c00a224 */ /* 0x001fe200078e02ff */
[----:B------:R-:W-:Y:S01]  /*2b40*/  @!P2 MOV R18, R82 ;  /* 0x000000520012a202 */ /* 0x000fe20000000f00 */
[----:B------:R-:W5:Y:S01]  /*2b50*/  @!P4 LDG.E.64 R136, desc[UR22][R24.64] ;  /* 0x000000161888c981 */ /* 0x000f62000c1e1b00 */
[----:B------:R-:W-:Y:S02]  /*2b60*/  @!P2 MOV R19, R81 ;  /* 0x000000510013a202 */ /* 0x000fe40000000f00 */
[----:B------:R-:W-:Y:S02]  /*2b70*/  @!P4 IADD3.X R73, R2, R73, RZ, P6, !PT ;  /* 0x000000490249c210 */ /* 0x000fe400037fe4ff */
[----:B------:R-:W0:Y:S01]  /*2b80*/  @!P3 LDC.64 R2, c[0x0][0x288] ;  /* 0x0000a200ff02bb82 */ /* 0x000e220000000a00 */
[----:B------:R-:W-:Y:S01]  /*2b90*/  CS2R R28, SRZ ;  /* 0x00000000001c7805 */ /* 0x000fe2000001ff00 */
[----:B------:R-:W-:-:S02]  /*2ba0*/  @!P2 IMAD R7, R120, R15, R0 ;  /* 0x0000000f7807a224 */ /* 0x000fc400078e0200 */
[----:B------:R-:W-:-:S03]  /*2bb0*/  @!P2 IMAD.WIDE.U32 R18, R120, R14, R18 ;  /* 0x0000000e7812a225 */ /* 0x000fc600078e0012 */
[----:B------:R4:W5:Y:S01]  /*2bc0*/  @!P5 LDG.E.64 R28, desc[UR22][R10.64] ;  /* 0x000000160a1cd981 */ /* 0x000962000c1e1b00 */
[----:B--2---:R-:W-:Y:S01]  /*2bd0*/  @!P0 IMAD R26, R26, R8, RZ ;  /* 0x000000081a1a8224 */ /* 0x004fe200078e02ff */
[----:B------:R-:W-:Y:S01]  /*2be0*/  @!P2 IADD3 R7, R19, R7, RZ ;  /* 0x000000071307a210 */ /* 0x000fe20007ffe0ff */
[----:B------:R-:W2:Y:S01]  /*2bf0*/  @!P0 LDC.64 R14, c[0x0][0x230] ;  /* 0x00008c00ff0e8b82 */ /* 0x000ea20000000a00 */
[C---:B------:R-:W-:Y:S02]  /*2c00*/  @!P2 SHF.L.U32 R5, R18.reuse, 0x2, RZ ;  /* 0x000000021205a819 */ /* 0x040fe400000006ff */
[----:B------:R-:W-:Y:S02]  /*2c10*/  @!P2 SHF.L.U64.HI R0, R18, 0x2, R7 ;  /* 0x000000021200a819 */ /* 0x000fe40000010207 */
[----:B----4-:R-:W-:Y:S02]  /*2c20*/  @!P0 MOV R10, R82 ;  /* 0x00000052000a8202 */ /* 0x010fe40000000f00 */
[----:B------:R-:W-:Y:S01]  /*2c30*/  @!P0 MOV R11, R81 ;  /* 0x00000051000b8202 */ /* 0x000fe20000000f00 */
[----:B------:R-:W-:Y:S01]  /*2c40*/  @!P0 IMAD R7, R121, R9, R26 ;  /* 0x0000000979078224 */ /* 0x000fe200078e021a */
[----:B---3--:R-:W-:Y:S01]  /*2c50*/  @!P2 IADD3 R22, P6, R5, R22, RZ ;  /* 0x000000160516a210 */ /* 0x008fe20007fde0ff */
[----:B------:R-:W3:Y:S01]  /*2c60*/  @!P0 LDC.64 R18, c[0x0][0x228] ;  /* 0x00008a00ff128b82 */ /* 0x000ee20000000a00 */
[----:B------:R-:W-:-:S02]  /*2c70*/  @!P0 IMAD.WIDE.U32 R8, R121, R8, R10 ;  /* 0x0000000879088225 */ /* 0x000fc400078e000a */
[----:B------:R-:W-:Y:S02]  /*2c80*/  @!P2 IADD3.X R23, R0, R23, RZ, P6, !PT ;  /* 0x000000170017a210 */ /* 0x000fe400037fe4ff */
[----:B-1----:R-:W-:Y:S02]  /*2c90*/  @!P2 IADD3 R20, P6, R5, R20, RZ ;  /* 0x000000140514a210 */ /* 0x002fe40007fde0ff */
[----:B------:R-:W-:Y:S01]  /*2ca0*/  SHF.R.S32.HI R120, RZ, 0x1f, R119 ;  /* 0x0000001fff787819 */ /* 0x000fe20000011477 */
[----:B0-----:R-:W-:Y:S01]  /*2cb0*/  @!P3 IMAD R12, R118, R2, RZ ;  /* 0x00000002760cb224 */ /* 0x001fe200078e02ff */
[----:B------:R-:W-:Y:S01]  /*2cc0*/  ISETP.GE.U32.AND P5, PT, R119, UR18, PT ;  /* 0x0000001277007c0c */ /* 0x000fe2000bfa6070 */
[----:B------:R-:W0:Y:S01]  /*2cd0*/  @!P3 LDC.64 R10, c[0x0][0x230] ;  /* 0x00008c00ff0abb82 */ /* 0x000e220000000a00 */
[----:B------:R-:W-:Y:S02]  /*2ce0*/  @!P0 IADD3 R7, R9, R7, RZ ;  /* 0x0000000709078210 */ /* 0x000fe40007ffe0ff */
[----:B------:R-:W-:-:S02]  /*2cf0*/  CS2R R24, SRZ ;  /* 0x0000000000187805 */ /* 0x000fc4000001ff00 */
[----:B------:R-:W-:Y:S01]  /*2d00*/  @!P2 IADD3.X R21, R0, R21, RZ, P6, !PT ;  /* 0x000000150015a210 */ /* 0x000fe200037fe4ff */
[----:B------:R-:W5:Y:S01]  /*2d10*/  @!P2 LDG.E.64 R138, desc[UR22][R22.64] ;  /* 0x00000016168aa981 */ /* 0x000f62000c1e1b00 */
[----:B------:R-:W-:Y:S02]  /*2d20*/  ISETP.GE.AND.EX P5, PT, R120, UR19, PT, P5 ;  /* 0x0000001378007c0c */ /* 0x000fe4000bfa6350 */
[C---:B------:R-:W-:Y:S01]  /*2d30*/  @!P0 SHF.L.U32 R5, R8.reuse, 0x2, RZ ;  /* 0x0000000208058819 */ /* 0x040fe200000006ff */
[----:B------:R-:W5:Y:S01]  /*2d40*/  @!P2 LDG.E.64 R24, desc[UR22][R20.64] ;  /* 0x000000161418a981 */ /* 0x000f62000c1e1b00 */
[----:B------:R-:W-:Y:S02]  /*2d50*/  @!P0 SHF.L.U64.HI R0, R8, 0x2, R7 ;  /* 0x0000000208008819 */ /* 0x000fe40000010207 */
[----:B------:R-:W-:Y:S02]  /*2d60*/  @!P3 MOV R8, R82 ;  /* 0x000000520008b202 */ /* 0x000fe40000000f00 */
[----:B------:R-:W-:Y:S01]  /*2d70*/  @!P3 MOV R9, R81 ;  /* 0x000000510009b202 */ /* 0x000fe20000000f00 */
[C---:B------:R-:W-:Y:S01]  /*2d80*/  @!P3 IMAD R7, R27.reuse, R3, R12 ;  /* 0x000000031b07b224 */ /* 0x040fe200078e020c */
[----:B------:R-:W-:Y:S01]  /*2d90*/  ISETP.GT.U32.OR P5, PT, R6, 0x17f, P5 ;  /* 0x0000017f0600780c */ /* 0x000fe20002fa4470 */
[----:B------:R-:W-:Y:S01]  /*2da0*/  @!P3 IMAD.WIDE.U32 R2, R27, R2, R8 ;  /* 0x000000021b02b225 */ /* 0x000fe200078e0008 */
[----:B------:R-:W-:-:S02]  /*2db0*/  CS2R R26, SRZ ;  /* 0x00000000001a7805 */ /* 0x000fc4000001ff00 */
[----:B------:R-:W1:Y:S01]  /*2dc0*/  @!P3 LDC.64 R8, c[0x0][0x228] ;  /* 0x00008a00ff08bb82 */ /* 0x000e620000000a00 */
[----:B--2---:R-:W-:Y:S02]  /*2dd0*/  @!P0 IADD3 R14, P6, R5, R14, RZ ;  /* 0x0000000e050e8210 */ /* 0x004fe40007fde0ff */
[----:B------:R-:W-:Y:S01]  /*2de0*/  SHF.R.S32.HI R118, RZ, 0x1f, R135 ;  /* 0x0000001fff767819 */ /* 0x000fe20000011487 */
[----:B------:R-:W5:Y:S01]  /*2df0*/  @!P4 LDG.E.64 R26, desc[UR22][R72.64] ;  /* 0x00000016481ac981 */ /* 0x000f62000c1e1b00 */
[----:B------:R-:W-:-:S04]  /*2e00*/  ISETP.GE.U32.AND P4, PT, R135, UR18, PT ;  /* 0x0000001287007c0c */ /* 0x000fc8000bf86070 */
[----:B------:R-:W2:Y:S01]  /*2e10*/  @!P5 LDC.64 R12, c[0x0][0x288] ;  /* 0x0000a200ff0cdb82 */ /* 0x000ea20000000a00 */
[----:B------:R-:W-:Y:S02]  /*2e20*/  @!P0 IADD3.X R15, R0, R15, RZ, P6, !PT ;  /* 0x0000000f000f8210 */ /* 0x000fe400037fe4ff */
[----:B------:R-:W-:Y:S02]  /*2e30*/  ISETP.GE.AND.EX P4, PT, R118, UR19, PT, P4 ;  /* 0x0000001376007c0c */ /* 0x000fe4000bf86340 */
[----:B---3--:R-:W-:Y:S01]  /*2e40*/  @!P0 IADD3 R18, P6, R5, R18, RZ ;  /* 0x0000001205128210 */ /* 0x008fe20007fde0ff */
[----:B------:R3:W5:Y:S01]  /*2e50*/  @!P0 LDG.E.64 R142, desc[UR22][R14.64] ;  /* 0x000000160e8e8981 */ /* 0x000762000c1e1b00 */
[----:B------:R-:W-:Y:S02]  /*2e60*/  @!P3 IADD3 R5, R3, R7, RZ ;  /* 0x000000070305b210 */ /* 0x000fe40007ffe0ff */
[----:B------:R-:W-:Y:S02]  /*2e70*/  @!P3 SHF.L.U32 R3, R2, 0x2, RZ ;  /* 0x000000020203b819 */ /* 0x000fe400000006ff */
[----:B------:R-:W-:-:S02]  /*2e80*/  ISETP.GT.U32.OR P4, PT, R6, 0x17f, P4 ;  /* 0x0000017f0600780c */ /* 0x000fc40002784470 */
[----:B------:R-:W-:Y:S02]  /*2e90*/  @!P0 IADD3.X R19, R0, R19, RZ, P6, !PT ;  /* 0x0000001300138210 */ /* 0x000fe400037fe4ff */
[----:B------:R-:W-:Y:S01]  /*2ea0*/  @!P3 SHF.L.U64.HI R2, R2, 0x2, R5 ;  /* 0x000000020202b819 */ /* 0x000fe20000010205 */
[----:B---3--:R-:W3:Y:S01]  /*2eb0*/  @!P5 LDC.64 R14, c[0x0][0x230] ;  /* 0x00008c00ff0edb82 */ /* 0x008ee20000000a00 */
[----:B0-----:R-:W-:-:S04]  /*2ec0*/  @!P3 IADD3 R10, P6, R3, R10, RZ ;  /* 0x0000000a030ab210 */ /* 0x001fc80007fde0ff */
[----:B------:R-:W-:Y:S02]  /*2ed0*/  @!P3 IADD3.X R11, R2, R11, RZ, P6, !PT ;  /* 0x0000000b020bb210 */ /* 0x000fe400037fe4ff */
[----:B-1----:R-:W-:-:S04]  /*2ee0*/  @!P3 IADD3 R8, P6, R3, R8, RZ ;  /* 0x000000080308b210 */ /* 0x002fc80007fde0ff */
[----:B------:R-:W-:Y:S02]  /*2ef0*/  @!P3 IADD3.X R9, R2, R9, RZ, P6, !PT ;  /* 0x000000090209b210 */ /* 0x000fe400037fe4ff */
[----:B------:R-:W0:Y:S01]  /*2f00*/  @!P4 LDC.64 R2, c[0x0][0x288] ;  /* 0x0000a200ff02cb82 */ /* 0x000e220000000a00 */
[----:B--2---:R-:W-:Y:S01]  /*2f10*/  @!P5 IMAD R0, R120, R12, RZ ;  /* 0x0000000c7800d224 */ /* 0x004fe200078e02ff */
[----:B------:R-:W-:Y:S02]  /*2f20*/  @!P5 MOV R72, R82 ;  /* 0x000000520048d202 */ /* 0x000fe40000000f00 */
[----:B------:R-:W-:Y:S01]  /*2f30*/  @!P5 MOV R73, R81 ;  /* 0x000000510049d202 */ /* 0x000fe20000000f00 */
[C---:B------:R-:W-:Y:S01]  /*2f40*/  @!P5 IMAD R7, R119.reuse, R13, R0 ;  /* 0x0000000d7707d224 */ /* 0x040fe200078e0200 */
[----:B------:R-:W-:Y:S02]  /*2f50*/  CS2R R20, SRZ ;  /* 0x0000000000147805 */ /* 0x000fe4000001ff00 */
[----:B------:R-:W1:Y:S01]  /*2f60*/  @!P4 LDC.64 R120, c[0x0][0x228] ;  /* 0x00008a00ff78cb82 */ /* 0x000e620000000a00 */
[----:B------:R-:W-:-:S03]  /*2f70*/  @!P5 IMAD.WIDE.U32 R12, R119, R12, R72 ;  /* 0x0000000c770cd225 */ /* 0x000fc600078e0048 */
[----:B------:R2:W5:Y:S02]  /*2f80*/  @!P3 LDG.E.64 R20, desc[UR22][R8.64] ;  /* 0x000000160814b981 */ /* 0x000564000c1e1b00 */
[----:B------:R-:W-:Y:S02]  /*2f90*/  @!P5 IADD3 R7, R13, R7, RZ ;  /* 0x000000070d07d210 */ /* 0x000fe40007ffe0ff */
[C---:B------:R-:W-:Y:S02]  /*2fa0*/  @!P5 SHF.L.U32 R5, R12.reuse, 0x2, RZ ;  /* 0x000000020c05d819 */ /* 0x040fe400000006ff */
[----:B------:R-:W-:Y:S02]  /*2fb0*/  @!P5 SHF.L.U64.HI R7, R12, 0x2, R7 ;  /* 0x000000020c07d819 */ /* 0x000fe40000010207 */
[----:B------:R-:W4:Y:S01]  /*2fc0*/  @!P5 LDC.64 R12, c[0x0][0x228] ;  /* 0x00008a00ff0cdb82 */ /* 0x000f220000000a00 */
[----:B0-----:R-:W-:-:S07]  /*2fd0*/  @!P4 IMAD R0, R118, R2, RZ ;  /* 0x000000027600c224 */ /* 0x001fce00078e02ff */
[----:B------:R-:W0:Y:S01]  /*2fe0*/  @!P4 LDC.64 R118, c[0x0][0x230] ;  /* 0x00008c00ff76cb82 */ /* 0x000e220000000a00 */
[----:B--2---:R-:W-:Y:S02]  /*2ff0*/  @!P4 MOV R8, R82 ;  /* 0x000000520008c202 */ /* 0x004fe40000000f00 */
[----:B------:R-:W-:Y:S02]  /*3000*/  @!P4 MOV R9, R81 ;  /* 0x000000510009c202 */ /* 0x000fe40000000f00 */
[----:B------:R-:W-:Y:S02]  /*3010*/  IADD3 R126, R4, 0x90, RZ ;  /* 0x00000090047e7810 */ /* 0x000fe40007ffe0ff */
[----:B------:R-:W-:Y:S02]  /*3020*/  CS2R R22, SRZ ;  /* 0x0000000000167805 */ /* 0x000fe4000001ff00 */
[----:B---3--:R-:W-:Y:S01]  /*3030*/  @!P5 IADD3 R14, P6, R5, R14, RZ ;  /* 0x0000000e050ed210 */ /* 0x008fe20007fde0ff */
[C---:B------:R-:W-:Y:S01]  /*3040*/  @!P4 IMAD R3, R135.reuse, R3, R0 ;  /* 0x000000038703c224 */ /* 0x040fe200078e0200 */
[----:B------:R-:W-:Y:S01]  /*3050*/  SHF.R.S32.HI R134, RZ, 0x1f, R126 ;  /* 0x0000001fff867819 */ /* 0x000fe2000001147e */
[----:B------:R-:W-:Y:S01]  /*3060*/  @!P4 IMAD.WIDE.U32 R8, R135, R2, R8 ;  /* 0x000000028708c225 */ /* 0x000fe200078e0008 */
[----:B------:R-:W-:Y:S01]  /*3070*/  ISETP.GE.U32.AND P2, PT, R126, UR18, PT ;  /* 0x000000127e007c0c */ /* 0x000fe2000bf46070 */
[----:B------:R-:W5:Y:S01]  /*3080*/  @!P0 LDG.E.64 R22, desc[UR22][R18.64] ;  /* 0x0000001612168981 */ /* 0x000f62000c1e1b00 */
[----:B------:R-:W-:-:S02]  /*3090*/  @!P5 IADD3.X R15, R7, R15, RZ, P6, !PT ;  /* 0x0000000f070fd210 */ /* 0x000fc400037fe4ff */
[----:B------:R-:W-:Y:S02]  /*30a0*/  ISETP.GE.AND.EX P2, PT, R134, UR19, PT, P2 ;  /* 0x0000001386007c0c */ /* 0x000fe4000bf46320 */
[----:B----4-:R-:W-:Y:S02]  /*30b0*/  @!P5 IADD3 R12, P6, R5, R12, RZ ;  /* 0x0000000c050cd210 */ /* 0x010fe40007fde0ff */
[----:B------:R-:W-:Y:S02]  /*30c0*/  @!P4 IADD3 R3, R9, R3, RZ ;  /* 0x000000030903c210 */ /* 0x000fe40007ffe0ff */
[----:B------:R-:W-:Y:S02]  /*30d0*/  @!P4 SHF.L.U32 R2, R8, 0x2, RZ ;  /* 0x000000020802c819 */ /* 0x000fe400000006ff */
[----:B------:R-:W-:Y:S02]  /*30e0*/  SHF.R.S32.HI R127, RZ, 0x1f, R160 ;  /* 0x0000001fff7f7819 */ /* 0x000fe400000114a0 */
[----:B------:R-:W-:Y:S01]  /*30f0*/  ISETP.GE.U32.AND P0, PT, R160, UR18, PT ;  /* 0x00000012a0007c0c */ /* 0x000fe2000bf06070 */
[----:B------:R-:W-:Y:S01]  /*3100*/  UIMAD.WIDE UR6, UR8, 0x8, UR6 ;  /* 0x00000008080678a5 */ /* 0x000fe2000f8e0206 */
[----:B------:R-:W-:-:S02]  /*3110*/  @!P5 IADD3.X R13, R7, R13, RZ, P6, !PT ;  /* 0x0000000d070dd210 */ /* 0x000fc400037fe4ff */
[----:B------:R-:W-:Y:S02]  /*3120*/  ISETP.GT.U32.OR P2, PT, R6, 0x17f, P2 ;  /* 0x0000017f0600780c */ /* 0x000fe40001744470 */
[----:B------:R-:W-:Y:S02]  /*3130*/  @!P4 SHF.L.U64.HI R5, R8, 0x2, R3 ;  /* 0x000000020805c819 */ /* 0x000fe40000010203 */
[----:B0-----:R-:W-:Y:S02]  /*3140*/  @!P4 IADD3 R118, P6, R2, R118, RZ ;  /* 0x000000760276c210 */ /* 0x001fe40007fde0ff */
[----:B------:R-:W-:Y:S02]  /*3150*/  ISETP.GE.AND.EX P0, PT, R127, UR19, PT, P0 ;  /* 0x000000137f007c0c */ /* 0x000fe4000bf06300 */
[----:B------:R-:W-:Y:S02]  /*3160*/  @!P4 IADD3.X R119, R5, R119, RZ, P6, !PT ;  /* 0x000000770577c210 */ /* 0x000fe400037fe4ff */
[----:B------:R-:W-:-:S02]  /*3170*/  CS2R R144, SRZ ;  /* 0x0000000000907805 */ /* 0x000fc4000001ff00 */
[----:B------:R-:W-:Y:S02]  /*3180*/  ISETP.GT.U32.OR P0, PT, R6, 0x17f, P0 ;  /* 0x0000017f0600780c */ /* 0x000fe40000704470 */
[----:B-1----:R-:W-:Y:S01]  /*3190*/  @!P4 IADD3 R120, P6, R2, R120, RZ ;  /* 0x000000780278c210 */ /* 0x002fe20007fde0ff */
[----:B------:R-:W0:Y:S01]  /*31a0*/  @!P2 LDC.64 R128, c[0x0][0x288] ;  /* 0x0000a200ff80ab82 */ /* 0x000e220000000a00 */
[----:B------:R-:W-:Y:S01]  /*31b0*/  MOV R2, UR6 ;  /* 0x0000000600027c02 */ /* 0x000fe20008000f00 */
[----:B------:R1:W5:Y:S01]  /*31c0*/  @!P3 LDG.E.64 R144, desc[UR22][R10.64] ;  /* 0x000000160a90b981 */ /* 0x000362000c1e1b00 */
[----:B------:R-:W-:Y:S02]  /*31d0*/  MOV R3, UR7 ;  /* 0x0000000700037c02 */ /* 0x000fe40008000f00 */
[----:B------:R-:W-:Y:S02]  /*31e0*/  IADD3 R0, R4, 0x1f0, RZ ;  /* 0x000001f004007810 */ /* 0x000fe40007ffe0ff */
[----:B------:R-:W-:Y:S01]  /*31f0*/  @!P2 MOV R72, R82 ;  /* 0x000000520048a202 */ /* 0x000fe20000000f00 */
[----:B------:R-:W2:Y:S01]  /*3200*/  @!P2 LDC.64 R8, c[0x0][0x230] ;  /* 0x00008c00ff08ab82 */ /* 0x000ea20000000a00 */
[----:B------:R-:W3:Y:S01]  /*3210*/  LDG.E.64 R2, desc[UR22][R2.64] ;  /* 0x0000001602027981 */ /* 0x000ee2000c1e1b00 */
[----:B------:R-:W-:-:S02]  /*3220*/  ISETP.GE.U32.AND P3, PT, R0, UR18, PT ;  /* 0x0000001200007c0c */ /* 0x000fc4000bf66070 */
[----:B------:R-:W-:-:S04]  /*3230*/  SHF.R.S32.HI R151, RZ, 0x1f, R0 ;  /* 0x0000001fff977819 */ /* 0x000fc80000011400 */
[----:B------:R-:W-:Y:S01]  /*3240*/  ISETP.GE.AND.EX P3, PT, R151, UR19, PT, P3 ;  /* 0x0000001397007c0c */ /* 0x000fe2000bf66330 */
[----:B------:R-:W4:Y:S03]  /*3250*/  @!P0 LDC.64 R124, c[0x0][0x288] ;  /* 0x0000a200ff7c8b82 */ /* 0x000f260000000a00 */
[----:B------:R-:W-:Y:S02]  /*3260*/  ISETP.GT.U32.OR P3, PT, R6, 0x17f, P3 ;  /* 0x0000017f0600780c */ /* 0x000fe40001f64470 */
[----:B------:R-:W-:Y:S01]  /*3270*/  @!P2 MOV R73, R81 ;  /* 0x000000510049a202 */ /* 0x000fe20000000f00 */
[----:B0-----:R-:W-:Y:S02]  /*3280*/  @!P2 IMAD R7, R134, R128, RZ ;  /* 0x000000808607a224 */ /* 0x001fe400078e02ff */
[----:B-1----:R-:W0:Y:S08]  /*3290*/  @!P2 LDC.64 R10, c[0x0][0x228] ;  /* 0x00008a00ff0aab82 */ /* 0x002e300000000a00 */
[----:B------:R-:W1:Y:S01]  /*32a0*/  @!P3 LDC.64 R18, c[0x0][0x288] ;  /* 0x0000a200ff12bb82 */ /* 0x000e620000000a00 */
[----:B------:R-:W-:-:S02]  /*32b0*/  @!P2 IMAD R7, R126, R129, R7 ;  /* 0x000000817e07a224 */ /* 0x000fc400078e0207 */
[----:B------:R-:W-:Y:S01]  /*32c0*/  @!P2 IMAD.WIDE.U32 R128, R126, R128, R72 ;  /* 0x000000807e80a225 */ /* 0x000fe200078e0048 */
[----:B------:R-:W-:-:S03]  /*32d0*/  @!P0 MOV R126, R82 ;  /* 0x00000052007e8202 */ /* 0x000fc60000000f00 */
[-C--:B----4-:R-:W-:Y:S01]  /*32e0*/  @!P0 IMAD R134, R127, R124.reuse, RZ ;  /* 0x0000007c7f868224 */ /* 0x090fe200078e02ff */
[----:B------:R-:W-:Y:S01]  /*32f0*/  @!P0 MOV R127, R81 ;  /* 0x00000051007f8202 */ /* 0x000fe20000000f00 */
[----:B------:R-:W4:Y:S02]  /*3300*/  @!P0 LDC.64 R72, c[0x0][0x230] ;  /* 0x00008c00ff488b82 */ /* 0x000f240000000a00 */
[C---:B------:R-:W-:Y:S02]  /*3310*/  @!P0 IMAD R134, R160.reuse, R125, R134 ;  /* 0x0000007da0868224 */ /* 0x040fe400078e0286 */
[----:B------:R-:W-:Y:S01]  /*3320*/  @!P0 IMAD.WIDE.U32 R124, R160, R124, R126 ;  /* 0x0000007ca07c8225 */ /* 0x000fe200078e007e */
[----:B------:R-:W-:Y:S02]  /*3330*/  @!P2 IADD3 R7, R129, R7, RZ ;  /* 0x000000078107a210 */ /* 0x000fe40007ffe0ff */
[----:B------:R-:W-:Y:S01]  /*3340*/  @!P4 IADD3.X R121, R5, R121, RZ, P6, !PT ;  /* 0x000000790579c210 */ /* 0x000fe200037fe4ff */
[----:B------:R-:W4:Y:S01]  /*3350*/  @!P0 LDC.64 R126, c[0x0][0x228] ;  /* 0x00008a00ff7e8b82 */ /* 0x000f220000000a00 */
[----:B------:R-:W-:-:S02]  /*3360*/  @!P0 IADD3 R5, R125, R134, RZ ;  /* 0x000000867d058210 */ /* 0x000fc40007ffe0ff */
[----:B------:R-:W-:Y:S02]  /*3370*/  @!P2 SHF.L.U64.HI R141, R128, 0x2, R7 ;  /* 0x00000002808da819 */ /* 0x000fe40000010207 */
[C---:B------:R-:W-:Y:S02]  /*3380*/  @!P0 SHF.L.U64.HI R5, R124.reuse, 0x2, R5 ;  /* 0x000000027c058819 */ /* 0x040fe40000010205 */
[----:B------:R-:W-:Y:S01]  /*3390*/  @!P0 SHF.L.U32 R7, R124, 0x2, RZ ;  /* 0x000000027c078819 */ /* 0x000fe200000006ff */
[----:B-1----:R-:W-:Y:S01]  /*33a0*/  @!P3 IMAD R124, R151, R18, RZ ;  /* 0x00000012977cb224 */ /* 0x002fe200078e02ff */
[----:B------:R-:W-:Y:S01]  /*33b0*/  @!P3 MOV R125, R81 ;  /* 0x00000051007db202 */ /* 0x000fe20000000f00 */
[----:B------:R-:W1:Y:S02]  /*33c0*/  @!P3 LDC.64 R134, c[0x0][0x228] ;  /* 0x00008a00ff86bb82 */ /* 0x000e640000000a00 */
[----:B------:R-:W-:Y:S01]  /*33d0*/  @!P3 IMAD R19, R0, R19, R124 ;  /* 0x000000130013b224 */ /* 0x000fe200078e027c */
[----:B------:R-:W-:-:S02]  /*33e0*/  @!P3 MOV R124, R82 ;  /* 0x00000052007cb202 */ /* 0x000fc40000000f00 */
[----:B------:R-:W-:-:S03]  /*33f0*/  @!P2 SHF.L.U32 R140, R128, 0x2, RZ ;  /* 0x00000002808ca819 */ /* 0x000fc600000006ff */
[----:B------:R-:W1:Y:S01]  /*3400*/  @!P3 LDC.64 R128, c[0x0][0x230] ;  /* 0x00008c00ff80bb82 */ /* 0x000e620000000a00 */
[----:B------:R-:W-:Y:S01]  /*3410*/  @!P3 IMAD.WIDE.U32 R124, R0, R18, R124 ;  /* 0x00000012007cb225 */ /* 0x000fe200078e007c */
[----:B--2---:R-:W-:-:S04]  /*3420*/  @!P2 IADD3 R8, P6, R140, R8, RZ ;  /* 0x000000088c08a210 */ /* 0x004fc80007fde0ff */
[----:B------:R-:W-:Y:S02]  /*3430*/  @!P3 IADD3 R19, R125, R19, RZ ;  /* 0x000000137d13b210 */ /* 0x000fe40007ffe0ff */
[----:B------:R-:W-:Y:S02]  /*3440*/  @!P2 IADD3.X R9, R141, R9, RZ, P6, !PT ;  /* 0x000000098d09a210 */ /* 0x000fe400037fe4ff */
[----:B0-----:R-:W-:Y:S02]  /*3450*/  @!P2 IADD3 R10, P6, R140, R10, RZ ;  /* 0x0000000a8c0aa210 */ /* 0x001fe40007fde0ff */
[C---:B------:R-:W-:Y:S02]  /*3460*/  @!P3 SHF.L.U32 R0, R124.reuse, 0x2, RZ ;  /* 0x000000027c00b819 */ /* 0x040fe400000006ff */
[----:B------:R-:W-:Y:S02]  /*3470*/  @!P3 SHF.L.U64.HI R19, R124, 0x2, R19 ;  /* 0x000000027c13b819 */ /* 0x000fe40000010213 */
[----:B------:R-:W-:-:S02]  /*3480*/  CS2R R124, SRZ ;  /* 0x00000000007c7805 */ /* 0x000fc4000001ff00 */
[----:B------:R-:W-:Y:S02]  /*3490*/  @!P2 IADD3.X R11, R141, R11, RZ, P6, !PT ;  /* 0x0000000b8d0ba210 */ /* 0x000fe400037fe4ff */
[----:B----4-:R-:W-:Y:S02]  /*34a0*/  @!P0 IADD3 R72, P6, R7, R72, RZ ;  /* 0x0000004807488210 */ /* 0x010fe40007fde0ff */
[----:B------:R0:W5:Y:S02]  /*34b0*/  @!P5 LDG.E.64 R124, desc[UR22][R14.64] ;  /* 0x000000160e7cd981 */ /* 0x000164000c1e1b00 */
[----:B------:R-:W-:Y:S02]  /*34c0*/  @!P0 IADD3.X R73, R5, R73, RZ, P6, !PT ;  /* 0x0000004905498210 */ /* 0x000fe400037fe4ff */
[----:B------:R-:W-:Y:S02]  /*34d0*/  @!P0 IADD3 R126, P6, R7, R126, RZ ;  /* 0x0000007e077e8210 */ /* 0x000fe40007fde0ff */
[----:B0-----:R-:W-:-:S02]  /*34e0*/  CS2R R14, SRZ ;  /* 0x00000000000e7805 */ /* 0x001fc4000001ff00 */
[----:B------:R-:W-:Y:S02]  /*34f0*/  @!P0 IADD3.X R127, R5, R127, RZ, P6, !PT ;  /* 0x0000007f057f8210 */ /* 0x000fe400037fe4ff */
[C---:B-1----:R-:W-:Y:S02]  /*3500*/  @!P3 IADD3 R128, P6, R0.reuse, R128, RZ ;  /* 0x000000800080b210 */ /* 0x042fe40007fde0ff */
[----:B------:R0:W5:Y:S02]  /*3510*/  @!P4 LDG.E.64 R14, desc[UR22][R120.64] ;  /* 0x00000016780ec981 */ /* 0x000164000c1e1b00 */
[----:B------:R-:W-:Y:S02]  /*3520*/  @!P3 IADD3.X R129, R19, R129, RZ, P6, !PT ;  /* 0x000000811381b210 */ /* 0x000fe400037fe4ff */
[----:B------:R-:W-:Y:S02]  /*3530*/  CS2R R140, SRZ ;  /* 0x00000000008c7805 */ /* 0x000fe4000001ff00 */
[----:B------:R-:W-:-:S02]  /*3540*/  @!P3 IADD3 R134, P6, R0, R134, RZ ;  /* 0x000000860086b210 */ /* 0x000fc40007fde0ff */
[----:B0-----:R-:W-:Y:S02]  /*3550*/  CS2R R120, SRZ ;  /* 0x0000000000787805 */ /* 0x001fe4000001ff00 */
[----:B------:R-:W-:Y:S01]  /*3560*/  @!P3 IADD3.X R135, R19, R135, RZ, P6, !PT ;  /* 0x000000871387b210 */ /* 0x000fe200037fe4ff */
[----:B------:R-:W2:Y:S04]  /*3570*/  @P1 LDG.E.64 R140, desc[UR22][R122.64] ;  /* 0x000000167a8c1981 */ /* 0x000ea8000c1e1b00 */
[----:B------:R0:W5:Y:S02]  /*3580*/  @!P2 LDG.E.64 R120, desc[UR22][R8.64] ;  /* 0x000000160878a981 */ /* 0x000164000c1e1b00 */
[----:B0-----:R-:W-:-:S06]  /*3590*/  CS2R R8, SRZ ;  /* 0x0000000000087805 */ /* 0x001fcc000001ff00 */
[----:B------:R-:W5:Y:S01]  /*35a0*/  @!P3 LDG.E.64 R8, desc[UR22][R134.64] ;  /* 0x000000168608b981 */ /* 0x000f62000c1e1b00 */
[----:B------:R-:W-:-:S06]  /*35b0*/  CS2R R18, SRZ ;  /* 0x0000000000127805 */ /* 0x000fcc000001ff00 */
[----:B------:R0:W5:Y:S01]  /*35c0*/  @P1 LDG.E.64 R18, desc[UR22][R16.64] ;  /* 0x0000001610121981 */ /* 0x000162000c1e1b00 */
[----:B------:R-:W-:-:S06]  /*35d0*/  CS2R R122, SRZ ;  /* 0x00000000007a7805 */ /* 0x000fcc000001ff00 */
[----:B------:R1:W5:Y:S01]  /*35e0*/  @!P4 LDG.E.64 R122, desc[UR22][R118.64] ;  /* 0x00000016767ac981 */ /* 0x000362000c1e1b00 */
[----:B0-----:R-:W-:-:S06]  /*35f0*/  CS2R R16, SRZ ;  /* 0x0000000000107805 */ /* 0x001fcc000001ff00 */
[----:B------:R0:W5:Y:S01]  /*3600*/  @!P5 LDG.E.64 R16, desc[UR22][R12.64] ;  /* 0x000000160c10d981 */ /* 0x000162000c1e1b00 */
[----:B-1----:R-:W-:-:S06]  /*3610*/  CS2R R118, SRZ ;  /* 0x0000000000767805 */ /* 0x002fcc000001ff00 */
[----:B------:R-:W5:Y:S01]  /*3620*/  @!P0 LDG.E.64 R118, desc[UR22][R72.64] ;  /* 0x0000001648768981 */ /* 0x000f62000c1e1b00 */
[----:B0-----:R-:W-:-:S06]  /*3630*/  CS2R R12, SRZ ;  /* 0x00000000000c7805 */ /* 0x001fcc000001ff00 */
[----:B------:R0:W5:Y:S02]  /*3640*/  @!P2 LDG.E.64 R12, desc[UR22][R10.64] ;  /* 0x000000160a0ca981 */ /* 0x000164000c1e1b00 */
[----:B0-----:R-:W-:-:S06]  /*3650*/  CS2R R10, SRZ ;  /* 0x00000000000a7805 */ /* 0x001fcc000001ff00 */
[----:B------:R-:W5:Y:S01]  /*3660*/  @!P0 LDG.E.64 R10, desc[UR22][R126.64] ;  /* 0x000000167e0a8981 */ /* 0x000f62000c1e1b00 */
[----:B------:R-:W-:Y:S01]  /*3670*/  CS2R R72, SRZ ;  /* 0x0000000000487805 */ /* 0x000fe2000001ff00 */
[----:B------:R-:W-:Y:S01]  /*3680*/  UMOV UR26, 0x3f800000 ;  /* 0x3f800000001a7882 */ /* 0x000fe20000000000 */
[----:B------:R-:W-:Y:S01]  /*3690*/  BSSY B0, `(.L_x_2600) ;  /* 0x0000025000007945 */ /* 0x000fe20003800000 */
[----:B------:R-:W-:Y:S01]  /*36a0*/  HFMA2.MMA R5, -RZ, RZ, 0, 0 ;  /* 0x00000000ff057435 */ /* 0x000fe200000001ff */
[----:B------:R-:W-:Y:S02]  /*36b0*/  ISETP.NE.AND P5, PT, RZ, UR25, PT ;  /* 0x00000019ff007c0c */ /* 0x000fe4000bfa5270 */
[----:B------:R2:W5:Y:S01]  /*36c0*/  @!P3 LDG.E.64 R72, desc[UR22][R128.64] ;  /* 0x000000168048b981 */ /* 0x000562000c1e1b00 */
        /* <DEDUP_REMOVED lines=11> */
[----:B------:R-:W-:Y:S02]  /*3780*/  ISETP.GT.U32.AND P0, PT, R6, 0x17f, PT ;  /* 0x0000017f0600780c */ /* 0x000fe40003f04070 */
[----:B------:R-:W-:-:S09]  /*3790*/  MOV R0, RZ ;  /* 0x000000ff00007202 */ /* 0x000fd20000000f00 */
[----:B------:R-:W-:Y:S01]  /*37a0*/  @UP0 UMOV UR26, UR5 ;  /* 0x00000005001a0c82 */ /* 0x000fe20008000000 */
[----:B--2---:R-:W-:Y:S01]  /*37b0*/  FADD.FTZ R128, R140, -UR6 ;  /* 0x800000068c807e21 */ /* 0x004fe20008010000 */
[----:B------:R-:W-:Y:S01]  /*37c0*/  FADD.FTZ R141, R141, -UR6 ;  /* 0x800000068d8d7e21 */ /* 0x000fe20008010000 */
[----:B------:R-:W-:Y:S06]  /*37d0*/  @P0 BRA `(.L_x_2601) ;  /* 0x0000000000400947 */ /* 0x000fec0003800000 */
[----:B------:R-:W-:Y:S02]  /*37e0*/  ISETP.NE.AND P0, PT, RZ, UR25, PT ;  /* 0x00000019ff007c0c */ /* 0x000fe4000bf05270 */
[----:B------:R-:W-:-:S04]  /*37f0*/  IADD3 R0, R150, UR16, RZ ;  /* 0x0000001096007c10 */ /* 0x000fc8000fffe0ff */
        /* <DEDUP_REMOVED lines=14> */
.L_x_2601:
[----:B------:R-:W-:Y:S05]  /*38e0*/  BSYNC B0 ;  /* 0x0000000000007941 */ /* 0x000fea0003800000 */
.L_x_2600:
[----:B-----5:R-:W-:Y:S01]  /*38f0*/  MOV R129, R18 ;  /* 0x0000001200817202 */ /* 0x020fe20000000f00 */
[----:B------:R-:W-:Y:S01]  /*3900*/  FMUL.FTZ R128, R128, UR26 ;  /* 0x0000001a80807c20 */ /* 0x000fe20008410000 */
        /* <DEDUP_REMOVED lines=21> */
.L_x_2602:
[----:B------:R-:W-:Y:S01]  /*3a60*/  FMUL.FTZ R126, R129, R5 ;  /* 0x00000005817e7220 */ /* 0x000fe20000410000 */
[----:B------:R-:W-:Y:S01]  /*3a70*/  FMUL.FTZ R134, R7, R0 ;  /* 0x0000000007867220 */ /* 0x000fe20000410000 */
[----:B------:R-:W-:Y:S01]  /*3a80*/  FADD.FTZ R130, R130, -UR6 ;  /* 0x8000000682827e21 */ /* 0x000fe20008010000 */
[----:B------:R-:W-:Y:S01]  /*3a90*/  FADD.FTZ R140, R131, -UR6 ;  /* 0x80000006838c7e21 */ /* 0x000fe20008010000 */
[----:B------:R-:W-:Y:S01]  /*3aa0*/  FFMA.FTZ R135, R128, R126, RZ ;  /* 0x0000007e80877223 */ /* 0x000fe200000100ff */
[----:B------:R-:W-:Y:S01]  /*3ab0*/  FADD.FTZ R126, RZ, R126 ;  /* 0x0000007eff7e7221 */ /* 0x000fe20000010000 */
[----:B------:R-:W-:Y:S01]  /*3ac0*/  FMUL.FTZ R131, R130, UR26 ;  /* 0x0000001a82837c20 */ /* 0x000fe20008410000 */
[----:B------:R-:W-:Y:S01]  /*3ad0*/  MOV R141, R30 ;  /* 0x0000001e008d7202 */ /* 0x000fe20000000f00 */
        /* <DEDUP_REMOVED lines=23> */
.L_x_2603:
[----:B------:R-:W-:Y:S01]  /*3c50*/  FFMA.FTZ R140, R128, R129, RZ ;  /* 0x00000081808c7223 */ /* 0x000fe200000100ff */
[----:B------:R-:W-:Y:S01]  /*3c60*/  FADD.FTZ R161, RZ, R129 ;  /* 0x00000081ffa17221 */ /* 0x000fe20000010000 */
[----:B------:R-:W-:Y:S01]  /*3c70*/  FMUL.FTZ R129, R141, R5 ;  /* 0x000000058d817220 */ /* 0x000fe20000410000 */
[----:B------:R-:W-:Y:S01]  /*3c80*/  FADD.FTZ R132, R132, -UR6 ;  /* 0x8000000684847e21 */ /* 0x000fe20008010000 */
        /* <DEDUP_REMOVED lines=9> */
[----:B------:R-:W-:Y:S01]  /*3d20*/  FADD.FTZ R129, R134, R129 ;  /* 0x0000008186817221 */ /* 0x000fe20000010000 */
[----:B------:R-:W-:Y:S01]  /*3d30*/  FFMA.FTZ R7, R126, R130, R141 ;  /* 0x000000827e077223 */ /* 0x000fe2000001008d */
[----:B------:R-:W-:Y:S01]  /*3d40*/  FMUL.FTZ R134, R132, UR26 ;  /* 0x0000001a84867c20 */ /* 0x000fe20008410000 */
[----:B------:R-:W-:Y:S01]  /*3d50*/  FADD.FTZ R130, R146, R130 ;  /* 0x0000008292827221 */ /* 0x000fe20000010000 */
        /* <DEDUP_REMOVED lines=22> */
.L_x_2604:
[----:B------:R-:W-:Y:S01]  /*3ec0*/  FMUL.FTZ R146, R132, R5 ;  /* 0x0000000584927220 */ /* 0x000fe20000410000 */
[----:B------:R-:W-:Y:S01]  /*3ed0*/  FADD.FTZ R161, R161, R132 ;  /* 0x00000084a1a17221 */ /* 0x000fe20000010000 */
[C---:B------:R-:W-:Y:S01]  /*3ee0*/  FFMA.FTZ R132, R134.reuse, R132, R140 ;  /* 0x0000008486847223 */ /* 0x040fe2000001008c */
[----:B------:R-:W-:Y:S01]  /*3ef0*/  FMUL.FTZ R140, R141, R0 ;  /* 0x000000008d8c7220 */ /* 0x000fe20000410000 */
[----:B------:R-:W-:Y:S01]  /*3f00*/  FFMA.FTZ R135, R134, R146, R135 ;  /* 0x0000009286877223 */ /* 0x000fe20000010087 */
[----:B------:R-:W-:Y:S01]  /*3f10*/  FADD.FTZ R129, R129, R146 ;  /* 0x0000009281817221 */ /* 0x000fe20000010000 */
[----:B------:R-:W-:Y:S01]  /*3f20*/  FADD.FTZ R136, R136, -UR6 ;  /* 0x8000000688887e21 */ /* 0x000fe20008010000 */
[----:B------:R-:W-:Y:S01]  /*3f30*/  FADD.FTZ R130, R130, R141 ;  /* 0x0000008d82827221 */ /* 0x000fe20000010000 */
        /* <DEDUP_REMOVED lines=27> */
.L_x_2605:
        /* <DEDUP_REMOVED lines=35> */
.L_x_2606:
[----:B------:R-:W-:Y:S01]  /*4320*/  FMUL.FTZ R138, R146, R5 ;  /* 0x00000005928a7220 */ /* 0x000fe20000410000 */
[----:B------:R-:W-:Y:S01]  /*4330*/  FADD.FTZ R130, R130, R141 ;  /* 0x0000008d82827221 */ /* 0x000fe20000010000 */
[----:B------:R-:W-:Y:S01]  /*4340*/  FFMA.FTZ R7, R139, R141, R7 ;  /* 0x0000008d8b077223 */ /* 0x000fe20000010007 */
[----:B------:R-:W-:Y:S01]  /*4350*/  FADD.FTZ R142, R142, -UR6 ;  /* 0x800000068e8e7e21 */ /* 0x000fe20008010000 */
[C---:B------:R-:W-:Y:S01]  /*4360*/  FFMA.FTZ R135, R140.reuse, R138, R135 ;  /* 0x0000008a8c877223 */ /* 0x040fe20000010087 */
[----:B------:R-:W-:Y:S01]  /*4370*/  FADD.FTZ R129, R129, R138 ;  /* 0x0000008a81817221 */ /* 0x000fe20000010000 */
[----:B------:R-:W-:Y:S01]  /*4380*/  FMUL.FTZ R138, R141, R0 ;  /* 0x000000008d8a7220 */ /* 0x000fe20000410000 */
[----:B------:R-:W-:Y:S01]  /*4390*/  FADD.FTZ R141, R143, -UR6 ;  /* 0x800000068f8d7e21 */ /* 0x000fe20008010000 */
        /* <DEDUP_REMOVED lines=27> */
.L_x_2607:
[----:B------:R-:W-:Y:S01]  /*4550*/  FMUL.FTZ R138, R146, R5 ;  /* 0x00000005928a7220 */ /* 0x000fe20000410000 */
[----:B------:R-:W-:Y:S01]  /*4560*/  FADD.FTZ R144, R144, -UR6 ;  /* 0x8000000690907e21 */ /* 0x000fe20008010000 */
[----:B------:R-:W-:Y:S01]  /*4570*/  FADD.FTZ R161, R161, R146 ;  /* 0x00000092a1a17221 */ /* 0x000fe20000010000 */
[C---:B------:R-:W-:Y:S01]  /*4580*/  FFMA.FTZ R132, R142.reuse, R146, R132 ;  /* 0x000000928e847223 */ /* 0x040fe20000010084 */
[----:B------:R-:W-:Y:S01]  /*4590*/  FFMA.FTZ R135, R142, R138, R135 ;  /* 0x0000008a8e877223 */ /* 0x000fe20000010087 */
[----:B------:R-:W-:Y:S01]  /*45a0*/  FADD.FTZ R129, R129, R138 ;  /* 0x0000008a81817221 */ /* 0x000fe20000010000 */
[----:B------:R-:W-:Y:S01]  /*45b0*/  FMUL.FTZ R138, R143, R0 ;  /* 0x000000008f8a7220 */ /* 0x000fe20000410000 */
[----:B------:R-:W-:Y:S01]  /*45c0*/  FADD.FTZ R130, R130, R143 ;  /* 0x0000008f82827221 */ /* 0x000fe20000010000 */
[C---:B------:R-:W-:Y:S01]  /*45d0*/  FFMA.FTZ R7, R141.reuse, R143, R7 ;  /* 0x0000008f8d077223 */ /* 0x040fe20000010007 */
[----:B------:R-:W-:Y:S01]  /*45e0*/  MOV R146, R20 ;  /* 0x0000001400927202 */ /* 0x000fe20000000f00 */
[----:B------:R-:W-:Y:S01]  /*45f0*/  FFMA.FTZ R135, R141, R138, R135 ;  /* 0x0000008a8d877223 */ /* 0x000fe20000010087 */
[----:B------:R-:W-:Y:S01]  /*4600*/  FADD.FTZ R129, R138, R129 ;  /* 0x000000818a817221 */ /* 0x000fe20000010000 */
[----:B------:R-:W-:Y:S01]  /*4610*/  FADD.FTZ R138, R145, -UR6 ;  /* 0x80000006918a7e21 */ /* 0x000fe20008010000 */
[----:B------:R-:W-:Y:S01]  /*4620*/  FMUL.FTZ R145, R144, UR26 ;  /* 0x0000001a90917c20 */ /* 0x000fe20008410000 */
[----:B------:R-:W-:-:S02]  /*4630*/  MOV R143, R21 ;  /* 0x00000015008f7202 */ /* 0x000fc40000000f00 */
        /* <DEDUP_REMOVED lines=20> */
.L_x_2608:
[----:B------:R-:W-:Y:S01]  /*4780*/  FMUL.FTZ R138, R146, R5 ;  /* 0x00000005928a7220 */ /* 0x000fe20000410000 */
[----:B------:R-:W-:Y:S01]  /*4790*/  FADD.FTZ R124, R124, -UR6 ;  /* 0x800000067c7c7e21 */ /* 0x000fe20008010000 */
[----:B------:R-:W-:Y:S01]  /*47a0*/  FADD.FTZ R125, R125, -UR6 ;  /* 0x800000067d7d7e21 */ /* 0x000fe20008010000 */
[----:B------:R-:W-:Y:S01]  /*47b0*/  FADD.FTZ R161, R161, R146 ;  /* 0x00000092a1a17221 */ /* 0x000fe20000010000 */
[----:B------:R-:W-:Y:S01]  /*47c0*/  FFMA.FTZ R135, R145, R138, R135 ;  /* 0x0000008a91877223 */ /* 0x000fe20000010087 */
[----:B------:R-:W-:Y:S01]  /*47d0*/  FADD.FTZ R129, R129, R138 ;  /* 0x0000008a81817221 */ /* 0x000fe20000010000 */
[----:B------:R-:W-:Y:S01]  /*47e0*/  FMUL.FTZ R138, R143, R0 ;  /* 0x000000008f8a7220 */ /* 0x000fe20000410000 */
[----:B------:R-:W-:Y:S01]  /*47f0*/  FMUL.FTZ R148, R124, UR26 ;  /* 0x0000001a7c947c20 */ /* 0x000fe20008410000 */
[----:B------:R-:W-:Y:S01]  /*4800*/  FFMA.FTZ R132, R145, R146, R132 ;  /* 0x0000009291847223 */ /* 0x000fe20000010084 */
[----:B------:R-:W-:Y:S01]  /*4810*/  FADD.FTZ R130, R130, R143 ;  /* 0x0000008f82827221 */ /* 0x000fe20000010000 */
        /* <DEDUP_REMOVED lines=25> */
.L_x_2609:
        /* <DEDUP_REMOVED lines=35> */
.L_x_2610:
        /* <DEDUP_REMOVED lines=10> */
[C---:B------:R-:W-:Y:S01]  /*4c80*/  FFMA.FTZ R125, R146.reuse, R129, R130 ;  /* 0x00000081927d7223 */ /* 0x040fe20000010082 */
        /* <DEDUP_REMOVED lines=24> */
.L_x_2611:
        /* <DEDUP_REMOVED lines=35> */
.L_x_2612:
        /* <DEDUP_REMOVED lines=35> */
.L_x_2613:
        /* <DEDUP_REMOVED lines=35> */
.L_x_2614:
        /* <DEDUP_REMOVED lines=35> */
.L_x_2615:
        /* <DEDUP_REMOVED lines=35> */
.L_x_2616:
        /* <DEDUP_REMOVED lines=35> */
.L_x_2617:
        /* <DEDUP_REMOVED lines=35> */
.L_x_2618:
        /* <DEDUP_REMOVED lines=35> */
.L_x_2619:
        /* <DEDUP_REMOVED lines=35> */
.L_x_2620:
        /* <DEDUP_REMOVED lines=35> */
.L_x_2621:
        /* <DEDUP_REMOVED lines=35> */
.L_x_2622:
        /* <DEDUP_REMOVED lines=35> */
.L_x_2623:
        /* <DEDUP_REMOVED lines=35> */
.L_x_2624:
        /* <DEDUP_REMOVED lines=35> */
.L_x_2625:
        /* <DEDUP_REMOVED lines=35> */
.L_x_2626:
        /* <DEDUP_REMOVED lines=8> */
[----:B------:R-:W-:Y:S01]  /*6f60*/  FFMA.FTZ R93, R99, R96, R93 ;  /* 0x00000060635d7223 */ /* 0x000fe2000001005d */
        /* <DEDUP_REMOVED lines=26> */
.L_x_2627:
[----:B------:R-:W-:Y:S01]  /*7110*/  FMUL.FTZ R88, R89, R5 ;  /* 0x0000000559587220 */ /* 0x000fe20000410000 */
[----:B------:R-:W-:Y:S01]  /*7120*/  FADD.FTZ R161, R161, R89 ;  /* 0x00000059a1a17221 */ /* 0x000fe20000010000 */
[C---:B------:R-:W-:Y:S01]  /*7130*/  FFMA.FTZ R93, R97.reuse, R89, R93 ;  /* 0x00000059615d7223 */ /* 0x040fe2000001005d */
[----:B------:R-:W-:Y:S01]  /*7140*/  FADD.FTZ R86, R86, -UR6 ;  /* 0x8000000656567e21 */ /* 0x000fe20008010000 */
[----:B------:R-:W-:Y:S01]  /*7150*/  FFMA.FTZ R7, R97, R88, R7 ;  /* 0x0000005861077223 */ /* 0x000fe20000010007 */
[----:B------:R-:W-:Y:S01]  /*7160*/  FADD.FTZ R87, R87, -UR6 ;  /* 0x8000000657577e21 */ /* 0x000fe20008010000 */
[----:B------:R-:W-:Y:S01]  /*7170*/  FADD.FTZ R88, R94, R88 ;  /* 0x000000585e587221 */ /* 0x000fe20000010000 */
[----:B------:R-:W-:Y:S01]  /*7180*/  FMUL.FTZ R89, R90, R0 ;  /* 0x000000005a597220 */ /* 0x000fe20000410000 */
[----:B------:R-:W-:Y:S01]  /*7190*/  FMUL.FTZ R95, R86, UR26 ;  /* 0x0000001a565f7c20 */ /* 0x000fe20008410000 */
[----:B------:R-:W-:Y:S01]  /*71a0*/  FMUL.FTZ R94, R87, UR26 ;  /* 0x0000001a575e7c20 */ /* 0x000fe20008410000 */
[----:B------:R-:W-:Y:S01]  /*71b0*/  FADD.FTZ R92, R92, R90 ;  /* 0x0000005a5c5c7221 */ /* 0x000fe20000010000 */
[C---:B------:R-:W-:Y:S01]  /*71c0*/  FFMA.FTZ R91, R96.reuse, R90, R91 ;  /* 0x0000005a605b7223 */ /* 0x040fe2000001005b */
[----:B------:R-:W-:Y:S01]  /*71d0*/  FFMA.FTZ R7, R96, R89, R7 ;  /* 0x0000005960077223 */ /* 0x000fe20000010007 */
[----:B------:R-:W-:Y:S01]  /*71e0*/  FADD.FTZ R88, R89, R88 ;  /* 0x0000005859587221 */ /* 0x000fe20000010000 */
        /* <DEDUP_REMOVED lines=21> */
.L_x_2628:
[----:B------:R-:W-:Y:S01]  /*7340*/  FMUL.FTZ R89, R86, R5 ;  /* 0x0000000556597220 */ /* 0x000fe20000410000 */
[----:B------:R-:W-:Y:S01]  /*7350*/  FADD.FTZ R161, R161, R86 ;  /* 0x00000056a1a17221 */ /* 0x000fe20000010000 */
[C---:B------:R-:W-:Y:S01]  /*7360*/  FFMA.FTZ R93, R95.reuse, R86, R93 ;  /* 0x000000565f5d7223 */ /* 0x040fe2000001005d */
[----:B------:R-:W-:Y:S01]  /*7370*/  FADD.FTZ R84, R84, -UR6 ;  /* 0x8000000654547e21 */ /* 0x000fe20008010000 */
[----:B------:R-:W-:Y:S01]  /*7380*/  FFMA.FTZ R86, R95, R89, R7 ;  /* 0x000000595f567223 */ /* 0x000fe20000010007 */
[----:B------:R-:W-:Y:S01]  /*7390*/  FADD.FTZ R88, R88, R89 ;  /* 0x0000005958587221 */ /* 0x000fe20000010000 */
[----:B------:R-:W-:Y:S01]  /*73a0*/  FMUL.FTZ R7, R87, R0 ;  /* 0x0000000057077220 */ /* 0x000fe20000410000 */
[----:B------:R-:W-:Y:S01]  /*73b0*/  FADD.FTZ R92, R92, R87 ;  /* 0x000000575c5c7221 */ /* 0x000fe20000010000 */
[----:B------:R-:W-:Y:S01]  /*73c0*/  FFMA.FTZ R91, R94, R87, R91 ;  /* 0x000000575e5b7223 */ /* 0x000fe2000001005b */
        /* <DEDUP_REMOVED lines=26> */
.L_x_2629:
        /* <DEDUP_REMOVED lines=35> */
.L_x_2630:
        /* <DEDUP_REMOVED lines=31> */
.L_x_2631:
        /* <DEDUP_REMOVED lines=31> */
.L_x_2632:
        /* <DEDUP_REMOVED lines=31> */
.L_x_2633:
        /* <DEDUP_REMOVED lines=96> */
.L_x_2635:
[----:B------:R-:W-:Y:S05]  /*8370*/  BSYNC B0 ;  /* 0x0000000000007941 */ /* 0x000fea0003800000 */
.L_x_2634:
        /* <DEDUP_REMOVED lines=78> */
.L_x_2637:
[----:B------:R-:W-:Y:S05]  /*8860*/  BSYNC B0 ;  /* 0x0000000000007941 */ /* 0x000fea0003800000 */
.L_x_2636:
        /* <DEDUP_REMOVED lines=19> */
.L_x_2639:
[----:B------:R-:W-:Y:S05]  /*89a0*/  BSYNC B0 ;  /* 0x0000000000007941 */ /* 0x000fea0003800000 */
.L_x_2638:
        /* <DEDUP_REMOVED lines=41> */
.L_x_2642:
[----:B------:R-:W-:Y:S02]  /*8c40*/  MOV R72, UR18 ;  /* 0x0000001200487c02 */ /* 0x000fe40008000f00 */
[----:B------:R-:W-:-:S05]  /*8c50*/  MOV R73, UR19 ;  /* 0x0000001300497c02 */ /* 0x000fca0008000f00 */
[----:B------:R-:W2:Y:S04]  /*8c60*/  LDG.E.STRONG.GPU R72, desc[UR22][R72.64] ;  /* 0x0000001648487981 */ /* 0x000ea8000c1ef900 */
[----:B--2---:R-:W-:Y:S01]  /*8c70*/  CCTL.IVALL ;  /* 0x00000000ff00798f */ /* 0x004fe20002000000 */
[----:B------:R-:W-:Y:S05]  /*8c80*/  YIELD ;  /* 0x0000000000007946 */ /* 0x000fea0003800000 */
[----:B------:R-:W-:-:S13]  /*8c90*/  ISETP.NE.AND P0, PT, R72, R74, PT ;  /* 0x0000004a4800720c */ /* 0x000fda0003f05270 */
[----:B------:R-:W-:Y:S05]  /*8ca0*/  @P0 BRA `(.L_x_2642) ;  /* 0xfffffffc00e40947 */ /* 0x000fea000383ffff */
.L_x_2641:
        /* <DEDUP_REMOVED lines=19> */
.L_x_2646:
        /* <DEDUP_REMOVED lines=165> */
.L_x_2645:
        /* <DEDUP_REMOVED lines=87> */
.L_x_2647:
[----:B------:R-:W-:-:S13]  /*9da0*/  ISETP.NE.OR P0, PT, RZ, UR16, P0 ;  /* 0x00000010ff007c0c */ /* 0x000fda0008705670 */
[----:B------:R-:W-:Y:S05]  /*9db0*/  @!P0 BRA `(.L_x_2643) ;  /* 0x0000000000b08947 */ /* 0x000fea0003800000 */
.L_x_2644:
        /* <DEDUP_REMOVED lines=44> */
.L_x_2643:
        /* <DEDUP_REMOVED lines=14> */
.L_x_2649:
[----:B------:R-:W-:Y:S05]  /*a160*/  BSYNC B0 ;  /* 0x0000000000007941 */ /* 0x000fea0003800000 */
.L_x_2648:
        /* <DEDUP_REMOVED lines=25> */
.L_x_2640:
        /* <DEDUP_REMOVED lines=12> */
[----:B-----5:R-:W-:-:S04]  /*a3c0*/  FFMA.FTZ R72, R128, R5, R2 ;  /* 0x0000000580487223 */ /* 0x020fc80000010002 */
        /* <DEDUP_REMOVED lines=17> */
.L_x_2650:
[----:B------:R-:W-:Y:S04]  /*a4e0*/  BSSY B0, `(.L_x_2651) ;  /* 0x0000016000007945 */ /* 0x000fe80003800000 */
[----:B------:R-:W-:Y:S05]  /*a4f0*/  @!P1 BRA `(.L_x_2652) ;  /* 0x0000000000509947 */ /* 0x000fea0003800000 */
[----:B------:R-:W-:Y:S01]  /*a500*/  MOV R72, UR5 ;  /* 0x0000000500487c02 */ /* 0x000fe20008000f00 */
[----:B------:R-:W-:Y:S01]  /*a510*/  ULDC.64 UR6, c[0x0][0x288] ;  /* 0x0000a20000067ab9 */ /* 0x000fe20000000a00 */
[----:B------:R-:W-:-:S03]  /*a520*/  SHF.R.S32.HI R73, RZ, 0x1f, R4 ;  /* 0x0000001fff497819 */ /* 0x000fc60000011404 */
        /* <DEDUP_REMOVED lines=17> */
.L_x_2652:
[----:B------:R-:W-:Y:S05]  /*a640*/  BSYNC B0 ;  /* 0x0000000000007941 */ /* 0x000fea0003800000 */
.L_x_2651:
[C---:B------:R-:W-:Y:S01]  /*a650*/  IADD3 R75, R4.reuse, 0x10, RZ ;  /* 0x00000010044b7810 */ /* 0x040fe20007ffe0ff */
[----:B------:R-:W-:Y:S01]  /*a660*/  ULDC.64 UR6, c[0x0][0x290] ;  /* 0x0000a40000067ab9 */ /* 0x000fe20000000a00 */
[----:B------:R-:W-:Y:S02]  /*a670*/  IADD3 R74, R4, 0x10, RZ ;  /* 0x00000010044a7810 */ /* 0x000fe40007ffe0ff */
[----:B------:R-:W-:Y:S02]  /*a680*/  SHF.R.S32.HI R75, RZ, 0x1f, R75 ;  /* 0x0000001fff4b7819 */ /* 0x000fe4000001144b */
[----:B------:R-:W-:-:S04]  /*a690*/  ISETP.GE.U32.AND P0, PT, R74, UR6, PT ;  /* 0x000000064a007c0c */ /* 0x000fc8000bf06070 */
[----:B------:R-:W-:-:S04]  /*a6a0*/  ISETP.GE.AND.EX P0, PT, R75, UR7, PT, P0 ;  /* 0x000000074b007c0c */ /* 0x000fc8000bf06300 */
[----:B------:R-:W-:Y:S01]  /*a6b0*/  ISETP.GT.U32.OR P0, PT, R6, 0x17f, P0 ;  /* 0x0000017f0600780c */ /* 0x000fe20000704470 */
[----:B------:R-:W-:-:S12]  /*a6c0*/  @!P5 BRA `(.L_x_2653) ;  /* 0x000000000048d947 */ /* 0x000fd80003800000 */
[----:B0----5:R-:W-:-:S04]  /*a6d0*/  FFMA.FTZ R18, R131, R5, R2 ;  /* 0x0000000583127223 */ /* 0x021fc80000010002 */
        /* <DEDUP_REMOVED lines=17> */
.L_x_2653:
        /* <DEDUP_REMOVED lines=21> */
.L_x_2655:
[----:B------:R-:W-:Y:S05]  /*a940*/  BSYNC B0 ;  /* 0x0000000000007941 */ /* 0x000fea0003800000 */
.L_x_2654:
[C---:B------:R-:W-:Y:S02]  /*a950*/  IADD3 R74, R4.reuse, 0x20, RZ ;  /* 0x00000020044a7810 */ /* 0x040fe40007ffe0ff */
[----:B0-----:R-:W-:Y:S02]  /*a960*/  IADD3 R73, R4, 0x20, RZ ;  /* 0x0000002004497810 */ /* 0x001fe40007ffe0ff */
[----:B------:R-:W-:Y:S02]  /*a970*/  SHF.R.S32.HI R74, RZ, 0x1f, R74 ;  /* 0x0000001fff4a7819 */ /* 0x000fe4000001144a */
[----:B------:R-:W-:-:S04]  /*a980*/  ISETP.GE.U32.AND P0, PT, R73, UR6, PT ;  /* 0x0000000649007c0c */ /* 0x000fc8000bf06070 */
[----:B------:R-:W-:-:S04]  /*a990*/  ISETP.GE.AND.EX P0, PT, R74, UR7, PT, P0 ;  /* 0x000000074a007c0c */ /* 0x000fc8000bf06300 */
[----:B------:R-:W-:Y:S01]  /*a9a0*/  ISETP.GT.U32.OR P0, PT, R6, 0x17f, P0 ;  /* 0x0000017f0600780c */ /* 0x000fe20000704470 */
[----:B------:R-:W-:-:S12]  /*a9b0*/  @!P5 BRA `(.L_x_2656) ;  /* 0x000000000048d947 */ /* 0x000fd80003800000 */
[----:B-1---5:R-:W-:-:S04]  /*a9c0*/  FFMA.FTZ R18, R134, R5, R2 ;  /* 0x0000000586127223 */ /* 0x022fc80000010002 */
        /* <DEDUP_REMOVED lines=17> */
.L_x_2656:
        /* <DEDUP_REMOVED lines=21> */
.L_x_2658:
[----:B------:R-:W-:Y:S05]  /*ac30*/  BSYNC B0 ;  /* 0x0000000000007941 */ /* 0x000fea0003800000 */
.L_x_2657:
        /* <DEDUP_REMOVED lines=28> */
[----:B-1---5:R-:W-:Y:S01]  /*ae00*/  FFMA.FTZ R18, R137, R5, R2 ;  /* 0x0000000589127223 */ /* 0x022fe20000010002 */
        /* <DEDUP_REMOVED lines=17> */
.L_x_2659:
[----:B------:R-:W-:Y:S04]  /*af20*/  BSSY B0, `(.L_x_2660) ;  /* 0x0000015000007945 */ /* 0x000fe80003800000 */
[----:B------:R-:W-:Y:S05]  /*af30*/  @P6 BRA `(.L_x_2661) ;  /* 0x00000000004c6947 */ /* 0x000fea0003800000 */
[----:B-1----:R-:W-:Y:S01]  /*af40*/  MOV R18, UR5 ;  /* 0x0000000500127c02 */ /* 0x002fe20008000f00 */
[----:B------:R-:W-:Y:S01]  /*af50*/  ULDC.64 UR14, c[0x0][0x288] ;  /* 0x0000a200000e7ab9 */ /* 0x000fe20000000a00 */
[----:B------:R-:W-:Y:S02]  /*af60*/  MOV R19, R81 ;  /* 0x0000005100137202 */ /* 0x000fe40000000f00 */
[----:B------:R-:W-:Y:S01]  /*af70*/  MOV R31, UR5 ;  /* 0x00000005001f7c02 */ /* 0x000fe20008000f00 */
[----:B------:R-:W-:-:S04]  /*af80*/  FFMA.FTZ R18, R137, R18, UR13 ;  /* 0x0000000d89127e23 */ /* 0x000fc80008010012 */
[----:B------:R-:W-:Y:S01]  /*af90*/  FFMA.FTZ R29, R5, R26, -R18 ;  /* 0x0000001a051d7223 */ /* 0x000fe20000010812 */
[----:B------:R-:W-:Y:S01]  /*afa0*/  MOV R18, R82 ;  /* 0x0000005200127202 */ /* 0x000fe20000000f00 */
[----:B------:R-:W-:Y:S02]  /*afb0*/  IMAD R26, R93, UR14, RZ ;  /* 0x0000000e5d1a7c24 */ /* 0x000fe4000f8e02ff */
[----:B------:R-:W-:Y:S02]  /*afc0*/  FFMA.FTZ R31, R136, R31, UR13 ;  /* 0x0000000d881f7e23 */ /* 0x000fe4000801001f */
[----:B------:R-:W-:-:S04]  /*afd0*/  IMAD.WIDE.U32 R18, R92, UR14, R18 ;  /* 0x0000000e5c127c25 */ /* 0x000fc8000f8e0012 */
[----:B------:R-:W-:Y:S01]  /*afe0*/  FFMA.FTZ R31, R0, R27, -R31 ;  /* 0x0000001b001f7223 */ /* 0x000fe2000001081f */
        /* <DEDUP_REMOVED lines=8> */
.L_x_2661:
[----:B------:R-:W-:Y:S05]  /*b070*/  BSYNC B0 ;  /* 0x0000000000007941 */ /* 0x000fea0003800000 */
.L_x_2660:
[----:B------:R-:W-:Y:S05]  /*b080*/  @!P5 BRA `(.L_x_2662) ;  /* 0x000000000048d947 */ /* 0x000fea0003800000 */
[----:B01---5:R-:W-:Y:S01]  /*b090*/  FFMA.FTZ R19, R140, R5, R2 ;  /* 0x000000058c137223 */ /* 0x023fe20000010002 */
        /* <DEDUP_REMOVED lines=17> */
.L_x_2662:
[----:B------:R-:W-:Y:S04]  /*b1b0*/  BSSY B0, `(.L_x_2663) ;  /* 0x0000015000007945 */ /* 0x000fe80003800000 */
[----:B------:R-:W-:Y:S05]  /*b1c0*/  @P0 BRA `(.L_x_2664) ;  /* 0x00000000004c0947 */ /* 0x000fea0003800000 */
[----:B01----:R-:W-:Y:S01]  /*b1d0*/  MOV R19, UR5 ;  /* 0x0000000500137c02 */ /* 0x003fe20008000f00 */
        /* <DEDUP_REMOVED lines=18> */
.L_x_2664:
[----:B------:R-:W-:Y:S05]  /*b300*/  BSYNC B0 ;  /* 0x0000000000007941 */ /* 0x000fea0003800000 */
.L_x_2663:
[----:B------:R-:W-:Y:S05]  /*b310*/  @!P5 BRA `(.L_x_2665) ;  /* 0x000000000048d947 */ /* 0x000fea0003800000 */
[----:B012--5:R-:W-:Y:S01]  /*b320*/  FFMA.FTZ R18, R142, R5, R2 ;  /* 0x000000058e127223 */ /* 0x027fe20000010002 */
        /* <DEDUP_REMOVED lines=17> */
.L_x_2665:
[----:B------:R-:W-:Y:S04]  /*b440*/  BSSY B0, `(.L_x_2666) ;  /* 0x0000015000007945 */ /* 0x000fe80003800000 */
[----:B------:R-:W-:Y:S05]  /*b450*/  @P2 BRA `(.L_x_2667) ;  /* 0x00000000004c2947 */ /* 0x000fea0003800000 */
[----:B012---:R-:W-:Y:S01]  /*b460*/  MOV R19, UR5 ;  /* 0x0000000500137c02 */ /* 0x007fe20008000f00 */
        /* <DEDUP_REMOVED lines=18> */
.L_x_2667:
[----:B------:R-:W-:Y:S05]  /*b590*/  BSYNC B0 ;  /* 0x0000000000007941 */ /* 0x000fea0003800000 */
.L_x_2666:
[----:B------:R-:W-:Y:S05]  /*b5a0*/  @!P5 BRA `(.L_x_2668) ;  /* 0x000000000048d947 */ /* 0x000fea0003800000 */
[----:B012--5:R-:W-:Y:S01]  /*b5b0*/  FFMA.FTZ R18, R145, R5, R2 ;  /* 0x0000000591127223 */ /* 0x027fe20000010002 */
        /* <DEDUP_REMOVED lines=17> */
.L_x_2668:
[----:B------:R-:W-:Y:S04]  /*b6d0*/  BSSY B0, `(.L_x_2669) ;  /* 0x0000015000007945 */ /* 0x000fe80003800000 */
[----:B------:R-:W-:Y:S05]  /*b6e0*/  @P4 BRA `(.L_x_2670) ;  /* 0x00000000004c4947 */ /* 0x000fea0003800000 */
[----:B------:R-:W-:Y:S01]  /*b6f0*/  ULDC.64 UR14, c[0x0][0x288] ;  /* 0x0000a200000e7ab9 */ /* 0x000fe20000000a00 */
[----:B---3--:R-:W-:Y:S01]  /*b700*/  MOV R22, UR5 ;  /* 0x0000000500167c02 */ /* 0x008fe20008000f00 */
[----:B------:R-:W-:Y:S01]  /*b710*/  IMAD R23, R76, UR14, RZ ;  /* 0x0000000e4c177c24 */ /* 0x000fe2000f8e02ff */
[----:B012---:R-:W-:Y:S02]  /*b720*/  MOV R18, R82 ;  /* 0x0000005200127202 */ /* 0x007fe40000000f00 */
        /* <DEDUP_REMOVED lines=15> */
.L_x_2670:
[----:B------:R-:W-:Y:S05]  /*b820*/  BSYNC B0 ;  /* 0x0000000000007941 */ /* 0x000fea0003800000 */
.L_x_2669:
        /* <DEDUP_REMOVED lines=27> */
[----:B0----5:R-:W-:Y:S01]  /*b9e0*/  FFMA.FTZ R18, R148, R5, R2 ;  /* 0x0000000594127223 */ /* 0x021fe20000010002 */
        /* <DEDUP_REMOVED lines=17> */
.L_x_2671:
        /* <DEDUP_REMOVED lines=21> */
.L_x_2673:
[----:B------:R-:W-:Y:S05]  /*bc50*/  BSYNC B0 ;  /* 0x0000000000007941 */ /* 0x000fea0003800000 */
.L_x_2672:
[----:B------:R-:W-:Y:S05]  /*bc60*/  @!P5 BRA `(.L_x_2674) ;  /* 0x000000000048d947 */ /* 0x000fea0003800000 */
[----:B-1---5:R-:W-:Y:S01]  /*bc70*/  FFMA.FTZ R16, R149, R5, R2 ;  /* 0x0000000595107223 */ /* 0x022fe20000010002 */
        /* <DEDUP_REMOVED lines=17> */
.L_x_2674:
[----:B------:R-:W-:Y:S04]  /*bd90*/  BSSY B0, `(.L_x_2675) ;  /* 0x0000015000007945 */ /* 0x000fe80003800000 */
[----:B------:R-:W-:Y:S05]  /*bda0*/  @P0 BRA `(.L_x_2676) ;  /* 0x00000000004c0947 */ /* 0x000fea0003800000 */
[----:B------:R-:W-:Y:S01]  /*bdb0*/  ULDC.64 UR14, c[0x0][0x288] ;  /* 0x0000a200000e7ab9 */ /* 0x000fe20000000a00 */
[----:B0-----:R-:W-:Y:S01]  /*bdc0*/  MOV R18, UR5 ;  /* 0x0000000500127c02 */ /* 0x001fe20008000f00 */
[----:B------:R-:W-:Y:S01]  /*bdd0*/  IMAD R19, R74, UR14, RZ ;  /* 0x0000000e4a137c24 */ /* 0x000fe2000f8e02ff */
[----:B-1----:R-:W-:Y:S02]  /*bde0*/  MOV R16, R82 ;  /* 0x0000005200107202 */ /* 0x002fe40000000f00 */
        /* <DEDUP_REMOVED lines=15> */
.L_x_2676:
[----:B------:R-:W-:Y:S05]  /*bee0*/  BSYNC B0 ;  /* 0x0000000000007941 */ /* 0x000fea0003800000 */
.L_x_2675:
[----:B------:R-:W-:Y:S05]  /*bef0*/  @!P5 BRA `(.L_x_2677) ;  /* 0x000000000048d947 */ /* 0x000fea0003800000 */
[----:B--2--5:R-:W-:Y:S01]  /*bf00*/  FFMA.FTZ R14, R143, R5, R2 ;  /* 0x000000058f0e7223 */ /* 0x024fe20000010002 */
        /* <DEDUP_REMOVED lines=17> */
.L_x_2677:
[----:B------:R-:W-:Y:S04]  /*c020*/  BSSY B0, `(.L_x_2678) ;  /* 0x0000015000007945 */ /* 0x000fe80003800000 */
[----:B------:R-:W-:Y:S05]  /*c030*/  @P6 BRA `(.L_x_2679) ;  /* 0x00000000004c6947 */ /* 0x000fea0003800000 */
[----:B------:R-:W-:Y:S01]  /*c040*/  ULDC.64 UR14, c[0x0][0x288] ;  /* 0x0000a200000e7ab9 */ /* 0x000fe20000000a00 */
[----:B-1----:R-:W-:Y:S01]  /*c050*/  MOV R16, UR5 ;  /* 0x0000000500107c02 */ /* 0x002fe20008000f00 */
[----:B------:R-:W-:Y:S01]  /*c060*/  IMAD R17, R72, UR14, RZ ;  /* 0x0000000e48117c24 */ /* 0x000fe2000f8e02ff */
[----:B--2---:R-:W-:Y:S02]  /*c070*/  MOV R14, R82 ;  /* 0x00000052000e7202 */ /* 0x004fe40000000f00 */
[----:B------:R-:W-:Y:S01]  /*c080*/  MOV R15, R81 ;  /* 0x00000051000f7202 */ /* 0x000fe20000000f00 */
[----:B------:R-:W-:Y:S01]  /*c090*/  FFMA.FTZ R16, R143, R16, UR13 ;  /* 0x0000000d8f107e23 */ /* 0x000fe20008010010 */
[----:B------:R-:W-:Y:S01]  /*c0a0*/  MOV R21, UR5 ;  /* 0x0000000500157c02 */ /* 0x000fe20008000f00 */
[C---:B0-----:R-:W-:Y:S02]  /*c0b0*/  IMAD R19, R31.reuse, UR15, R17 ;  /* 0x0000000f1f137c24 */ /* 0x041fe4000f8e0211 */
        /* <DEDUP_REMOVED lines=11> */
.L_x_2679:
[----:B------:R-:W-:Y:S05]  /*c170*/  BSYNC B0 ;  /* 0x0000000000007941 */ /* 0x000fea0003800000 */
.L_x_2678:
[----:B------:R-:W-:Y:S05]  /*c180*/  @!P5 BRA `(.L_x_2680) ;  /* 0x000000000048d947 */ /* 0x000fea0003800000 */
[----:B---3-5:R-:W-:Y:S01]  /*c190*/  FFMA.FTZ R12, R135, R5, R2 ;  /* 0x00000005870c7223 */ /* 0x028fe20000010002 */
        /* <DEDUP_REMOVED lines=17> */
.L_x_2680:
[----:B------:R-:W-:Y:S04]  /*c2b0*/  BSSY B0, `(.L_x_2681) ;  /* 0x0000015000007945 */ /* 0x000fe80003800000 */
[----:B------:R-:W-:Y:S05]  /*c2c0*/  @P4 BRA `(.L_x_2682) ;  /* 0x00000000004c4947 */ /* 0x000fea0003800000 */
[----:B------:R-:W-:Y:S01]  /*c2d0*/  ULDC.64 UR14, c[0x0][0x288] ;  /* 0x0000a200000e7ab9 */ /* 0x000fe20000000a00 */
[----:B--2---:R-:W-:Y:S01]  /*c2e0*/  MOV R14, UR5 ;  /* 0x00000005000e7c02 */ /* 0x004fe20008000f00 */
[----:B------:R-:W-:Y:S01]  /*c2f0*/  IMAD R15, R29, UR14, RZ ;  /* 0x0000000e1d0f7c24 */ /* 0x000fe2000f8e02ff */
[----:B---3--:R-:W-:Y:S02]  /*c300*/  MOV R12, R82 ;  /* 0x00000052000c7202 */ /* 0x008fe40000000f00 */
[----:B------:R-:W-:Y:S01]  /*c310*/  MOV R13, R81 ;  /* 0x00000051000d7202 */ /* 0x000fe20000000f00 */
[----:B------:R-:W-:Y:S01]  /*c320*/  FFMA.FTZ R14, R135, R14, UR13 ;  /* 0x0000000d870e7e23 */ /* 0x000fe2000801000e */
[----:B0-----:R-:W-:Y:S01]  /*c330*/  MOV R19, UR5 ;  /* 0x0000000500137c02 */ /* 0x001fe20008000f00 */
[C---:B-1----:R-:W-:Y:S02]  /*c340*/  IMAD R17, R160.reuse, UR15, R15 ;  /* 0x0000000fa0117c24 */ /* 0x042fe4000f8e020f */
        /* <DEDUP_REMOVED lines=11> */
.L_x_2682:
[----:B------:R-:W-:Y:S05]  /*c400*/  BSYNC B0 ;  /* 0x0000000000007941 */ /* 0x000fea0003800000 */
.L_x_2681:
[----:B------:R-:W-:Y:S05]  /*c410*/  @!P5 BRA `(.L_x_2683) ;  /* 0x000000000048d947 */ /* 0x000fea0003800000 */
[----:B----45:R-:W-:Y:S01]  /*c420*/  FFMA.FTZ R10, R125, R5, R2 ;  /* 0x000000057d0a7223 */ /* 0x030fe20000010002 */
        /* <DEDUP_REMOVED lines=17> */
.L_x_2683:
[----:B------:R-:W-:Y:S04]  /*c540*/  BSSY B0, `(.L_x_2684) ;  /* 0x0000015000007945 */ /* 0x000fe80003800000 */
[----:B------:R-:W-:Y:S05]  /*c550*/  @P2 BRA `(.L_x_2685) ;  /* 0x00000000004c2947 */ /* 0x000fea0003800000 */
[----:B------:R-:W-:Y:S01]  /*c560*/  ULDC.64 UR14, c[0x0][0x288] ;  /* 0x0000a200000e7ab9 */ /* 0x000fe20000000a00 */
[----:B----4-:R-:W-:Y:S01]  /*c570*/  MOV R10, R82 ;  /* 0x00000052000a7202 */ /* 0x010fe20000000f00 */
[----:B---3--:R-:W-:Y:S01]  /*c580*/  IMAD R13, R24, UR14, RZ ;  /* 0x0000000e180d7c24 */ /* 0x008fe2000f8e02ff */
[----:B------:R-:W-:Y:S02]  /*c590*/  MOV R11, R81 ;  /* 0x00000051000b7202 */ /* 0x000fe40000000f00 */
[----:B------:R-:W-:Y:S01]  /*c5a0*/  MOV R12, UR5 ;  /* 0x00000005000c7c02 */ /* 0x000fe20008000f00 */
[C---:B--2---:R-:W-:Y:S01]  /*c5b0*/  IMAD R15, R28.reuse, UR15, R13 ;  /* 0x0000000f1c0f7c24 */ /* 0x044fe2000f8e020d */
[----:B-1----:R-:W-:Y:S01]  /*c5c0*/  MOV R17, UR5 ;  /* 0x0000000500117c02 */ /* 0x002fe20008000f00 */
[----:B------:R-:W-:Y:S01]  /*c5d0*/  IMAD.WIDE.U32 R10, R28, UR14, R10 ;  /* 0x0000000e1c0a7c25 */ /* 0x000fe2000f8e000a */
[----:B------:R-:W-:-:S03]  /*c5e0*/  ULDC.64 UR14, c[0x0][0x210] ;  /* 0x00008400000e7ab9 */ /* 0x000fc60000000a00 */
[----:B------:R-:W-:Y:S01]  /*c5f0*/  FFMA.FTZ R12, R125, R12, UR13 ;  /* 0x0000000d7d0c7e23 */ /* 0x000fe2000801000c */
[----:B------:R-:W-:Y:S01]  /*c600*/  FFMA.FTZ R13, R124, R17, UR13 ;  /* 0x0000000d7c0d7e23 */ /* 0x000fe20008010011 */
[----:B------:R-:W-:Y:S02]  /*c610*/  IADD3 R11, R11, R15, RZ ;  /* 0x0000000f0b0b7210 */ /* 0x000fe40007ffe0ff */
[----:B------:R-:W-:Y:S01]  /*c620*/  FFMA.FTZ R14, R5, R66, -R12 ;  /* 0x00000042050e7223 */ /* 0x000fe2000001080c */
[----:B------:R-:W-:Y:S01]  /*c630*/  LEA R12, P0, R10, UR14, 0x2 ;  /* 0x0000000e0a0c7c11 */ /* 0x000fe2000f8010ff */
[----:B------:R-:W-:Y:S02]  /*c640*/  FFMA.FTZ R15, R0, R67, -R13 ;  /* 0x00000043000f7223 */ /* 0x000fe4000001080d */
[----:B------:R-:W-:Y:S01]  /*c650*/  FMUL.FTZ R14, R14, UR26 ;  /* 0x0000001a0e0e7c20 */ /* 0x000fe20008410000 */
[----:B------:R-:W-:Y:S01]  /*c660*/  LEA.HI.X R13, R10, UR15, R11, 0x2, P0 ;  /* 0x0000000f0a0d7c11 */ /* 0x000fe200080f140b */
[----:B------:R-:W-:-:S05]  /*c670*/  FMUL.FTZ R15, R15, UR26 ;  /* 0x0000001a0f0f7c20 */ /* 0x000fca0008410000 */
[----:B------:R1:W-:Y:S03]  /*c680*/  STG.E.64 desc[UR22][R12.64], R14 ;  /* 0x0000000e0c007986 */ /* 0x0003e6000c101b16 */
.L_x_2685:
[----:B------:R-:W-:Y:S05]  /*c690*/  BSYNC B0 ;  /* 0x0000000000007941 */ /* 0x000fea0003800000 */
.L_x_2684:
        /* <DEDUP_REMOVED lines=26> */
[----:B----45:R-:W-:Y:S01]  /*c840*/  FFMA.FTZ R10, R123, R5, R2 ;  /* 0x000000057b0a7223 */ /* 0x030fe20000010002 */
        /* <DEDUP_REMOVED lines=17> */
.L_x_2686:
[----:B------:R-:W-:Y:S04]  /*c960*/  BSSY B0, `(.L_x_2687) ;  /* 0x0000015000007945 */ /* 0x000fe80003800000 */
[----:B------:R-:W-:Y:S05]  /*c970*/  @P6 BRA `(.L_x_2688) ;  /* 0x00000000004c6947 */ /* 0x000fea0003800000 */
[----:B------:R-:W-:Y:S01]  /*c980*/  ULDC.64 UR14, c[0x0][0x288] ;  /* 0x0000a200000e7ab9 */ /* 0x000fe20000000a00 */
[----:B----4-:R-:W-:Y:S01]  /*c990*/  MOV R10, R82 ;  /* 0x00000052000a7202 */ /* 0x010fe20000000f00 */
[----:B------:R-:W-:Y:S01]  /*c9a0*/  IMAD R14, R29, UR14, RZ ;  /* 0x0000000e1d0e7c24 */ /* 0x000fe2000f8e02ff */
        /* <DEDUP_REMOVED lines=9> */
[----:B------:R-:W-:Y:S01]  /*ca40*/  LEA R12, P6, R10, UR14, 0x2 ;  /* 0x0000000e0a0c7c11 */ /* 0x000fe2000f8c10ff */
[----:B------:R-:W-:Y:S01]  /*ca50*/  FFMA.FTZ R15, R0, R65, -R13 ;  /* 0x00000041000f7223 */ /* 0x000fe2000001080d */
[----:B------:R-:W-:Y:S01]  /*ca60*/  IADD3 R23, R11, R23, RZ ;  /* 0x000000170b177210 */ /* 0x000fe20007ffe0ff */
[----:B------:R-:W-:Y:S02]  /*ca70*/  FMUL.FTZ R14, R14, UR26 ;  /* 0x0000001a0e0e7c20 */ /* 0x000fe40008410000 */
[----:B------:R-:W-:Y:S01]  /*ca80*/  FMUL.FTZ R15, R15, UR26 ;  /* 0x0000001a0f0f7c20 */ /* 0x000fe20008410000 */
[----:B------:R-:W-:-:S05]  /*ca90*/  LEA.HI.X R13, R10, UR15, R23, 0x2, P6 ;  /* 0x0000000f0a0d7c11 */ /* 0x000fca000b0f1417 */
[----:B------:R0:W-:Y:S02]  /*caa0*/  STG.E.64 desc[UR22][R12.64], R14 ;  /* 0x0000000e0c007986 */ /* 0x0001e4000c101b16 */
.L_x_2688:
[----:B------:R-:W-:Y:S05]  /*cab0*/  BSYNC B0 ;  /* 0x0000000000007941 */ /* 0x000fea0003800000 */
.L_x_2687:
[----:B------:R-:W-:Y:S05]  /*cac0*/  @!P5 BRA `(.L_x_2689) ;  /* 0x000000000048d947 */ /* 0x000fea0003800000 */
[----:B----45:R-:W-:Y:S01]  /*cad0*/  FFMA.FTZ R10, R121, R5, R2 ;  /* 0x00000005790a7223 */ /* 0x030fe20000010002 */
        /* <DEDUP_REMOVED lines=17> */
.L_x_2689:
[----:B------:R-:W-:Y:S04]  /*cbf0*/  BSSY B0, `(.L_x_2690) ;  /* 0x0000015000007945 */ /* 0x000fe80003800000 */
[----:B------:R-:W-:Y:S05]  /*cc00*/  @P0 BRA `(.L_x_2691) ;  /* 0x00000000004c0947 */ /* 0x000fea0003800000 */
[----:B------:R-:W-:Y:S01]  /*cc10*/  ULDC.64 UR14, c[0x0][0x288] ;  /* 0x0000a200000e7ab9 */ /* 0x000fe20000000a00 */
[----:B----4-:R-:W-:Y:S01]  /*cc20*/  MOV R10, R82 ;  /* 0x00000052000a7202 */ /* 0x010fe20000000f00 */
[----:B0-----:R-:W-:Y:S01]  /*cc30*/  IMAD R13, R26, UR14, RZ ;  /* 0x0000000e1a0d7c24 */ /* 0x001fe2000f8e02ff */
        /* <DEDUP_REMOVED lines=16> */
.L_x_2691:
[----:B------:R-:W-:Y:S05]  /*cd40*/  BSYNC B0 ;  /* 0x0000000000007941 */ /* 0x000fea0003800000 */
.L_x_2690:
[----:B------:R-:W-:Y:S05]  /*cd50*/  @!P5 BRA `(.L_x_2692) ;  /* 0x000000000048d947 */ /* 0x000fea0003800000 */
[----:B----45:R-:W-:Y:S01]  /*cd60*/  FFMA.FTZ R10, R119, R5, R2 ;  /* 0x00000005770a7223 */ /* 0x030fe20000010002 */
        /* <DEDUP_REMOVED lines=17> */
.L_x_2692:
[----:B------:R-:W-:Y:S04]  /*ce80*/  BSSY B0, `(.L_x_2693) ;  /* 0x0000015000007945 */ /* 0x000fe80003800000 */
[----:B------:R-:W-:Y:S05]  /*ce90*/  @P2 BRA `(.L_x_2694) ;  /* 0x00000000004c2947 */ /* 0x000fea0003800000 */
[----:B------:R-:W-:Y:S01]  /*cea0*/  ULDC.64 UR14, c[0x0][0x288] ;  /* 0x0000a200000e7ab9 */ /* 0x000fe20000000a00 */
[----:B----4-:R-:W-:Y:S01]  /*ceb0*/  MOV R10, R82 ;  /* 0x00000052000a7202 */ /* 0x010fe20000000f00 */
[----:B------:R-:W-:Y:S01]  /*cec0*/  IMAD R24, R24, UR14, RZ ;  /* 0x0000000e18187c24 */ /* 0x000fe2000f8e02ff */
[----:B------:R-:W-:Y:S02]  /*ced0*/  MOV R11, R81 ;  /* 0x00000051000b7202 */ /* 0x000fe40000000f00 */
[----:B01----:R-:W-:Y:S02]  /*cee0*/  MOV R12, UR5 ;  /* 0x00000005000c7c02 */ /* 0x003fe40008000f00 */
        /* <DEDUP_REMOVED lines=14> */
.L_x_2694:
[----:B------:R-:W-:Y:S05]  /*cfd0*/  BSYNC B0 ;  /* 0x0000000000007941 */ /* 0x000fea0003800000 */
.L_x_2693:
[----:B------:R-:W-:Y:S05]  /*cfe0*/  @!P5 BRA `(.L_x_2695) ;  /* 0x000000000048d947 */ /* 0x000fea0003800000 */
[----:B----45:R-:W-:Y:S01]  /*cff0*/  FFMA.FTZ R10, R117, R5, R2 ;  /* 0x00000005750a7223 */ /* 0x030fe20000010002 */
        /* <DEDUP_REMOVED lines=17> */
.L_x_2695:
[----:B------:R-:W-:Y:S04]  /*d110*/  BSSY B0, `(.L_x_2696) ;  /* 0x0000015000007945 */ /* 0x000fe80003800000 */
[----:B------:R-:W-:Y:S05]  /*d120*/  @P3 BRA `(.L_x_2697) ;  /* 0x00000000004c3947 */ /* 0x000fea0003800000 */
[----:B------:R-:W-:Y:S01]  /*d130*/  ULDC.64 UR14, c[0x0][0x288] ;  /* 0x0000a200000e7ab9 */ /* 0x000fe20000000a00 */
[----:B----4-:R-:W-:Y:S01]  /*d140*/  MOV R10, R82 ;  /* 0x00000052000a7202 */ /* 0x010fe20000000f00 */
[----:B------:R-:W-:Y:S01]  /*d150*/  IMAD R20, R20, UR14, RZ ;  /* 0x0000000e14147c24 */ /* 0x000fe2000f8e02ff */
[----:B------:R-:W-:Y:S02]  /*d160*/  MOV R11, R81 ;  /* 0x00000051000b7202 */ /* 0x000fe40000000f00 */
[----:B012---:R-:W-:Y:S02]  /*d170*/  MOV R12, UR5 ;  /* 0x00000005000c7c02 */ /* 0x007fe40008000f00 */
        /* <DEDUP_REMOVED lines=14> */
.L_x_2697:
[----:B------:R-:W-:Y:S05]  /*d260*/  BSYNC B0 ;  /* 0x0000000000007941 */ /* 0x000fea0003800000 */
.L_x_2696:
[----:B------:R-:W-:Y:S05]  /*d270*/  @!P5 BRA `(.L_x_2698) ;  /* 0x000000000048d947 */ /* 0x000fea0003800000 */
[----:B----45:R-:W-:Y:S01]  /*d280*/  FFMA.FTZ R10, R115, R5, R2 ;  /* 0x00000005730a7223 */ /* 0x030fe20000010002 */
        /* <DEDUP_REMOVED lines=17> */
.L_x_2698:
[----:B------:R-:W-:Y:S04]  /*d3a0*/  BSSY B0, `(.L_x_2699) ;  /* 0x0000015000007945 */ /* 0x000fe80003800000 */
[----:B------:R-:W-:Y:S05]  /*d3b0*/  @P4 BRA `(.L_x_2700) ;  /* 0x00000000004c4947 */ /* 0x000fea0003800000 */
[----:B------:R-:W-:Y:S01]  /*d3c0*/  ULDC.64 UR14, c[0x0][0x288] ;  /* 0x0000a200000e7ab9 */ /* 0x000fe20000000a00 */
[----:B0123--:R-:W-:Y:S01]  /*d3d0*/  MOV R12, UR5 ;  /* 0x00000005000c7c02 */ /* 0x00ffe20008000f00 */
[----:B------:R-:W-:Y:S01]  /*d3e0*/  IMAD R19, R19, UR14, RZ ;  /* 0x0000000e13137c24 */ /* 0x000fe2000f8e02ff */
[----:B----4-:R-:W-:Y:S02]  /*d3f0*/  MOV R10, R82 ;  /* 0x00000052000a7202 */ /* 0x010fe40000000f00 */
        /* <DEDUP_REMOVED lines=15> */
.L_x_2700:
[----:B------:R-:W-:Y:S05]  /*d4f0*/  BSYNC B0 ;  /* 0x0000000000007941 */ /* 0x000fea0003800000 */
.L_x_2699:
        /* <DEDUP_REMOVED lines=44> */
.L_x_2701:
[----:B------:R-:W-:Y:S04]  /*d7c0*/  BSSY B0, `(.L_x_2702) ;  /* 0x0000015000007945 */ /* 0x000fe80003800000 */
[----:B------:R-:W-:Y:S05]  /*d7d0*/  @P6 BRA `(.L_x_2703) ;  /* 0x00000000004c6947 */ /* 0x000fea0003800000 */
[----:B------:R-:W-:Y:S01]  /*d7e0*/  ULDC.64 UR14, c[0x0][0x288] ;  /* 0x0000a200000e7ab9 */ /* 0x000fe20000000a00 */
[----:B----4-:R-:W-:Y:S01]  /*d7f0*/  MOV R10, R82 ;  /* 0x00000052000a7202 */ /* 0x010fe20000000f00 */
[----:B0123--:R-:W-:Y:S01]  /*d800*/  IMAD R14, R29, UR14, RZ ;  /* 0x0000000e1d0e7c24 */ /* 0x00ffe2000f8e02ff */
        /* <DEDUP_REMOVED lines=16> */
.L_x_2703:
[----:B------:R-:W-:Y:S05]  /*d910*/  BSYNC B0 ;  /* 0x0000000000007941 */ /* 0x000fea0003800000 */
.L_x_2702:
        /* <DEDUP_REMOVED lines=19> */
.L_x_2704:
[----:B------:R-:W-:Y:S04]  /*da50*/  BSSY B0, `(.L_x_2705) ;  /* 0x0000015000007945 */ /* 0x000fe80003800000 */
[----:B------:R-:W-:Y:S05]  /*da60*/  @P0 BRA `(.L_x_2706) ;  /* 0x00000000004c0947 */ /* 0x000fea0003800000 */
[----:B------:R-:W-:Y:S01]  /*da70*/  ULDC.64 UR14, c[0x0][0x288] ;  /* 0x0000a200000e7ab9 */ /* 0x000fe20000000a00 */
[----:B----4-:R-:W-:Y:S01]  /*da80*/  MOV R10, R82 ;  /* 0x00000052000a7202 */ /* 0x010fe20000000f00 */
[----:B0123--:R-:W-:Y:S01]  /*da90*/  IMAD R13, R30, UR14, RZ ;  /* 0x0000000e1e0d7c24 */ /* 0x00ffe2000f8e02ff */
        /* <DEDUP_REMOVED lines=16> */
.L_x_2706:
[----:B------:R-:W-:Y:S05]  /*dba0*/  BSYNC B0 ;  /* 0x0000000000007941 */ /* 0x000fea0003800000 */
.L_x_2705:
        /* <DEDUP_REMOVED lines=19> */
.L_x_2707:
        /* <DEDUP_REMOVED lines=21> */
.L_x_2709:
[----:B------:R-:W-:Y:S05]  /*de30*/  BSYNC B0 ;  /* 0x0000000000007941 */ /* 0x000fea0003800000 */
.L_x_2708:
        /* <DEDUP_REMOVED lines=19> */
.L_x_2710:
[----:B------:R-:W-:Y:S04]  /*df70*/  BSSY B0, `(.L_x_2711) ;  /* 0x0000015000007945 */ /* 0x000fe80003800000 */
[----:B------:R-:W-:Y:S05]  /*df80*/  @P3 BRA `(.L_x_2712) ;  /* 0x00000000004c3947 */ /* 0x000fea0003800000 */
[----:B------:R-:W-:Y:S01]  /*df90*/  ULDC.64 UR14, c[0x0][0x288] ;  /* 0x0000a200000e7ab9 */ /* 0x000fe20000000a00 */
[----:B----4-:R-:W-:Y:S01]  /*dfa0*/  MOV R10, R82 ;  /* 0x00000052000a7202 */ /* 0x010fe20000000f00 */
[----:B------:R-:W-:Y:S01]  /*dfb0*/  IMAD R23, R23, UR14, RZ ;  /* 0x0000000e17177c24 */ /* 0x000fe2000f8e02ff */
[----:B------:R-:W-:Y:S02]  /*dfc0*/  MOV R11, R81 ;  /* 0x00000051000b7202 */ /* 0x000fe40000000f00 */
[----:B0123--:R-:W-:Y:S01]  /*dfd0*/  MOV R14, UR5 ;  /* 0x00000005000e7c02 */ /* 0x00ffe20008000f00 */
[C---:B------:R-:W-:Y:S01]  /*dfe0*/  IMAD R23, R22.reuse, UR15, R23 ;  /* 0x0000000f16177c24 */ /* 0x040fe2000f8e0217 */
[----:B------:R-:W-:Y:S01]  /*dff0*/  MOV R15, UR5 ;  /* 0x00000005000f7c02 */ /* 0x000fe20008000f00 */
        /* <DEDUP_REMOVED lines=12> */
.L_x_2712:
[----:B------:R-:W-:Y:S05]  /*e0c0*/  BSYNC B0 ;  /* 0x0000000000007941 */ /* 0x000fea0003800000 */
.L_x_2711:
[----:B------:R-:W-:Y:S05]  /*e0d0*/  @!P5 BRA `(.L_x_2713) ;  /* 0x000000000048d947 */ /* 0x000fea0003800000 */
[----:B0---45:R-:W-:Y:S01]  /*e0e0*/  FFMA.FTZ R10, R105, R5, R2 ;  /* 0x00000005690a7223 */ /* 0x031fe20000010002 */
        /* <DEDUP_REMOVED lines=17> */
.L_x_2713:
[----:B------:R-:W-:Y:S04]  /*e200*/  BSSY B0, `(.L_x_2714) ;  /* 0x0000015000007945 */ /* 0x000fe80003800000 */
[----:B------:R-:W-:Y:S05]  /*e210*/  @P4 BRA `(.L_x_2715) ;  /* 0x00000000004c4947 */ /* 0x000fea0003800000 */
[----:B------:R-:W-:Y:S01]  /*e220*/  ULDC.64 UR14, c[0x0][0x288] ;  /* 0x0000a200000e7ab9 */ /* 0x000fe20000000a00 */
[----:B0---4-:R-:W-:Y:S01]  /*e230*/  MOV R10, R82 ;  /* 0x00000052000a7202 */ /* 0x011fe20000000f00 */
[----:B------:R-:W-:Y:S01]  /*e240*/  IMAD R21, R21, UR14, RZ ;  /* 0x0000000e15157c24 */ /* 0x000fe2000f8e02ff */
[----:B------:R-:W-:Y:S02]  /*e250*/  MOV R11, R81 ;  /* 0x00000051000b7202 */ /* 0x000fe40000000f00 */
[----:B-123--:R-:W-:Y:S01]  /*e260*/  MOV R14, UR5 ;  /* 0x00000005000e7c02 */ /* 0x00efe20008000f00 */
        /* <DEDUP_REMOVED lines=14> */
.L_x_2715:
[----:B------:R-:W-:Y:S05]  /*e350*/  BSYNC B0 ;  /* 0x0000000000007941 */ /* 0x000fea0003800000 */
.L_x_2714:
        /* <DEDUP_REMOVED lines=22> */
[----:B-----5:R-:W-:Y:S01]  /*e4c0*/  FFMA.FTZ R15, R103, R5, R2 ;  /* 0x00000005670f7223 */ /* 0x020fe20000010002 */
        /* <DEDUP_REMOVED lines=17> */
.L_x_2716:
[----:B------:R-:W-:Y:S04]  /*e5e0*/  BSSY B0, `(.L_x_2717) ;  /* 0x0000015000007945 */ /* 0x000fe80003800000 */
[----:B------:R-:W-:Y:S05]  /*e5f0*/  @P6 BRA `(.L_x_2718) ;  /* 0x00000000004c6947 */ /* 0x000fea0003800000 */
[----:B------:R-:W-:Y:S01]  /*e600*/  ULDC.64 UR14, c[0x0][0x288] ;  /* 0x0000a200000e7ab9 */ /* 0x000fe20000000a00 */
[----:B------:R-:W-:Y:S01]  /*e610*/  MOV R16, R82 ;  /* 0x0000005200107202 */ /* 0x000fe20000000f00 */
        /* <DEDUP_REMOVED lines=17> */
.L_x_2718:
[----:B------:R-:W-:Y:S05]  /*e730*/  BSYNC B0 ;  /* 0x0000000000007941 */ /* 0x000fea0003800000 */
.L_x_2717:
[----:B------:R-:W-:Y:S05]  /*e740*/  @!P5 BRA `(.L_x_2719) ;  /* 0x000000000048d947 */ /* 0x000fea0003800000 */
[----:B-----5:R-:W-:Y:S01]  /*e750*/  FFMA.FTZ R15, R101, R5, R2 ;  /* 0x00000005650f7223 */ /* 0x020fe20000010002 */
        /* <DEDUP_REMOVED lines=17> */
.L_x_2719:
[----:B------:R-:W-:Y:S04]  /*e870*/  BSSY B0, `(.L_x_2720) ;  /* 0x0000015000007945 */ /* 0x000fe80003800000 */
[----:B------:R-:W-:Y:S05]  /*e880*/  @P0 BRA `(.L_x_2721) ;  /* 0x00000000004c0947 */ /* 0x000fea0003800000 */
[----:B------:R-:W-:Y:S01]  /*e890*/  ULDC.64 UR14, c[0x0][0x288] ;  /* 0x0000a200000e7ab9 */ /* 0x000fe20000000a00 */
[----:B0-----:R-:W-:Y:S01]  /*e8a0*/  MOV R16, R82 ;  /* 0x0000005200107202 */ /* 0x001fe20000000f00 */
[----:B------:R-:W-:Y:S01]  /*e8b0*/  IMAD R159, R159, UR14, RZ ;  /* 0x0000000e9f9f7c24 */ /* 0x000fe2000f8e02ff */
        /* <DEDUP_REMOVED lines=16> */
.L_x_2721:
[----:B------:R-:W-:Y:S05]  /*e9c0*/  BSYNC B0 ;  /* 0x0000000000007941 */ /* 0x000fea0003800000 */
.L_x_2720:
[----:B------:R-:W-:Y:S05]  /*e9d0*/  @!P5 BRA `(.L_x_2722) ;  /* 0x000000000048d947 */ /* 0x000fea0003800000 */
[----:B-----5:R-:W-:Y:S01]  /*e9e0*/  FFMA.FTZ R15, R99, R5, R2 ;  /* 0x00000005630f7223 */ /* 0x020fe20000010002 */
        /* <DEDUP_REMOVED lines=17> */
.L_x_2722:
[----:B------:R-:W-:Y:S04]  /*eb00*/  BSSY B0, `(.L_x_2723) ;  /* 0x0000015000007945 */ /* 0x000fe80003800000 */
[----:B------:R-:W-:Y:S05]  /*eb10*/  @P2 BRA `(.L_x_2724) ;  /* 0x00000000004c2947 */ /* 0x000fea0003800000 */
[----:B------:R-:W-:Y:S01]  /*eb20*/  ULDC.64 UR14, c[0x0][0x288] ;  /* 0x0000a200000e7ab9 */ /* 0x000fe20000000a00 */
[----:B01----:R-:W-:Y:S01]  /*eb30*/  MOV R16, R82 ;  /* 0x0000005200107202 */ /* 0x003fe20000000f00 */
        /* <DEDUP_REMOVED lines=17> */
.L_x_2724:
[----:B------:R-:W-:Y:S05]  /*ec50*/  BSYNC B0 ;  /* 0x0000000000007941 */ /* 0x000fea0003800000 */
.L_x_2723:
[----:B------:R-:W-:Y:S05]  /*ec60*/  @!P5 BRA `(.L_x_2725) ;  /* 0x000000000048d947 */ /* 0x000fea0003800000 */
[----:B--2--5:R-:W-:Y:S01]  /*ec70*/  FFMA.FTZ R14, R97, R5, R2 ;  /* 0x00000005610e7223 */ /* 0x024fe20000010002 */
        /* <DEDUP_REMOVED lines=17> */
.L_x_2725:
[----:B------:R-:W-:Y:S04]  /*ed90*/  BSSY B0, `(.L_x_2726) ;  /* 0x0000015000007945 */ /* 0x000fe80003800000 */
[----:B------:R-:W-:Y:S05]  /*eda0*/  @P3 BRA `(.L_x_2727) ;  /* 0x00000000004c3947 */ /* 0x000fea0003800000 */
[----:B------:R-:W-:Y:S01]  /*edb0*/  ULDC.64 UR14, c[0x0][0x288] ;  /* 0x0000a200000e7ab9 */ /* 0x000fe20000000a00 */
[----:B--2---:R-:W-:Y:S01]  /*edc0*/  MOV R14, R82 ;  /* 0x00000052000e7202 */ /* 0x004fe20000000f00 */
[----:B------:R-:W-:Y:S01]  /*edd0*/  IMAD R20, R157, UR14, RZ ;  /* 0x0000000e9d147c24 */ /* 0x000fe2000f8e02ff */
[----:B------:R-:W-:Y:S02]  /*ede0*/  MOV R15, R81 ;  /* 0x00000051000f7202 */ /* 0x000fe40000000f00 */
[----:B------:R-:W-:Y:S02]  /*edf0*/  MOV R18, UR5 ;  /* 0x0000000500127c02 */ /* 0x000fe40008000f00 */
[----:B------:R-:W-:Y:S01]  /*ee00*/  MOV R19, UR5 ;  /* 0x0000000500137c02 */ /* 0x000fe20008000f00 */
[----:B01----:R-:W-:-:S04]  /*ee10*/  IMAD.WIDE.U32 R16, R13, UR14, R14 ;  /* 0x0000000e0d107c25 */ /* 0x003fc8000f8e000e */
        /* <DEDUP_REMOVED lines=12> */
.L_x_2727:
[----:B------:R-:W-:Y:S05]  /*eee0*/  BSYNC B0 ;  /* 0x0000000000007941 */ /* 0x000fea0003800000 */
.L_x_2726:
[----:B------:R-:W-:Y:S05]  /*eef0*/  @!P5 BRA `(.L_x_2728) ;  /* 0x000000000048d947 */ /* 0x000fea0003800000 */
[----:B-----5:R-:W-:Y:S01]  /*ef00*/  FFMA.FTZ R13, R95, R5, R2 ;  /* 0x000000055f0d7223 */ /* 0x020fe20000010002 */
[----:B--23--:R-:W-:-:S03]  /*ef10*/  FFMA.FTZ R14, R94, R0, R3 ;  /* 0x000000005e0e7223 */ /* 0x00cfc60000010003 */
[----:B------:R-:W-:Y:S01]  /*ef20*/  FMUL.FTZ R15, R13, -1.4426950216293334961 ;  /* 0xbfb8aa3b0d0f7820 */ /* 0x000fe20000410000 */
[----:B------:R-:W-:-:S05]  /*ef30*/  FMUL.FTZ R18, R14, -1.4426950216293334961 ;  /* 0xbfb8aa3b0e127820 */ /* 0x000fca0000410000 */
        /* <DEDUP_REMOVED lines=14> */
.L_x_2728:
[----:B------:R-:W-:Y:S04]  /*f020*/  BSSY B0, `(.L_x_2729) ;  /* 0x0000015000007945 */ /* 0x000fe80003800000 */
[----:B------:R-:W-:Y:S05]  /*f030*/  @P4 BRA `(.L_x_2730) ;  /* 0x00000000004c4947 */ /* 0x000fea0003800000 */
[----:B------:R-:W-:Y:S01]  /*f040*/  ULDC.64 UR14, c[0x0][0x288] ;  /* 0x0000a200000e7ab9 */ /* 0x000fe20000000a00 */
[----:B--23--:R-:W-:Y:S01]  /*f050*/  MOV R14, R82 ;  /* 0x00000052000e7202 */ /* 0x00cfe20000000f00 */
[----:B------:R-:W-:Y:S01]  /*f060*/  IMAD R13, R156, UR14, RZ ;  /* 0x0000000e9c0d7c24 */ /* 0x000fe2000f8e02ff */
[----:B------:R-:W-:Y:S02]  /*f070*/  MOV R15, R81 ;  /* 0x00000051000f7202 */ /* 0x000fe40000000f00 */
[----:B01----:R-:W-:Y:S01]  /*f080*/  MOV R16, UR5 ;  /* 0x0000000500107c02 */ /* 0x003fe20008000f00 */
        /* <DEDUP_REMOVED lines=14> */
.L_x_2730:
[----:B------:R-:W-:Y:S05]  /*f170*/  BSYNC B0 ;  /* 0x0000000000007941 */ /* 0x000fea0003800000 */
.L_x_2729:
[C---:B01----:R-:W-:Y:S02]  /*f180*/  IADD3 R23, R4.reuse, 0x1d0, RZ ;  /* 0x000001d004177810 */ /* 0x043fe40007ffe0ff */
        /* <DEDUP_REMOVED lines=18> */
[----:B--23-5:R-:W-:Y:S01]  /*f2b0*/  FFMA.FTZ R14, R90, R5, R2 ;  /* 0x000000055a0e7223 */ /* 0x02cfe20000010002 */
        /* <DEDUP_REMOVED lines=17> */
.L_x_2731:
[----:B------:R-:W-:Y:S04]  /*f3d0*/  BSSY B0, `(.L_x_2732) ;  /* 0x0000015000007945 */ /* 0x000fe80003800000 */
[----:B------:R-:W-:Y:S05]  /*f3e0*/  @P6 BRA `(.L_x_2733) ;  /* 0x00000000004c6947 */ /* 0x000fea0003800000 */
[----:B--23--:R-:W-:Y:S01]  /*f3f0*/  MOV R15, UR5 ;  /* 0x00000005000f7c02 */ /* 0x00cfe20008000f00 */
        /* <DEDUP_REMOVED lines=18> */
.L_x_2733:
[----:B------:R-:W-:Y:S05]  /*f520*/  BSYNC B0 ;  /* 0x0000000000007941 */ /* 0x000fea0003800000 */
.L_x_2732:
[----:B------:R-:W-:Y:S05]  /*f530*/  @!P5 BRA `(.L_x_2734) ;  /* 0x000000000048d947 */ /* 0x000fea0003800000 */
[----:B-----5:R-:W-:Y:S01]  /*f540*/  FFMA.FTZ R7, R84, R5, R2 ;  /* 0x0000000554077223 */ /* 0x020fe20000010002 */
[----:B------:R-:W-:-:S03]  /*f550*/  FFMA.FTZ R11, R85, R0, R3 ;  /* 0x00000000550b7223 */ /* 0x000fc60000010003 */
[----:B0-23--:R-:W-:Y:S01]  /*f560*/  FMUL.FTZ R14, R7, -1.4426950216293334961 ;  /* 0xbfb8aa3b070e7820 */ /* 0x00dfe20000410000 */
        /* <DEDUP_REMOVED lines=15> */
.L_x_2734:
        /* <DEDUP_REMOVED lines=21> */
.L_x_2736:
[----:B------:R-:W-:Y:S05]  /*f7b0*/  BSYNC B0 ;  /* 0x0000000000007941 */ /* 0x000fea0003800000 */
.L_x_2735:
[----:B------:R-:W-:Y:S05]  /*f7c0*/  @!P5 BRA `(.L_x_2737) ;  /* 0x000000000048d947 */ /* 0x000fea0003800000 */
[----:B-----5:R-:W-:Y:S01]  /*f7d0*/  FFMA.FTZ R7, R86, R5, R2 ;  /* 0x0000000556077223 */ /* 0x020fe20000010002 */
[----:B-1----:R-:W-:-:S03]  /*f7e0*/  FFMA.FTZ R10, R87, R0, R3 ;  /* 0x00000000570a7223 */ /* 0x002fc60000010003 */
[----:B------:R-:W-:Y:S01]  /*f7f0*/  FMUL.FTZ R11, R7, -1.4426950216293334961 ;  /* 0xbfb8aa3b070b7820 */ /* 0x000fe20000410000 */
[----:B------:R-:W-:-:S05]  /*f800*/  FMUL.FTZ R16, R10, -1.4426950216293334961 ;  /* 0xbfb8aa3b0a107820 */ /* 0x000fca0000410000 */
[----:B------:R-:W0:Y:S08]  /*f810*/  MUFU.EX2 R11, R11 ;  /* 0x0000000b000b7308 */ /* 0x000e300000000800 */
[----:B------:R-:W1:Y:S01]  /*f820*/  MUFU.EX2 R16, R16 ;  /* 0x0000001000107308 */ /* 0x000e620000000800 */
[----:B0-23--:R-:W-:-:S07]  /*f830*/  FADD.FTZ R14, R11, 1 ;  /* 0x3f8000000b0e7421 */ /* 0x00dfce0000010000 */
        /* <DEDUP_REMOVED lines=11> */
.L_x_2737:
[----:B------:R-:W-:Y:S04]  /*f8f0*/  BSSY B0, `(.L_x_2738) ;  /* 0x0000015000007945 */ /* 0x000fe80003800000 */
[----:B------:R-:W-:Y:S05]  /*f900*/  @P2 BRA `(.L_x_2739) ;  /* 0x00000000004c2947 */ /* 0x000fea0003800000 */
[----:B------:R-:W-:Y:S01]  /*f910*/  ULDC.64 UR6, c[0x0][0x288] ;  /* 0x0000a20000067ab9 */ /* 0x000fe20000000a00 */
[----:B-1----:R-:W-:Y:S01]  /*f920*/  MOV R10, R82 ;  /* 0x00000052000a7202 */ /* 0x002fe20000000f00 */
[----:B------:R-:W-:Y:S01]  /*f930*/  IMAD R153, R153, UR6, RZ ;  /* 0x0000000699997c24 */ /* 0x000fe2000f8e02ff */
[----:B------:R-:W-:Y:S02]  /*f940*/  MOV R11, R81 ;  /* 0x00000051000b7202 */ /* 0x000fe40000000f00 */
[----:B------:R-:W-:Y:S01]  /*f950*/  MOV R7, UR5 ;  /* 0x0000000500077c02 */ /* 0x000fe20008000f00 */
[C---:B------:R-:W-:Y:S01]  /*f960*/  IMAD R153, R23.reuse, UR7, R153 ;  /* 0x0000000717997c24 */ /* 0x040fe2000f8e0299 */
[----:B------:R-:W-:Y:S01]  /*f970*/  MOV R16, UR5 ;  /* 0x0000000500107c02 */ /* 0x000fe20008000f00 */
[----:B0-23--:R-:W-:Y:S01]  /*f980*/  IMAD.WIDE.U32 R14, R23, UR6, R10 ;  /* 0x00000006170e7c25 */ /* 0x00dfe2000f8e000a */
        /* <DEDUP_REMOVED lines=11> */
.L_x_2739:
[----:B------:R-:W-:Y:S05]  /*fa40*/  BSYNC B0 ;  /* 0x0000000000007941 */ /* 0x000fea0003800000 */
.L_x_2738:
[----:B------:R-:W-:Y:S05]  /*fa50*/  @!P5 BRA `(.L_x_2740) ;  /* 0x000000000048d947 */ /* 0x000fea0003800000 */
[----:B-----5:R-:W-:Y:S01]  /*fa60*/  FFMA.FTZ R7, R88, R5, R2 ;  /* 0x0000000558077223 */ /* 0x020fe20000010002 */
[----:B-1--4-:R-:W-:-:S03]  /*fa70*/  FFMA.FTZ R10, R89, R0, R3 ;  /* 0x00000000590a7223 */ /* 0x012fc60000010003 */
        /* <DEDUP_REMOVED lines=16> */
.L_x_2740:
[----:B------:R-:W-:Y:S04]  /*fb80*/  BSSY B0, `(.L_x_2741) ;  /* 0x0000015000007945 */ /* 0x000fe80003800000 */
[----:B------:R-:W-:Y:S05]  /*fb90*/  @P3 BRA `(.L_x_2742) ;  /* 0x00000000004c3947 */ /* 0x000fea0003800000 */
[----:B------:R-:W-:Y:S01]  /*fba0*/  ULDC.64 UR6, c[0x0][0x288] ;  /* 0x0000a20000067ab9 */ /* 0x000fe20000000a00 */
[----:B-1--4-:R-:W-:Y:S01]  /*fbb0*/  MOV R10, R82 ;  /* 0x00000052000a7202 */ /* 0x012fe20000000f00 */
[----:B------:R-:W-:Y:S01]  /*fbc0*/  IMAD R152, R152, UR6, RZ ;  /* 0x0000000698987c24 */ /* 0x000fe2000f8e02ff */
[----:B------:R-:W-:Y:S02]  /*fbd0*/  MOV R11, R81 ;  /* 0x00000051000b7202 */ /* 0x000fe40000000f00 */
[----:B------:R-:W-:Y:S02]  /*fbe0*/  MOV R7, UR5 ;  /* 0x0000000500077c02 */ /* 0x000fe40008000f00 */
[----:B------:R-:W-:Y:S01]  /*fbf0*/  MOV R16, UR5 ;  /* 0x0000000500107c02 */ /* 0x000fe20008000f00 */
[----:B0-23--:R-:W-:-:S04]  /*fc00*/  IMAD.WIDE.U32 R14, R13, UR6, R10 ;  /* 0x000000060d0e7c25 */ /* 0x00dfc8000f8e000a */
        /* <DEDUP_REMOVED lines=12> */
.L_x_2742:
[----:B------:R-:W-:Y:S05]  /*fcd0*/  BSYNC B0 ;  /* 0x0000000000007941 */ /* 0x000fea0003800000 */
.L_x_2741:
[----:B------:R-:W-:Y:S05]  /*fce0*/  @!P5 BRA `(.L_x_2743) ;  /* 0x000000000048d947 */ /* 0x000fea0003800000 */
[----:B------:R-:W-:Y:S01]  /*fcf0*/  FFMA.FTZ R3, R129, R0, R3 ;  /* 0x0000000081037223 */ /* 0x000fe20000010003 */
[----:B-----5:R-:W-:-:S03]  /*fd00*/  FFMA.FTZ R2, R130, R5, R2 ;  /* 0x0000000582027223 */ /* 0x020fc60000010002 */
[----:B------:R-:W-:Y:S01]  /*fd10*/  FMUL.FTZ R13, R3, -1.4426950216293334961 ;  /* 0xbfb8aa3b030d7820 */ /* 0x000fe20000410000 */
[----:B------:R-:W-:-:S05]  /*fd20*/  FMUL.FTZ R7, R2, -1.4426950216293334961 ;  /* 0xbfb8aa3b02077820 */ /* 0x000fca0000410000 */
[----:B------:R-:W0:Y:S08]  /*fd30*/  MUFU.EX2 R13, R13 ;  /* 0x0000000d000d7308 */ /* 0x000e300000000800 */
[----:B------:R-:W1:Y:S01]  /*fd40*/  MUFU.EX2 R7, R7 ;  /* 0x0000000700077308 */ /* 0x000e620000000800 */
[----:B0-23--:R-:W-:-:S07]  /*fd50*/  FADD.FTZ R14, R13, 1 ;  /* 0x3f8000000d0e7421 */ /* 0x00dfce0000010000 */
[----:B------:R-:W0:Y:S01]  /*fd60*/  MUFU.RCP R14, R14 ;  /* 0x0000000e000e7308 */ /* 0x000e220000001000 */
[----:B-1--4-:R-:W-:-:S07]  /*fd70*/  FADD.FTZ R10, R7, 1 ;  /* 0x3f800000070a7421 */ /* 0x012fce0000010000 */
        /* <DEDUP_REMOVED lines=9> */
.L_x_2743:
[----:B------:R-:W-:Y:S04]  /*fe10*/  BSSY B0, `(.L_x_2744) ;  /* 0x0000014000007945 */ /* 0x000fe80003800000 */
[----:B------:R-:W-:Y:S05]  /*fe20*/  @P4 BRA `(.L_x_2745) ;  /* 0x0000000000484947 */ /* 0x000fea0003800000 */
[----:B------:R-:W-:Y:S01]  /*fe30*/  ULDC.64 UR6, c[0x0][0x288] ;  /* 0x0000a20000067ab9 */ /* 0x000fe20000000a00 */
[----:B------:R-:W-:Y:S01]  /*fe40*/  MOV R80, R82 ;  /* 0x0000005200507202 */ /* 0x000fe20000000f00 */
[----:B------:R-:W-:Y:S01]  /*fe50*/  IMAD R151, R151, UR6, RZ ;  /* 0x0000000697977c24 */ /* 0x000fe2000f8e02ff */
[----:B------:R-:W-:Y:S02]  /*fe60*/  MOV R3, UR5 ;  /* 0x0000000500037c02 */ /* 0x000fe40008000f00 */
[----:B-----5:R-:W-:Y:S01]  /*fe70*/  MOV R2, UR5 ;  /* 0x0000000500027c02 */ /* 0x020fe20008000f00 */
        /* <DEDUP_REMOVED lines=13> */
.L_x_2745:
[----:B------:R-:W-:Y:S05]  /*ff50*/  BSYNC B0 ;  /* 0x0000000000007941 */ /* 0x000fea0003800000 */
.L_x_2744:
        /* <DEDUP_REMOVED lines=9> */
.L_x_2599:
[----:B------:R-:W1:Y:S01]  /*fff0*/  LDC R4, c[0x0][0xc] ;  /* 0x00000300ff047b82 */ /* 0x000e620000000800 */
[----:B------:R-:W-:Y:S01]  /*10000*/  ISETP.NE.AND P1, PT, R6, RZ, PT ;  /* 0x000000ff0600720c */ /* 0x000fe20003f25270 */
[----:B------:R-:W-:Y:S06]  /*10010*/  BSSY B0, `(.L_x_2747) ;  /* 0x0000011000007945 */ /* 0x000fec0003800000 */
[----:B------:R-:W2:Y:S08]  /*10020*/  LDC R7, c[0x0][0x10] ;  /* 0x00000400ff077b82 */ /* 0x000eb00000000800 */
[----:B0----5:R-:W0:Y:S01]  /*10030*/  LDC.64 R2, c[0x0][0x258] ;  /* 0x00009600ff027b82 */ /* 0x021e220000000a00 */
        /* <DEDUP_REMOVED lines=14> */
.L_x_2748:
[----:B------:R-:W-:Y:S05]  /*10120*/  BSYNC B0 ;  /* 0x0000000000007941 */ /* 0x000fea0003800000 */
.L_x_2747:
        /* <DEDUP_REMOVED lines=11> */
.L_x_2750:
[----:B------:R-:W2:Y:S04]  /*101e0*/  LDG.E.STRONG.GPU R5, desc[UR22][R2.64] ;  /* 0x0000001602057981 */ /* 0x000ea8000c1ef900 */
[----:B--2---:R-:W-:Y:S01]  /*101f0*/  CCTL.IVALL ;  /* 0x00000000ff00798f */ /* 0x004fe20002000000 */
[----:B------:R-:W-:Y:S05]  /*10200*/  YIELD ;  /* 0x0000000000007946 */ /* 0x000fea0003800000 */
[----:B------:R-:W-:-:S13]  /*10210*/  ISETP.NE.AND P0, PT, R5, R0, PT ;  /* 0x000000000500720c */ /* 0x000fda0003f05270 */
[----:B------:R-:W-:Y:S05]  /*10220*/  @P0 BRA `(.L_x_2750) ;  /* 0xfffffffc00ec0947 */ /* 0x000fea000383ffff */
.L_x_2749:
        /* <DEDUP_REMOVED lines=19> */
[----:B---3--:R-:W1:Y:S03]  /*10360*/  LDC.64 R18, c[0x0][0x220] ;  /* 0x00008800ff127b82 */ /* 0x008e660000000a00 */
[----:B------:R-:W-:-:S04]  /*10370*/  IADD3.X R5, RZ, R5, RZ, P0, !PT ;  /* 0x00000005ff057210 */ /* 0x000fc800007fe4ff */
[--C-:B------:R-:W-:Y:S02]  /*10380*/  SHF.R.S64 R29, R2, 0x1, R5.reuse ;  /* 0x00000001021d7819 */ /* 0x100fe40000001005 */
[----:B------:R-:W-:-:S04]  /*10390*/  SHF.R.S32.HI R2, RZ, 0x1, R5 ;  /* 0x00000001ff027819 */ /* 0x000fc80000011405 */
[----:B------:R-:W-:-:S07]  /*103a0*/  SHF.L.U64.HI R31, R29, 0x2, R2 ;  /* 0x000000021d1f7819 */ /* 0x000fce0000010202 */
.L_x_2751:
[----:B------:R-:W-:-:S04]  /*103b0*/  LEA R8, P0, R6, UR4, 0x2 ;  /* 0x0000000406087c11 */ /* 0x000fc8000f8010ff */
[----:B------:R-:W-:Y:S02]  /*103c0*/  LEA.HI.X R9, R6, UR5, R0, 0x2, P0 ;  /* 0x0000000506097c11 */ /* 0x000fe400080f1400 */
[-C--:B----4-:R-:W-:Y:S02]  /*103d0*/  LEA R10, P0, R25, R8.reuse, 0x2 ;  /* 0x00000008190a7211 */ /* 0x090fe400078010ff */
        /* <DEDUP_REMOVED lines=22> */
.L_x_2752:
        /* <DEDUP_REMOVED lines=12> */
.L_x_5163:


//--------------------- .text._Z35group_norm_nhwc_bwd_one_pass_kernelI11Fp32IOFp16WLi64ELi48ELi384EEv26Group_norm_nhwc_bwd_params --------------------------
	.section	.text._Z35group_norm_nhwc_bwd_one_pass_kernelI11Fp32IOFp16WLi64ELi48ELi384EEv26Group_norm_nhwc_bwd_params,"ax",@progbits
	.align	128
        .global         _Z35group_norm_nhwc_bwd_one_pass_kernelI11Fp32IOFp16WLi64ELi48ELi384EEv26Group_norm_nhwc_bwd_params
        .type           _Z35group_norm_nhwc_bwd_one_pass_kernelI11Fp32IOFp16WLi64ELi48ELi384EEv26Group_norm_nhwc_bwd_params,@function
        .size           _Z35group_norm_nhwc_bwd_one_pass_kernelI11Fp32IOFp16WLi64ELi48ELi384EEv26Group_norm_nhwc_bwd_params,(.L_x_5164 - _Z35group_norm_nhwc_bwd_one_pass_kernelI11Fp32IOFp16WLi64ELi48ELi384EEv26Group_norm_nhwc_bwd_params)
        .other          _Z35group_norm_nhwc_bwd_one_pass_kernelI11Fp32IOFp16WLi64ELi48ELi384EEv26Group_norm_nhwc_bwd_params,@"STO_CUDA_ENTRY STV_DEFAULT"
_Z35group_norm_nhwc_bwd_one_pass_kernelI11Fp32IOFp16WLi64ELi48ELi384EEv26Group_norm_nhwc_bwd_params:
.text._Z35group_norm_nhwc_bwd_one_pass_kernelI11Fp32IOFp16WLi64ELi48ELi384EEv26Group_norm_nhwc_bwd_params:
        /* <DEDUP_REMOVED lines=46> */
.L_x_2788:
        /* <DEDUP_REMOVED lines=170> */
.L_x_2755:
[----:B------:R-:W-:Y:S05]  /*0d80*/  BSYNC B0 ;  /* 0x0000000000007941 */ /* 0x000fea0003800000 */
.L_x_2754:
        /* <DEDUP_REMOVED lines=29> */
.L_x_2756:
        /* <DEDUP_REMOVED lines=26> */
.L_x_2757:
        /* <DEDUP_REMOVED lines=31> */
.L_x_2758:
        /* <DEDUP_REMOVED lines=31> */
.L_x_2759:
        /* <DEDUP_REMOVED lines=91> */
.L_x_2761:
[----:B------:R-:W-:Y:S05]  /*1a90*/  BSYNC B0 ;  /* 0x0000000000007941 */ /* 0x000fea0003800000 */
.L_x_2760:
        /* <DEDUP_REMOVED lines=78> */
.L_x_2763:
[----:B------:R-:W-:Y:S05]  /*1f80*/  BSYNC B0 ;  /* 0x0000000000007941 */ /* 0x000fea0003800000 */
.L_x_2762:
        /* <DEDUP_REMOVED lines=20> */
.L_x_2765:
[----:B------:R-:W-:Y:S05]  /*20d0*/  BSYNC B0 ;  /* 0x0000000000007941 */ /* 0x000fea0003800000 */
.L_x_2764:
        /* <DEDUP_REMOVED lines=34> */
.L_x_2768:
[----:B------:R-:W2:Y:S04]  /*2300*/  LDG.E.STRONG.GPU R16, desc[UR14][R14.64] ;  /* 0x0000000e0e107981 */ /* 0x000ea8000c1ef900 */
[----:B--2---:R-:W-:Y:S01]  /*2310*/  CCTL.IVALL ;  /* 0x00000000ff00798f */ /* 0x004fe20002000000 */
[----:B------:R-:W-:Y:S05]  /*2320*/  YIELD ;  /* 0x0000000000007946 */ /* 0x000fea0003800000 */
[----:B------:R-:W-:-:S13]  /*2330*/  ISETP.NE.AND P0, PT, R16, R19, PT ;  /* 0x000000131000720c */ /* 0x000fda0003f05270 */
[----:B------:R-:W-:Y:S05]  /*2340*/  @P0 BRA `(.L_x_2768) ;  /* 0xfffffffc00ec0947 */ /* 0x000fea000383ffff */
.L_x_2767:
        /* <DEDUP_REMOVED lines=17> */
.L_x_2772:
        /* <DEDUP_REMOVED lines=115> */
.L_x_2771:
        /* <DEDUP_REMOVED lines=61> */
.L_x_2773:
[----:B------:R-:W-:-:S13]  /*2f60*/  ISETP.NE.OR P0, PT, R25, RZ, P0 ;  /* 0x000000ff1900720c */ /* 0x000fda0000705670 */
[----:B------:R-:W-:Y:S05]  /*2f70*/  @!P0 BRA `(.L_x_2769) ;  /* 0x00000000007c8947 */ /* 0x000fea0003800000 */
.L_x_2770:
        /* <DEDUP_REMOVED lines=31> */
.L_x_2769:
        /* <DEDUP_REMOVED lines=11> */
.L_x_2775:
[----:B------:R-:W-:Y:S05]  /*3220*/  BSYNC B0 ;  /* 0x0000000000007941 */ /* 0x000fea0003800000 */
.L_x_2774:
        /* <DEDUP_REMOVED lines=16> */
.L_x_2766:
        /* <DEDUP_REMOVED lines=44> */
.L_x_2776:
        /* <DEDUP_REMOVED lines=20> */
.L_x_2778:
[----:B------:R-:W-:Y:S05]  /*3730*/  BSYNC B0 ;  /* 0x0000000000007941 */ /* 0x000fea0003800000 */
.L_x_2777:
        /* <DEDUP_REMOVED lines=19> */
.L_x_2779:
        /* <DEDUP_REMOVED lines=19> */
.L_x_2781:
[----:B------:R-:W-:Y:S05]  /*39a0*/  BSYNC B0 ;  /* 0x0000000000007941 */ /* 0x000fea0003800000 */
.L_x_2780:
        /* <DEDUP_REMOVED lines=19> */
.L_x_2782:
        /* <DEDUP_REMOVED lines=19> */
.L_x_2784:
[----:B------:R-:W-:Y:S05]  /*3c10*/  BSYNC B0 ;  /* 0x0000000000007941 */ /* 0x000fea0003800000 */
.L_x_2783:
        /* <DEDUP_REMOVED lines=19> */
.L_x_2785:
        /* <DEDUP_REMOVED lines=18> */
.L_x_2787:
[----:B------:R-:W-:Y:S05]  /*3e70*/  BSYNC B0 ;  /* 0x0000000000007941 */ /* 0x000fea0003800000 */
.L_x_2786:
[----:B------:R-:W-:Y:S01]  /*3e80*/  ULDC UR10, c[0x0][0x10] ;  /* 0x00000400000a7ab9 */ /* 0x000fe20000000800 */
[----:B------:R-:W-:Y:S02]  /*3e90*/  UIADD3 UR4, UR4, 0x1, URZ ;  /* 0x0000000104047890 */ /* 0x000fe4000fffe03f */
[----:B------:R-:W-:-:S04]  /*3ea0*/  UIADD3 UR12, UR10, UR12, URZ ;  /* 0x0000000c0a0c7290 */ /* 0x000fc8000fffe03f */
[----:B------:R-:W-:-:S06]  /*3eb0*/  UISETP.GE.AND UP0, UPT, UR12, UR5, UPT ;  /* 0x000000050c00728c */ /* 0x000fcc000bf06270 */
[----:B------:R-:W-:-:S13]  /*3ec0*/  PLOP3.LUT P0, PT, PT, PT, UP0, 0x80, 0x0 ;  /* 0x000000000000781c */ /* 0x000fda0003f0f008 */
[----:B------:R-:W-:Y:S05]  /*3ed0*/  @!P0 BRA `(.L_x_2788) ;  /* 0xffffffc400008947 */ /* 0x000fea000383ffff */
.L_x_2753:
        /* <DEDUP_REMOVED lines=19> */
.L_x_2790:
[----:B------:R-:W-:Y:S05]  /*4010*/  BSYNC B0 ;  /* 0x0000000000007941 */ /* 0x000fea0003800000 */
.L_x_2789:
        /* <DEDUP_REMOVED lines=11> */
.L_x_2792:
[----:B------:R-:W2:Y:S04]  /*40d0*/  LDG.E.STRONG.GPU R5, desc[UR14][R2.64] ;  /* 0x0000000e02057981 */ /* 0x000ea8000c1ef900 */
[----:B--2---:R-:W-:Y:S01]  /*40e0*/  CCTL.IVALL ;  /* 0x00000000ff00798f */ /* 0x004fe20002000000 */
[----:B------:R-:W-:Y:S05]  /*40f0*/  YIELD ;  /* 0x0000000000007946 */ /* 0x000fea0003800000 */
[----:B------:R-:W-:-:S13]  /*4100*/  ISETP.NE.AND P0, PT, R5, R0, PT ;  /* 0x000000000500720c */ /* 0x000fda0003f05270 */
[----:B------:R-:W-:Y:S05]  /*4110*/  @P0 BRA `(.L_x_2792) ;  /* 0xfffffffc00ec0947 */ /* 0x000fea000383ffff */
.L_x_2791:
        /* <DEDUP_REMOVED lines=24> */
.L_x_2793:
        /* <DEDUP_REMOVED lines=25> */
.L_x_2794:
        /* <DEDUP_REMOVED lines=13> */
.L_x_5164:


//--------------------- .text._Z35group_norm_nhwc_bwd_one_pass_kernelI11Fp32IOFp16WLi128ELi48ELi384EEv26Group_norm_nhwc_bwd_params --------------------------
	.section	.text._Z35group_norm_nhwc_bwd_one_pass_kernelI11Fp32IOFp16WLi128ELi48ELi384EEv26Group_norm_nhwc_bwd_params,"ax",@progbits
	.align	128
        .global         _Z35group_norm_nhwc_bwd_one_pass_kernelI11Fp32IOFp16WLi128ELi48ELi384EEv26Group_norm_nhwc_bwd_params
        .type           _Z35group_norm_nhwc_bwd_one_pass_kernelI11Fp32IOFp16WLi128ELi48ELi384EEv26Group_norm_nhwc_bwd_params,@function
        .size           _Z35group_norm_nhwc_bwd_one_pass_kernelI11Fp32IOFp16WLi128ELi48ELi384EEv26Group_norm_nhwc_bwd_params,(.L_x_5165 - _Z35group_norm_nhwc_bwd_one_pass_kernelI11Fp32IOFp16WLi128ELi48ELi384EEv26Group_norm_nhwc_bwd_params)
        .other          _Z35group_norm_nhwc_bwd_one_pass_kernelI11Fp32IOFp16WLi128ELi48ELi384EEv26Group_norm_nhwc_bwd_params,@"STO_CUDA_ENTRY STV_DEFAULT"
_Z35group_norm_nhwc_bwd_one_pass_kernelI11Fp32IOFp16WLi128ELi48ELi384EEv26Group_norm_nhwc_bwd_params:
.text._Z35group_norm_nhwc_bwd_one_pass_kernelI11Fp32IOFp16WLi128ELi48ELi384EEv26Group_norm_nhwc_bwd_params:
        /* <DEDUP_REMOVED lines=70> */
.L_x_2846:
        /* <DEDUP_REMOVED lines=264> */
.L_x_2797:
[----:B------:R-:W-:Y:S05]  /*14e0*/  BSYNC B0 ;  /* 0x0000000000007941 */ /* 0x000fea0003800000 */
.L_x_2796:
        /* <DEDUP_REMOVED lines=30> */
.L_x_2798:
        /* <DEDUP_REMOVED lines=26> */
.L_x_2799:
        /* <DEDUP_REMOVED lines=41> */
.L_x_2800:
        /* <DEDUP_REMOVED lines=35> */
.L_x_2801:
        /* <DEDUP_REMOVED lines=35> */
.L_x_2802:
        /* <DEDUP_REMOVED lines=35> */
.L_x_2803:
        /* <DEDUP_REMOVED lines=35> */
.L_x_2804:
        /* <DEDUP_REMOVED lines=33> */
.L_x_2805:
        /* <DEDUP_REMOVED lines=79> */
.L_x_2807:
[----:B------:R-:W-:Y:S05]  /*2ac0*/  BSYNC B0 ;  /* 0x0000000000007941 */ /* 0x000fea0003800000 */
.L_x_2806:
        /* <DEDUP_REMOVED lines=80> */
.L_x_2809:
[----:B------:R-:W-:Y:S05]  /*2fd0*/  BSYNC B0 ;  /* 0x0000000000007941 */ /* 0x000fea0003800000 */
.L_x_2808:
        /* <DEDUP_REMOVED lines=19> */
.L_x_2811:
[----:B------:R-:W-:Y:S05]  /*3110*/  BSYNC B0 ;  /* 0x0000000000007941 */ /* 0x000fea0003800000 */
.L_x_2810:
        /* <DEDUP_REMOVED lines=36> */
.L_x_2814:
[----:B------:R-:W2:Y:S04]  /*3360*/  LDG.E.STRONG.GPU R30, desc[UR14][R28.64] ;  /* 0x0000000e1c1e7981 */ /* 0x000ea8000c1ef900 */
[----:B--2---:R-:W-:Y:S01]  /*3370*/  CCTL.IVALL ;  /* 0x00000000ff00798f */ /* 0x004fe20002000000 */
[----:B------:R-:W-:Y:S05]  /*3380*/  YIELD ;  /* 0x0000000000007946 */ /* 0x000fea0003800000 */
[----:B------:R-:W-:-:S13]  /*3390*/  ISETP.NE.AND P6, PT, R30, R35, PT ;  /* 0x000000231e00720c */ /* 0x000fda0003fc5270 */
[----:B------:R-:W-:Y:S05]  /*33a0*/  @P6 BRA `(.L_x_2814) ;  /* 0xfffffffc00ec6947 */ /* 0x000fea000383ffff */
.L_x_2813:
        /* <DEDUP_REMOVED lines=19> */
.L_x_2818:
        /* <DEDUP_REMOVED lines=116> */
.L_x_2817:
        /* <DEDUP_REMOVED lines=62> */
.L_x_2819:
[----:B------:R-:W-:-:S06]  /*4000*/  UISETP.NE.OR UP0, UPT, UR10, URZ, UP0 ;  /* 0x0000003f0a00728c */ /* 0x000fcc0008705670 */
[----:B------:R-:W-:-:S13]  /*4010*/  PLOP3.LUT P6, PT, PT, PT, UP0, 0x80, 0x0 ;  /* 0x000000000000781c */ /* 0x000fda0003fcf008 */
[----:B------:R-:W-:Y:S05]  /*4020*/  @!P6 BRA `(.L_x_2815) ;  /* 0x00000000007ce947 */ /* 0x000fea0003800000 */
.L_x_2816:
        /* <DEDUP_REMOVED lines=31> */
.L_x_2815:
        /* <DEDUP_REMOVED lines=10> */
.L_x_2821:
[----:B------:R-:W-:Y:S05]  /*42c0*/  BSYNC B0 ;  /* 0x0000000000007941 */ /* 0x000fea0003800000 */
.L_x_2820:
        /* <DEDUP_REMOVED lines=17> */
.L_x_2812:
        /* <DEDUP_REMOVED lines=36> */
.L_x_2822:
        /* <DEDUP_REMOVED lines=21> */
.L_x_2824:
[----:B------:R-:W-:Y:S05]  /*4770*/  BSYNC B0 ;  /* 0x0000000000007941 */ /* 0x000fea0003800000 */
.L_x_2823:
        /* <DEDUP_REMOVED lines=20> */
.L_x_2825:
        /* <DEDUP_REMOVED lines=21> */
.L_x_2827:
[----:B------:R-:W-:Y:S05]  /*4a10*/  BSYNC B0 ;  /* 0x0000000000007941 */ /* 0x000fea0003800000 */
.L_x_2826:
        /* <DEDUP_REMOVED lines=19> */
.L_x_2828:
        /* <DEDUP_REMOVED lines=21> */
.L_x_2830:
[----:B------:R-:W-:Y:S05]  /*4ca0*/  BSYNC B0 ;  /* 0x0000000000007941 */ /* 0x000fea0003800000 */
.L_x_2829:
        /* <DEDUP_REMOVED lines=19> */
.L_x_2831:
        /* <DEDUP_REMOVED lines=21> */
.L_x_2833:
[----:B------:R-:W-:Y:S05]  /*4f30*/  BSYNC B0 ;  /* 0x0000000000007941 */ /* 0x000fea0003800000 */
.L_x_2832:
        /* <DEDUP_REMOVED lines=19> */
.L_x_2834:
        /* <DEDUP_REMOVED lines=21> */
.L_x_2836:
[----:B------:R-:W-:Y:S05]  /*51c0*/  BSYNC B0 ;  /* 0x0000000000007941 */ /* 0x000fea0003800000 */
.L_x_2835:
        /* <DEDUP_REMOVED lines=19> */
.L_x_2837:
        /* <DEDUP_REMOVED lines=21> */
.L_x_2839:
[----:B------:R-:W-:Y:S05]  /*5450*/  BSYNC B0 ;  /* 0x0000000000007941 */ /* 0x000fea0003800000 */
.L_x_2838:
        /* <DEDUP_REMOVED lines=19> */
.L_x_2840:
        /* <DEDUP_REMOVED lines=25> */
.L_x_2842:
[----:B------:R-:W-:Y:S05]  /*5720*/  BSYNC B0 ;  /* 0x0000000000007941 */ /* 0x000fea0003800000 */
.L_x_2841:
        /* <DEDUP_REMOVED lines=22> */
.L_x_2843:
        /* <DEDUP_REMOVED lines=18> */
.L_x_2845:
[----:B------:R-:W-:Y:S05]  /*59b0*/  BSYNC B0 ;  /* 0x0000000000007941 */ /* 0x000fea0003800000 */
.L_x_2844:
[----:B------:R-:W-:Y:S02]  /*59c0*/  UIADD3 UR16, UR18, UR16, URZ ;  /* 0x0000001012107290 */ /* 0x000fe4000fffe03f */
[----:B------:R-:W-:Y:S02]  /*59d0*/  UIADD3 UR4, UR4, 0x1, URZ ;  /* 0x0000000104047890 */ /* 0x000fe4000fffe03f */
[----:B------:R-:W-:-:S06]  /*59e0*/  UISETP.GE.AND UP0, UPT, UR16, UR5, UPT ;  /* 0x000000051000728c */ /* 0x000fcc000bf06270 */
[----:B------:R-:W-:-:S13]  /*59f0*/  PLOP3.LUT P0, PT, PT, PT, UP0, 0x80, 0x0 ;  /* 0x000000000000781c */ /* 0x000fda0003f0f008 */
[----:B------:R-:W-:Y:S05]  /*5a00*/  @!P0 BRA `(.L_x_2846) ;  /* 0xffffffa800948947 */ /* 0x000fea000383ffff */
.L_x_2795:
        /* <DEDUP_REMOVED lines=23> */
.L_x_2848:
[----:B------:R-:W-:Y:S05]  /*5b80*/  BSYNC B0 ;  /* 0x0000000000007941 */ /* 0x000fea0003800000 */
.L_x_2847:
[----:B------:R-:W-:Y:S05]  /*5b90*/  @P0 EXIT ;  /* 0x000000000000094d */ /* 0x000fea0003800000 */
[----:B------:R-:W-:Y:S05]  /*5ba0*/  @P2 BRA `(.L_x_2849) ;  /* 0x0000000000202947 */ /* 0x000fea0003800000 */
[----:B------:R-:W-:-:S05]  /*5bb0*/  IMAD R0, R6, R7, RZ ;  /* 0x0000000706007224 */ /* 0x000fca00078e02ff */
[----:B------:R-:W-:-:S13]  /*5bc0*/  ISETP.NE.AND P0, PT, R0, -0x1, PT ;  /* 0xffffffff0000780c */ /* 0x000fda0003f05270 */
[----:B------:R-:W-:Y:S05]  /*5bd0*/  @!P0 BRA `(.L_x_2849) ;  /* 0x0000000000148947 */ /* 0x000fea0003800000 */
.L_x_2850:
[----:B0-----:R-:W2:Y:S04]  /*5be0*/  LDG.E.STRONG.GPU R5, desc[UR14][R2.64] ;  /* 0x0000000e02057981 */ /* 0x001ea8000c1ef900 */
[----:B--2---:R-:W-:Y:S01]  /*5bf0*/  CCTL.IVALL ;  /* 0x00000000ff00798f */ /* 0x004fe20002000000 */
[----:B------:R-:W-:Y:S05]  /*5c00*/  YIELD ;  /* 0x0000000000007946 */ /* 0x000fea0003800000 */
[----:B------:R-:W-:-:S13]  /*5c10*/  ISETP.NE.AND P0, PT, R5, R0, PT ;  /* 0x000000000500720c */ /* 0x000fda0003f05270 */
[----:B------:R-:W-:Y:S05]  /*5c20*/  @P0 BRA `(.L_x_2850) ;  /* 0xfffffffc00ec0947 */ /* 0x000fea000383ffff */
.L_x_2849:
        /* <DEDUP_REMOVED lines=24> */
.L_x_2851:
        /* <DEDUP_REMOVED lines=25> */
.L_x_2852:
        /* <DEDUP_REMOVED lines=12> */
.L_x_5165:


//--------------------- .text._Z35group_norm_nhwc_bwd_one_pass_kernelI11Fp32IOFp16WLi256ELi48ELi384EEv26Group_norm_nhwc_bwd_params --------------------------
	.section	.text._Z35group_norm_nhwc_bwd_one_pass_kernelI11Fp32IOFp16WLi256ELi48ELi384EEv26Group_norm_nhwc_bwd_params,"ax",@progbits
	.align	128
        .global         _Z35group_norm_nhwc_bwd_one_pass_kernelI11Fp32IOFp16WLi256ELi48ELi384EEv26Group_norm_nhwc_bwd_params
        .type           _Z35group_norm_nhwc_bwd_one_pass_kernelI11Fp32IOFp16WLi256ELi48ELi384EEv26Group_norm_nhwc_bwd_params,@function
        .size           _Z35group_norm_nhwc_bwd_one_pass_kernelI11Fp32IOFp16WLi256ELi48ELi384EEv26Group_norm_nhwc_bwd_params,(.L_x_5166 - _Z35group_norm_nhwc_bwd_one_pass_kernelI11Fp32IOFp16WLi256ELi48ELi384EEv26Group_norm_nhwc_bwd_params)
        .other          _Z35group_norm_nhwc_bwd_one_pass_kernelI11Fp32IOFp16WLi256ELi48ELi384EEv26Group_norm_nhwc_bwd_params,@"STO_CUDA_ENTRY STV_DEFAULT"
_Z35group_norm_nhwc_bwd_one_pass_kernelI11Fp32IOFp16WLi256ELi48ELi384EEv26Group_norm_nhwc_bwd_params:
.text._Z35group_norm_nhwc_bwd_one_pass_kernelI11Fp32IOFp16WLi256ELi48ELi384EEv26Group_norm_nhwc_bwd_params:
        /* <DEDUP_REMOVED lines=117> */
.L_x_2936:
        /* <DEDUP_REMOVED lines=420> */
[----:B------:R-:W0:Y:S01]  /*2190*/  LDC.64 R98, c[0x0][0x238] ;  /* 0x00008e00ff627b82 */ /* 0x000e220000000a00 */
[----:B---3--:R-:W-:Y:S02]  /*21a0*/  @P5 HADD2.F32 R120, -RZ, R81.H0_H0 ;  /* 0x20000051ff785230 */ /* 0x008fe40000004100 */
[----:B0-----:R-:W-:-:S05]  /*21b0*/  IMAD.WIDE R98, R131, 0x2, R98 ;  /* 0x0000000283627825 */ /* 0x001fca00078e0262 */
[----:B------:R-:W2:Y:S04]  /*21c0*/  LDG.E.U16 R124, desc[UR8][R98.64] ;  /* 0x00000008627c7981 */ /* 0x000ea8000c1e1500 */
[----:B------:R-:W3:Y:S01]  /*21d0*/  LDG.E.U16 R123, desc[UR8][R98.64+0x2] ;  /* 0x00000208627b7981 */ /* 0x000ee2000c1e1500 */
[----:B--2---:R-:W-:Y:S02]  /*21e0*/  HADD2.F32 R124, -RZ, R124.H0_H0 ;  /* 0x2000007cff7c7230 */ /* 0x004fe40000004100 */
[----:B---3--:R-:W-:-:S07]  /*21f0*/  HADD2.F32 R123, -RZ, R123.H0_H0 ;  /* 0x2000007bff7b7230 */ /* 0x008fce0000004100 */
.L_x_2855:
[----:B------:R-:W-:Y:S05]  /*2200*/  BSYNC B0 ;  /* 0x0000000000007941 */ /* 0x000fea0003800000 */
.L_x_2854:
        /* <DEDUP_REMOVED lines=31> */
.L_x_2856:
        /* <DEDUP_REMOVED lines=26> */
.L_x_2857:
        /* <DEDUP_REMOVED lines=31> */
.L_x_2858:
        /* <DEDUP_REMOVED lines=31> */
.L_x_2859:
        /* <DEDUP_REMOVED lines=31> */
.L_x_2860:
        /* <DEDUP_REMOVED lines=31> */
.L_x_2861:
        /* <DEDUP_REMOVED lines=31> */
.L_x_2862:
        /* <DEDUP_REMOVED lines=31> */
.L_x_2863:
        /* <DEDUP_REMOVED lines=31> */
.L_x_2864:
        /* <DEDUP_REMOVED lines=31> */
.L_x_2865:
        /* <DEDUP_REMOVED lines=31> */
.L_x_2866:
        /* <DEDUP_REMOVED lines=31> */
.L_x_2867:
        /* <DEDUP_REMOVED lines=33> */
.L_x_2868:
        /* <DEDUP_REMOVED lines=35> */
.L_x_2869:
        /* <DEDUP_REMOVED lines=29> */
.L_x_2870:
        /* <DEDUP_REMOVED lines=29> */
.L_x_2871:
        /* <DEDUP_REMOVED lines=140> */
.L_x_2873:
[----:B------:R-:W-:Y:S05]  /*49a0*/  BSYNC B0 ;  /* 0x0000000000007941 */ /* 0x000fea0003800000 */
.L_x_2872:
        /* <DEDUP_REMOVED lines=81> */
.L_x_2875:
[----:B------:R-:W-:Y:S05]  /*4ec0*/  BSYNC B0 ;  /* 0x0000000000007941 */ /* 0x000fea0003800000 */
.L_x_2874:
        /* <DEDUP_REMOVED lines=13> */
.L_x_2877:
[----:B------:R-:W-:Y:S05]  /*4fa0*/  BSYNC B0 ;  /* 0x0000000000007941 */ /* 0x000fea0003800000 */
.L_x_2876:
        /* <DEDUP_REMOVED lines=33> */
.L_x_2880:
[----:B-1----:R-:W2:Y:S04]  /*51c0*/  LDG.E.STRONG.GPU R50, desc[UR8][R48.64] ;  /* 0x0000000830327981 */ /* 0x002ea8000c1ef900 */
[----:B--2---:R-:W-:Y:S01]  /*51d0*/  CCTL.IVALL ;  /* 0x00000000ff00798f */ /* 0x004fe20002000000 */
[----:B------:R-:W-:Y:S05]  /*51e0*/  YIELD ;  /* 0x0000000000007946 */ /* 0x000fea0003800000 */
[----:B------:R-:W-:-:S13]  /*51f0*/  ISETP.NE.AND P6, PT, R50, R57, PT ;  /* 0x000000393200720c */ /* 0x000fda0003fc5270 */
[----:B------:R-:W-:Y:S05]  /*5200*/  @P6 BRA `(.L_x_2880) ;  /* 0xfffffffc00ec6947 */ /* 0x000fea000383ffff */
.L_x_2879:
        /* <DEDUP_REMOVED lines=22> */
.L_x_2884:
        /* <DEDUP_REMOVED lines=115> */
.L_x_2883:
        /* <DEDUP_REMOVED lines=63> */
.L_x_2885:
[----:B------:R-:W-:-:S04]  /*5e90*/  LOP3.LUT P6, RZ, R118, 0x1, RZ, 0xc0, !PT ;  /* 0x0000000176ff7812 */ /* 0x000fc800078cc0ff */
[----:B------:R-:W-:-:S13]  /*5ea0*/  ISETP.NE.OR P6, PT, R50, RZ, P6 ;  /* 0x000000ff3200720c */ /* 0x000fda00037c5670 */
[----:B------:R-:W-:Y:S05]  /*5eb0*/  @!P6 BRA `(.L_x_2881) ;  /* 0x00000000007ce947 */ /* 0x000fea0003800000 */
.L_x_2882:
        /* <DEDUP_REMOVED lines=31> */
.L_x_2881:
        /* <DEDUP_REMOVED lines=10> */
.L_x_2887:
[----:B------:R-:W-:Y:S05]  /*6150*/  BSYNC B0 ;  /* 0x0000000000007941 */ /* 0x000fea0003800000 */
.L_x_2886:
        /* <DEDUP_REMOVED lines=17> */
.L_x_2878:
        /* <DEDUP_REMOVED lines=36> */
.L_x_2888:
        /* <DEDUP_REMOVED lines=20> */
.L_x_2890:
[----:B------:R-:W-:Y:S05]  /*65f0*/  BSYNC B0 ;  /* 0x0000000000007941 */ /* 0x000fea0003800000 */
.L_x_2889:
        /* <DEDUP_REMOVED lines=20> */
.L_x_2891:
        /* <DEDUP_REMOVED lines=20> */
.L_x_2893:
[----:B------:R-:W-:Y:S05]  /*6880*/  BSYNC B0 ;  /* 0x0000000000007941 */ /* 0x000fea0003800000 */
.L_x_2892:
        /* <DEDUP_REMOVED lines=20> */
.L_x_2894:
        /* <DEDUP_REMOVED lines=20> */
.L_x_2896:
[----:B------:R-:W-:Y:S05]  /*6b10*/  BSYNC B0 ;  /* 0x0000000000007941 */ /* 0x000fea0003800000 */
.L_x_2895:
        /* <DEDUP_REMOVED lines=20> */
.L_x_2897:
        /* <DEDUP_REMOVED lines=20> */
.L_x_2899:
[----:B------:R-:W-:Y:S05]  /*6da0*/  BSYNC B0 ;  /* 0x0000000000007941 */ /* 0x000fea0003800000 */
.L_x_2898:
        /* <DEDUP_REMOVED lines=20> */
.L_x_2900:
        /* <DEDUP_REMOVED lines=20> */
.L_x_2902:
[----:B------:R-:W-:Y:S05]  /*7030*/  BSYNC B0 ;  /* 0x0000000000007941 */ /* 0x000fea0003800000 */
.L_x_2901:
        /* <DEDUP_REMOVED lines=20> */
.L_x_2903:
        /* <DEDUP_REMOVED lines=20> */
.L_x_2905:
[----:B------:R-:W-:Y:S05]  /*72c0*/  BSYNC B0 ;  /* 0x0000000000007941 */ /* 0x000fea0003800000 */
.L_x_2904:
        /* <DEDUP_REMOVED lines=20> */
.L_x_2906:
        /* <DEDUP_REMOVED lines=20> */
.L_x_2908:
[----:B------:R-:W-:Y:S05]  /*7550*/  BSYNC B0 ;  /* 0x0000000000007941 */ /* 0x000fea0003800000 */
.L_x_2907:
        /* <DEDUP_REMOVED lines=20> */
.L_x_2909:
        /* <DEDUP_REMOVED lines=19> */
.L_x_2911:
[----:B------:R-:W-:Y:S05]  /*77d0*/  BSYNC B0 ;  /* 0x0000000000007941 */ /* 0x000fea0003800000 */
.L_x_2910:
        /* <DEDUP_REMOVED lines=19> */
.L_x_2912:
        /* <DEDUP_REMOVED lines=19> */
.L_x_2914:
[----:B------:R-:W-:Y:S05]  /*7a40*/  BSYNC B0 ;  /* 0x0000000000007941 */ /* 0x000fea0003800000 */
.L_x_2913:
        /* <DEDUP_REMOVED lines=19> */
.L_x_2915:
        /* <DEDUP_REMOVED lines=19> */
.L_x_2917:
[----:B------:R-:W-:Y:S05]  /*7cb0*/  BSYNC B0 ;  /* 0x0000000000007941 */ /* 0x000fea0003800000 */
.L_x_2916:
        /* <DEDUP_REMOVED lines=19> */
.L_x_2918:
        /* <DEDUP_REMOVED lines=19> */
.L_x_2920:
[----:B------:R-:W-:Y:S05]  /*7f20*/  BSYNC B0 ;  /* 0x0000000000007941 */ /* 0x000fea0003800000 */
.L_x_2919:
        /* <DEDUP_REMOVED lines=19> */
.L_x_2921:
        /* <DEDUP_REMOVED lines=19> */
.L_x_2923:
[----:B------:R-:W-:Y:S05]  /*8190*/  BSYNC B0 ;  /* 0x0000000000007941 */ /* 0x000fea0003800000 */
.L_x_2922:
        /* <DEDUP_REMOVED lines=19> */
.L_x_2924:
        /* <DEDUP_REMOVED lines=24> */
.L_x_2926:
[----:B------:R-:W-:Y:S05]  /*8450*/  BSYNC B0 ;  /* 0x0000000000007941 */ /* 0x000fea0003800000 */
.L_x_2925:
        /* <DEDUP_REMOVED lines=19> */
.L_x_2927:
        /* <DEDUP_REMOVED lines=24> */
.L_x_2929:
[----:B------:R-:W-:Y:S05]  /*8710*/  BSYNC B0 ;  /* 0x0000000000007941 */ /* 0x000fea0003800000 */
.L_x_2928:
        /* <DEDUP_REMOVED lines=19> */
.L_x_2930:
        /* <DEDUP_REMOVED lines=24> */
.L_x_2932:
[----:B------:R-:W-:Y:S05]  /*89d0*/  BSYNC B0 ;  /* 0x0000000000007941 */ /* 0x000fea0003800000 */
.L_x_2931:
        /* <DEDUP_REMOVED lines=19> */
.L_x_2933:
        /* <DEDUP_REMOVED lines=21> */
.L_x_2935:
[----:B------:R-:W-:Y:S05]  /*8c60*/  BSYNC B0 ;  /* 0x0000000000007941 */ /* 0x000fea0003800000 */
.L_x_2934:
[----:B------:R-:W-:Y:S02]  /*8c70*/  IADD3 R3, R6, R3, RZ ;  /* 0x0000000306037210 */ /* 0x000fe40007ffe0ff */
[----:B------:R-:W-:Y:S02]  /*8c80*/  IADD3 R4, R4, 0x1, RZ ;  /* 0x0000000104047810 */ /* 0x000fe40007ffe0ff */
[----:B------:R-:W-:-:S13]  /*8c90*/  ISETP.GE.AND P5, PT, R3, UR4, PT ;  /* 0x0000000403007c0c */ /* 0x000fda000bfa6270 */
[----:B------:R-:W-:Y:S05]  /*8ca0*/  @!P5 BRA `(.L_x_2936) ;  /* 0xffffff7800a8d947 */ /* 0x000fea000383ffff */
.L_x_2853:
        /* <DEDUP_REMOVED lines=23> */
.L_x_2938:
[----:B------:R-:W-:Y:S05]  /*8e20*/  BSYNC B0 ;  /* 0x0000000000007941 */ /* 0x000fea0003800000 */
.L_x_2937:
[----:B------:R-:W-:Y:S05]  /*8e30*/  @P0 EXIT ;  /* 0x000000000000094d */ /* 0x000fea0003800000 */
[----:B------:R-:W-:Y:S05]  /*8e40*/  @P2 BRA `(.L_x_2939) ;  /* 0x0000000000202947 */ /* 0x000fea0003800000 */
[----:B------:R-:W-:-:S05]  /*8e50*/  IMAD R0, R6, R7, RZ ;  /* 0x0000000706007224 */ /* 0x000fca00078e02ff */
[----:B------:R-:W-:-:S13]  /*8e60*/  ISETP.NE.AND P0, PT, R0, -0x1, PT ;  /* 0xffffffff0000780c */ /* 0x000fda0003f05270 */
[----:B------:R-:W-:Y:S05]  /*8e70*/  @!P0 BRA `(.L_x_2939) ;  /* 0x0000000000148947 */ /* 0x000fea0003800000 */
.L_x_2940:
[----:B--2---:R-:W2:Y:S04]  /*8e80*/  LDG.E.STRONG.GPU R5, desc[UR8][R2.64] ;  /* 0x0000000802057981 */ /* 0x004ea8000c1ef900 */
[----:B--2---:R-:W-:Y:S01]  /*8e90*/  CCTL.IVALL ;  /* 0x00000000ff00798f */ /* 0x004fe20002000000 */
[----:B------:R-:W-:Y:S05]  /*8ea0*/  YIELD ;  /* 0x0000000000007946 */ /* 0x000fea0003800000 */
[----:B------:R-:W-:-:S13]  /*8eb0*/  ISETP.NE.AND P0, PT, R5, R0, PT ;  /* 0x000000000500720c */ /* 0x000fda0003f05270 */
[----:B------:R-:W-:Y:S05]  /*8ec0*/  @P0 BRA `(.L_x_2940) ;  /* 0xfffffffc00ec0947 */ /* 0x000fea000383ffff */
.L_x_2939:
        /* <DEDUP_REMOVED lines=24> */
.L_x_2941:
        /* <DEDUP_REMOVED lines=17> */
[----:B---3--:R-:W-:Y:S02]  /*9160*/  F2FP.F16.F32.PACK_AB R19, R9, R0 ;  /* 0x000000000913723e */ /* 0x008fe400000000ff */
[----:B------:R-:W-:Y:S02]  /*9170*/  SHF.R.S32.HI R0, RZ, 0x1f, R102 ;  /* 0x0000001fff007819 */ /* 0x000fe40000011466 */
[----:B----4-:R-:W-:Y:S01]  /*9180*/  F2FP.F16.F32.PACK_AB R21, R13, R10 ;  /* 0x0000000a0d15723e */ /* 0x010fe200000000ff */
[----:B------:R1:W-:Y:S04]  /*9190*/  STG.E desc[UR8][R2.64], R19 ;  /* 0x0000001302007986 */ /* 0x0003e8000c101908 */
[----:B------:R1:W-:Y:S01]  /*91a0*/  STG.E desc[UR8][R4.64], R21 ;  /* 0x0000001504007986 */ /* 0x0003e2000c101908 */
[----:B------:R-:W-:-:S13]  /*91b0*/  ISETP.GT.AND.EX P0, PT, R27, R0, PT, P0 ;  /* 0x000000001b00720c */ /* 0x000fda0003f04300 */
[----:B-1----:R-:W-:Y:S05]  /*91c0*/  @P0 BRA `(.L_x_2941) ;  /* 0xfffffffc00a00947 */ /* 0x002fea000383ffff */
[----:B------:R-:W-:Y:S05]  /*91d0*/  EXIT ;  /* 0x000000000000794d */ /* 0x000fea0003800000 */
.L_x_2942:
        /* <DEDUP_REMOVED lines=10> */
.L_x_5166:


//--------------------- .text._Z35group_norm_nhwc_bwd_one_pass_kernelI11Fp32IOFp16WLi512ELi48ELi384EEv26Group_norm_nhwc_bwd_params --------------------------
	.section	.text._Z35group_norm_nhwc_bwd_one_pass_kernelI11Fp32IOFp16WLi512ELi48ELi384EEv26Group_norm_nhwc_bwd_params,"ax",@progbits
	.align	128
        .global         _Z35group_norm_nhwc_bwd_one_pass_kernelI11Fp32IOFp16WLi512ELi48ELi384EEv26Group_norm_nhwc_bwd_params
        .type           _Z35group_norm_nhwc_bwd_one_pass_kernelI11Fp32IOFp16WLi512ELi48ELi384EEv26Group_norm_nhwc_bwd_params,@function
        .size           _Z35group_norm_nhwc_bwd_one_pass_kernelI11Fp32IOFp16WLi512ELi48ELi384EEv26Group_norm_nhwc_bwd_params,(.L_x_5167 - _Z35group_norm_nhwc_bwd_one_pass_kernelI11Fp32IOFp16WLi512ELi48ELi384EEv26Group_norm_nhwc_bwd_params)
        .other          _Z35group_norm_nhwc_bwd_one_pass_kernelI11Fp32IOFp16WLi512ELi48ELi384EEv26Group_norm_nhwc_bwd_params,@"STO_CUDA_ENTRY STV_DEFAULT"
_Z35group_norm_nhwc_bwd_one_pass_kernelI11Fp32IOFp16WLi512ELi48ELi384EEv26Group_norm_nhwc_bwd_params:
.text._Z35group_norm_nhwc_bwd_one_pass_kernelI11Fp32IOFp16WLi512ELi48ELi384EEv26Group_norm_nhwc_bwd_params:
        /* <DEDUP_REMOVED lines=57> */
.L_x_3090:
        /* <DEDUP_REMOVED lines=853> */
.L_x_2945:
[----:B------:R-:W-:Y:S05]  /*38e0*/  BSYNC B0 ;  /* 0x0000000000007941 */ /* 0x000fea0003800000 */
.L_x_2944:
        /* <DEDUP_REMOVED lines=23> */
.L_x_2946:
        /* <DEDUP_REMOVED lines=31> */
.L_x_2947:
        /* <DEDUP_REMOVED lines=39> */
.L_x_2948:
        /* <DEDUP_REMOVED lines=35> */
.L_x_2949:
        /* <DEDUP_REMOVED lines=35> */
.L_x_2950:
        /* <DEDUP_REMOVED lines=35> */
.L_x_2951:
        /* <DEDUP_REMOVED lines=35> */
.L_x_2952:
        /* <DEDUP_REMOVED lines=35> */
.L_x_2953:
        /* <DEDUP_REMOVED lines=35> */
.L_x_2954:
        /* <DEDUP_REMOVED lines=35> */
.L_x_2955:
        /* <DEDUP_REMOVED lines=35> */
.L_x_2956:
        /* <DEDUP_REMOVED lines=35> */
.L_x_2957:
        /* <DEDUP_REMOVED lines=35> */
.L_x_2958:
        /* <DEDUP_REMOVED lines=35> */
.L_x_2959:
        /* <DEDUP_REMOVED lines=35> */
.L_x_2960:
        /* <DEDUP_REMOVED lines=35> */
.L_x_2961:
        /* <DEDUP_REMOVED lines=35> */
.L_x_2962:
        /* <DEDUP_REMOVED lines=35> */
.L_x_2963:
        /* <DEDUP_REMOVED lines=35> */
.L_x_2964:
        /* <DEDUP_REMOVED lines=35> */
.L_x_2965:
        /* <DEDUP_REMOVED lines=35> */
.L_x_2966:
        /* <DEDUP_REMOVED lines=35> */
.L_x_2967:
        /* <DEDUP_REMOVED lines=35> */
.L_x_2968:
        /* <DEDUP_REMOVED lines=35> */
.L_x_2969:
        /* <DEDUP_REMOVED lines=35> */
.L_x_2970:
        /* <DEDUP_REMOVED lines=35> */
.L_x_2971:
        /* <DEDUP_REMOVED lines=35> */
.L_x_2972:
        /* <DEDUP_REMOVED lines=35> */
.L_x_2973:
        /* <DEDUP_REMOVED lines=35> */
.L_x_2974:
        /* <DEDUP_REMOVED lines=31> */
.L_x_2975:
        /* <DEDUP_REMOVED lines=31> */
.L_x_2976:
        /* <DEDUP_REMOVED lines=31> */
.L_x_2977:
        /* <DEDUP_REMOVED lines=96> */
.L_x_2979:
[----:B------:R-:W-:Y:S05]  /*8370*/  BSYNC B0 ;  /* 0x0000000000007941 */ /* 0x000fea0003800000 */
.L_x_2978:
        /* <DEDUP_REMOVED lines=78> */
.L_x_2981:
[----:B------:R-:W-:Y:S05]  /*8860*/  BSYNC B0 ;  /* 0x0000000000007941 */ /* 0x000fea0003800000 */
.L_x_2980:
        /* <DEDUP_REMOVED lines=19> */
.L_x_2983:
[----:B------:R-:W-:Y:S05]  /*89a0*/  BSYNC B0 ;  /* 0x0000000000007941 */ /* 0x000fea0003800000 */
.L_x_2982:
        /* <DEDUP_REMOVED lines=41> */
.L_x_2986:
[----:B------:R-:W-:Y:S02]  /*8c40*/  MOV R72, UR18 ;  /* 0x0000001200487c02 */ /* 0x000fe40008000f00 */
[----:B------:R-:W-:-:S05]  /*8c50*/  MOV R73, UR19 ;  /* 0x0000001300497c02 */ /* 0x000fca0008000f00 */
[----:B------:R-:W2:Y:S04]  /*8c60*/  LDG.E.STRONG.GPU R72, desc[UR22][R72.64] ;  /* 0x0000001648487981 */ /* 0x000ea8000c1ef900 */
[----:B--2---:R-:W-:Y:S01]  /*8c70*/  CCTL.IVALL ;  /* 0x00000000ff00798f */ /* 0x004fe20002000000 */
[----:B------:R-:W-:Y:S05]  /*8c80*/  YIELD ;  /* 0x0000000000007946 */ /* 0x000fea0003800000 */
[----:B------:R-:W-:-:S13]  /*8c90*/  ISETP.NE.AND P0, PT, R72, R74, PT ;  /* 0x0000004a4800720c */ /* 0x000fda0003f05270 */
[----:B------:R-:W-:Y:S05]  /*8ca0*/  @P0 BRA `(.L_x_2986) ;  /* 0xfffffffc00e40947 */ /* 0x000fea000383ffff */
.L_x_2985:
        /* <DEDUP_REMOVED lines=19> */
.L_x_2990:
        /* <DEDUP_REMOVED lines=165> */
.L_x_2989:
        /* <DEDUP_REMOVED lines=87> */
.L_x_2991:
[----:B------:R-:W-:-:S13]  /*9da0*/  ISETP.NE.OR P0, PT, RZ, UR16, P0 ;  /* 0x00000010ff007c0c */ /* 0x000fda0008705670 */
[----:B------:R-:W-:Y:S05]  /*9db0*/  @!P0 BRA `(.L_x_2987) ;  /* 0x0000000000b08947 */ /* 0x000fea0003800000 */
.L_x_2988:
        /* <DEDUP_REMOVED lines=44> */
.L_x_2987:
        /* <DEDUP_REMOVED lines=14> */
.L_x_2993:
[----:B------:R-:W-:Y:S05]  /*a160*/  BSYNC B0 ;  /* 0x0000000000007941 */ /* 0x000fea0003800000 */
.L_x_2992:
        /* <DEDUP_REMOVED lines=25> */
.L_x_2984:
        /* <DEDUP_REMOVED lines=30> */
.L_x_2994:
        /* <DEDUP_REMOVED lines=22> */
.L_x_2996:
[----:B------:R-:W-:Y:S05]  /*a640*/  BSYNC B0 ;  /* 0x0000000000007941 */ /* 0x000fea0003800000 */
.L_x_2995:
        /* <DEDUP_REMOVED lines=26> */
.L_x_2997:
        /* <DEDUP_REMOVED lines=21> */
.L_x_2999:
[----:B------:R-:W-:Y:S05]  /*a940*/  BSYNC B0 ;  /* 0x0000000000007941 */ /* 0x000fea0003800000 */
.L_x_2998:
        /* <DEDUP_REMOVED lines=25> */
.L_x_3000:
        /* <DEDUP_REMOVED lines=21> */
.L_x_3002:
[----:B------:R-:W-:Y:S05]  /*ac30*/  BSYNC B0 ;  /* 0x0000000000007941 */ /* 0x000fea0003800000 */
.L_x_3001:
        /* <DEDUP_REMOVED lines=46> */
.L_x_3003:
        /* <DEDUP_REMOVED lines=21> */
.L_x_3005:
[----:B------:R-:W-:Y:S05]  /*b070*/  BSYNC B0 ;  /* 0x0000000000007941 */ /* 0x000fea0003800000 */
.L_x_3004:
        /* <DEDUP_REMOVED lines=19> */
.L_x_3006:
        /* <DEDUP_REMOVED lines=21> */
.L_x_3008:
[----:B------:R-:W-:Y:S05]  /*b300*/  BSYNC B0 ;  /* 0x0000000000007941 */ /* 0x000fea0003800000 */
.L_x_3007:
        /* <DEDUP_REMOVED lines=19> */
.L_x_3009:
        /* <DEDUP_REMOVED lines=21> */
.L_x_3011:
[----:B------:R-:W-:Y:S05]  /*b590*/  BSYNC B0 ;  /* 0x0000000000007941 */ /* 0x000fea0003800000 */
.L_x_3010:
        /* <DEDUP_REMOVED lines=19> */
.L_x_3012:
        /* <DEDUP_REMOVED lines=21> */
.L_x_3014:
[----:B------:R-:W-:Y:S05]  /*b820*/  BSYNC B0 ;  /* 0x0000000000007941 */ /* 0x000fea0003800000 */
.L_x_3013:
        /* <DEDUP_REMOVED lines=45> */
.L_x_3015:
        /* <DEDUP_REMOVED lines=21> */
.L_x_3017:
[----:B------:R-:W-:Y:S05]  /*bc50*/  BSYNC B0 ;  /* 0x0000000000007941 */ /* 0x000fea0003800000 */
.L_x_3016:
        /* <DEDUP_REMOVED lines=19> */
.L_x_3018:
        /* <DEDUP_REMOVED lines=21> */
.L_x_3020:
[----:B------:R-:W-:Y:S05]  /*bee0*/  BSYNC B0 ;  /* 0x0000000000007941 */ /* 0x000fea0003800000 */
.L_x_3019:
        /* <DEDUP_REMOVED lines=19> */
.L_x_3021:
        /* <DEDUP_REMOVED lines=21> */
.L_x_3023:
[----:B------:R-:W-:Y:S05]  /*c170*/  BSYNC B0 ;  /* 0x0000000000007941 */ /* 0x000fea0003800000 */
.L_x_3022:
        /* <DEDUP_REMOVED lines=19> */
.L_x_3024:
        /* <DEDUP_REMOVED lines=21> */
.L_x_3026:
[----:B------:R-:W-:Y:S05]  /*c400*/  BSYNC B0 ;  /* 0x0000000000007941 */ /* 0x000fea0003800000 */
.L_x_3025:
        /* <DEDUP_REMOVED lines=19> */
.L_x_3027:
        /* <DEDUP_REMOVED lines=21> */
.L_x_3029:
[----:B------:R-:W-:Y:S05]  /*c690*/  BSYNC B0 ;  /* 0x0000000000007941 */ /* 0x000fea0003800000 */
.L_x_3028:
        /* <DEDUP_REMOVED lines=44> */
.L_x_3030:
        /* <DEDUP_REMOVED lines=21> */
.L_x_3032:
[----:B------:R-:W-:Y:S05]  /*cab0*/  BSYNC B0 ;  /* 0x0000000000007941 */ /* 0x000fea0003800000 */
.L_x_3031:
        /* <DEDUP_REMOVED lines=19> */
.L_x_3033:
        /* <DEDUP_REMOVED lines=21> */
.L_x_3035:
[----:B------:R-:W-:Y:S05]  /*cd40*/  BSYNC B0 ;  /* 0x0000000000007941 */ /* 0x000fea0003800000 */
.L_x_3034:
        /* <DEDUP_REMOVED lines=19> */
.L_x_3036:
        /* <DEDUP_REMOVED lines=21> */
.L_x_3038:
[----:B------:R-:W-:Y:S05]  /*cfd0*/  BSYNC B0 ;  /* 0x0000000000007941 */ /* 0x000fea0003800000 */
.L_x_3037:
        /* <DEDUP_REMOVED lines=19> */
.L_x_3039:
        /* <DEDUP_REMOVED lines=21> */
.L_x_3041:
[----:B------:R-:W-:Y:S05]  /*d260*/  BSYNC B0 ;  /* 0x0000000000007941 */ /* 0x000fea0003800000 */
.L_x_3040:
        /* <DEDUP_REMOVED lines=19> */
.L_x_3042:
        /* <DEDUP_REMOVED lines=21> */
.L_x_3044:
[----:B------:R-:W-:Y:S05]  /*d4f0*/  BSYNC B0 ;  /* 0x0000000000007941 */ /* 0x000fea0003800000 */
.L_x_3043:
        /* <DEDUP_REMOVED lines=44> */
.L_x_3045:
        /* <DEDUP_REMOVED lines=21> */
.L_x_3047:
[----:B------:R-:W-:Y:S05]  /*d910*/  BSYNC B0 ;  /* 0x0000000000007941 */ /* 0x000fea0003800000 */
.L_x_3046:
        /* <DEDUP_REMOVED lines=19> */
.L_x_3048:
        /* <DEDUP_REMOVED lines=21> */
.L_x_3050:
[----:B------:R-:W-:Y:S05]  /*dba0*/  BSYNC B0 ;  /* 0x0000000000007941 */ /* 0x000fea0003800000 */
.L_x_3049:
        /* <DEDUP_REMOVED lines=19> */
.L_x_3051:
        /* <DEDUP_REMOVED lines=21> */
.L_x_3053:
[----:B------:R-:W-:Y:S05]  /*de30*/  BSYNC B0 ;  /* 0x0000000000007941 */ /* 0x000fea0003800000 */
.L_x_3052:
        /* <DEDUP_REMOVED lines=19> */
.L_x_3054:
        /* <DEDUP_REMOVED lines=21> */
.L_x_3056:
[----:B------:R-:W-:Y:S05]  /*e0c0*/  BSYNC B0 ;  /* 0x0000000000007941 */ /* 0x000fea0003800000 */
.L_x_3055:
        /* <DEDUP_REMOVED lines=19> */
.L_x_3057:
        /* <DEDUP_REMOVED lines=21> */
.L_x_3059:
[----:B------:R-:W-:Y:S05]  /*e350*/  BSYNC B0 ;  /* 0x0000000000007941 */ /* 0x000fea0003800000 */
.L_x_3058:
        /* <DEDUP_REMOVED lines=40> */
.L_x_3060:
        /* <DEDUP_REMOVED lines=21> */
.L_x_3062:
[----:B------:R-:W-:Y:S05]  /*e730*/  BSYNC B0 ;  /* 0x0000000000007941 */ /* 0x000fea0003800000 */
.L_x_3061:
        /* <DEDUP_REMOVED lines=19> */
.L_x_3063:
        /* <DEDUP_REMOVED lines=21> */
.L_x_3065:
[----:B------:R-:W-:Y:S05]  /*e9c0*/  BSYNC B0 ;  /* 0x0000000000007941 */ /* 0x000fea0003800000 */
.L_x_3064:
        /* <DEDUP_REMOVED lines=19> */
.L_x_3066:
        /* <DEDUP_REMOVED lines=21> */
.L_x_3068:
[----:B------:R-:W-:Y:S05]  /*ec50*/  BSYNC B0 ;  /* 0x0000000000007941 */ /* 0x000fea0003800000 */
.L_x_3067:
        /* <DEDUP_REMOVED lines=19> */
.L_x_3069:
        /* <DEDUP_REMOVED lines=21> */
.L_x_3071:
[----:B------:R-:W-:Y:S05]  /*eee0*/  BSYNC B0 ;  /* 0x0000000000007941 */ /* 0x000fea0003800000 */
.L_x_3070:
        /* <DEDUP_REMOVED lines=19> */
.L_x_3072:
        /* <DEDUP_REMOVED lines=21> */
.L_x_3074:
[----:B------:R-:W-:Y:S05]  /*f170*/  BSYNC B0 ;  /* 0x0000000000007941 */ /* 0x000fea0003800000 */
.L_x_3073:
        /* <DEDUP_REMOVED lines=37> */
.L_x_3075:
        /* <DEDUP_REMOVED lines=21> */
.L_x_3077:
[----:B------:R-:W-:Y:S05]  /*f520*/  BSYNC B0 ;  /* 0x0000000000007941 */ /* 0x000fea0003800000 */
.L_x_3076:
        /* <DEDUP_REMOVED lines=19> */
.L_x_3078:
        /* <DEDUP_REMOVED lines=21> */
.L_x_3080:
[----:B------:R-:W-:Y:S05]  /*f7b0*/  BSYNC B0 ;  /* 0x0000000000007941 */ /* 0x000fea0003800000 */
.L_x_3079:
        /* <DEDUP_REMOVED lines=19> */
.L_x_3081:
        /* <DEDUP_REMOVED lines=21> */
.L_x_3083:
[----:B------:R-:W-:Y:S05]  /*fa40*/  BSYNC B0 ;  /* 0x0000000000007941 */ /* 0x000fea0003800000 */
.L_x_3082:
        /* <DEDUP_REMOVED lines=19> */
.L_x_3084:
        /* <DEDUP_REMOVED lines=21> */
.L_x_3086:
[----:B------:R-:W-:Y:S05]  /*fcd0*/  BSYNC B0 ;  /* 0x0000000000007941 */ /* 0x000fea0003800000 */
.L_x_3085:
        /* <DEDUP_REMOVED lines=19> */
.L_x_3087:
        /* <DEDUP_REMOVED lines=20> */
.L_x_3089:
[----:B------:R-:W-:Y:S05]  /*ff50*/  BSYNC B0 ;  /* 0x0000000000007941 */ /* 0x000fea0003800000 */
.L_x_3088:
        /* <DEDUP_REMOVED lines=9> */
.L_x_2943:
        /* <DEDUP_REMOVED lines=19> */
.L_x_3092:
[----:B------:R-:W-:Y:S05]  /*10120*/  BSYNC B0 ;  /* 0x0000000000007941 */ /* 0x000fea0003800000 */
.L_x_3091:
        /* <DEDUP_REMOVED lines=11> */
.L_x_3094:
[----:B------:R-:W2:Y:S04]  /*101e0*/  LDG.E.STRONG.GPU R5, desc[UR22][R2.64] ;  /* 0x0000001602057981 */ /* 0x000ea8000c1ef900 */
[----:B--2---:R-:W-:Y:S01]  /*101f0*/  CCTL.IVALL ;  /* 0x00000000ff00798f */ /* 0x004fe20002000000 */
[----:B------:R-:W-:Y:S05]  /*10200*/  YIELD ;  /* 0x0000000000007946 */ /* 0x000fea0003800000 */
[----:B------:R-:W-:-:S13]  /*10210*/  ISETP.NE.AND P0, PT, R5, R0, PT ;  /* 0x000000000500720c */ /* 0x000fda0003f05270 */
[----:B------:R-:W-:Y:S05]  /*10220*/  @P0 BRA `(.L_x_3094) ;  /* 0xfffffffc00ec0947 */ /* 0x000fea000383ffff */
.L_x_3093:
        /* <DEDUP_REMOVED lines=24> */
.L_x_3095:
        /* <DEDUP_REMOVED lines=25> */
.L_x_3096:
        /* <DEDUP_REMOVED lines=12> */
.L_x_5167:


//--------------------- .text._Z35group_norm_nhwc_fwd_one_pass_kernelI11Bf16IOFp32WLi64ELi48ELi384EEv26Group_norm_nhwc_fwd_params --------------------------
	.section	.text._Z35group_norm_nhwc_fwd_one_pass_kernelI11Bf16IOFp32WLi64ELi48ELi384EEv26Group_norm_nhwc_fwd_params,"ax",@progbits
	.align	128
        .global         _Z35group_norm_nhwc_fwd_one_pass_kernelI11Bf16IOFp32WLi64ELi48ELi384EEv26Group_norm_nhwc_fwd_params
        .type           _Z35group_norm_nhwc_fwd_one_pass_kernelI11Bf16IOFp32WLi64ELi48ELi384EEv26Group_norm_nhwc_fwd_params,@function
        .size           _Z35group_norm_nhwc_fwd_one_pass_kernelI11Bf16IOFp32WLi64ELi48ELi384EEv26Group_norm_nhwc_fwd_params,(.L_x_5168 - _Z35group_norm_nhwc_fwd_one_pass_kernelI11Bf16IOFp32WLi64ELi48ELi384EEv26Group_norm_nhwc_fwd_params)
        .other          _Z35group_norm_nhwc_fwd_one_pass_kernelI11Bf16IOFp32WLi64ELi48ELi384EEv26Group_norm_nhwc_fwd_params,@"STO_CUDA_ENTRY STV_DEFAULT"
_Z35group_norm_nhwc_fwd_one_pass_kernelI11Bf16IOFp32WLi64ELi48ELi384EEv26Group_norm_nhwc_fwd_params:
.text._Z35group_norm_nhwc_fwd_one_pass_kernelI11Bf16IOFp32WLi64ELi48ELi384EEv26Group_norm_nhwc_fwd_params:
[----:B------:R-:W-:Y:S01]  /*0000*/  LDC R1, c[0x0][0x28] ;  /* 0x00000a00ff017b82 */ /* 0x000fe20000000800 */
[----:B------:R-:W0:Y:S01]  /*0010*/  S2R R20, SR_CTAID.Y ;  /* 0x0000000000147919 */ /* 0x000e220000002600 */
[----:B------:R-:W-:Y:S01]  /*0020*/  ULDC UR4, c[0x0][0x288] ;  /* 0x0000a20000047ab9 */ /* 0x000fe20000000800 */
[----:B------:R-:W-:Y:S02]  /*0030*/  ULDC UR5, c[0x0][0x258] ;  /* 0x0000960000057ab9 */ /* 0x000fe40000000800 */
[----:B------:R-:W-:-:S06]  /*0040*/  UIMAD UR4, UR4, UR5, URZ ;  /* 0x00000005040472a4 */ /* 0x000fcc000f8e023f */
[----:B0-----:R-:W-:-:S13]  /*0050*/  ISETP.GE.AND P0, PT, R20, UR4, PT ;  /* 0x0000000414007c0c */ /* 0x001fda000bf06270 */
[----:B------:R-:W-:Y:S05]  /*0060*/  @P0 EXIT ;  /* 0x000000000000094d */ /* 0x000fea0003800000 */
[----:B------:R-:W0:Y:S01]  /*0070*/  S2R R4, SR_TID.X ;  /* 0x0000000000047919 */ /* 0x000e220000002100 */
[----:B------:R-:W-:Y:S01]  /*0080*/  S2UR UR7, SR_CTAID.X ;  /* 0x00000000000779c3 */ /* 0x000fe20000002500 */
[----:B------:R-:W-:Y:S01]  /*0090*/  ULDC.64 UR8, c[0x0][0x278] ;  /* 0x00009e0000087ab9 */ /* 0x000fe20000000a00 */
[----:B------:R-:W-:Y:S01]  /*00a0*/  UMOV UR5, 0x400 ;  /* 0x0000040000057882 */ /* 0x000fe20000000000 */
[----:B------:R-:W-:-:S05]  /*00b0*/  ULDC.U8 UR10, c[0x0][0x28c] ;  /* 0x0000a300000a7ab9 */ /* 0x000fca0000000000 */
[----:B------:R-:W1:Y:S08]  /*00c0*/  LDC R19, c[0x0][0x294] ;  /* 0x0000a500ff137b82 */ /* 0x000e700000000800 */
[----:B------:R-:W2:Y:S01]  /*00d0*/  S2UR UR6, SR_CgaCtaId ;  /* 0x00000000000679c3 */ /* 0x000ea20000008800 */
[----:B0-----:R-:W-:Y:S01]  /*00e0*/  IMAD.WIDE.U32 R2, R4, -0x55555555, RZ ;  /* 0xaaaaaaab04027825 */ /* 0x001fe200078e00ff */
[----:B------:R-:W-:-:S04]  /*00f0*/  SHF.R.S32.HI R5, RZ, 0x1f, R4 ;  /* 0x0000001fff057819 */ /* 0x000fc80000011404 */
[----:B------:R-:W-:Y:S02]  /*0100*/  SHF.R.U32.HI R2, RZ, 0x4, R3 ;  /* 0x00000004ff027819 */ /* 0x000fe40000011603 */
[----:B------:R-:W-:Y:S01]  /*0110*/  LEA.HI R5, R5, R4, RZ, 0x5 ;  /* 0x0000000405057211 */ /* 0x000fe200078f28ff */
[----:B--2---:R-:W-:Y:S02]  /*0120*/  ULEA UR5, UR6, UR5, 0x18 ;  /* 0x0000000506057291 */ /* 0x004fe4000f8ec03f */
[----:B-1----:R-:W-:Y:S01]  /*0130*/  IMAD R19, R19, UR7, R2 ;  /* 0x0000000713137c24 */ /* 0x002fe2000f8e0202 */
[----:B------:R-:W-:Y:S01]  /*0140*/  SHF.R.S32.HI R0, RZ, 0x5, R5 ;  /* 0x00000005ff007819 */ /* 0x000fe20000011405 */
[----:B------:R-:W-:-:S03]  /*0150*/  HFMA2.MMA R2, -RZ, RZ, 0, 0 ;  /* 0x00000000ff027435 */ /* 0x000fc600000001ff */
[----:B------:R-:W-:Y:S02]  /*0160*/  ISETP.GE.U32.AND P0, PT, R19, UR8, PT ;  /* 0x0000000813007c0c */ /* 0x000fe4000bf06070 */
[----:B------:R-:W-:Y:S02]  /*0170*/  SHF.R.S32.HI R3, RZ, 0x1f, R19 ;  /* 0x0000001fff037819 */ /* 0x000fe40000011413 */
[----:B------:R-:W-:Y:S02]  /*0180*/  LEA R0, R0, UR5, 0x3 ;  /* 0x0000000500007c11 */ /* 0x000fe4000f8e18ff */
[----:B------:R-:W-:Y:S01]  /*0190*/  ISETP.GE.AND.EX P0, PT, R3, UR9, PT, P0 ;  /* 0x0000000903007c0c */ /* 0x000fe2000bf06300 */
[----:B------:R-:W-:Y:S01]  /*01a0*/  ULDC.64 UR8, c[0x0][0x208] ;  /* 0x0000820000087ab9 */ /* 0x000fe20000000a00 */
[----:B------:R-:W-:Y:S02]  /*01b0*/  IADD3 R18, R19, 0x10, RZ ;  /* 0x0000001013127810 */ /* 0x000fe40007ffe0ff */
[----:B------:R-:W-:-:S13]  /*01c0*/  ISETP.LT.U32.AND P0, PT, R4, 0x180, !P0 ;  /* 0x000001800400780c */ /* 0x000fda0004701070 */
.L_x_3118:
[----:B01----:R-:W0:Y:S01]  /*01d0*/  LDC R7, c[0x0][0x288] ;  /* 0x0000a200ff077b82 */ /* 0x003e220000000800 */
[----:B------:R-:W-:Y:S01]  /*01e0*/  IABS R10, R20 ;  /* 0x00000014000a7213 */ /* 0x000fe20000000000 */
[----:B------:R-:W-:Y:S01]  /*01f0*/  ULDC.64 UR14, c[0x0][0x278] ;  /* 0x00009e00000e7ab9 */ /* 0x000fe20000000a00 */
[----:B------:R-:W-:Y:S01]  /*0200*/  ULDC.64 UR12, c[0x0][0x280] ;  /* 0x0000a000000c7ab9 */ /* 0x000fe20000000a00 */
[----:B------:R-:W-:-:S04]  /*0210*/  IADD3 R15, R19, 0x20, RZ ;  /* 0x00000020130f7810 */ /* 0x000fc80007ffe0ff */
[----:B------:R-:W-:Y:S02]  /*0220*/  SHF.R.S32.HI R16, RZ, 0x1f, R15 ;  /* 0x0000001fff107819 */ /* 0x000fe4000001140f */
[----:B0-----:R-:W-:-:S04]  /*0230*/  IABS R6, R7 ;  /* 0x0000000700067213 */ /* 0x001fc80000000000 */
[----:B------:R-:W0:Y:S08]  /*0240*/  I2F.RP R5, R6 ;  /* 0x0000000600057306 */ /* 0x000e300000209400 */
[----:B0-----:R-:W0:Y:S02]  /*0250*/  MUFU.RCP R5, R5 ;  /* 0x0000000500057308 */ /* 0x001e240000001000 */
[----:B0--3--:R-:W-:-:S06]  /*0260*/  IADD3 R8, R5, 0xffffffe, RZ ;  /* 0x0ffffffe05087810 */ /* 0x009fcc0007ffe0ff */
[----:B------:R0:W1:Y:S02]  /*0270*/  F2I.FTZ.U32.TRUNC.NTZ R9, R8 ;  /* 0x0000000800097305 */ /* 0x000064000021f000 */
[----:B0-----:R-:W-:Y:S02]  /*0280*/  MOV R8, RZ ;  /* 0x000000ff00087202 */ /* 0x001fe40000000f00 */
[----:B-1----:R-:W-:-:S05]  /*0290*/  IADD3 R11, RZ, -R9, RZ ;  /* 0x80000009ff0b7210 */ /* 0x002fca0007ffe0ff */
[----:B------:R-:W-:-:S04]  /*02a0*/  IMAD R11, R11, R6, RZ ;  /* 0x000000060b0b7224 */ /* 0x000fc800078e02ff */
[----:B------:R-:W-:-:S06]  /*02b0*/  IMAD.HI.U32 R9, R9, R11, R8 ;  /* 0x0000000b09097227 */ /* 0x000fcc00078e0008 */
[----:B------:R-:W-:-:S04]  /*02c0*/  IMAD.HI.U32 R13, R9, R10, RZ ;  /* 0x0000000a090d7227 */ /* 0x000fc800078e00ff */
[----:B------:R-:W-:Y:S01]  /*02d0*/  IMAD.WIDE.U32 R8, R4, -0x55555555, RZ ;  /* 0xaaaaaaab04087825 */ /* 0x000fe200078e00ff */
[----:B------:R-:W-:-:S04]  /*02e0*/  IADD3 R5, -R13, RZ, RZ ;  /* 0x000000ff0d057210 */ /* 0x000fc80007ffe1ff */
[----:B------:R-:W-:Y:S01]  /*02f0*/  SHF.R.U32.HI R9, RZ, 0x4, R9 ;  /* 0x00000004ff097819 */ /* 0x000fe20000011609 */
[C---:B------:R-:W-:Y:S02]  /*0300*/  IMAD R5, R6.reuse, R5, R10 ;  /* 0x0000000506057224 */ /* 0x040fe400078e020a */
[----:B------:R-:W0:Y:S02]  /*0310*/  @P0 LDC.64 R10, c[0x0][0x270] ;  /* 0x00009c00ff0a0b82 */ /* 0x000e240000000a00 */
[----:B------:R-:W-:Y:S01]  /*0320*/  IMAD R9, R9, -0x18, R4 ;  /* 0xffffffe809097824 */ /* 0x000fe200078e0204 */
[----:B------:R-:W-:-:S04]  /*0330*/  ISETP.GT.U32.AND P2, PT, R6, R5, PT ;  /* 0x000000050600720c */ /* 0x000fc80003f44070 */
[----:B------:R-:W-:-:S04]  /*0340*/  SHF.L.U32 R22, R9, 0x1, RZ ;  /* 0x0000000109167819 */ /* 0x000fc800000006ff */
[----:B------:R-:W-:-:S05]  /*0350*/  SHF.R.S32.HI R12, RZ, 0x1f, R22 ;  /* 0x0000001fff0c7819 */ /* 0x000fca0000011416 */
[-C--:B------:R-:W-:Y:S02]  /*0360*/  @!P2 IADD3 R5, R5, -R6.reuse, RZ ;  /* 0x800000060505a210 */ /* 0x080fe40007ffe0ff */
[----:B------:R-:W-:Y:S02]  /*0370*/  @!P2 IADD3 R13, R13, 0x1, RZ ;  /* 0x000000010d0da810 */ /* 0x000fe40007ffe0ff */
[----:B------:R-:W-:Y:S02]  /*0380*/  ISETP.GE.U32.AND P1, PT, R5, R6, PT ;  /* 0x000000060500720c */ /* 0x000fe40003f26070 */
[----:B------:R-:W-:Y:S02]  /*0390*/  LOP3.LUT R5, R20, R7, RZ, 0x3c, !PT ;  /* 0x0000000714057212 */ /* 0x000fe400078e3cff */
[----:B------:R-:W-:Y:S02]  /*03a0*/  ISETP.NE.AND P2, PT, R7, RZ, PT ;  /* 0x000000ff0700720c */ /* 0x000fe40003f45270 */
[----:B------:R-:W-:-:S02]  /*03b0*/  ISETP.GE.AND P3, PT, R5, RZ, PT ;  /* 0x000000ff0500720c */ /* 0x000fc40003f66270 */
[----:B------:R-:W-:-:S05]  /*03c0*/  SHF.R.S32.HI R5, RZ, 0x1f, R18 ;  /* 0x0000001fff057819 */ /* 0x000fca0000011412 */
[----:B------:R-:W-:Y:S02]  /*03d0*/  @P1 IADD3 R13, R13, 0x1, RZ ;  /* 0x000000010d0d1810 */ /* 0x000fe40007ffe0ff */
[----:B------:R-:W-:-:S04]  /*03e0*/  ISETP.GE.U32.AND P1, PT, R18, UR14, PT ;  /* 0x0000000e12007c0c */ /* 0x000fc8000bf26070 */
[----:B------:R-:W-:Y:S02]  /*03f0*/  @!P3 IADD3 R13, -R13, RZ, RZ ;  /* 0x000000ff0d0db210 */ /* 0x000fe40007ffe1ff */
[----:B------:R-:W-:Y:S02]  /*0400*/  @!P2 LOP3.LUT R13, RZ, R7, RZ, 0x33, !PT ;  /* 0x00000007ff0da212 */ /* 0x000fe400078e33ff */
[----:B------:R-:W-:Y:S02]  /*0410*/  ISETP.GE.AND.EX P1, PT, R5, UR15, PT, P1 ;  /* 0x0000000f05007c0c */ /* 0x000fe4000bf26310 */
[----:B------:R-:W-:Y:S02]  /*0420*/  IADD3 R21, -R13, RZ, RZ ;  /* 0x000000ff0d157210 */ /* 0x000fe40007ffe1ff */
[----:B------:R-:W-:Y:S02]  /*0430*/  ISETP.GT.U32.OR P1, PT, R4, 0x17f, P1 ;  /* 0x0000017f0400780c */ /* 0x000fe40000f24470 */
[----:B------:R-:W-:Y:S01]  /*0440*/  SHF.R.S32.HI R8, RZ, 0x1f, R13 ;  /* 0x0000001fff087819 */ /* 0x000fe2000001140d */
[----:B------:R-:W-:-:S02]  /*0450*/  IMAD R21, R7, R21, R20 ;  /* 0x0000001507157224 */ /* 0x000fc400078e0214 */
[----:B------:R-:W1:Y:S02]  /*0460*/  @P0 LDC.64 R6, c[0x0][0x220] ;  /* 0x00008800ff060b82 */ /* 0x000e640000000a00 */
[----:B------:R-:W-:Y:S02]  /*0470*/  IMAD R21, R21, 0x30, RZ ;  /* 0x0000003015157824 */ /* 0x000fe400078e02ff */
[----:B------:R-:W-:-:S03]  /*0480*/  IMAD R14, R8, UR12, RZ ;  /* 0x0000000c080e7c24 */ /* 0x000fc6000f8e02ff */
[----:B------:R-:W-:Y:S01]  /*0490*/  IADD3 R22, P2, R22, R21, RZ ;  /* 0x0000001516167210 */ /* 0x000fe20007f5e0ff */
[----:B------:R-:W2:Y:S01]  /*04a0*/  @!P1 LDC.64 R8, c[0x0][0x270] ;  /* 0x00009c00ff089b82 */ /* 0x000ea20000000a00 */
[----:B------:R-:W-:Y:S01]  /*04b0*/  IMAD R25, R13, UR13, R14 ;  /* 0x0000000d0d197c24 */ /* 0x000fe2000f8e020e */
[----:B------:R-:W-:Y:S02]  /*04c0*/  IADD3 R14, R19, 0x30, RZ ;  /* 0x00000030130e7810 */ /* 0x000fe40007ffe0ff */
[----:B------:R-:W-:Y:S01]  /*04d0*/  LEA.HI.X.SX32 R23, R21, R12, 0x1, P2 ;  /* 0x0000000c15177211 */ /* 0x000fe200010f0eff */
[----:B0-----:R-:W-:Y:S01]  /*04e0*/  @P0 IMAD R12, R3, R10, RZ ;  /* 0x0000000a030c0224 */ /* 0x001fe200078e02ff */
[----:B------:R-:W-:Y:S02]  /*04f0*/  ISETP.GE.U32.AND P2, PT, R15, UR14, PT ;  /* 0x0000000e0f007c0c */ /* 0x000fe4000bf46070 */
[----:B------:R-:W-:Y:S01]  /*0500*/  SHF.R.S32.HI R17, RZ, 0x1f, R14 ;  /* 0x0000001fff117819 */ /* 0x000fe2000001140e */
[----:B------:R-:W-:Y:S01]  /*0510*/  IMAD.WIDE.U32 R22, R13, UR12, R22 ;  /* 0x0000000c0d167c25 */ /* 0x000fe2000f8e0016 */
[----:B------:R-:W-:-:S03]  /*0520*/  ISETP.GE.AND.EX P2, PT, R16, UR15, PT, P2 ;  /* 0x0000000f10007c0c */ /* 0x000fc6000bf46320 */
[----:B------:R-:W-:Y:S01]  /*0530*/  @P0 IMAD R13, R19, R11, R12 ;  /* 0x0000000b130d0224 */ /* 0x000fe200078e020c */
[----:B------:R-:W-:Y:S02]  /*0540*/  IADD3 R25, R23, R25, RZ ;  /* 0x0000001917197210 */ /* 0x000fe40007ffe0ff */
[----:B------:R-:W-:Y:S02]  /*0550*/  @P0 MOV R24, R22 ;  /* 0x0000001600180202 */ /* 0x000fe40000000f00 */
[----:B------:R-:W-:-:S03]  /*0560*/  ISETP.GT.U32.OR P2, PT, R4, 0x17f, P2 ;  /* 0x0000017f0400780c */ /* 0x000fc60001744470 */
[----:B------:R-:W-:Y:S02]  /*0570*/  @P0 IMAD.WIDE.U32 R26, R19, R10, R24 ;  /* 0x0000000a131a0225 */ /* 0x000fe400078e0018 */
[----:B------:R-:W0:Y:S03]  /*0580*/  @!P1 LDC.64 R10, c[0x0][0x220] ;  /* 0x00008800ff0a9b82 */ /* 0x000e260000000a00 */
[----:B------:R-:W-:Y:S02]  /*0590*/  @P0 IADD3 R13, R27, R13, RZ ;  /* 0x0000000d1b0d0210 */ /* 0x000fe40007ffe0ff */
[C---:B-1----:R-:W-:Y:S02]  /*05a0*/  @P0 LEA R12, P3, R26.reuse, R6, 0x1 ;  /* 0x000000061a0c0211 */ /* 0x042fe400078608ff */
[----:B------:R-:W-:Y:S02]  /*05b0*/  @!P1 MOV R27, R25 ;  /* 0x00000019001b9202 */ /* 0x000fe40000000f00 */
[----:B------:R-:W-:Y:S01]  /*05c0*/  @P0 LEA.HI.X R13, R26, R7, R13, 0x1, P3 ;  /* 0x000000071a0d0211 */ /* 0x000fe200018f0c0d */
[----:B--2---:R-:W-:Y:S01]  /*05d0*/  @!P1 IMAD R7, R5, R8, RZ ;  /* 0x0000000805079224 */ /* 0x004fe200078e02ff */
[----:B------:R-:W-:-:S02]  /*05e0*/  @!P1 MOV R26, R22 ;  /* 0x00000016001a9202 */ /* 0x000fc40000000f00 */
[----:B------:R-:W-:Y:S01]  /*05f0*/  ISETP.GE.U32.AND P3, PT, R14, UR14, PT ;  /* 0x0000000e0e007c0c */ /* 0x000fe2000bf66070 */
[C---:B------:R-:W-:Y:S01]  /*0600*/  @!P1 IMAD R7, R18.reuse, R9, R7 ;  /* 0x0000000912079224 */ /* 0x040fe200078e0207 */
[----:B------:R-:W-:Y:S01]  /*0610*/  MOV R6, RZ ;  /* 0x000000ff00067202 */ /* 0x000fe20000000f00 */
[----:B------:R-:W-:Y:S01]  /*0620*/  @!P1 IMAD.WIDE.U32 R26, R18, R8, R26 ;  /* 0x00000008121a9225 */ /* 0x000fe200078e001a */
[----:B------:R-:W-:Y:S01]  /*0630*/  ISETP.GE.AND.EX P3, PT, R17, UR15, PT, P3 ;  /* 0x0000000f11007c0c */ /* 0x000fe2000bf66330 */
[----:B------:R-:W1:Y:S03]  /*0640*/  @!P2 LDC.64 R8, c[0x0][0x270] ;  /* 0x00009c00ff08ab82 */ /* 0x000e660000000a00 */
[----:B------:R-:W-:Y:S01]  /*0650*/  ISETP.GT.U32.OR P3, PT, R4, 0x17f, P3 ;  /* 0x0000017f0400780c */ /* 0x000fe20001f64470 */
[----:B------:R0:W2:Y:S01]  /*0660*/  @P0 LDG.E R6, desc[UR8][R12.64] ;  /* 0x000000080c060981 */ /* 0x0000a2000c1e1900 */
[----:B------:R-:W-:-:S02]  /*0670*/  @!P1 IADD3 R7, R27, R7, RZ ;  /* 0x000000071b079210 */ /* 0x000fc40007ffe0ff */
[----:B0-----:R-:W-:-:S04]  /*0680*/  @!P1 LEA R12, P4, R26, R10, 0x1 ;  /* 0x0000000a1a0c9211 */ /* 0x001fc800078808ff */
[----:B------:R-:W-:Y:S02]  /*0690*/  @!P1 LEA.HI.X R13, R26, R11, R7, 0x1, P4 ;  /* 0x0000000b1a0d9211 */ /* 0x000fe400020f0c07 */
[----:B------:R-:W-:-:S03]  /*06a0*/  MOV R7, RZ ;  /* 0x000000ff00077202 */ /* 0x000fc60000000f00 */
[----:B------:R-:W0:Y:S01]  /*06b0*/  @!P3 LDC.64 R10, c[0x0][0x270] ;  /* 0x00009c00ff0abb82 */ /* 0x000e220000000a00 */
[----:B------:R-:W-:Y:S02]  /*06c0*/  @!P2 MOV R26, R22 ;  /* 0x00000016001aa202 */ /* 0x000fe40000000f00 */
[-C--:B------:R-:W-:Y:S01]  /*06d0*/  @!P2 MOV R27, R25.reuse ;  /* 0x00000019001ba202 */ /* 0x080fe20000000f00 */
[----:B------:R3:W4:Y:S01]  /*06e0*/  @!P1 LDG.E R7, desc[UR8][R12.64] ;  /* 0x000000080c079981 */ /* 0x000722000c1e1900 */
[----:B-1----:R-:W-:Y:S01]  /*06f0*/  @!P2 IMAD R16, R16, R8, RZ ;  /* 0x000000081010a224 */ /* 0x002fe200078e02ff */
[----:B------:R-:W-:Y:S01]  /*0700*/  @!P3 MOV R28, R22 ;  /* 0x00000016001cb202 */ /* 0x000fe20000000f00 */
[----:B------:R-:W-:Y:S01]  /*0710*/  @!P2 IMAD.WIDE.U32 R26, R15, R8, R26 ;  /* 0x000000080f1aa225 */ /* 0x000fe200078e001a */
[----:B------:R-:W-:-:S03]  /*0720*/  @!P3 MOV R29, R25 ;  /* 0x00000019001db202 */ /* 0x000fc60000000f00 */
[----:B------:R-:W-:Y:S02]  /*0730*/  @!P2 IMAD R16, R15, R9, R16 ;  /* 0x000000090f10a224 */ /* 0x000fe400078e0210 */
[----:B------:R-:W1:Y:S03]  /*0740*/  @!P3 LDC.64 R8, c[0x0][0x220] ;  /* 0x00008800ff08bb82 */ /* 0x000e660000000a00 */
[----:B------:R-:W-:-:S05]  /*0750*/  @!P2 IADD3 R16, R27, R16, RZ ;  /* 0x000000101b10a210 */ /* 0x000fca0007ffe0ff */
[----:B---3--:R-:W3:Y:S01]  /*0760*/  @!P2 LDC.64 R12, c[0x0][0x220] ;  /* 0x00008800ff0cab82 */ /* 0x008ee20000000a00 */
[-C--:B0-----:R-:W-:Y:S02]  /*0770*/  @!P3 IMAD R17, R17, R10.reuse, RZ ;  /* 0x0000000a1111b224 */ /* 0x081fe400078e02ff */
[----:B------:R-:W-:-:S04]  /*0780*/  @!P3 IMAD.WIDE.U32 R28, R14, R10, R28 ;  /* 0x0000000a0e1cb225 */ /* 0x000fc800078e001c */
[----:B------:R-:W-:-:S05]  /*0790*/  @!P3 IMAD R11, R14, R11, R17 ;  /* 0x0000000b0e0bb224 */ /* 0x000fca00078e0211 */
[----:B------:R-:W-:Y:S02]  /*07a0*/  @!P3 IADD3 R11, R29, R11, RZ ;  /* 0x0000000b1d0bb210 */ /* 0x000fe40007ffe0ff */
[----:B---3--:R-:W-:-:S04]  /*07b0*/  @!P2 LEA R12, P1, R26, R12, 0x1 ;  /* 0x0000000c1a0ca211 */ /* 0x008fc800078208ff */
[----:B------:R-:W-:Y:S02]  /*07c0*/  @!P2 LEA.HI.X R13, R26, R13, R16, 0x1, P1 ;  /* 0x0000000d1a0da211 */ /* 0x000fe400008f0c10 */
[----:B------:R-:W-:Y:S02]  /*07d0*/  CS2R R16, SRZ ;  /* 0x0000000000107805 */ /* 0x000fe4000001ff00 */
[----:B-1----:R-:W-:-:S04]  /*07e0*/  @!P3 LEA R8, P1, R28, R8, 0x1 ;  /* 0x000000081c08b211 */ /* 0x002fc800078208ff */
[----:B------:R-:W-:Y:S01]  /*07f0*/  @!P3 LEA.HI.X R9, R28, R9, R11, 0x1, P1 ;  /* 0x000000091c09b211 */ /* 0x000fe200008f0c0b */
[----:B------:R-:W3:Y:S04]  /*0800*/  @!P2 LDG.E R16, desc[UR8][R12.64] ;  /* 0x000000080c10a981 */ /* 0x000ee8000c1e1900 */
[----:B------:R0:W5:Y:S01]  /*0810*/  @!P3 LDG.E R17, desc[UR8][R8.64] ;  /* 0x000000080811b981 */ /* 0x000162000c1e1900 */
[----:B------:R-:W-:Y:S01]  /*0820*/  ISETP.NE.AND P2, PT, R4, RZ, PT ;  /* 0x000000ff0400720c */ /* 0x000fe20003f45270 */
[----:B------:R-:W-:Y:S01]  /*0830*/  BSSY B0, `(.L_x_3097) ;  /* 0x000005e000007945 */ /* 0x000fe20003800000 */
[----:B--2---:R-:W-:-:S04]  /*0840*/  PRMT R10, R6, 0x7632, R10 ;  /* 0x00007632060a7816 */ /* 0x004fc8000000000a */
[----:B------:R-:W-:Y:S02]  /*0850*/  SHF.L.U32 R11, R10, 0x10, RZ ;  /* 0x000000100a0b7819 */ /* 0x000fe400000006ff */
[----:B------:R-:W-:-:S03]  /*0860*/  SHF.L.U32 R10, R6, 0x10, RZ ;  /* 0x00000010060a7819 */ /* 0x000fc600000006ff */
[----:B------:R-:W-:Y:S02]  /*0870*/  FMUL.FTZ R15, R11, R11 ;  /* 0x0000000b0b0f7220 */ /* 0x000fe40000410000 */
[C---:B------:R-:W-:Y:S02]  /*0880*/  FADD.FTZ R11, R10.reuse, R11 ;  /* 0x0000000b0a0b7221 */ /* 0x040fe40000010000 */
[----:B------:R-:W-:Y:S02]  /*0890*/  FFMA.FTZ R15, R10, R10, R15 ;  /* 0x0000000a0a0f7223 */ /* 0x000fe4000001000f */
[----:B0-----:R-:W-:Y:S02]  /*08a0*/  FADD.FTZ R8, RZ, R11 ;  /* 0x0000000bff087221 */ /* 0x001fe40000010000 */
[----:B------:R-:W-:Y:S01]  /*08b0*/  FADD.FTZ R10, RZ, R15 ;  /* 0x0000000fff0a7221 */ /* 0x000fe20000010000 */
[----:B----4-:R-:W-:-:S04]  /*08c0*/  PRMT R14, R7, 0x7632, R14 ;  /* 0x00007632070e7816 */ /* 0x010fc8000000000e */
[----:B------:R-:W-:Y:S02]  /*08d0*/  SHF.L.U32 R27, R14, 0x10, RZ ;  /* 0x000000100e1b7819 */ /* 0x000fe400000006ff */
[----:B------:R-:W-:-:S03]  /*08e0*/  SHF.L.U32 R14, R7, 0x10, RZ ;  /* 0x00000010070e7819 */ /* 0x000fc600000006ff */
[----:B------:R-:W-:Y:S02]  /*08f0*/  FMUL.FTZ R13, R27, R27 ;  /* 0x0000001b1b0d7220 */ /* 0x000fe40000410000 */
[C---:B------:R-:W-:Y:S02]  /*0900*/  FADD.FTZ R27, R14.reuse, R27 ;  /* 0x0000001b0e1b7221 */ /* 0x040fe40000010000 */
[----:B------:R-:W-:Y:S02]  /*0910*/  FFMA.FTZ R13, R14, R14, R13 ;  /* 0x0000000e0e0d7223 */ /* 0x000fe4000001000d */
[----:B------:R-:W0:Y:S01]  /*0920*/  S2R R14, SR_LANEID ;  /* 0x00000000000e7919 */ /* 0x000e220000000000 */
[----:B------:R-:W-:Y:S01]  /*0930*/  FADD.FTZ R8, R8, R27 ;  /* 0x0000001b08087221 */ /* 0x000fe20000010000 */
[----:B------:R-:W-:Y:S01]  /*0940*/  FADD.FTZ R10, R10, R13 ;  /* 0x0000000d0a0a7221 */ /* 0x000fe20000010000 */
[C---:B0-----:R-:W-:Y:S02]  /*0950*/  ISETP.GT.AND P1, PT, R14.reuse, 0x1e, PT ;  /* 0x0000001e0e00780c */ /* 0x041fe40003f24270 */
[----:B------:R-:W-:-:S02]  /*0960*/  ISETP.NE.AND P3, PT, R14, RZ, PT ;  /* 0x000000ff0e00720c */ /* 0x000fc40003f65270 */
[C---:B---3--:R-:W-:Y:S02]  /*0970*/  PRMT R9, R16.reuse, 0x7632, R9 ;  /* 0x0000763210097816 */ /* 0x048fe40000000009 */
[----:B------:R-:W-:Y:S02]  /*0980*/  SHF.L.U32 R11, R16, 0x10, RZ ;  /* 0x00000010100b7819 */ /* 0x000fe400000006ff */
[----:B------:R-:W-:Y:S02]  /*0990*/  SHF.L.U32 R12, R9, 0x10, RZ ;  /* 0x00000010090c7819 */ /* 0x000fe400000006ff */
[----:B-----5:R-:W-:-:S03]  /*09a0*/  PRMT R9, R17, 0x7632, R9 ;  /* 0x0000763211097816 */ /* 0x020fc60000000009 */
[----:B------:R-:W-:Y:S01]  /*09b0*/  FMUL.FTZ R26, R12, R12 ;  /* 0x0000000c0c1a7220 */ /* 0x000fe20000410000 */
[----:B------:R-:W-:Y:S01]  /*09c0*/  SHF.L.U32 R9, R9, 0x10, RZ ;  /* 0x0000001009097819 */ /* 0x000fe200000006ff */
[----:B------:R-:W-:Y:S01]  /*09d0*/  FADD.FTZ R13, R11, R12 ;  /* 0x0000000c0b0d7221 */ /* 0x000fe20000010000 */
[----:B------:R-:W-:Y:S01]  /*09e0*/  SHF.L.U32 R12, R17, 0x10, RZ ;  /* 0x00000010110c7819 */ /* 0x000fe200000006ff */
[----:B------:R-:W-:Y:S02]  /*09f0*/  FFMA.FTZ R11, R11, R11, R26 ;  /* 0x0000000b0b0b7223 */ /* 0x000fe4000001001a */
[----:B------:R-:W-:Y:S01]  /*0a00*/  FMUL.FTZ R15, R9, R9 ;  /* 0x00000009090f7220 */ /* 0x000fe20000410000 */
[----:B------:R-:W-:Y:S01]  /*0a10*/  FADD.FTZ R8, R8, R13 ;  /* 0x0000000d08087221 */ /* 0x000fe20000010000 */
[----:B------:R-:W-:Y:S01]  /*0a20*/  FADD.FTZ R10, R10, R11 ;  /* 0x0000000b0a0a7221 */ /* 0x000fe20000010000 */
[C---:B------:R-:W-:Y:S01]  /*0a30*/  FADD.FTZ R9, R12.reuse, R9 ;  /* 0x000000090c097221 */ /* 0x040fe20000010000 */
[----:B------:R-:W-:-:S03]  /*0a40*/  FFMA.FTZ R15, R12, R12, R15 ;  /* 0x0000000c0c0f7223 */ /* 0x000fc6000001000f */
[----:B------:R-:W-:Y:S01]  /*0a50*/  FADD.FTZ R12, R8, R9 ;  /* 0x00000009080c7221 */ /* 0x000fe20000010000 */
[----:B------:R-:W-:-:S04]  /*0a60*/  FADD.FTZ R13, R10, R15 ;  /* 0x0000000f0a0d7221 */ /* 0x000fc80000010000 */
[----:B------:R-:W0:Y:S04]  /*0a70*/  SHFL.DOWN PT, R9, R12, 0x1, 0x1f ;  /* 0x08201f000c097f89 */ /* 0x000e2800000e0000 */
[----:B------:R-:W1:Y:S01]  /*0a80*/  SHFL.DOWN PT, R8, R13, 0x1, 0x1f ;  /* 0x08201f000d087f89 */ /* 0x000e6200000e0000 */
        /* <DEDUP_REMOVED lines=21> */
[----:B-1----:R-:W-:-:S05]  /*0be0*/  @!P1 FADD.FTZ R13, R13, R8 ;  /* 0x000000080d0d9221 */ /* 0x002fca0000010000 */
[----:B------:R0:W-:Y:S01]  /*0bf0*/  @!P3 STS.64 [R0+0x10], R12 ;  /* 0x0000100c0000b388 */ /* 0x0001e20000000a00 */
[----:B------:R-:W-:Y:S06]  /*0c00*/  BAR.SYNC.DEFER_BLOCKING 0x0 ;  /* 0x0000000000007b1d */ /* 0x000fec0000010000 */
[----:B------:R-:W-:Y:S05]  /*0c10*/  @P2 BRA `(.L_x_3098) ;  /* 0x00000000007c2947 */ /* 0x000fea0003800000 */
[----:B------:R-:W1:Y:S01]  /*0c20*/  S2UR UR6, SR_CgaCtaId ;  /* 0x00000000000679c3 */ /* 0x000e620000008800 */
[----:B------:R-:W-:Y:S02]  /*0c30*/  UMOV UR5, 0x400 ;  /* 0x0000040000057882 */ /* 0x000fe40000000000 */
[----:B-1----:R-:W-:-:S09]  /*0c40*/  ULEA UR5, UR6, UR5, 0x18 ;  /* 0x0000000506057291 */ /* 0x002fd2000f8ec03f */
[----:B------:R-:W1:Y:S04]  /*0c50*/  LDS.64 R14, [UR5+0x18] ;  /* 0x00001805ff0e7984 */ /* 0x000e680008000a00 */
[----:B------:R-:W2:Y:S01]  /*0c60*/  LDS.128 R8, [UR5+0x20] ;  /* 0x00002005ff087984 */ /* 0x000ea20008000c00 */
[----:B-1----:R-:W-:Y:S01]  /*0c70*/  FADD.FTZ R27, R12, R14 ;  /* 0x0000000e0c1b7221 */ /* 0x002fe20000010000 */
[----:B------:R-:W-:Y:S02]  /*0c80*/  FADD.FTZ R26, R13, R15 ;  /* 0x0000000f0d1a7221 */ /* 0x000fe40000010000 */
[----:B0-----:R-:W0:Y:S01]  /*0c90*/  LDS.128 R12, [UR5+0x30] ;  /* 0x00003005ff0c7984 */ /* 0x001e220008000c00 */
[----:B--2---:R-:W-:Y:S01]  /*0ca0*/  FADD.FTZ R27, R27, R8 ;  /* 0x000000081b1b7221 */ /* 0x004fe20000010000 */
[----:B------:R-:W-:-:S03]  /*0cb0*/  FADD.FTZ R26, R26, R9 ;  /* 0x000000091a1a7221 */ /* 0x000fc60000010000 */
        /* <DEDUP_REMOVED lines=21> */
.L_x_3098:
[----:B------:R-:W-:Y:S05]  /*0e10*/  BSYNC B0 ;  /* 0x0000000000007941 */ /* 0x000fea0003800000 */
.L_x_3097:
[----:B------:R-:W1:Y:S01]  /*0e20*/  LDC R10, c[0x0][0xc] ;  /* 0x00000300ff0a7b82 */ /* 0x000e620000000800 */
[----:B------:R-:W-:Y:S02]  /*0e30*/  PRMT R14, R7, 0x7632, R14 ;  /* 0x00007632070e7816 */ /* 0x000fe4000000000e */
[----:B-1----:R-:W-:-:S13]  /*0e40*/  ISETP.GE.U32.AND P1, PT, R10, 0x2, PT ;  /* 0x000000020a00780c */ /* 0x002fda0003f26070 */
[----:B------:R-:W-:Y:S05]  /*0e50*/  @!P1 BRA `(.L_x_3099) ;  /* 0x0000000800709947 */ /* 0x000fea0003800000 */
[----:B------:R-:W-:Y:S05]  /*0e60*/  @P2 BRA `(.L_x_3100) ;  /* 0x0000000000742947 */ /* 0x000fea0003800000 */
[----:B------:R-:W1:Y:S01]  /*0e70*/  LDC R15, c[0x0][0x10] ;  /* 0x00000400ff0f7b82 */ /* 0x000e620000000800 */
[----:B------:R-:W2:Y:S01]  /*0e80*/  S2R R11, SR_CTAID.Y ;  /* 0x00000000000b7919 */ /* 0x000ea20000002600 */
[C---:B------:R-:W-:Y:S02]  /*0e90*/  LOP3.LUT R8, R2.reuse, 0x1, RZ, 0xc0, !PT ;  /* 0x0000000102087812 */ /* 0x040fe400078ec0ff */
[----:B------:R-:W-:-:S04]  /*0ea0*/  LOP3.LUT P1, RZ, R2, 0x2, RZ, 0xc0, !PT ;  /* 0x0000000202ff7812 */ /* 0x000fc8000782c0ff */
[----:B------:R-:W3:Y:S01]  /*0eb0*/  LDC.64 R26, c[0x0][0x248] ;  /* 0x00009200ff1a7b82 */ /* 0x000ee20000000a00 */
[----:B-1----:R-:W-:-:S04]  /*0ec0*/  IMAD R8, R8, R15, RZ ;  /* 0x0000000f08087224 */ /* 0x002fc800078e02ff */
[----:B------:R-:W-:-:S05]  /*0ed0*/  IMAD R9, R8, R10, RZ ;  /* 0x0000000a08097224 */ /* 0x000fca00078e02ff */
[----:B------:R-:W-:Y:S01]  /*0ee0*/  SHF.L.U32 R9, R9, 0x1, RZ ;  /* 0x0000000109097819 */ /* 0x000fe200000006ff */
[----:B--2---:R-:W-:Y:S01]  /*0ef0*/  IMAD R15, R15, UR7, R11 ;  /* 0x000000070f0f7c24 */ /* 0x004fe2000f8e020b */
[----:B------:R-:W-:-:S03]  /*0f00*/  IADD3 R11, R8, R11, RZ ;  /* 0x0000000b080b7210 */ /* 0x000fc60007ffe0ff */
[----:B---3--:R-:W-:Y:S02]  /*0f10*/  IMAD.WIDE R26, R9, 0x4, R26 ;  /* 0x00000004091a7825 */ /* 0x008fe400078e021a */
[----:B------:R-:W1:Y:S01]  /*0f20*/  LDC.64 R8, c[0x0][0x240] ;  /* 0x00009000ff087b82 */ /* 0x000e620000000a00 */
[----:B------:R-:W-:Y:S01]  /*0f30*/  SEL R28, R10, RZ, !P1 ;  /* 0x000000ff0a1c7207 */ /* 0x000fe20004800000 */
[----:B------:R-:W-:Y:S01]  /*0f40*/  IMAD.WIDE.U32 R26, R15, 0x8, R26 ;  /* 0x000000080f1a7825 */ /* 0x000fe200078e001a */
[----:B------:R-:W-:-:S04]  /*0f50*/  MOV R15, 0xffffffff ;  /* 0xffffffff000f7802 */ /* 0x000fc80000000f00 */
[----:B------:R2:W-:Y:S01]  /*0f60*/  STG.E.64 desc[UR8][R26.64], R12 ;  /* 0x0000000c1a007986 */ /* 0x0005e2000c101b08 */
[----:B-1----:R-:W-:Y:S01]  /*0f70*/  IMAD.WIDE.U32 R8, R11, 0x4, R8 ;  /* 0x000000040b087825 */ /* 0x002fe200078e0008 */
[----:B------:R-:W-:Y:S02]  /*0f80*/  SEL R11, R15, 0x1, P1 ;  /* 0x000000010f0b7807 */ /* 0x000fe40000800000 */
[----:B------:R-:W-:Y:S01]  /*0f90*/  ISETP.NE.AND P1, PT, R28, -0x1, PT ;  /* 0xffffffff1c00780c */ /* 0x000fe20003f25270 */
[----:B------:R-:W-:Y:S06]  /*0fa0*/  MEMBAR.ALL.GPU ;  /* 0x0000000000007992 */ /* 0x000fec000000a000 */
[----:B------:R-:W-:-:S00]  /*0fb0*/  ERRBAR ;  /* 0x00000000000079ab */ /* 0x000fc00000000000 */
[----:B------:R-:W-:Y:S06]  /*0fc0*/  CGAERRBAR ;  /* 0x00000000000075ab */ /* 0x000fec0000000000 */
[----:B------:R2:W-:Y:S01]  /*0fd0*/  REDG.E.ADD.S32.STRONG.GPU desc[UR8][R8.64], R11 ;  /* 0x0000000b0800798e */ /* 0x0005e2000c10e388 */
[----:B------:R-:W-:Y:S05]  /*0fe0*/  @!P1 BRA `(.L_x_3100) ;  /* 0x0000000000149947 */ /* 0x000fea0003800000 */
.L_x_3101:
[----:B--2---:R-:W2:Y:S04]  /*0ff0*/  LDG.E.STRONG.GPU R11, desc[UR8][R8.64] ;  /* 0x00000008080b7981 */ /* 0x004ea8000c1ef900 */
[----:B--2---:R-:W-:Y:S01]  /*1000*/  CCTL.IVALL ;  /* 0x00000000ff00798f */ /* 0x004fe20002000000 */
[----:B------:R-:W-:Y:S05]  /*1010*/  YIELD ;  /* 0x0000000000007946 */ /* 0x000fea0003800000 */
[----:B------:R-:W-:-:S13]  /*1020*/  ISETP.NE.AND P1, PT, R11, R28, PT ;  /* 0x0000001c0b00720c */ /* 0x000fda0003f25270 */
[----:B------:R-:W-:Y:S05]  /*1030*/  @P1 BRA `(.L_x_3101) ;  /* 0xfffffffc00ec1947 */ /* 0x000fea000383ffff */
.L_x_3100:
[----:B------:R-:W-:Y:S01]  /*1040*/  ISETP.NE.AND P1, PT, R10, RZ, PT ;  /* 0x000000ff0a00720c */ /* 0x000fe20003f25270 */
[----:B------:R-:W-:Y:S05]  /*1050*/  WARPSYNC.ALL ;  /* 0x0000000000007948 */ /* 0x000fea0003800000 */
[----:B------:R-:W-:Y:S07]  /*1060*/  BAR.SYNC.DEFER_BLOCKING 0x0 ;  /* 0x0000000000007b1d */ /* 0x000fee0000010000 */
[----:B------:R-:W-:Y:S05]  /*1070*/  @!P1 BRA `(.L_x_3099) ;  /* 0x0000000400e89947 */ /* 0x000fea0003800000 */
[----:B--2---:R-:W-:Y:S01]  /*1080*/  IADD3 R8, R10, -0x1, RZ ;  /* 0xffffffff0a087810 */ /* 0x004fe20007ffe0ff */
[----:B------:R-:W-:-:S03]  /*1090*/  HFMA2.MMA R11, -RZ, RZ, 0, 0 ;  /* 0x00000000ff0b7435 */ /* 0x000fc600000001ff */
[----:B------:R-:W-:-:S13]  /*10a0*/  ISETP.GE.U32.AND P1, PT, R8, 0x3, PT ;  /* 0x000000030800780c */ /* 0x000fda0003f26070 */
[----:B------:R-:W-:Y:S05]  /*10b0*/  @!P1 BRA `(.L_x_3102) ;  /* 0x0000000400089947 */ /* 0x000fea0003800000 */
[----:B------:R-:W-:Y:S02]  /*10c0*/  LOP3.LUT R15, R10, 0x3, RZ, 0xc0, !PT ;  /* 0x000000030a0f7812 */ /* 0x000fe400078ec0ff */
[----:B------:R-:W-:Y:S02]  /*10d0*/  MOV R11, RZ ;  /* 0x000000ff000b7202 */ /* 0x000fe40000000f00 */
[----:B------:R-:W-:-:S07]  /*10e0*/  IADD3 R15, -R15, R10, RZ ;  /* 0x0000000a0f0f7210 */ /* 0x000fce0007ffe1ff */
.L_x_3103:
[----:B------:R-:W-:-:S13]  /*10f0*/  ISETP.EQ.OR P1, PT, R11, UR7, P2 ;  /* 0x000000070b007c0c */ /* 0x000fda0009722670 */
[----:B------:R-:W1:Y:S01]  /*1100*/  @!P1 S2R R27, SR_CTAID.Y ;  /* 0x00000000001b9919 */ /* 0x000e620000002600 */
[----:B------:R-:W2:Y:S01]  /*1110*/  @!P1 LDC R8, c[0x0][0x10] ;  /* 0x00000400ff089b82 */ /* 0x000ea20000000800 */
[----:B------:R-:W-:-:S05]  /*1120*/  @!P1 LOP3.LUT R29, R2, 0x1, RZ, 0xc0, !PT ;  /* 0x00000001021d9812 */ /* 0x000fca00078ec0ff */
[----:B--2---:R-:W-:-:S04]  /*1130*/  @!P1 IMAD R29, R29, R8, RZ ;  /* 0x000000081d1d9224 */ /* 0x004fc800078e02ff */
[----:B------:R-:W-:Y:S02]  /*1140*/  @!P1 IMAD R29, R29, R10, RZ ;  /* 0x0000000a1d1d9224 */ /* 0x000fe400078e02ff */
[----:B-1----:R-:W-:Y:S02]  /*1150*/  @!P1 IMAD R27, R8, R11, R27 ;  /* 0x0000000b081b9224 */ /* 0x002fe400078e021b */
[----:B------:R-:W1:Y:S01]  /*1160*/  @!P1 LDC.64 R8, c[0x0][0x248] ;  /* 0x00009200ff089b82 */ /* 0x000e620000000a00 */
[----:B------:R-:W-:-:S05]  /*1170*/  @!P1 SHF.L.U32 R29, R29, 0x1, RZ ;  /* 0x000000011d1d9819 */ /* 0x000fca00000006ff */
[----:B-1----:R-:W-:-:S04]  /*1180*/  @!P1 IMAD.WIDE R8, R29, 0x4, R8 ;  /* 0x000000041d089825 */ /* 0x002fc800078e0208 */
[----:B------:R-:W-:-:S06]  /*1190*/  @!P1 IMAD.WIDE.U32 R8, R27, 0x8, R8 ;  /* 0x000000081b089825 */ /* 0x000fcc00078e0008 */
[----:B------:R-:W0:Y:S01]  /*11a0*/  @!P1 LDG.E.64 R8, desc[UR8][R8.64] ;  /* 0x0000000808089981 */ /* 0x000e22000c1e1b00 */
[----:B------:R-:W-:-:S04]  /*11b0*/  IADD3 R26, R11, 0x1, RZ ;  /* 0x000000010b1a7810 */ /* 0x000fc80007ffe0ff */
[----:B------:R-:W-:-:S13]  /*11c0*/  ISETP.EQ.OR P3, PT, R26, UR7, P2 ;  /* 0x000000071a007c0c */ /* 0x000fda0009762670 */
[----:B------:R-:W1:Y:S01]  /*11d0*/  @!P3 S2R R27, SR_CTAID.Y ;  /* 0x00000000001bb919 */ /* 0x000e620000002600 */
[----:B------:R-:W1:Y:S01]  /*11e0*/  @!P3 LDC R29, c[0x0][0x10] ;  /* 0x00000400ff1dbb82 */ /* 0x000e620000000800 */
[----:B------:R-:W-:Y:S01]  /*11f0*/  @!P3 LOP3.LUT R28, R2, 0x1, RZ, 0xc0, !PT ;  /* 0x00000001021cb812 */ /* 0x000fe200078ec0ff */
[----:B-1----:R-:W-:-:S04]  /*1200*/  @!P3 IMAD R27, R26, R29, R27 ;  /* 0x0000001d1a1bb224 */ /* 0x002fc800078e021b */
[----:B------:R-:W-:-:S04]  /*1210*/  @!P3 IMAD R29, R28, R29, RZ ;  /* 0x0000001d1c1db224 */ /* 0x000fc800078e02ff */
[----:B------:R-:W-:-:S05]  /*1220*/  @!P3 IMAD R29, R29, R10, RZ ;  /* 0x0000000a1d1db224 */ /* 0x000fca00078e02ff */
[----:B------:R-:W-:Y:S01]  /*1230*/  @!P3 SHF.L.U32 R29, R29, 0x1, RZ ;  /* 0x000000011d1db819 */ /* 0x000fe200000006ff */
[----:B0-----:R-:W-:Y:S01]  /*1240*/  @!P1 FADD.FTZ R12, R12, R8 ;  /* 0x000000080c0c9221 */ /* 0x001fe20000010000 */
[----:B------:R-:W-:Y:S02]  /*1250*/  @!P1 FADD.FTZ R13, R13, R9 ;  /* 0x000000090d0d9221 */ /* 0x000fe40000010000 */
[----:B------:R-:W0:Y:S02]  /*1260*/  @!P3 LDC.64 R8, c[0x0][0x248] ;  /* 0x00009200ff08bb82 */ /* 0x000e240000000a00 */
[----:B0-----:R-:W-:-:S04]  /*1270*/  @!P3 IMAD.WIDE R8, R29, 0x4, R8 ;  /* 0x000000041d08b825 */ /* 0x001fc800078e0208 */
[----:B------:R-:W-:-:S06]  /*1280*/  @!P3 IMAD.WIDE.U32 R8, R27, 0x8, R8 ;  /* 0x000000081b08b825 */ /* 0x000fcc00078e0008 */
[----:B------:R-:W2:Y:S01]  /*1290*/  @!P3 LDG.E.64 R8, desc[UR8][R8.64] ;  /* 0x000000080808b981 */ /* 0x000ea2000c1e1b00 */
[----:B------:R-:W-:-:S04]  /*12a0*/  IADD3 R26, R11, 0x2, RZ ;  /* 0x000000020b1a7810 */ /* 0x000fc80007ffe0ff */
[----:B------:R-:W-:-:S13]  /*12b0*/  ISETP.EQ.OR P1, PT, R26, UR7, P2 ;  /* 0x000000071a007c0c */ /* 0x000fda0009722670 */
[----:B------:R-:W0:Y:S01]  /*12c0*/  @!P1 S2R R27, SR_CTAID.Y ;  /* 0x00000000001b9919 */ /* 0x000e220000002600 */
[----:B------:R-:W0:Y:S01]  /*12d0*/  @!P1 LDC R29, c[0x0][0x10] ;  /* 0x00000400ff1d9b82 */ /* 0x000e220000000800 */
[----:B------:R-:W-:Y:S01]  /*12e0*/  @!P1 LOP3.LUT R28, R2, 0x1, RZ, 0xc0, !PT ;  /* 0x00000001021c9812 */ /* 0x000fe200078ec0ff */
[----:B0-----:R-:W-:-:S04]  /*12f0*/  @!P1 IMAD R27, R26, R29, R27 ;  /* 0x0000001d1a1b9224 */ /* 0x001fc800078e021b */
[----:B------:R-:W-:-:S04]  /*1300*/  @!P1 IMAD R29, R28, R29, RZ ;  /* 0x0000001d1c1d9224 */ /* 0x000fc800078e02ff */
[----:B------:R-:W-:-:S05]  /*1310*/  @!P1 IMAD R29, R29, R10, RZ ;  /* 0x0000000a1d1d9224 */ /* 0x000fca00078e02ff */
[----:B------:R-:W-:Y:S01]  /*1320*/  @!P1 SHF.L.U32 R29, R29, 0x1, RZ ;  /* 0x000000011d1d9819 */ /* 0x000fe200000006ff */
[----:B--2---:R-:W-:Y:S01]  /*1330*/  @!P3 FADD.FTZ R12, R12, R8 ;  /* 0x000000080c0cb221 */ /* 0x004fe20000010000 */
        /* <DEDUP_REMOVED lines=20> */
[----:B------:R-:W-:Y:S02]  /*1480*/  IADD3 R15, R15, -0x4, RZ ;  /* 0xfffffffc0f0f7810 */ /* 0x000fe40007ffe0ff */
[----:B------:R-:W-:Y:S02]  /*1490*/  IADD3 R11, R11, 0x4, RZ ;  /* 0x000000040b0b7810 */ /* 0x000fe40007ffe0ff */
[----:B------:R-:W-:Y:S01]  /*14a0*/  ISETP.NE.AND P1, PT, R15, RZ, PT ;  /* 0x000000ff0f00720c */ /* 0x000fe20003f25270 */
[----:B--2---:R-:W-:Y:S01]  /*14b0*/  @!P3 FADD.FTZ R12, R12, R8 ;  /* 0x000000080c0cb221 */ /* 0x004fe20000010000 */
[----:B------:R-:W-:-:S11]  /*14c0*/  @!P3 FADD.FTZ R13, R13, R9 ;  /* 0x000000090d0db221 */ /* 0x000fd60000010000 */
[----:B------:R-:W-:Y:S05]  /*14d0*/  @P1 BRA `(.L_x_3103) ;  /* 0xfffffffc00041947 */ /* 0x000fea000383ffff */
.L_x_3102:
[----:B------:R-:W-:-:S13]  /*14e0*/  LOP3.LUT P1, R15, R10, 0x3, RZ, 0xc0, !PT ;  /* 0x000000030a0f7812 */ /* 0x000fda000782c0ff */
[----:B------:R-:W-:Y:S05]  /*14f0*/  @!P1 BRA `(.L_x_3099) ;  /* 0x0000000000c89947 */ /* 0x000fea0003800000 */
[----:B------:R-:W-:Y:S01]  /*1500*/  ISETP.EQ.OR P1, PT, R11, UR7, P2 ;  /* 0x000000070b007c0c */ /* 0x000fe20009722670 */
[----:B------:R-:W-:Y:S01]  /*1510*/  BSSY B0, `(.L_x_3104) ;  /* 0x0000010000007945 */ /* 0x000fe20003800000 */
[----:B------:R-:W-:-:S11]  /*1520*/  ISETP.NE.AND P3, PT, R15, 0x1, PT ;  /* 0x000000010f00780c */ /* 0x000fd60003f65270 */
[----:B------:R-:W-:Y:S05]  /*1530*/  @P1 BRA `(.L_x_3105) ;  /* 0x0000000000341947 */ /* 0x000fea0003800000 */
[----:B------:R-:W1:Y:S01]  /*1540*/  S2R R26, SR_CTAID.Y ;  /* 0x00000000001a7919 */ /* 0x000e620000002600 */
[----:B------:R-:W2:Y:S01]  /*1550*/  LDC.64 R8, c[0x0][0x248] ;  /* 0x00009200ff087b82 */ /* 0x000ea20000000a00 */
[----:B------:R-:W-:Y:S01]  /*1560*/  LOP3.LUT R27, R2, 0x1, RZ, 0xc0, !PT ;  /* 0x00000001021b7812 */ /* 0x000fe200078ec0ff */
[----:B------:R-:W-:-:S04]  /*1570*/  ULDC UR5, c[0x0][0x10] ;  /* 0x0000040000057ab9 */ /* 0x000fc80000000800 */
[----:B------:R-:W-:-:S04]  /*1580*/  IMAD R27, R27, UR5, RZ ;  /* 0x000000051b1b7c24 */ /* 0x000fc8000f8e02ff */
[----:B------:R-:W-:-:S05]  /*1590*/  IMAD R27, R27, R10, RZ ;  /* 0x0000000a1b1b7224 */ /* 0x000fca00078e02ff */
[----:B------:R-:W-:-:S05]  /*15a0*/  SHF.L.U32 R27, R27, 0x1, RZ ;  /* 0x000000011b1b7819 */ /* 0x000fca00000006ff */
[----:B--2---:R-:W-:-:S04]  /*15b0*/  IMAD.WIDE R8, R27, 0x4, R8 ;  /* 0x000000041b087825 */ /* 0x004fc800078e0208 */
[----:B-1----:R-:W-:-:S04]  /*15c0*/  IMAD R27, R11, UR5, R26 ;  /* 0x000000050b1b7c24 */ /* 0x002fc8000f8e021a */
[----:B------:R-:W-:-:S06]  /*15d0*/  IMAD.WIDE.U32 R8, R27, 0x8, R8 ;  /* 0x000000081b087825 */ /* 0x000fcc00078e0008 */
[----:B------:R-:W0:Y:S02]  /*15e0*/  LDG.E.64 R8, desc[UR8][R8.64] ;  /* 0x0000000808087981 */ /* 0x000e24000c1e1b00 */
[----:B0-----:R-:W-:Y:S01]  /*15f0*/  FADD.FTZ R12, R12, R8 ;  /* 0x000000080c0c7221 */ /* 0x001fe20000010000 */
[----:B------:R-:W-:-:S07]  /*1600*/  FADD.FTZ R13, R13, R9 ;  /* 0x000000090d0d7221 */ /* 0x000fce0000010000 */
.L_x_3105:
[----:B------:R-:W-:Y:S05]  /*1610*/  BSYNC B0 ;  /* 0x0000000000007941 */ /* 0x000fea0003800000 */
.L_x_3104:
[----:B------:R-:W-:Y:S05]  /*1620*/  @!P3 BRA `(.L_x_3099) ;  /* 0x00000000007cb947 */ /* 0x000fea0003800000 */
[C---:B------:R-:W-:Y:S02]  /*1630*/  IADD3 R26, R11.reuse, 0x1, RZ ;  /* 0x000000010b1a7810 */ /* 0x040fe40007ffe0ff */
[----:B------:R-:W-:Y:S02]  /*1640*/  IADD3 R8, R11, 0x2, RZ ;  /* 0x000000020b087810 */ /* 0x000fe40007ffe0ff */
[----:B------:R-:W-:Y:S02]  /*1650*/  ISETP.EQ.OR P3, PT, R26, UR7, P2 ;  /* 0x000000071a007c0c */ /* 0x000fe40009762670 */
[----:B------:R-:W-:-:S04]  /*1660*/  ISETP.EQ.OR P1, PT, R8, UR7, P2 ;  /* 0x0000000708007c0c */ /* 0x000fc80009722670 */
[----:B------:R-:W-:-:S07]  /*1670*/  ISETP.EQ.OR P1, PT, R15, 0x2, P1 ;  /* 0x000000020f00780c */ /* 0x000fce0000f22670 */
[----:B------:R-:W1:Y:S01]  /*1680*/  @!P3 S2R R27, SR_CTAID.Y ;  /* 0x00000000001bb919 */ /* 0x000e620000002600 */
[----:B------:R-:W1:Y:S01]  /*1690*/  @!P3 LDC R11, c[0x0][0x10] ;  /* 0x00000400ff0bbb82 */ /* 0x000e620000000800 */
[----:B------:R-:W-:-:S04]  /*16a0*/  @!P3 LOP3.LUT R28, R2, 0x1, RZ, 0xc0, !PT ;  /* 0x00000001021cb812 */ /* 0x000fc800078ec0ff */
[----:B------:R-:W2:Y:S03]  /*16b0*/  @!P1 S2R R15, SR_CTAID.Y ;  /* 0x00000000000f9919 */ /* 0x000ea60000002600 */
[----:B------:R-:W2:Y:S01]  /*16c0*/  @!P1 LDC R9, c[0x0][0x10] ;  /* 0x00000400ff099b82 */ /* 0x000ea20000000800 */
[-C--:B-1----:R-:W-:Y:S02]  /*16d0*/  @!P3 IMAD R26, R26, R11.reuse, R27 ;  /* 0x0000000b1a1ab224 */ /* 0x082fe400078e021b */
[----:B------:R-:W-:Y:S01]  /*16e0*/  @!P3 IMAD R11, R28, R11, RZ ;  /* 0x0000000b1c0bb224 */ /* 0x000fe200078e02ff */
[----:B------:R-:W-:Y:S01]  /*16f0*/  @!P1 LOP3.LUT R28, R2, 0x1, RZ, 0xc0, !PT ;  /* 0x00000001021c9812 */ /* 0x000fe200078ec0ff */
[----:B--2---:R-:W-:-:S04]  /*1700*/  @!P1 IMAD R15, R8, R9, R15 ;  /* 0x00000009080f9224 */ /* 0x004fc800078e020f */
[----:B------:R-:W-:Y:S02]  /*1710*/  @!P1 IMAD R27, R28, R9, RZ ;  /* 0x000000091c1b9224 */ /* 0x000fe400078e02ff */
[----:B------:R-:W1:Y:S01]  /*1720*/  @!P3 LDC.64 R8, c[0x0][0x248] ;  /* 0x00009200ff08bb82 */ /* 0x000e620000000a00 */
[-C--:B------:R-:W-:Y:S02]  /*1730*/  @!P3 IMAD R11, R11, R10.reuse, RZ ;  /* 0x0000000a0b0bb224 */ /* 0x080fe400078e02ff */
[----:B------:R-:W-:-:S03]  /*1740*/  @!P1 IMAD R27, R27, R10, RZ ;  /* 0x0000000a1b1b9224 */ /* 0x000fc600078e02ff */
[----:B------:R-:W-:Y:S02]  /*1750*/  @!P3 SHF.L.U32 R11, R11, 0x1, RZ ;  /* 0x000000010b0bb819 */ /* 0x000fe400000006ff */
[----:B------:R-:W-:-:S03]  /*1760*/  @!P1 SHF.L.U32 R27, R27, 0x1, RZ ;  /* 0x000000011b1b9819 */ /* 0x000fc600000006ff */
[----:B-1----:R-:W-:Y:S02]  /*1770*/  @!P3 IMAD.WIDE R10, R11, 0x4, R8 ;  /* 0x000000040b0ab825 */ /* 0x002fe400078e0208 */
[----:B------:R-:W1:Y:S02]  /*1780*/  @!P1 LDC.64 R8, c[0x0][0x248] ;  /* 0x00009200ff089b82 */ /* 0x000e640000000a00 */
[----:B------:R-:W-:-:S04]  /*1790*/  @!P3 IMAD.WIDE.U32 R10, R26, 0x8, R10 ;  /* 0x000000081a0ab825 */ /* 0x000fc800078e000a */
[----:B-1----:R-:W-:-:S04]  /*17a0*/  @!P1 IMAD.WIDE R8, R27, 0x4, R8 ;  /* 0x000000041b089825 */ /* 0x002fc800078e0208 */
[----:B------:R-:W-:Y:S02]  /*17b0*/  @!P1 IMAD.WIDE.U32 R26, R15, 0x8, R8 ;  /* 0x000000080f1a9825 */ /* 0x000fe400078e0008 */
[----:B------:R-:W0:Y:S04]  /*17c0*/  @!P3 LDG.E.64 R8, desc[UR8][R10.64] ;  /* 0x000000080a08b981 */ /* 0x000e28000c1e1b00 */
[----:B------:R-:W2:Y:S01]  /*17d0*/  @!P1 LDG.E.64 R10, desc[UR8][R26.64] ;  /* 0x000000081a0a9981 */ /* 0x000ea2000c1e1b00 */
[----:B0-----:R-:W-:Y:S01]  /*17e0*/  @!P3 FADD.FTZ R12, R12, R8 ;  /* 0x000000080c0cb221 */ /* 0x001fe20000010000 */
[----:B------:R-:W-:-:S03]  /*17f0*/  @!P3 FADD.FTZ R13, R13, R9 ;  /* 0x000000090d0db221 */ /* 0x000fc60000010000 */
[----:B--2---:R-:W-:Y:S01]  /*1800*/  @!P1 FADD.FTZ R12, R12, R10 ;  /* 0x0000000a0c0c9221 */ /* 0x004fe20000010000 */
[----:B------:R-:W-:-:S07]  /*1810*/  @!P1 FADD.FTZ R13, R13, R11 ;  /* 0x0000000b0d0d9221 */ /* 0x000fce0000010000 */
.L_x_3099:
[----:B------:R-:W-:Y:S01]  /*1820*/  ULDC.64 UR12, c[0x0][0x218] ;  /* 0x00008600000c7ab9 */ /* 0x000fe20000000a00 */
[C---:B------:R-:W-:Y:S01]  /*1830*/  LOP3.LUT P1, RZ, R4.reuse, UR7, RZ, 0xfc, !PT ;  /* 0x0000000704ff7c12 */ /* 0x040fe2000f82fcff */
[----:B------:R-:W1:Y:S01]  /*1840*/  S2UR UR6, SR_CgaCtaId ;  /* 0x00000000000679c3 */ /* 0x000e620000008800 */
[----:B------:R-:W-:Y:S01]  /*1850*/  ISETP.EQ.U32.AND P3, PT, RZ, UR12, PT ;  /* 0x0000000cff007c0c */ /* 0x000fe2000bf62070 */
[----:B------:R-:W-:Y:S01]  /*1860*/  UMOV UR5, 0x400 ;  /* 0x0000040000057882 */ /* 0x000fe20000000000 */
[----:B--2---:R-:W-:Y:S02]  /*1870*/  IMAD.WIDE.U32 R8, R4, -0x55555555, RZ ;  /* 0xaaaaaaab04087825 */ /* 0x004fe400078e00ff */
[----:B------:R-:W-:Y:S01]  /*1880*/  ISETP.EQ.OR.EX P1, PT, RZ, UR13, P1, P3 ;  /* 0x0000000dff007c0c */ /* 0x000fe20008f22730 */
[----:B------:R-:W-:Y:S02]  /*1890*/  ULDC.64 UR12, c[0x0][0x278] ;  /* 0x00009e00000c7ab9 */ /* 0x000fe40000000a00 */
[----:B------:R-:W-:Y:S01]  /*18a0*/  SHF.R.U32.HI R15, RZ, 0x4, R9 ;  /* 0x00000004ff0f7819 */ /* 0x000fe20000011609 */
[----:B------:R-:W2:Y:S04]  /*18b0*/  LDC.64 R10, c[0x0][0x228] ;  /* 0x00008a00ff0a7b82 */ /* 0x000ea80000000a00 */
[----:B------:R-:W-:-:S04]  /*18c0*/  IMAD R15, R15, -0x18, R4 ;  /* 0xffffffe80f0f7824 */ /* 0x000fc800078e0204 */
[----:B------:R-:W3:Y:S01]  /*18d0*/  LDC.64 R8, c[0x0][0x230] ;  /* 0x00008c00ff087b82 */ /* 0x000ee20000000a00 */
[----:B------:R-:W-:-:S04]  /*18e0*/  SHF.L.U32 R28, R15, 0x1, RZ ;  /* 0x000000010f1c7819 */ /* 0x000fc800000006ff */
[----:B------:R-:W-:Y:S01]  /*18f0*/  IADD3 R21, R28, R21, RZ ;  /* 0x000000151c157210 */ /* 0x000fe20007ffe0ff */
[----:B-1----:R-:W-:Y:S02]  /*1900*/  ULEA UR5, UR6, UR5, 0x18 ;  /* 0x0000000506057291 */ /* 0x002fe4000f8ec03f */
[----:B------:R-:W1:Y:S01]  /*1910*/  @!P1 LDC.64 R26, c[0x0][0x218] ;  /* 0x00008600ff1a9b82 */ /* 0x000e620000000a00 */
[----:B------:R-:W-:-:S06]  /*1920*/  ULDC UR6, c[0x0][0x2a4] ;  /* 0x0000a90000067ab9 */ /* 0x000fcc0000000800 */
[----:B------:R0:W-:Y:S01]  /*1930*/  @!P2 STS.64 [UR5+0x78], R12 ;  /* 0x0000780cff00a988 */ /* 0x0001e20008000a05 */
[----:B--2---:R-:W-:-:S04]  /*1940*/  IMAD.WIDE R10, R21, 0x4, R10 ;  /* 0x00000004150a7825 */ /* 0x004fc800078e020a */
[----:B---3--:R-:W-:-:S04]  /*1950*/  IMAD.WIDE R28, R21, 0x4, R8 ;  /* 0x00000004151c7825 */ /* 0x008fc800078e0208 */
[----:B0-----:R-:W-:Y:S01]  /*1960*/  @!P1 FMUL.FTZ R13, R13, UR6 ;  /* 0x000000060d0d9c20 */ /* 0x001fe20008410000 */
[----:B------:R-:W-:Y:S01]  /*1970*/  @!P1 FMUL.FTZ R12, R12, UR6 ;  /* 0x000000060c0c9c20 */ /* 0x000fe20008410000 */
[----:B-1----:R-:W-:-:S05]  /*1980*/  @!P1 IMAD.WIDE R26, R20, 0x8, R26 ;  /* 0x00000008141a9825 */ /* 0x002fca00078e021a */
[----:B------:R0:W-:Y:S01]  /*1990*/  @!P1 STG.E.64 desc[UR8][R26.64], R12 ;  /* 0x0000000c1a009986 */ /* 0x0001e2000c101b08 */
[----:B------:R-:W-:Y:S06]  /*19a0*/  BAR.SYNC.DEFER_BLOCKING 0x0 ;  /* 0x0000000000007b1d */ /* 0x000fec0000010000 */
[----:B------:R-:W2:Y:S04]  /*19b0*/  LDG.E.64 R8, desc[UR8][R10.64] ;  /* 0x000000080a087981 */ /* 0x000ea8000c1e1b00 */
[----:B------:R-:W1:Y:S04]  /*19c0*/  LDS.64 R12, [UR5+0x78] ;  /* 0x00007805ff0c7984 */ /* 0x000e680008000a00 */
[----:B------:R3:W2:Y:S01]  /*19d0*/  LDG.E.64 R10, desc[UR8][R28.64] ;  /* 0x000000081c0a7981 */ /* 0x0006a2000c1e1b00 */
[----:B0-----:R-:W-:-:S02]  /*19e0*/  PRMT R26, R16, 0x7632, R26 ;  /* 0x00007632101a7816 */ /* 0x001fc4000000001a */
[----:B------:R-:W-:Y:S02]  /*19f0*/  SHF.L.U32 R16, R16, 0x10, RZ ;  /* 0x0000001010107819 */ /* 0x000fe400000006ff */
[----:B------:R-:W-:Y:S02]  /*1a00*/  SHF.L.U32 R14, R14, 0x10, RZ ;  /* 0x000000100e0e7819 */ /* 0x000fe400000006ff */
[----:B------:R-:W-:Y:S02]  /*1a10*/  SHF.L.U32 R26, R26, 0x10, RZ ;  /* 0x000000101a1a7819 */ /* 0x000fe400000006ff */
[----:B------:R-:W-:Y:S02]  /*1a20*/  ISETP.NE.AND P4, PT, RZ, UR10, PT ;  /* 0x0000000aff007c0c */ /* 0x000fe4000bf85270 */
[----:B------:R-:W-:-:S04]  /*1a30*/  ISETP.GE.U32.AND P2, PT, R18, UR12, PT ;  /* 0x0000000c12007c0c */ /* 0x000fc8000bf46070 */
[----:B------:R-:W-:-:S04]  /*1a40*/  ISETP.GE.AND.EX P2, PT, R5, UR13, PT, P2 ;  /* 0x0000000d05007c0c */ /* 0x000fc8000bf46320 */
[----:B------:R-:W-:Y:S01]  /*1a50*/  ISETP.GT.U32.OR P2, PT, R4, 0x17f, P2 ;  /* 0x0000017f0400780c */ /* 0x000fe20001744470 */
[----:B-1----:R-:W-:Y:S01]  /*1a60*/  FMUL.FTZ R15, R12, UR6 ;  /* 0x000000060c0f7c20 */ /* 0x002fe20008410000 */
[----:B------:R-:W-:-:S03]  /*1a70*/  MOV R12, 0x3f800000 ;  /* 0x3f800000000c7802 */ /* 0x000fc60000000f00 */
[C---:B------:R-:W-:Y:S01]  /*1a80*/  FMUL.FTZ R21, R15.reuse, R15 ;  /* 0x0000000f0f157220 */ /* 0x040fe20000410000 */
[C---:B---3--:R-:W-:Y:S01]  /*1a90*/  FADD.FTZ R29, -R15.reuse, R14 ;  /* 0x0000000e0f1d7221 */ /* 0x048fe20000010100 */
[----:B------:R-:W-:Y:S02]  /*1aa0*/  FADD.FTZ R26, -R15, R26 ;  /* 0x0000001a0f1a7221 */ /* 0x000fe40000010100 */
[----:B------:R-:W-:Y:S01]  /*1ab0*/  FFMA.FTZ R21, R13, UR6, -R21 ;  /* 0x000000060d157c23 */ /* 0x000fe20008010815 */
[----:B------:R-:W-:-:S04]  /*1ac0*/  PRMT R13, R6, 0x7632, R13 ;  /* 0x00007632060d7816 */ /* 0x000fc8000000000d */
[----:B------:R-:W-:Y:S02]  /*1ad0*/  FSETP.GTU.FTZ.AND P1, PT, R21, RZ, PT ;  /* 0x000000ff1500720b */ /* 0x000fe40003f3c000 */
[----:B------:R-:W-:-:S05]  /*1ae0*/  SHF.L.U32 R27, R13, 0x10, RZ ;  /* 0x000000100d1b7819 */ /* 0x000fca00000006ff */
[----:B------:R-:W-:-:S06]  /*1af0*/  FADD.FTZ R27, -R15, R27 ;  /* 0x0000001b0f1b7221 */ /* 0x000fcc0000010100 */
[----:B------:R-:W0:Y:S02]  /*1b00*/  @P1 LDC R28, c[0x0][0x238] ;  /* 0x00008e00ff1c1b82 */ /* 0x000e240000000800 */
[----:B0-----:R-:W-:Y:S01]  /*1b10*/  @P1 FADD.FTZ R21, R21, R28 ;  /* 0x0000001c15151221 */ /* 0x001fe20000010000 */
[----:B------:R-:W-:-:S03]  /*1b20*/  SHF.L.U32 R28, R17, 0x10, RZ ;  /* 0x00000010111c7819 */ /* 0x000fc600000006ff */
[----:B------:R0:W1:Y:S02]  /*1b30*/  @P1 MUFU.RSQ R12, R21 ;  /* 0x00000015000c1308 */ /* 0x0000640000001400 */
[----:B0-----:R-:W-:Y:S02]  /*1b40*/  SHF.L.U32 R21, R6, 0x10, RZ ;  /* 0x0000001006157819 */ /* 0x001fe400000006ff */
[----:B------:R-:W-:Y:S02]  /*1b50*/  SHF.L.U32 R6, R7, 0x10, RZ ;  /* 0x0000001007067819 */ /* 0x000fe400000006ff */
[----:B------:R-:W-:-:S03]  /*1b60*/  PRMT R7, R17, 0x7632, R7 ;  /* 0x0000763211077816 */ /* 0x000fc60000000007 */
[--C-:B------:R-:W-:Y:S01]  /*1b70*/  FADD.FTZ R17, R6, -R15.reuse ;  /* 0x8000000f06117221 */ /* 0x100fe20000010000 */
[----:B------:R-:W-:Y:S01]  /*1b80*/  SHF.L.U32 R13, R7, 0x10, RZ ;  /* 0x00000010070d7819 */ /* 0x000fe200000006ff */
[--C-:B------:R-:W-:Y:S01]  /*1b90*/  FADD.FTZ R7, R21, -R15.reuse ;  /* 0x8000000f15077221 */ /* 0x100fe20000010000 */
[--C-:B------:R-:W-:Y:S01]  /*1ba0*/  FADD.FTZ R21, R16, -R15.reuse ;  /* 0x8000000f10157221 */ /* 0x100fe20000010000 */
[----:B------:R-:W-:Y:S01]  /*1bb0*/  FADD.FTZ R6, R28, -R15 ;  /* 0x8000000f1c067221 */ /* 0x000fe20000010000 */
[-C--:B-1----:R-:W-:Y:S01]  /*1bc0*/  FMUL.FTZ R17, R17, R12.reuse ;  /* 0x0000000c11117220 */ /* 0x082fe20000410000 */
[-C--:B------:R-:W-:Y:S01]  /*1bd0*/  FMUL.FTZ R7, R7, R12.reuse ;  /* 0x0000000c07077220 */ /* 0x080fe20000410000 */
[----:B------:R-:W-:Y:S01]  /*1be0*/  FADD.FTZ R28, -R15, R13 ;  /* 0x0000000d0f1c7221 */ /* 0x000fe20000010100 */
[-C--:B------:R-:W-:Y:S01]  /*1bf0*/  FMUL.FTZ R21, R21, R12.reuse ;  /* 0x0000000c15157220 */ /* 0x080fe20000410000 */
[-C--:B------:R-:W-:Y:S01]  /*1c00*/  FMUL.FTZ R15, R6, R12.reuse ;  /* 0x0000000c060f7220 */ /* 0x080fe20000410000 */
[----:B------:R-:W-:Y:S01]  /*1c10*/  IADD3 R16, R19, 0x30, RZ ;  /* 0x0000003013107810 */ /* 0x000fe20007ffe0ff */
[-C--:B------:R-:W-:Y:S01]  /*1c20*/  FMUL.FTZ R28, R28, R12.reuse ;  /* 0x0000000c1c1c7220 */ /* 0x080fe20000410000 */
[----:B------:R-:W-:-:S02]  /*1c30*/  FMUL.FTZ R26, R26, R12 ;  /* 0x0000000c1a1a7220 */ /* 0x000fc40000410000 */
[----:B------:R-:W-:Y:S02]  /*1c40*/  ISETP.GE.U32.AND P1, PT, R16, UR12, PT ;  /* 0x0000000c10007c0c */ /* 0x000fe4000bf26070 */
[----:B------:R-:W-:-:S04]  /*1c50*/  SHF.R.S32.HI R14, RZ, 0x1f, R16 ;  /* 0x0000001fff0e7819 */ /* 0x000fc80000011410 */
[----:B------:R-:W-:-:S04]  /*1c60*/  ISETP.GE.AND.EX P1, PT, R14, UR13, PT, P1 ;  /* 0x0000000d0e007c0c */ /* 0x000fc8000bf26310 */
[----:B------:R-:W-:Y:S01]  /*1c70*/  ISETP.GT.U32.OR P1, PT, R4, 0x17f, P1 ;  /* 0x0000017f0400780c */ /* 0x000fe20000f24470 */
[C-C-:B--2---:R-:W-:Y:S01]  /*1c80*/  FFMA.FTZ R13, R8.reuse, R7, R10.reuse ;  /* 0x00000007080d7223 */ /* 0x144fe2000001000a */
[C-C-:B------:R-:W-:Y:S01]  /*1c90*/  FFMA.FTZ R7, R8.reuse, R17, R10.reuse ;  /* 0x0000001108077223 */ /* 0x140fe2000001000a */
[----:B------:R-:W-:Y:S01]  /*1ca0*/  IADD3 R17, R19, 0x20, RZ ;  /* 0x0000002013117810 */ /* 0x000fe20007ffe0ff */
[C-C-:B------:R-:W-:Y:S01]  /*1cb0*/  FFMA.FTZ R6, R8.reuse, R21, R10.reuse ;  /* 0x0000001508067223 */ /* 0x140fe2000001000a */
[----:B------:R-:W-:Y:S01]  /*1cc0*/  FFMA.FTZ R21, R8, R15, R10 ;  /* 0x0000000f08157223 */ /* 0x000fe2000001000a */
[-C--:B------:R-:W-:Y:S01]  /*1cd0*/  FMUL.FTZ R8, R29, R12.reuse ;  /* 0x0000000c1d087220 */ /* 0x080fe20000410000 */
[----:B------:R-:W-:Y:S01]  /*1ce0*/  ISETP.GE.U32.AND P3, PT, R17, UR12, PT ;  /* 0x0000000c11007c0c */ /* 0x000fe2000bf66070 */
[----:B------:R-:W-:Y:S01]  /*1cf0*/  FMUL.FTZ R10, R27, R12 ;  /* 0x0000000c1b0a7220 */ /* 0x000fe20000410000 */
[----:B------:R-:W-:Y:S01]  /*1d00*/  SHF.R.S32.HI R15, RZ, 0x1f, R17 ;  /* 0x0000001fff0f7819 */ /* 0x000fe20000011411 */
[C-C-:B------:R-:W-:Y:S01]  /*1d10*/  FFMA.FTZ R12, R9.reuse, R28, R11.reuse ;  /* 0x0000001c090c7223 */ /* 0x140fe2000001000b */
[C-C-:B------:R-:W-:Y:S01]  /*1d20*/  FFMA.FTZ R27, R9.reuse, R8, R11.reuse ;  /* 0x00000008091b7223 */ /* 0x140fe2000001000b */
[--C-:B------:R-:W-:Y:S01]  /*1d30*/  FFMA.FTZ R26, R9, R26, R11.reuse ;  /* 0x0000001a091a7223 */ /* 0x100fe2000001000b */
[----:B------:R-:W-:Y:S01]  /*1d40*/  ISETP.GE.AND.EX P3, PT, R15, UR13, PT, P3 ;  /* 0x0000000d0f007c0c */ /* 0x000fe2000bf66330 */
[----:B------:R-:W-:-:S03]  /*1d50*/  FFMA.FTZ R28, R9, R10, R11 ;  /* 0x0000000a091c7223 */ /* 0x000fc6000001000b */
[----:B------:R-:W-:Y:S01]  /*1d60*/  ISETP.GT.U32.OR P3, PT, R4, 0x17f, P3 ;  /* 0x0000017f0400780c */ /* 0x000fe20001f64470 */
[----:B------:R-:W-:-:S12]  /*1d70*/  @!P4 BRA `(.L_x_3106) ;  /* 0x000000000028c947 */ /* 0x000fd80003800000 */
        /* <DEDUP_REMOVED lines=9> */
[----:B-1----:R-:W-:-:S07]  /*1e10*/  FMUL.FTZ R13, R13, R10 ;  /* 0x0000000a0d0d7220 */ /* 0x002fce0000410000 */
.L_x_3106:
[----:B------:R-:W-:Y:S04]  /*1e20*/  BSSY B0, `(.L_x_3107) ;  /* 0x000000e000007945 */ /* 0x000fe80003800000 */
[----:B------:R-:W-:Y:S05]  /*1e30*/  @!P0 BRA `(.L_x_3108) ;  /* 0x0000000000308947 */ /* 0x000fea0003800000 */
[----:B------:R-:W-:Y:S01]  /*1e40*/  ULDC.64 UR12, c[0x0][0x270] ;  /* 0x00009c00000c7ab9 */ /* 0x000fe20000000a00 */
[----:B------:R-:W-:Y:S01]  /*1e50*/  MOV R8, R22 ;  /* 0x0000001600087202 */ /* 0x000fe20000000f00 */
[----:B------:R-:W-:Y:S01]  /*1e60*/  IMAD R10, R3, UR12, RZ ;  /* 0x0000000c030a7c24 */ /* 0x000fe2000f8e02ff */
[----:B------:R-:W-:Y:S02]  /*1e70*/  MOV R9, R25 ;  /* 0x0000001900097202 */ /* 0x000fe40000000f00 */
[----:B------:R-:W-:Y:S01]  /*1e80*/  F2FP.BF16.F32.PACK_AB R13, R28, R13 ;  /* 0x0000000d1c0d723e */ /* 0x000fe200000010ff */
[C---:B------:R-:W-:Y:S02]  /*1e90*/  IMAD R11, R19.reuse, UR13, R10 ;  /* 0x0000000d130b7c24 */ /* 0x040fe4000f8e020a */
[----:B------:R-:W-:Y:S01]  /*1ea0*/  IMAD.WIDE.U32 R8, R19, UR12, R8 ;  /* 0x0000000c13087c25 */ /* 0x000fe2000f8e0008 */
[----:B------:R-:W-:-:S04]  /*1eb0*/  ULDC.64 UR12, c[0x0][0x210] ;  /* 0x00008400000c7ab9 */ /* 0x000fc80000000a00 */
[----:B------:R-:W-:Y:S02]  /*1ec0*/  IADD3 R11, R9, R11, RZ ;  /* 0x0000000b090b7210 */ /* 0x000fe40007ffe0ff */
[----:B------:R-:W-:-:S04]  /*1ed0*/  LEA R10, P5, R8, UR12, 0x1 ;  /* 0x0000000c080a7c11 */ /* 0x000fc8000f8a08ff */
[----:B------:R-:W-:-:S05]  /*1ee0*/  LEA.HI.X R11, R8, UR13, R11, 0x1, P5 ;  /* 0x0000000d080b7c11 */ /* 0x000fca000a8f0c0b */
[----:B------:R0:W-:Y:S04]  /*1ef0*/  STG.E desc[UR8][R10.64], R13 ;  /* 0x0000000d0a007986 */ /* 0x0001e8000c101908 */
.L_x_3108:
[----:B------:R-:W-:Y:S05]  /*1f00*/  BSYNC B0 ;  /* 0x0000000000007941 */ /* 0x000fea0003800000 */
.L_x_3107:
[----:B------:R-:W-:Y:S05]  /*1f10*/  @!P4 BRA `(.L_x_3109) ;  /* 0x000000000028c947 */ /* 0x000fea0003800000 */
        /* <DEDUP_REMOVED lines=10> */
.L_x_3109:
[----:B------:R-:W-:Y:S04]  /*1fc0*/  BSSY B0, `(.L_x_3110) ;  /* 0x000000e000007945 */ /* 0x000fe80003800000 */
[----:B------:R-:W-:Y:S05]  /*1fd0*/  @P2 BRA `(.L_x_3111) ;  /* 0x0000000000302947 */ /* 0x000fea0003800000 */
[----:B------:R-:W-:Y:S01]  /*1fe0*/  ULDC.64 UR12, c[0x0][0x270] ;  /* 0x00009c00000c7ab9 */ /* 0x000fe20000000a00 */
[----:B------:R-:W-:Y:S01]  /*1ff0*/  MOV R8, R22 ;  /* 0x0000001600087202 */ /* 0x000fe20000000f00 */
[----:B------:R-:W-:Y:S01]  /*2000*/  IMAD R5, R5, UR12, RZ ;  /* 0x0000000c05057c24 */ /* 0x000fe2000f8e02ff */
[----:B------:R-:W-:Y:S02]  /*2010*/  MOV R9, R25 ;  /* 0x0000001900097202 */ /* 0x000fe40000000f00 */
[----:B------:R-:W-:Y:S01]  /*2020*/  F2FP.BF16.F32.PACK_AB R7, R27, R7 ;  /* 0x000000071b07723e */ /* 0x000fe200000010ff */
[C---:B------:R-:W-:Y:S02]  /*2030*/  IMAD R5, R18.reuse, UR13, R5 ;  /* 0x0000000d12057c24 */ /* 0x040fe4000f8e0205 */
[----:B------:R-:W-:Y:S01]  /*2040*/  IMAD.WIDE.U32 R8, R18, UR12, R8 ;  /* 0x0000000c12087c25 */ /* 0x000fe2000f8e0008 */
[----:B------:R-:W-:Y:S02]  /*2050*/  ULDC.64 UR12, c[0x0][0x210] ;  /* 0x00008400000c7ab9 */ /* 0x000fe40000000a00 */
[----:B0-----:R-:W-:-:S02]  /*2060*/  LEA R10, P2, R8, UR12, 0x1 ;  /* 0x0000000c080a7c11 */ /* 0x001fc4000f8408ff */
[----:B------:R-:W-:-:S04]  /*2070*/  IADD3 R5, R9, R5, RZ ;  /* 0x0000000509057210 */ /* 0x000fc80007ffe0ff */
[----:B------:R-:W-:-:S05]  /*2080*/  LEA.HI.X R11, R8, UR13, R5, 0x1, P2 ;  /* 0x0000000d080b7c11 */ /* 0x000fca00090f0c05 */
[----:B------:R1:W-:Y:S02]  /*2090*/  STG.E desc[UR8][R10.64], R7 ;  /* 0x000000070a007986 */ /* 0x0003e4000c101908 */
.L_x_3111:
[----:B------:R-:W-:Y:S05]  /*20a0*/  BSYNC B0 ;  /* 0x0000000000007941 */ /* 0x000fea0003800000 */
.L_x_3110:
[----:B------:R-:W-:Y:S05]  /*20b0*/  @!P4 BRA `(.L_x_3112) ;  /* 0x000000000028c947 */ /* 0x000fea0003800000 */
[----:B------:R-:W-:Y:S01]  /*20c0*/  FMUL.FTZ R5, R6, -1.4426950216293334961 ;  /* 0xbfb8aa3b06057820 */ /* 0x000fe20000410000 */
[----:B------:R-:W-:-:S05]  /*20d0*/  FMUL.FTZ R8, R26, -1.4426950216293334961 ;  /* 0xbfb8aa3b1a087820 */ /* 0x000fca0000410000 */
[----:B------:R-:W1:Y:S08]  /*20e0*/  MUFU.EX2 R5, R5 ;  /* 0x0000000500057308 */ /* 0x000e700000000800 */
[----:B------:R-:W2:Y:S01]  /*20f0*/  MUFU.EX2 R8, R8 ;  /* 0x0000000800087308 */ /* 0x000ea20000000800 */
[----:B-1----:R-:W-:-:S07]  /*2100*/  FADD.FTZ R7, R5, 1 ;  /* 0x3f80000005077421 */ /* 0x002fce0000010000 */
[----:B------:R-:W1:Y:S01]  /*2110*/  MUFU.RCP R7, R7 ;  /* 0x0000000700077308 */ /* 0x000e620000001000 */
[----:B--2---:R-:W-:-:S07]  /*2120*/  FADD.FTZ R9, R8, 1 ;  /* 0x3f80000008097421 */ /* 0x004fce0000010000 */
[----:B------:R-:W2:Y:S01]  /*2130*/  MUFU.RCP R9, R9 ;  /* 0x0000000900097308 */ /* 0x000ea20000001000 */
[----:B-1----:R-:W-:Y:S01]  /*2140*/  FMUL.FTZ R6, R6, R7 ;  /* 0x0000000706067220 */ /* 0x002fe20000410000 */
[----:B--2---:R-:W-:-:S07]  /*2150*/  FMUL.FTZ R26, R26, R9 ;  /* 0x000000091a1a7220 */ /* 0x004fce0000410000 */
.L_x_3112:
[----:B------:R-:W-:Y:S04]  /*2160*/  BSSY B0, `(.L_x_3113) ;  /* 0x000000e000007945 */ /* 0x000fe80003800000 */
[----:B------:R-:W-:Y:S05]  /*2170*/  @P3 BRA `(.L_x_3114) ;  /* 0x0000000000303947 */ /* 0x000fea0003800000 */
[----:B------:R-:W-:Y:S01]  /*2180*/  ULDC.64 UR12, c[0x0][0x270] ;  /* 0x00009c00000c7ab9 */ /* 0x000fe20000000a00 */
[----:B------:R-:W-:Y:S01]  /*2190*/  MOV R8, R22 ;  /* 0x0000001600087202 */ /* 0x000fe20000000f00 */
[----:B01----:R-:W-:Y:S01]  /*21a0*/  IMAD R10, R15, UR12, RZ ;  /* 0x0000000c0f0a7c24 */ /* 0x003fe2000f8e02ff */
[----:B------:R-:W-:Y:S02]  /*21b0*/  MOV R9, R25 ;  /* 0x0000001900097202 */ /* 0x000fe40000000f00 */
[----:B------:R-:W-:Y:S01]  /*21c0*/  F2FP.BF16.F32.PACK_AB R5, R26, R6 ;  /* 0x000000061a05723e */ /* 0x000fe200000010ff */
[----:B------:R-:W-:-:S04]  /*21d0*/  IMAD.WIDE.U32 R8, R17, UR12, R8 ;  /* 0x0000000c11087c25 */ /* 0x000fc8000f8e0008 */
[----:B------:R-:W-:Y:S01]  /*21e0*/  IMAD R17, R17, UR13, R10 ;  /* 0x0000000d11117c24 */ /* 0x000fe2000f8e020a */
[----:B------:R-:W-:Y:S02]  /*21f0*/  ULDC.64 UR12, c[0x0][0x210] ;  /* 0x00008400000c7ab9 */ /* 0x000fe40000000a00 */
[----:B------:R-:W-:Y:S02]  /*2200*/  LEA R10, P2, R8, UR12, 0x1 ;  /* 0x0000000c080a7c11 */ /* 0x000fe4000f8408ff */
[----:B------:R-:W-:-:S04]  /*2210*/  IADD3 R17, R9, R17, RZ ;  /* 0x0000001109117210 */ /* 0x000fc80007ffe0ff */
[----:B------:R-:W-:-:S05]  /*2220*/  LEA.HI.X R11, R8, UR13, R17, 0x1, P2 ;  /* 0x0000000d080b7c11 */ /* 0x000fca00090f0c11 */
[----:B------:R2:W-:Y:S02]  /*2230*/  STG.E desc[UR8][R10.64], R5 ;  /* 0x000000050a007986 */ /* 0x0005e4000c101908 */
.L_x_3114:
[----:B------:R-:W-:Y:S05]  /*2240*/  BSYNC B0 ;  /* 0x0000000000007941 */ /* 0x000fea0003800000 */
.L_x_3113:
[----:B------:R-:W-:Y:S05]  /*2250*/  @!P4 BRA `(.L_x_3115) ;  /* 0x000000000028c947 */ /* 0x000fea0003800000 */
[----:B--2---:R-:W-:Y:S01]  /*2260*/  FMUL.FTZ R5, R21, -1.4426950216293334961 ;  /* 0xbfb8aa3b15057820 */ /* 0x004fe20000410000 */
[----:B-1----:R-:W-:-:S05]  /*2270*/  FMUL.FTZ R7, R12, -1.4426950216293334961 ;  /* 0xbfb8aa3b0c077820 */ /* 0x002fca0000410000 */
        /* <DEDUP_REMOVED lines=8> */
.L_x_3115:
[----:B------:R-:W-:Y:S04]  /*2300*/  BSSY B0, `(.L_x_3116) ;  /* 0x000000e000007945 */ /* 0x000fe80003800000 */
[----:B------:R-:W-:Y:S05]  /*2310*/  @P1 BRA `(.L_x_3117) ;  /* 0x0000000000301947 */ /* 0x000fea0003800000 */
[----:B------:R-:W-:Y:S01]  /*2320*/  ULDC.64 UR12, c[0x0][0x270] ;  /* 0x00009c00000c7ab9 */ /* 0x000fe20000000a00 */
[----:B------:R-:W-:Y:S01]  /*2330*/  MOV R6, R22 ;  /* 0x0000001600067202 */ /* 0x000fe20000000f00 */
[----:B--2---:R-:W-:Y:S01]  /*2340*/  IMAD R5, R14, UR12, RZ ;  /* 0x0000000c0e057c24 */ /* 0x004fe2000f8e02ff */
[----:B-1----:R-:W-:Y:S02]  /*2350*/  MOV R7, R25 ;  /* 0x0000001900077202 */ /* 0x002fe40000000f00 */
[----:B------:R-:W-:Y:S01]  /*2360*/  F2FP.BF16.F32.PACK_AB R21, R12, R21 ;  /* 0x000000150c15723e */ /* 0x000fe200000010ff */
[C---:B------:R-:W-:Y:S02]  /*2370*/  IMAD R5, R16.reuse, UR13, R5 ;  /* 0x0000000d10057c24 */ /* 0x040fe4000f8e0205 */
[----:B------:R-:W-:Y:S01]  /*2380*/  IMAD.WIDE.U32 R6, R16, UR12, R6 ;  /* 0x0000000c10067c25 */ /* 0x000fe2000f8e0006 */
[----:B------:R-:W-:Y:S02]  /*2390*/  ULDC.64 UR12, c[0x0][0x210] ;  /* 0x00008400000c7ab9 */ /* 0x000fe40000000a00 */
[----:B------:R-:W-:-:S02]  /*23a0*/  LEA R8, P1, R6, UR12, 0x1 ;  /* 0x0000000c06087c11 */ /* 0x000fc4000f8208ff */
[----:B------:R-:W-:-:S04]  /*23b0*/  IADD3 R5, R7, R5, RZ ;  /* 0x0000000507057210 */ /* 0x000fc80007ffe0ff */
[----:B------:R-:W-:-:S05]  /*23c0*/  LEA.HI.X R9, R6, UR13, R5, 0x1, P1 ;  /* 0x0000000d06097c11 */ /* 0x000fca00088f0c05 */
[----:B------:R3:W-:Y:S02]  /*23d0*/  STG.E desc[UR8][R8.64], R21 ;  /* 0x0000001508007986 */ /* 0x0007e4000c101908 */
.L_x_3117:
[----:B------:R-:W-:Y:S05]  /*23e0*/  BSYNC B0 ;  /* 0x0000000000007941 */ /* 0x000fea0003800000 */
.L_x_3116:
[----:B--2---:R-:W2:Y:S01]  /*23f0*/  LDC R5, c[0x0][0x10] ;  /* 0x00000400ff057b82 */ /* 0x004ea20000000800 */
[----:B------:R-:W-:Y:S02]  /*2400*/  IADD3 R2, R2, 0x1, RZ ;  /* 0x0000000102027810 */ /* 0x000fe40007ffe0ff */
[----:B--2---:R-:W-:-:S04]  /*2410*/  IADD3 R20, R5, R20, RZ ;  /* 0x0000001405147210 */ /* 0x004fc80007ffe0ff */
[----:B------:R-:W-:-:S13]  /*2420*/  ISETP.GE.AND P1, PT, R20, UR4, PT ;  /* 0x0000000414007c0c */ /* 0x000fda000bf26270 */
[----:B------:R-:W-:Y:S05]  /*2430*/  @!P1 BRA `(.L_x_3118) ;  /* 0xffffffdc00649947 */ /* 0x000fea000383ffff */
[----:B------:R-:W-:Y:S05]  /*2440*/  EXIT ;  /* 0x000000000000794d */ /* 0x000fea0003800000 */
.L_x_3119:
        /* <DEDUP_REMOVED lines=11> */
.L_x_5168:


//--------------------- .text._Z35group_norm_nhwc_fwd_one_pass_kernelI11Bf16IOFp32WLi128ELi48ELi384EEv26Group_norm_nhwc_fwd_params --------------------------
	.section	.text._Z35group_norm_nhwc_fwd_one_pass_kernelI11Bf16IOFp32WLi128ELi48ELi384EEv26Group_norm_nhwc_fwd_params,"ax",@progbits
	.align	128
        .global         _Z35group_norm_nhwc_fwd_one_pass_kernelI11Bf16IOFp32WLi128ELi48ELi384EEv26Group_norm_nhwc_fwd_params
        .type           _Z35group_norm_nhwc_fwd_one_pass_kernelI11Bf16IOFp32WLi128ELi48ELi384EEv26Group_norm_nhwc_fwd_params,@function
        .size           _Z35group_norm_nhwc_fwd_one_pass_kernelI11Bf16IOFp32WLi128ELi48ELi384EEv26Group_norm_nhwc_fwd_params,(.L_x_5169 - _Z35group_norm_nhwc_fwd_one_pass_kernelI11Bf16IOFp32WLi128ELi48ELi384EEv26Group_norm_nhwc_fwd_params)
        .other          _Z35group_norm_nhwc_fwd_one_pass_kernelI11Bf16IOFp32WLi128ELi48ELi384EEv26Group_norm_nhwc_fwd_params,@"STO_CUDA_ENTRY STV_DEFAULT"
_Z35group_norm_nhwc_fwd_one_pass_kernelI11Bf16IOFp32WLi128ELi48ELi384EEv26Group_norm_nhwc_fwd_params:
.text._Z35group_norm_nhwc_fwd_one_pass_kernelI11Bf16IOFp32WLi128ELi48ELi384EEv26Group_norm_nhwc_fwd_params:
        /* <DEDUP_REMOVED lines=11> */
[----:B------:R-:W1:Y:S01]  /*00b0*/  S2R R3, SR_LANEID ;  /* 0x0000000000037919 */ /* 0x000e620000000000 */
[----:B------:R-:W-:-:S04]  /*00c0*/  ULDC.U8 UR10, c[0x0][0x28c] ;  /* 0x0000a300000a7ab9 */ /* 0x000fc80000000000 */
[----:B------:R-:W2:Y:S08]  /*00d0*/  LDC R0, c[0x0][0x294] ;  /* 0x0000a500ff007b82 */ /* 0x000eb00000000800 */
[----:B------:R-:W3:Y:S01]  /*00e0*/  S2UR UR6, SR_CgaCtaId ;  /* 0x00000000000679c3 */ /* 0x000ee20000008800 */
[----:B0-----:R-:W-:Y:S01]  /*00f0*/  IMAD.WIDE.U32 R4, R2, -0x55555555, RZ ;  /* 0xaaaaaaab02047825 */ /* 0x001fe200078e00ff */
[----:B------:R-:W-:-:S04]  /*0100*/  SHF.R.S32.HI R7, RZ, 0x1f, R2 ;  /* 0x0000001fff077819 */ /* 0x000fc80000011402 */
[----:B------:R-:W-:Y:S02]  /*0110*/  SHF.R.U32.HI R43, RZ, 0x4, R5 ;  /* 0x00000004ff2b7819 */ /* 0x000fe40000011605 */
[----:B------:R-:W-:Y:S01]  /*0120*/  LEA.HI R7, R7, R2, RZ, 0x5 ;  /* 0x0000000207077211 */ /* 0x000fe200078f28ff */
[----:B---3--:R-:W-:Y:S02]  /*0130*/  ULEA UR5, UR6, UR5, 0x18 ;  /* 0x0000000506057291 */ /* 0x008fe4000f8ec03f */
[----:B--2---:R-:W-:Y:S01]  /*0140*/  IMAD R4, R0, UR7, R43 ;  /* 0x0000000700047c24 */ /* 0x004fe2000f8e022b */
[----:B------:R-:W-:Y:S01]  /*0150*/  SHF.R.S32.HI R28, RZ, 0x5, R7 ;  /* 0x00000005ff1c7819 */ /* 0x000fe20000011407 */
[----:B------:R-:W-:Y:S01]  /*0160*/  IMAD R43, R43, -0x18, R2 ;  /* 0xffffffe82b2b7824 */ /* 0x000fe200078e0202 */
[----:B------:R-:W-:Y:S02]  /*0170*/  HFMA2.MMA R7, -RZ, RZ, 0, 0 ;  /* 0x00000000ff077435 */ /* 0x000fe400000001ff */
[----:B------:R-:W-:-:S02]  /*0180*/  ISETP.GE.U32.AND P0, PT, R4, UR8, PT ;  /* 0x0000000804007c0c */ /* 0x000fc4000bf06070 */
[----:B------:R-:W-:Y:S02]  /*0190*/  SHF.R.S32.HI R5, RZ, 0x1f, R4 ;  /* 0x0000001fff057819 */ /* 0x000fe40000011404 */
[----:B------:R-:W-:Y:S02]  /*01a0*/  SHF.L.U32 R43, R43, 0x1, RZ ;  /* 0x000000012b2b7819 */ /* 0x000fe400000006ff */
[----:B------:R-:W-:Y:S01]  /*01b0*/  ISETP.GE.AND.EX P0, PT, R5, UR9, PT, P0 ;  /* 0x0000000905007c0c */ /* 0x000fe2000bf06300 */
[----:B------:R-:W-:Y:S01]  /*01c0*/  ULDC.64 UR8, c[0x0][0x208] ;  /* 0x0000820000087ab9 */ /* 0x000fe20000000a00 */
[----:B------:R-:W-:Y:S02]  /*01d0*/  LEA R28, R28, UR5, 0x3 ;  /* 0x000000051c1c7c11 */ /* 0x000fe4000f8e18ff */
[----:B------:R-:W-:Y:S02]  /*01e0*/  IADD3 R29, R4, 0x10, RZ ;  /* 0x00000010041d7810 */ /* 0x000fe40007ffe0ff */
[----:B------:R-:W-:-:S02]  /*01f0*/  ISETP.LT.U32.AND P0, PT, R2, 0x180, !P0 ;  /* 0x000001800200780c */ /* 0x000fc40004701070 */
[C---:B------:R-:W-:Y:S02]  /*0200*/  IADD3 R30, R4.reuse, 0x20, RZ ;  /* 0x00000020041e7810 */ /* 0x040fe40007ffe0ff */
[C---:B------:R-:W-:Y:S02]  /*0210*/  IADD3 R31, R4.reuse, 0x30, RZ ;  /* 0x00000030041f7810 */ /* 0x040fe40007ffe0ff */
[C---:B------:R-:W-:Y:S02]  /*0220*/  IADD3 R32, R4.reuse, 0x40, RZ ;  /* 0x0000004004207810 */ /* 0x040fe40007ffe0ff */
[C---:B------:R-:W-:Y:S02]  /*0230*/  IADD3 R33, R4.reuse, 0x50, RZ ;  /* 0x0000005004217810 */ /* 0x040fe40007ffe0ff */
[C---:B------:R-:W-:Y:S02]  /*0240*/  IADD3 R34, R4.reuse, 0x60, RZ ;  /* 0x0000006004227810 */ /* 0x040fe40007ffe0ff */
[----:B-1----:R-:W-:-:S07]  /*0250*/  IADD3 R35, R4, 0x70, RZ ;  /* 0x0000007004237810 */ /* 0x002fce0007ffe0ff */
.L_x_3153:
[----:B012---:R-:W0:Y:S01]  /*0260*/  LDC R15, c[0x0][0x288] ;  /* 0x0000a200ff0f7b82 */ /* 0x007e220000000800 */
[----:B------:R-:W-:Y:S01]  /*0270*/  ULDC.64 UR14, c[0x0][0x278] ;  /* 0x00009e00000e7ab9 */ /* 0x000fe20000000a00 */
[----:B------:R-:W-:Y:S01]  /*0280*/  SHF.R.S32.HI R23, RZ, 0x1f, R29 ;  /* 0x0000001fff177819 */ /* 0x000fe2000001141d */
[----:B------:R-:W-:Y:S01]  /*0290*/  ULDC.64 UR12, c[0x0][0x280] ;  /* 0x0000a000000c7ab9 */ /* 0x000fe20000000a00 */
[----:B------:R-:W-:Y:S02]  /*02a0*/  ISETP.GE.U32.AND P4, PT, R29, UR14, PT ;  /* 0x0000000e1d007c0c */ /* 0x000fe4000bf86070 */
[----:B------:R-:W-:Y:S02]  /*02b0*/  SHF.R.S32.HI R19, RZ, 0x1f, R30 ;  /* 0x0000001fff137819 */ /* 0x000fe4000001141e */
[----:B------:R-:W-:Y:S01]  /*02c0*/  ISETP.GE.AND.EX P4, PT, R23, UR15, PT, P4 ;  /* 0x0000000f17007c0c */ /* 0x000fe2000bf86340 */
[----:B------:R-:W1:Y:S01]  /*02d0*/  @P0 LDC.64 R20, c[0x0][0x220] ;  /* 0x00008800ff140b82 */ /* 0x000e620000000a00 */
[----:B------:R-:W-:-:S02]  /*02e0*/  SHF.R.S32.HI R17, RZ, 0x1f, R31 ;  /* 0x0000001fff117819 */ /* 0x000fc4000001141f */
[----:B------:R-:W-:Y:S02]  /*02f0*/  ISETP.GT.U32.OR P4, PT, R2, 0x17f, P4 ;  /* 0x0000017f0200780c */ /* 0x000fe40002784470 */
[----:B------:R-:W-:Y:S02]  /*0300*/  SHF.R.S32.HI R45, RZ, 0x1f, R33 ;  /* 0x0000001fff2d7819 */ /* 0x000fe40000011421 */
[----:B0---4-:R-:W-:-:S04]  /*0310*/  IABS R11, R15 ;  /* 0x0000000f000b7213 */ /* 0x011fc80000000000 */
[----:B------:R-:W0:Y:S08]  /*0320*/  I2F.RP R0, R11 ;  /* 0x0000000b00007306 */ /* 0x000e300000209400 */
[----:B0-----:R-:W0:Y:S02]  /*0330*/  MUFU.RCP R0, R0 ;  /* 0x0000000000007308 */ /* 0x001e240000001000 */
[----:B0-----:R-:W-:-:S06]  /*0340*/  IADD3 R8, R0, 0xffffffe, RZ ;  /* 0x0ffffffe00087810 */ /* 0x001fcc0007ffe0ff */
[----:B------:R0:W2:Y:S02]  /*0350*/  F2I.FTZ.U32.TRUNC.NTZ R9, R8 ;  /* 0x0000000800097305 */ /* 0x0000a4000021f000 */
[----:B0-----:R-:W-:Y:S02]  /*0360*/  MOV R8, RZ ;  /* 0x000000ff00087202 */ /* 0x001fe40000000f00 */
[----:B--2---:R-:W-:-:S05]  /*0370*/  IADD3 R10, RZ, -R9, RZ ;  /* 0x80000009ff0a7210 */ /* 0x004fca0007ffe0ff */
[----:B------:R-:W-:Y:S01]  /*0380*/  IMAD R13, R10, R11, RZ ;  /* 0x0000000b0a0d7224 */ /* 0x000fe200078e02ff */
[----:B------:R-:W-:-:S03]  /*0390*/  IABS R10, R6 ;  /* 0x00000006000a7213 */ /* 0x000fc60000000000 */
[----:B------:R-:W-:Y:S02]  /*03a0*/  IMAD.HI.U32 R9, R9, R13, R8 ;  /* 0x0000000d09097227 */ /* 0x000fe400078e0008 */
[----:B------:R-:W0:Y:S04]  /*03b0*/  @P0 LDC.64 R12, c[0x0][0x270] ;  /* 0x00009c00ff0c0b82 */ /* 0x000e280000000a00 */
[----:B------:R-:W-:-:S05]  /*03c0*/  IMAD.HI.U32 R9, R9, R10, RZ ;  /* 0x0000000a09097227 */ /* 0x000fca00078e00ff */
[----:B------:R-:W-:-:S05]  /*03d0*/  IADD3 R0, -R9, RZ, RZ ;  /* 0x000000ff09007210 */ /* 0x000fca0007ffe1ff */
[----:B------:R-:W-:-:S05]  /*03e0*/  IMAD R0, R11, R0, R10 ;  /* 0x000000000b007224 */ /* 0x000fca00078e020a */
[----:B------:R-:W-:-:S13]  /*03f0*/  ISETP.GT.U32.AND P2, PT, R11, R0, PT ;  /* 0x000000000b00720c */ /* 0x000fda0003f44070 */
[-C--:B------:R-:W-:Y:S02]  /*0400*/  @!P2 IADD3 R0, R0, -R11.reuse, RZ ;  /* 0x8000000b0000a210 */ /* 0x080fe40007ffe0ff */
[----:B------:R-:W-:Y:S02]  /*0410*/  @!P2 IADD3 R9, R9, 0x1, RZ ;  /* 0x000000010909a810 */ /* 0x000fe40007ffe0ff */
[----:B------:R-:W-:Y:S02]  /*0420*/  ISETP.GE.U32.AND P1, PT, R0, R11, PT ;  /* 0x0000000b0000720c */ /* 0x000fe40003f26070 */
[----:B------:R-:W-:Y:S02]  /*0430*/  LOP3.LUT R0, R6, R15, RZ, 0x3c, !PT ;  /* 0x0000000f06007212 */ /* 0x000fe400078e3cff */
[----:B------:R-:W-:Y:S02]  /*0440*/  ISETP.NE.AND P2, PT, R15, RZ, PT ;  /* 0x000000ff0f00720c */ /* 0x000fe40003f45270 */
[----:B------:R-:W-:-:S07]  /*0450*/  ISETP.GE.AND P3, PT, R0, RZ, PT ;  /* 0x000000ff0000720c */ /* 0x000fce0003f66270 */
[----:B------:R-:W-:Y:S02]  /*0460*/  @P1 IADD3 R9, R9, 0x1, RZ ;  /* 0x0000000109091810 */ /* 0x000fe40007ffe0ff */
[----:B------:R-:W-:Y:S02]  /*0470*/  ISETP.GE.U32.AND P1, PT, R30, UR14, PT ;  /* 0x0000000e1e007c0c */ /* 0x000fe4000bf26070 */
[----:B------:R-:W-:Y:S02]  /*0480*/  MOV R11, R9 ;  /* 0x00000009000b7202 */ /* 0x000fe40000000f00 */
[----:B------:R-:W-:Y:S02]  /*0490*/  ISETP.GE.AND.EX P1, PT, R19, UR15, PT, P1 ;  /* 0x0000000f13007c0c */ /* 0x000fe4000bf26310 */
[----:B------:R-:W-:Y:S02]  /*04a0*/  @!P3 IADD3 R11, -R11, RZ, RZ ;  /* 0x000000ff0b0bb210 */ /* 0x000fe40007ffe1ff */
[----:B------:R-:W-:-:S02]  /*04b0*/  @!P2 LOP3.LUT R11, RZ, R15, RZ, 0x33, !PT ;  /* 0x0000000fff0ba212 */ /* 0x000fc400078e33ff */
[----:B------:R-:W-:Y:S02]  /*04c0*/  ISETP.GT.U32.OR P1, PT, R2, 0x17f, P1 ;  /* 0x0000017f0200780c */ /* 0x000fe40000f24470 */
[----:B------:R-:W-:Y:S02]  /*04d0*/  IADD3 R9, -R11, RZ, RZ ;  /* 0x000000ff0b097210 */ /* 0x000fe40007ffe1ff */
[----:B------:R-:W-:Y:S02]  /*04e0*/  SHF.R.S32.HI R0, RZ, 0x1f, R11 ;  /* 0x0000001fff007819 */ /* 0x000fe4000001140b */
[----:B------:R-:W-:Y:S01]  /*04f0*/  ISETP.GE.U32.AND P3, PT, R31, UR14, PT ;  /* 0x0000000e1f007c0c */ /* 0x000fe2000bf66070 */
[----:B------:R-:W-:Y:S01]  /*0500*/  IMAD R36, R15, R9, R6 ;  /* 0x000000090f247224 */ /* 0x000fe200078e0206 */
[----:B------:R-:W-:Y:S01]  /*0510*/  SHF.R.S32.HI R15, RZ, 0x1f, R43 ;  /* 0x0000001fff0f7819 */ /* 0x000fe2000001142b */
[----:B------:R-:W2:Y:S01]  /*0520*/  @!P4 LDC.64 R8, c[0x0][0x270] ;  /* 0x00009c00ff08cb82 */ /* 0x000ea20000000a00 */
[----:B------:R-:W-:Y:S01]  /*0530*/  IMAD R0, R0, UR12, RZ ;  /* 0x0000000c00007c24 */ /* 0x000fe2000f8e02ff */
[----:B------:R-:W-:Y:S01]  /*0540*/  ISETP.GE.AND.EX P3, PT, R17, UR15, PT, P3 ;  /* 0x0000000f11007c0c */ /* 0x000fe2000bf66330 */
[----:B------:R-:W-:-:S02]  /*0550*/  IMAD R36, R36, 0x30, RZ ;  /* 0x0000003024247824 */ /* 0x000fc400078e02ff */
[----:B------:R-:W-:Y:S01]  /*0560*/  IMAD R51, R11, UR13, R0 ;  /* 0x0000000d0b337c24 */ /* 0x000fe2000f8e0200 */
[----:B------:R-:W-:Y:S01]  /*0570*/  ISETP.GT.U32.OR P3, PT, R2, 0x17f, P3 ;  /* 0x0000017f0200780c */ /* 0x000fe20001f64470 */
[----:B0-----:R-:W-:Y:S01]  /*0580*/  @P0 IMAD R0, R5, R12, RZ ;  /* 0x0000000c05000224 */ /* 0x001fe200078e02ff */
[----:B------:R-:W-:Y:S01]  /*0590*/  IADD3 R48, P2, R43, R36, RZ ;  /* 0x000000242b307210 */ /* 0x000fe20007f5e0ff */
[----:B------:R-:W0:Y:S02]  /*05a0*/  @!P1 LDC.64 R26, c[0x0][0x220] ;  /* 0x00008800ff1a9b82 */ /* 0x000e240000000a00 */
[----:B------:R-:W-:Y:S01]  /*05b0*/  @P0 IMAD R25, R4, R13, R0 ;  /* 0x0000000d04190224 */ /* 0x000fe200078e0200 */
[----:B------:R-:W-:-:S05]  /*05c0*/  LEA.HI.X.SX32 R49, R36, R15, 0x1, P2 ;  /* 0x0000000f24317211 */ /* 0x000fca00010f0eff */
[----:B------:R-:W3:Y:S01]  /*05d0*/  @!P4 LDC.64 R14, c[0x0][0x220] ;  /* 0x00008800ff0ecb82 */ /* 0x000ee20000000a00 */
[----:B------:R-:W-:-:S05]  /*05e0*/  IMAD.WIDE.U32 R48, R11, UR12, R48 ;  /* 0x0000000c0b307c25 */ /* 0x000fca000f8e0030 */
[----:B------:R-:W-:Y:S01]  /*05f0*/  IADD3 R51, R49, R51, RZ ;  /* 0x0000003331337210 */ /* 0x000fe20007ffe0ff */
[----:B--2---:R-:W-:Y:S01]  /*0600*/  @!P4 IMAD R0, R23, R8, RZ ;  /* 0x000000081700c224 */ /* 0x004fe200078e02ff */
[----:B------:R-:W2:Y:S01]  /*0610*/  @!P1 LDC.64 R10, c[0x0][0x270] ;  /* 0x00009c00ff0a9b82 */ /* 0x000ea20000000a00 */
[-C--:B------:R-:W-:Y:S02]  /*0620*/  @P0 MOV R50, R48.reuse ;  /* 0x0000003000320202 */ /* 0x080fe40000000f00 */
[----:B------:R-:W-:Y:S01]  /*0630*/  @!P4 MOV R22, R48 ;  /* 0x000000300016c202 */ /* 0x000fe20000000f00 */
[----:B------:R-:W-:Y:S01]  /*0640*/  @!P4 IMAD R37, R29, R9, R0 ;  /* 0x000000091d25c224 */ /* 0x000fe200078e0200 */
[----:B------:R-:W-:Y:S01]  /*0650*/  @!P4 MOV R23, R51 ;  /* 0x000000330017c202 */ /* 0x000fe20000000f00 */
[----:B------:R-:W-:-:S04]  /*0660*/  @P0 IMAD.WIDE.U32 R12, R4, R12, R50 ;  /* 0x0000000c040c0225 */ /* 0x000fc800078e0032 */
[----:B------:R-:W-:Y:S01]  /*0670*/  @!P4 IMAD.WIDE.U32 R8, R29, R8, R22 ;  /* 0x000000081d08c225 */ /* 0x000fe200078e0016 */
[----:B------:R-:W-:Y:S02]  /*0680*/  @P0 IADD3 R13, R13, R25, RZ ;  /* 0x000000190d0d0210 */ /* 0x000fe40007ffe0ff */
[C---:B-1----:R-:W-:Y:S02]  /*0690*/  @P0 LEA R20, P2, R12.reuse, R20, 0x1 ;  /* 0x000000140c140211 */ /* 0x042fe400078408ff */
[----:B------:R-:W-:Y:S02]  /*06a0*/  SHF.R.S32.HI R25, RZ, 0x1f, R32 ;  /* 0x0000001fff197819 */ /* 0x000fe40000011420 */
[----:B------:R-:W-:Y:S02]  /*06b0*/  @P0 LEA.HI.X R21, R12, R21, R13, 0x1, P2 ;  /* 0x000000150c150211 */ /* 0x000fe400010f0c0d */
[----:B------:R-:W-:Y:S01]  /*06c0*/  ISETP.GE.U32.AND P2, PT, R32, UR14, PT ;  /* 0x0000000e20007c0c */ /* 0x000fe2000bf46070 */
[----:B------:R-:W1:Y:S01]  /*06d0*/  @!P3 LDC.64 R12, c[0x0][0x270] ;  /* 0x00009c00ff0cbb82 */ /* 0x000e620000000a00 */
[----:B------:R-:W-:Y:S01]  /*06e0*/  @!P4 IADD3 R0, R9, R37, RZ ;  /* 0x000000250900c210 */ /* 0x000fe20007ffe0ff */
[----:B------:R-:W-:Y:S01]  /*06f0*/  IMAD.MOV.U32 R37, RZ, RZ, RZ ;  /* 0x000000ffff257224 */ /* 0x000fe200078e00ff */
[----:B---3--:R-:W-:Y:S01]  /*0700*/  @!P4 LEA R14, P5, R8, R14, 0x1 ;  /* 0x0000000e080ec211 */ /* 0x008fe200078a08ff */
[----:B--2---:R-:W-:Y:S01]  /*0710*/  @!P1 IMAD R19, R19, R10, RZ ;  /* 0x0000000a13139224 */ /* 0x004fe200078e02ff */
[----:B------:R-:W-:-:S02]  /*0720*/  ISETP.GE.AND.EX P2, PT, R25, UR15, PT, P2 ;  /* 0x0000000f19007c0c */ /* 0x000fc4000bf46320 */
[----:B------:R-:W-:Y:S01]  /*0730*/  @!P4 LEA.HI.X R15, R8, R15, R0, 0x1, P5 ;  /* 0x0000000f080fc211 */ /* 0x000fe200028f0c00 */
[----:B------:R-:W-:Y:S01]  /*0740*/  @!P1 IMAD R19, R30, R11, R19 ;  /* 0x0000000b1e139224 */ /* 0x000fe200078e0213 */
[----:B------:R-:W-:Y:S02]  /*0750*/  ISETP.GE.U32.AND P5, PT, R33, UR14, PT ;  /* 0x0000000e21007c0c */ /* 0x000fe4000bfa6070 */
[----:B------:R-:W-:Y:S01]  /*0760*/  @!P1 MOV R8, R48 ;  /* 0x0000003000089202 */ /* 0x000fe20000000f00 */
[----:B------:R2:W3:Y:S01]  /*0770*/  @!P4 LDG.E R37, desc[UR8][R14.64] ;  /* 0x000000080e25c981 */ /* 0x0004e2000c1e1900 */
[----:B------:R-:W-:Y:S02]  /*0780*/  @!P1 MOV R9, R51 ;  /* 0x0000003300099202 */ /* 0x000fe40000000f00 */
[----:B------:R-:W-:Y:S02]  /*0790*/  ISETP.GT.U32.OR P2, PT, R2, 0x17f, P2 ;  /* 0x0000017f0200780c */ /* 0x000fe40001744470 */
[----:B------:R-:W-:Y:S01]  /*07a0*/  ISETP.GE.AND.EX P5, PT, R45, UR15, PT, P5 ;  /* 0x0000000f2d007c0c */ /* 0x000fe2000bfa6350 */
[----:B------:R-:W-:-:S03]  /*07b0*/  @!P1 IMAD.WIDE.U32 R10, R30, R10, R8 ;  /* 0x0000000a1e0a9225 */ /* 0x000fc600078e0008 */
[----:B------:R-:W-:Y:S02]  /*07c0*/  ISETP.GT.U32.OR P5, PT, R2, 0x17f, P5 ;  /* 0x0000017f0200780c */ /* 0x000fe40002fa4470 */
[----:B------:R-:W-:Y:S02]  /*07d0*/  @!P1 IADD3 R0, R11, R19, RZ ;  /* 0x000000130b009210 */ /* 0x000fe40007ffe0ff */
[----:B------:R-:W4:Y:S01]  /*07e0*/  @!P3 LDC.64 R18, c[0x0][0x220] ;  /* 0x00008800ff12bb82 */ /* 0x000f220000000a00 */
[----:B0-----:R-:W-:Y:S02]  /*07f0*/  @!P1 LEA R26, P6, R10, R26, 0x1 ;  /* 0x0000001a0a1a9211 */ /* 0x001fe400078c08ff */
[----:B------:R-:W-:-:S05]  /*0800*/  SHF.R.S32.HI R39, RZ, 0x1f, R34 ;  /* 0x0000001fff277819 */ /* 0x000fca0000011422 */
[----:B------:R-:W0:Y:S01]  /*0810*/  @!P2 LDC.64 R8, c[0x0][0x270] ;  /* 0x00009c00ff08ab82 */ /* 0x000e220000000a00 */
[----:B------:R-:W-:Y:S02]  /*0820*/  ISETP.GE.U32.AND P4, PT, R34, UR14, PT ;  /* 0x0000000e22007c0c */ /* 0x000fe4000bf86070 */
[----:B------:R-:W-:Y:S01]  /*0830*/  @!P1 LEA.HI.X R27, R10, R27, R0, 0x1, P6 ;  /* 0x0000001b0a1b9211 */ /* 0x000fe200030f0c00 */
[----:B-1----:R-:W-:Y:S01]  /*0840*/  @!P3 IMAD R0, R17, R12, RZ ;  /* 0x0000000c1100b224 */ /* 0x002fe200078e02ff */
[----:B------:R-:W-:Y:S02]  /*0850*/  @!P3 MOV R22, R48 ;  /* 0x000000300016b202 */ /* 0x000fe40000000f00 */
[----:B------:R-:W-:Y:S01]  /*0860*/  @!P3 MOV R23, R51 ;  /* 0x000000330017b202 */ /* 0x000fe20000000f00 */
[----:B------:R-:W1:Y:S01]  /*0870*/  @!P5 LDC.64 R10, c[0x0][0x270] ;  /* 0x00009c00ff0adb82 */ /* 0x000e620000000a00 */
[----:B------:R-:W-:Y:S01]  /*0880*/  ISETP.GE.AND.EX P4, PT, R39, UR15, PT, P4 ;  /* 0x0000000f27007c0c */ /* 0x000fe2000bf86340 */
[C---:B------:R-:W-:Y:S01]  /*0890*/  @!P3 IMAD R47, R31.reuse, R13, R0 ;  /* 0x0000000d1f2fb224 */ /* 0x040fe200078e0200 */
[----:B------:R-:W-:Y:S01]  /*08a0*/  SHF.R.S32.HI R41, RZ, 0x1f, R35 ;  /* 0x0000001fff297819 */ /* 0x000fe20000011423 */
[----:B------:R-:W-:Y:S01]  /*08b0*/  @!P3 IMAD.WIDE.U32 R22, R31, R12, R22 ;  /* 0x0000000c1f16b225 */ /* 0x000fe200078e0016 */
[----:B------:R-:W-:-:S02]  /*08c0*/  ISETP.GE.U32.AND P6, PT, R35, UR14, PT ;  /* 0x0000000e23007c0c */ /* 0x000fc4000bfc6070 */
[C---:B------:R-:W-:Y:S01]  /*08d0*/  ISETP.GT.U32.OR P4, PT, R2.reuse, 0x17f, P4 ;  /* 0x0000017f0200780c */ /* 0x040fe20002784470 */
[----:B------:R-:W5:Y:S01]  /*08e0*/  @!P2 LDC.64 R12, c[0x0][0x220] ;  /* 0x00008800ff0cab82 */ /* 0x000f620000000a00 */
[----:B------:R-:W-:Y:S02]  /*08f0*/  MOV R38, RZ ;  /* 0x000000ff00267202 */ /* 0x000fe40000000f00 */
[----:B------:R-:W-:Y:S02]  /*0900*/  ISETP.GE.AND.EX P6, PT, R41, UR15, PT, P6 ;  /* 0x0000000f29007c0c */ /* 0x000fe4000bfc6360 */
[----:B------:R-:W-:Y:S02]  /*0910*/  @!P3 IADD3 R23, R23, R47, RZ ;  /* 0x0000002f1717b210 */ /* 0x000fe40007ffe0ff */
[----:B------:R-:W-:Y:S01]  /*0920*/  ISETP.GT.U32.OR P6, PT, R2, 0x17f, P6 ;  /* 0x0000017f0200780c */ /* 0x000fe200037c4470 */
[----:B------:R1:W3:Y:S01]  /*0930*/  @!P1 LDG.E R38, desc[UR8][R26.64] ;  /* 0x000000081a269981 */ /* 0x0002e2000c1e1900 */
[C---:B----4-:R-:W-:Y:S01]  /*0940*/  @!P3 LEA R24, P1, R22.reuse, R18, 0x1 ;  /* 0x000000121618b211 */ /* 0x050fe200078208ff */
[----:B0-----:R-:W-:Y:S01]  /*0950*/  @!P2 IMAD R18, R25, R8, RZ ;  /* 0x000000081912a224 */ /* 0x001fe200078e02ff */
[----:B--2---:R-:W0:Y:S02]  /*0960*/  @!P5 LDC.64 R14, c[0x0][0x220] ;  /* 0x00008800ff0edb82 */ /* 0x004e240000000a00 */
[----:B------:R-:W-:-:S02]  /*0970*/  @!P3 LEA.HI.X R25, R22, R19, R23, 0x1, P1 ;  /* 0x000000131619b211 */ /* 0x000fc400008f0c17 */
[----:B------:R-:W-:Y:S02]  /*0980*/  @!P2 MOV R22, R48 ;  /* 0x000000300016a202 */ /* 0x000fe40000000f00 */
[----:B------:R-:W-:Y:S02]  /*0990*/  @!P2 MOV R23, R51 ;  /* 0x000000330017a202 */ /* 0x000fe40000000f00 */
[----:B------:R-:W2:Y:S01]  /*09a0*/  @!P4 LDC.64 R16, c[0x0][0x270] ;  /* 0x00009c00ff10cb82 */ /* 0x000ea20000000a00 */
[----:B------:R-:W-:Y:S01]  /*09b0*/  MOV R0, RZ ;  /* 0x000000ff00007202 */ /* 0x000fe20000000f00 */
[C---:B------:R-:W-:Y:S02]  /*09c0*/  @!P2 IMAD R47, R32.reuse, R9, R18 ;  /* 0x00000009202fa224 */ /* 0x040fe400078e0212 */
[----:B-1----:R-:W-:Y:S02]  /*09d0*/  @!P5 IMAD R26, R45, R10, RZ ;  /* 0x0000000a2d1ad224 */ /* 0x002fe400078e02ff */
[----:B------:R-:W-:Y:S01]  /*09e0*/  @!P2 IMAD.WIDE.U32 R22, R32, R8, R22 ;  /* 0x000000082016a225 */ /* 0x000fe200078e0016 */
[----:B------:R1:W4:Y:S01]  /*09f0*/  @P0 LDG.E R0, desc[UR8][R20.64] ;  /* 0x0000000814000981 */ /* 0x000322000c1e1900 */
[----:B------:R-:W0:Y:S01]  /*0a00*/  @!P6 LDC.64 R18, c[0x0][0x270] ;  /* 0x00009c00ff12eb82 */ /* 0x000e220000000a00 */
[----:B------:R-:W-:Y:S01]  /*0a10*/  MOV R40, RZ ;  /* 0x000000ff00287202 */ /* 0x000fe20000000f00 */
[----:B------:R-:W-:Y:S01]  /*0a20*/  @!P5 IMAD R27, R33, R11, R26 ;  /* 0x0000000b211bd224 */ /* 0x000fe200078e021a */
[----:B------:R-:W-:-:S02]  /*0a30*/  @!P2 IADD3 R11, R23, R47, RZ ;  /* 0x0000002f170ba210 */ /* 0x000fc40007ffe0ff */
[C---:B-----5:R-:W-:Y:S02]  /*0a40*/  @!P2 LEA R12, P1, R22.reuse, R12, 0x1 ;  /* 0x0000000c160ca211 */ /* 0x060fe400078208ff */
[----:B------:R-:W5:Y:S01]  /*0a50*/  @!P3 LDG.E R40, desc[UR8][R24.64] ;  /* 0x000000081828b981 */ /* 0x000f62000c1e1900 */
[----:B------:R-:W0:Y:S01]  /*0a60*/  @!P4 LDC.64 R8, c[0x0][0x220] ;  /* 0x00008800ff08cb82 */ /* 0x000e220000000a00 */
[----:B-1----:R-:W-:Y:S02]  /*0a70*/  @!P5 MOV R20, R48 ;  /* 0x000000300014d202 */ /* 0x002fe40000000f00 */
[----:B------:R-:W-:Y:S02]  /*0a80*/  @!P5 MOV R21, R51 ;  /* 0x000000330015d202 */ /* 0x000fe40000000f00 */
[----:B------:R-:W-:Y:S01]  /*0a90*/  @!P2 LEA.HI.X R13, R22, R13, R11, 0x1, P1 ;  /* 0x0000000d160da211 */ /* 0x000fe200008f0c0b */
[----:B------:R-:W-:Y:S01]  /*0aa0*/  @!P5 IMAD.WIDE.U32 R20, R33, R10, R20 ;  /* 0x0000000a2114d225 */ /* 0x000fe200078e0014 */
[----:B------:R-:W-:Y:S01]  /*0ab0*/  MOV R42, RZ ;  /* 0x000000ff002a7202 */ /* 0x000fe20000000f00 */
[----:B------:R-:W1:Y:S02]  /*0ac0*/  @!P6 LDC.64 R10, c[0x0][0x220] ;  /* 0x00008800ff0aeb82 */ /* 0x000e640000000a00 */
[----:B--2---:R-:W-:Y:S01]  /*0ad0*/  @!P4 IMAD R22, R39, R16, RZ ;  /* 0x000000102716c224 */ /* 0x004fe200078e02ff */
[----:B------:R-:W-:-:S02]  /*0ae0*/  @!P5 IADD3 R21, R21, R27, RZ ;  /* 0x0000001b1515d210 */ /* 0x000fc40007ffe0ff */
[C---:B0-----:R-:W-:Y:S01]  /*0af0*/  @!P5 LEA R14, P1, R20.reuse, R14, 0x1 ;  /* 0x0000000e140ed211 */ /* 0x041fe200078208ff */
[----:B------:R0:W2:Y:S01]  /*0b00*/  @!P2 LDG.E R42, desc[UR8][R12.64] ;  /* 0x000000080c2aa981 */ /* 0x0000a2000c1e1900 */
[----:B------:R-:W-:Y:S02]  /*0b10*/  CS2R R44, SRZ ;  /* 0x00000000002c7805 */ /* 0x000fe4000001ff00 */
[----:B------:R-:W-:Y:S01]  /*0b20*/  @!P5 LEA.HI.X R15, R20, R15, R21, 0x1, P1 ;  /* 0x0000000f140fd211 */ /* 0x000fe200008f0c15 */
[C---:B------:R-:W-:Y:S01]  /*0b30*/  @!P4 IMAD R21, R34.reuse, R17, R22 ;  /* 0x000000112215c224 */ /* 0x040fe200078e0216 */
[----:B0-----:R-:W-:Y:S02]  /*0b40*/  @!P4 MOV R12, R48 ;  /* 0x00000030000cc202 */ /* 0x001fe40000000f00 */
[----:B------:R-:W-:Y:S01]  /*0b50*/  @!P4 MOV R13, R51 ;  /* 0x00000033000dc202 */ /* 0x000fe20000000f00 */
[----:B------:R-:W-:Y:S01]  /*0b60*/  @!P6 IMAD R20, R41, R18, RZ ;  /* 0x000000122914e224 */ /* 0x000fe200078e02ff */
[----:B------:R0:W2:Y:S01]  /*0b70*/  @!P5 LDG.E R44, desc[UR8][R14.64] ;  /* 0x000000080e2cd981 */ /* 0x0000a2000c1e1900 */
[----:B------:R-:W-:Y:S01]  /*0b80*/  @!P4 IMAD.WIDE.U32 R16, R34, R16, R12 ;  /* 0x000000102210c225 */ /* 0x000fe200078e000c */
[----:B------:R-:W-:-:S02]  /*0b90*/  @!P6 MOV R12, R48 ;  /* 0x00000030000ce202 */ /* 0x000fc40000000f00 */
[----:B------:R-:W-:Y:S01]  /*0ba0*/  @!P6 MOV R13, R51 ;  /* 0x00000033000de202 */ /* 0x000fe20000000f00 */
[----:B------:R-:W-:Y:S01]  /*0bb0*/  @!P4 IMAD.IADD R17, R17, 0x1, R21 ;  /* 0x000000011111c824 */ /* 0x000fe200078e0215 */
[C---:B------:R-:W-:Y:S01]  /*0bc0*/  @!P4 LEA R8, P1, R16.reuse, R8, 0x1 ;  /* 0x000000081008c211 */ /* 0x040fe200078208ff */
[C---:B------:R-:W-:Y:S02]  /*0bd0*/  @!P6 IMAD R19, R35.reuse, R19, R20 ;  /* 0x000000132313e224 */ /* 0x040fe400078e0214 */
[----:B------:R-:W-:Y:S01]  /*0be0*/  @!P6 IMAD.WIDE.U32 R12, R35, R18, R12 ;  /* 0x00000012230ce225 */ /* 0x000fe200078e000c */
[----:B------:R-:W-:-:S04]  /*0bf0*/  @!P4 LEA.HI.X R9, R16, R9, R17, 0x1, P1 ;  /* 0x000000091009c211 */ /* 0x000fc800008f0c11 */
[----:B------:R-:W-:Y:S01]  /*0c00*/  @!P6 IADD3 R13, R13, R19, RZ ;  /* 0x000000130d0de210 */ /* 0x000fe20007ffe0ff */
[----:B------:R4:W2:Y:S01]  /*0c10*/  @!P4 LDG.E R45, desc[UR8][R8.64] ;  /* 0x00000008082dc981 */ /* 0x0008a2000c1e1900 */
[C---:B-1----:R-:W-:Y:S02]  /*0c20*/  @!P6 LEA R10, P1, R12.reuse, R10, 0x1 ;  /* 0x0000000a0c0ae211 */ /* 0x042fe400078208ff */
[----:B------:R-:W-:Y:S02]  /*0c30*/  MOV R46, RZ ;  /* 0x000000ff002e7202 */ /* 0x000fe40000000f00 */
[----:B------:R-:W-:-:S05]  /*0c40*/  @!P6 LEA.HI.X R11, R12, R11, R13, 0x1, P1 ;  /* 0x0000000b0c0be211 */ /* 0x000fca00008f0c0d */
[----:B------:R1:W2:Y:S01]  /*0c50*/  @!P6 LDG.E R46, desc[UR8][R10.64] ;  /* 0x000000080a2ee981 */ /* 0x0002a2000c1e1900 */
[----:B------:R-:W-:Y:S02]  /*0c60*/  ISETP.GT.AND P1, PT, R3, 0x1e, PT ;  /* 0x0000001e0300780c */ /* 0x000fe40003f24270 */
[----:B---3--:R-:W-:-:S04]  /*0c70*/  PRMT R12, R37, 0x7632, R12 ;  /* 0x00007632250c7816 */ /* 0x008fc8000000000c */
[----:B------:R-:W-:Y:S02]  /*0c80*/  SHF.L.U32 R12, R12, 0x10, RZ ;  /* 0x000000100c0c7819 */ /* 0x000fe400000006ff */
[----:B------:R-:W-:-:S03]  /*0c90*/  SHF.L.U32 R13, R37, 0x10, RZ ;  /* 0x00000010250d7819 */ /* 0x000fc600000006ff */
[----:B0-----:R-:W-:Y:S02]  /*0ca0*/  FMUL.FTZ R14, R12, R12 ;  /* 0x0000000c0c0e7220 */ /* 0x001fe40000410000 */
[C---:B------:R-:W-:Y:S02]  /*0cb0*/  FADD.FTZ R12, R13.reuse, R12 ;  /* 0x0000000c0d0c7221 */ /* 0x040fe40000010000 */
[----:B------:R-:W-:Y:S01]  /*0cc0*/  FFMA.FTZ R13, R13, R13, R14 ;  /* 0x0000000d0d0d7223 */ /* 0x000fe2000001000e */
[C---:B------:R-:W-:Y:S02]  /*0cd0*/  PRMT R15, R38.reuse, 0x7632, R15 ;  /* 0x00007632260f7816 */ /* 0x040fe4000000000f */
[----:B------:R-:W-:Y:S02]  /*0ce0*/  SHF.L.U32 R14, R38, 0x10, RZ ;  /* 0x00000010260e7819 */ /* 0x000fe400000006ff */
[----:B------:R-:W-:-:S05]  /*0cf0*/  SHF.L.U32 R15, R15, 0x10, RZ ;  /* 0x000000100f0f7819 */ /* 0x000fca00000006ff */
[----:B------:R-:W-:Y:S01]  /*0d00*/  FMUL.FTZ R17, R15, R15 ;  /* 0x0000000f0f117220 */ /* 0x000fe20000410000 */
[----:B----4-:R-:W-:-:S04]  /*0d10*/  PRMT R8, R0, 0x7632, R8 ;  /* 0x0000763200087816 */ /* 0x010fc80000000008 */
[----:B-1----:R-:W-:Y:S02]  /*0d20*/  SHF.L.U32 R11, R8, 0x10, RZ ;  /* 0x00000010080b7819 */ /* 0x002fe400000006ff */
[----:B-----5:R-:W-:Y:S02]  /*0d30*/  PRMT R9, R40, 0x7632, R9 ;  /* 0x0000763228097816 */ /* 0x020fe40000000009 */
[----:B------:R-:W-:Y:S02]  /*0d40*/  SHF.L.U32 R10, R0, 0x10, RZ ;  /* 0x00000010000a7819 */ /* 0x000fe400000006ff */
[----:B------:R-:W-:Y:S01]  /*0d50*/  SHF.L.U32 R19, R9, 0x10, RZ ;  /* 0x0000001009137819 */ /* 0x000fe200000006ff */
[C---:B------:R-:W-:Y:S01]  /*0d60*/  FADD.FTZ R9, R14.reuse, R15 ;  /* 0x0000000f0e097221 */ /* 0x040fe20000010000 */
[----:B------:R-:W-:Y:S01]  /*0d70*/  FMUL.FTZ R15, R11, R11 ;  /* 0x0000000b0b0f7220 */ /* 0x000fe20000410000 */
[----:B------:R-:W-:Y:S01]  /*0d80*/  FFMA.FTZ R8, R14, R14, R17 ;  /* 0x0000000e0e087223 */ /* 0x000fe20000010011 */
[----:B------:R-:W-:Y:S01]  /*0d90*/  SHF.L.U32 R16, R40, 0x10, RZ ;  /* 0x0000001028107819 */ /* 0x000fe200000006ff */
[C---:B------:R-:W-:Y:S01]  /*0da0*/  FADD.FTZ R11, R10.reuse, R11 ;  /* 0x0000000b0a0b7221 */ /* 0x040fe20000010000 */
[----:B------:R-:W-:Y:S01]  /*0db0*/  FFMA.FTZ R14, R10, R10, R15 ;  /* 0x0000000a0a0e7223 */ /* 0x000fe2000001000f */
[----:B------:R-:W-:-:S02]  /*0dc0*/  FMUL.FTZ R17, R19, R19 ;  /* 0x0000001313117220 */ /* 0x000fc40000410000 */
[----:B------:R-:W-:Y:S01]  /*0dd0*/  FADD.FTZ R15, RZ, R11 ;  /* 0x0000000bff0f7221 */ /* 0x000fe20000010000 */
[----:B------:R-:W-:Y:S01]  /*0de0*/  FADD.FTZ R14, RZ, R14 ;  /* 0x0000000eff0e7221 */ /* 0x000fe20000010000 */
[C---:B------:R-:W-:Y:S01]  /*0df0*/  FADD.FTZ R10, R16.reuse, R19 ;  /* 0x00000013100a7221 */ /* 0x040fe20000010000 */
[----:B------:R-:W-:Y:S01]  /*0e00*/  FFMA.FTZ R11, R16, R16, R17 ;  /* 0x00000010100b7223 */ /* 0x000fe20000010011 */
[----:B--2---:R-:W-:Y:S01]  /*0e10*/  PRMT R18, R42, 0x7632, R18 ;  /* 0x000076322a127816 */ /* 0x004fe20000000012 */
[----:B------:R-:W-:Y:S01]  /*0e20*/  FADD.FTZ R13, R14, R13 ;  /* 0x0000000d0e0d7221 */ /* 0x000fe20000010000 */
[----:B------:R-:W-:Y:S02]  /*0e30*/  FADD.FTZ R12, R15, R12 ;  /* 0x0000000c0f0c7221 */ /* 0x000fe40000010000 */
[----:B------:R-:W-:Y:S01]  /*0e40*/  SHF.L.U32 R18, R18, 0x10, RZ ;  /* 0x0000001012127819 */ /* 0x000fe200000006ff */
[----:B------:R-:W-:Y:S01]  /*0e50*/  FADD.FTZ R8, R13, R8 ;  /* 0x000000080d087221 */ /* 0x000fe20000010000 */
[----:B------:R-:W-:Y:S01]  /*0e60*/  SHF.L.U32 R15, R42, 0x10, RZ ;  /* 0x000000102a0f7819 */ /* 0x000fe200000006ff */
[----:B------:R-:W-:Y:S01]  /*0e70*/  FADD.FTZ R9, R12, R9 ;  /* 0x000000090c097221 */ /* 0x000fe20000010000 */
[----:B------:R-:W-:Y:S01]  /*0e80*/  PRMT R16, R44, 0x7632, R16 ;  /* 0x000076322c107816 */ /* 0x000fe20000000010 */
[----:B------:R-:W-:-:S03]  /*0e90*/  FMUL.FTZ R14, R18, R18 ;  /* 0x00000012120e7220 */ /* 0x000fc60000410000 */
[----:B------:R-:W-:Y:S01]  /*0ea0*/  SHF.L.U32 R17, R16, 0x10, RZ ;  /* 0x0000001010117819 */ /* 0x000fe200000006ff */
[----:B------:R-:W-:Y:S01]  /*0eb0*/  FADD.FTZ R8, R8, R11 ;  /* 0x0000000b08087221 */ /* 0x000fe20000010000 */
[----:B------:R-:W-:Y:S01]  /*0ec0*/  SHF.L.U32 R12, R44, 0x10, RZ ;  /* 0x000000102c0c7819 */ /* 0x000fe200000006ff */
[----:B------:R-:W-:Y:S01]  /*0ed0*/  FADD.FTZ R18, R15, R18 ;  /* 0x000000120f127221 */ /* 0x000fe20000010000 */
[----:B------:R-:W-:Y:S01]  /*0ee0*/  FADD.FTZ R9, R9, R10 ;  /* 0x0000000a09097221 */ /* 0x000fe20000010000 */
[----:B------:R-:W-:Y:S01]  /*0ef0*/  FMUL.FTZ R13, R17, R17 ;  /* 0x00000011110d7220 */ /* 0x000fe20000410000 */
[----:B------:R-:W-:Y:S01]  /*0f00*/  FFMA.FTZ R15, R15, R15, R14 ;  /* 0x0000000f0f0f7223 */ /* 0x000fe2000001000e */
[C---:B------:R-:W-:Y:S01]  /*0f10*/  FADD.FTZ R10, R12.reuse, R17 ;  /* 0x000000110c0a7221 */ /* 0x040fe20000010000 */
[----:B------:R-:W-:Y:S01]  /*0f20*/  FADD.FTZ R9, R9, R18 ;  /* 0x0000001209097221 */ /* 0x000fe20000010000 */
[----:B------:R-:W-:Y:S01]  /*0f30*/  FFMA.FTZ R13, R12, R12, R13 ;  /* 0x0000000c0c0d7223 */ /* 0x000fe2000001000d */
[----:B------:R-:W-:Y:S01]  /*0f40*/  PRMT R11, R45, 0x7632, R11 ;  /* 0x000076322d0b7816 */ /* 0x000fe2000000000b */
[----:B------:R-:W-:-:S03]  /*0f50*/  FADD.FTZ R8, R8, R15 ;  /* 0x0000000f08087221 */ /* 0x000fc60000010000 */
[----:B------:R-:W-:Y:S01]  /*0f60*/  SHF.L.U32 R12, R11, 0x10, RZ ;  /* 0x000000100b0c7819 */ /* 0x000fe200000006ff */
[----:B------:R-:W-:Y:S01]  /*0f70*/  FADD.FTZ R9, R9, R10 ;  /* 0x0000000a09097221 */ /* 0x000fe20000010000 */
[----:B------:R-:W-:Y:S01]  /*0f80*/  SHF.L.U32 R11, R45, 0x10, RZ ;  /* 0x000000102d0b7819 */ /* 0x000fe200000006ff */
[----:B------:R-:W-:Y:S01]  /*0f90*/  FADD.FTZ R8, R8, R13 ;  /* 0x0000000d08087221 */ /* 0x000fe20000010000 */
[----:B------:R-:W-:Y:S01]  /*0fa0*/  PRMT R14, R46, 0x7632, R14 ;  /* 0x000076322e0e7816 */ /* 0x000fe2000000000e */
[----:B------:R-:W-:Y:S02]  /*0fb0*/  FMUL.FTZ R10, R12, R12 ;  /* 0x0000000c0c0a7220 */ /* 0x000fe40000410000 */
[C---:B------:R-:W-:Y:S01]  /*0fc0*/  FADD.FTZ R12, R11.reuse, R12 ;  /* 0x0000000c0b0c7221 */ /* 0x040fe20000010000 */
[----:B------:R-:W-:Y:S01]  /*0fd0*/  SHF.L.U32 R13, R14, 0x10, RZ ;  /* 0x000000100e0d7819 */ /* 0x000fe200000006ff */
[----:B------:R-:W-:Y:S01]  /*0fe0*/  FFMA.FTZ R11, R11, R11, R10 ;  /* 0x0000000b0b0b7223 */ /* 0x000fe2000001000a */
[----:B------:R-:W-:-:S03]  /*0ff0*/  SHF.L.U32 R10, R46, 0x10, RZ ;  /* 0x000000102e0a7819 */ /* 0x000fc600000006ff */
        /* <DEDUP_REMOVED lines=11> */
[----:B------:R-:W0:Y:S04]  /*10b0*/  SHFL.DOWN PT, R10, R9, 0x2, 0x1f ;  /* 0x08401f00090a7f89 */ /* 0x000e2800000e0000 */
[----:B------:R-:W1:Y:S01]  /*10c0*/  SHFL.DOWN PT, R11, R8, 0x2, 0x1f ;  /* 0x08401f00080b7f89 */ /* 0x000e6200000e0000 */
[----:B------:R-:W-:-:S13]  /*10d0*/  ISETP.GT.AND P1, PT, R3, 0x1d, PT ;  /* 0x0000001d0300780c */ /* 0x000fda0003f24270 */
        /* <DEDUP_REMOVED lines=14> */
[C---:B------:R-:W-:Y:S02]  /*11c0*/  ISETP.GT.AND P1, PT, R3.reuse, 0xf, PT ;  /* 0x0000000f0300780c */ /* 0x040fe40003f24270 */
[----:B------:R-:W-:Y:S02]  /*11d0*/  ISETP.NE.AND P2, PT, R3, RZ, PT ;  /* 0x000000ff0300720c */ /* 0x000fe40003f45270 */
[----:B------:R-:W-:Y:S01]  /*11e0*/  ISETP.NE.AND P3, PT, R2, RZ, PT ;  /* 0x000000ff0200720c */ /* 0x000fe20003f65270 */
[----:B------:R-:W-:Y:S08]  /*11f0*/  BSSY B0, `(.L_x_3120) ;  /* 0x0000027000007945 */ /* 0x000ff00003800000 */
[----:B0-----:R-:W-:Y:S01]  /*1200*/  @!P1 FADD.FTZ R9, R9, R10 ;  /* 0x0000000a09099221 */ /* 0x001fe20000010000 */
[----:B-1----:R-:W-:-:S04]  /*1210*/  @!P1 FADD.FTZ R8, R8, R11 ;  /* 0x0000000b08089221 */ /* 0x002fc80000010000 */
[----:B------:R-:W-:Y:S02]  /*1220*/  MOV R26, R9 ;  /* 0x00000009001a7202 */ /* 0x000fe40000000f00 */
[----:B------:R-:W-:-:S05]  /*1230*/  MOV R27, R8 ;  /* 0x00000008001b7202 */ /* 0x000fca0000000f00 */
[----:B------:R0:W-:Y:S01]  /*1240*/  @!P2 STS.64 [R28+0x10], R26 ;  /* 0x0000101a1c00a388 */ /* 0x0001e20000000a00 */
[----:B------:R-:W-:Y:S06]  /*1250*/  BAR.SYNC.DEFER_BLOCKING 0x0 ;  /* 0x0000000000007b1d */ /* 0x000fec0000010000 */
[----:B------:R-:W-:Y:S05]  /*1260*/  @P3 BRA `(.L_x_3121) ;  /* 0x00000000007c3947 */ /* 0x000fea0003800000 */
[----:B------:R-:W1:Y:S01]  /*1270*/  S2UR UR6, SR_CgaCtaId ;  /* 0x00000000000679c3 */ /* 0x000e620000008800 */
[----:B------:R-:W-:Y:S02]  /*1280*/  UMOV UR5, 0x400 ;  /* 0x0000040000057882 */ /* 0x000fe40000000000 */
[----:B-1----:R-:W-:-:S09]  /*1290*/  ULEA UR5, UR6, UR5, 0x18 ;  /* 0x0000000506057291 */ /* 0x002fd2000f8ec03f */
[----:B------:R-:W1:Y:S04]  /*12a0*/  LDS.64 R24, [UR5+0x18] ;  /* 0x00001805ff187984 */ /* 0x000e680008000a00 */
[----:B------:R-:W2:Y:S04]  /*12b0*/  LDS.128 R8, [UR5+0x20] ;  /* 0x00002005ff087984 */ /* 0x000ea80008000c00 */
[----:B------:R-:W3:Y:S04]  /*12c0*/  LDS.128 R12, [UR5+0x30] ;  /* 0x00003005ff0c7984 */ /* 0x000ee80008000c00 */
[----:B------:R-:W4:Y:S04]  /*12d0*/  LDS.128 R16, [UR5+0x40] ;  /* 0x00004005ff107984 */ /* 0x000f280008000c00 */
[----:B------:R-:W5:Y:S01]  /*12e0*/  LDS.128 R20, [UR5+0x50] ;  /* 0x00005005ff147984 */ /* 0x000f620008000c00 */
[----:B-1----:R-:W-:Y:S01]  /*12f0*/  FADD.FTZ R47, R26, R24 ;  /* 0x000000181a2f7221 */ /* 0x002fe20000010000 */
[----:B------:R-:W-:-:S02]  /*1300*/  FADD.FTZ R52, R27, R25 ;  /* 0x000000191b347221 */ /* 0x000fc40000010000 */
[----:B0-----:R-:W0:Y:S01]  /*1310*/  LDS.128 R24, [UR5+0x60] ;  /* 0x00006005ff187984 */ /* 0x001e220008000c00 */
        /* <DEDUP_REMOVED lines=20> */
.L_x_3121:
[----:B------:R-:W-:Y:S05]  /*1460*/  BSYNC B0 ;  /* 0x0000000000007941 */ /* 0x000fea0003800000 */
.L_x_3120:
[----:B------:R-:W1:Y:S01]  /*1470*/  LDC R14, c[0x0][0xc] ;  /* 0x00000300ff0e7b82 */ /* 0x000e620000000800 */
        /* <DEDUP_REMOVED lines=17> */
[----:B------:R-:W-:-:S04]  /*1590*/  IMAD R8, R25, R14, RZ ;  /* 0x0000000e19087224 */ /* 0x000fc800078e02ff */
[----:B------:R-:W-:Y:S02]  /*15a0*/  IMAD.SHL.U32 R13, R8, 0x2, RZ ;  /* 0x00000002080d7824 */ /* 0x000fe400078e00ff */
[----:B------:R-:W1:Y:S02]  /*15b0*/  LDC.64 R8, c[0x0][0x240] ;  /* 0x00009000ff087b82 */ /* 0x000e640000000a00 */
[----:B---3--:R-:W-:-:S04]  /*15c0*/  IMAD.WIDE R10, R13, 0x4, R10 ;  /* 0x000000040d0a7825 */ /* 0x008fc800078e020a */
[----:B--2---:R-:W-:Y:S01]  /*15d0*/  IMAD R13, R15, UR7, R24 ;  /* 0x000000070f0d7c24 */ /* 0x004fe2000f8e0218 */
[----:B------:R-:W-:-:S03]  /*15e0*/  SEL R47, R14, RZ, !P1 ;  /* 0x000000ff0e2f7207 */ /* 0x000fc60004800000 */
[----:B------:R-:W-:Y:S01]  /*15f0*/  IMAD.WIDE.U32 R12, R13, 0x8, R10 ;  /* 0x000000080d0c7825 */ /* 0x000fe200078e000a */
[----:B------:R-:W-:Y:S02]  /*1600*/  IADD3 R11, R25, R24, RZ ;  /* 0x00000018190b7210 */ /* 0x000fe40007ffe0ff */
[----:B------:R-:W-:Y:S02]  /*1610*/  MOV R25, 0x1 ;  /* 0x0000000100197802 */ /* 0x000fe40000000f00 */
[----:B------:R2:W-:Y:S02]  /*1620*/  STG.E.64 desc[UR8][R12.64], R26 ;  /* 0x0000001a0c007986 */ /* 0x0005e4000c101b08 */
[----:B------:R-:W-:Y:S02]  /*1630*/  SEL R25, R25, 0xffffffff, !P1 ;  /* 0xffffffff19197807 */ /* 0x000fe40004800000 */
[----:B------:R-:W-:Y:S01]  /*1640*/  ISETP.NE.AND P1, PT, R47, -0x1, PT ;  /* 0xffffffff2f00780c */ /* 0x000fe20003f25270 */
[----:B-1----:R-:W-:Y:S01]  /*1650*/  IMAD.WIDE.U32 R10, R11, 0x4, R8 ;  /* 0x000000040b0a7825 */ /* 0x002fe200078e0008 */
[----:B------:R-:W-:Y:S06]  /*1660*/  MEMBAR.ALL.GPU ;  /* 0x0000000000007992 */ /* 0x000fec000000a000 */
[----:B------:R-:W-:-:S00]  /*1670*/  ERRBAR ;  /* 0x00000000000079ab */ /* 0x000fc00000000000 */
[----:B------:R-:W-:Y:S06]  /*1680*/  CGAERRBAR ;  /* 0x00000000000075ab */ /* 0x000fec0000000000 */
[----:B------:R2:W-:Y:S01]  /*1690*/  REDG.E.ADD.S32.STRONG.GPU desc[UR8][R10.64], R25 ;  /* 0x000000190a00798e */ /* 0x0005e2000c10e388 */
[----:B------:R-:W-:Y:S05]  /*16a0*/  @!P1 BRA `(.L_x_3123) ;  /* 0x00000000001c9947 */ /* 0x000fea0003800000 */
[----:B------:R-:W-:-:S04]  /*16b0*/  IMAD R15, R52, R15, R24 ;  /* 0x0000000f340f7224 */ /* 0x000fc800078e0218 */
[----:B------:R-:W-:-:S07]  /*16c0*/  IMAD.WIDE.U32 R8, R15, 0x4, R8 ;  /* 0x000000040f087825 */ /* 0x000fce00078e0008 */
.L_x_3124:
[----:B--2---:R-:W2:Y:S04]  /*16d0*/  LDG.E.STRONG.GPU R10, desc[UR8][R8.64] ;  /* 0x00000008080a7981 */ /* 0x004ea8000c1ef900 */
[----:B--2---:R-:W-:Y:S01]  /*16e0*/  CCTL.IVALL ;  /* 0x00000000ff00798f */ /* 0x004fe20002000000 */
[----:B------:R-:W-:Y:S05]  /*16f0*/  YIELD ;  /* 0x0000000000007946 */ /* 0x000fea0003800000 */
[----:B------:R-:W-:-:S13]  /*1700*/  ISETP.NE.AND P1, PT, R10, R47, PT ;  /* 0x0000002f0a00720c */ /* 0x000fda0003f25270 */
[----:B------:R-:W-:Y:S05]  /*1710*/  @P1 BRA `(.L_x_3124) ;  /* 0xfffffffc00ec1947 */ /* 0x000fea000383ffff */
.L_x_3123:
        /* <DEDUP_REMOVED lines=10> */
[----:B------:R-:W-:-:S07]  /*17c0*/  IADD3 R24, -R9, R14, RZ ;  /* 0x0000000e09187210 */ /* 0x000fce0007ffe1ff */
.L_x_3126:
[----:B------:R-:W-:-:S13]  /*17d0*/  ISETP.EQ.OR P1, PT, R15, UR7, P3 ;  /* 0x000000070f007c0c */ /* 0x000fda0009f22670 */
[----:B--2---:R-:W1:Y:S01]  /*17e0*/  @!P1 LDC R10, c[0x0][0x10] ;  /* 0x00000400ff0a9b82 */ /* 0x004e620000000800 */
[----:B------:R-:W2:Y:S01]  /*17f0*/  @!P1 S2R R12, SR_CTAID.Y ;  /* 0x00000000000c9919 */ /* 0x000ea20000002600 */
[----:B------:R-:W-:-:S06]  /*1800*/  @!P1 LOP3.LUT R11, R7, 0x1, RZ, 0xc0, !PT ;  /* 0x00000001070b9812 */ /* 0x000fcc00078ec0ff */
[----:B------:R-:W3:Y:S01]  /*1810*/  @!P1 LDC.64 R8, c[0x0][0x248] ;  /* 0x00009200ff089b82 */ /* 0x000ee20000000a00 */
[----:B-1----:R-:W-:-:S04]  /*1820*/  @!P1 IMAD R11, R10, R11, RZ ;  /* 0x0000000b0a0b9224 */ /* 0x002fc800078e02ff */
[----:B------:R-:W-:-:S05]  /*1830*/  @!P1 IMAD R11, R11, R14, RZ ;  /* 0x0000000e0b0b9224 */ /* 0x000fca00078e02ff */
[----:B------:R-:W-:-:S05]  /*1840*/  @!P1 SHF.L.U32 R11, R11, 0x1, RZ ;  /* 0x000000010b0b9819 */ /* 0x000fca00000006ff */
[----:B---3--:R-:W-:-:S04]  /*1850*/  @!P1 IMAD.WIDE R8, R11, 0x4, R8 ;  /* 0x000000040b089825 */ /* 0x008fc800078e0208 */
[----:B--2---:R-:W-:-:S04]  /*1860*/  @!P1 IMAD R11, R10, R15, R12 ;  /* 0x0000000f0a0b9224 */ /* 0x004fc800078e020c */
[----:B------:R-:W-:-:S06]  /*1870*/  @!P1 IMAD.WIDE.U32 R8, R11, 0x8, R8 ;  /* 0x000000080b089825 */ /* 0x000fcc00078e0008 */
[----:B------:R-:W0:Y:S01]  /*1880*/  @!P1 LDG.E.64 R8, desc[UR8][R8.64] ;  /* 0x0000000808089981 */ /* 0x000e22000c1e1b00 */
[C---:B------:R-:W-:Y:S02]  /*1890*/  IADD3 R10, R15.reuse, 0x1, RZ ;  /* 0x000000010f0a7810 */ /* 0x040fe40007ffe0ff */
[----:B------:R-:W-:Y:S02]  /*18a0*/  IADD3 R12, R15, 0x2, RZ ;  /* 0x000000020f0c7810 */ /* 0x000fe40007ffe0ff */
[----:B------:R-:W-:Y:S02]  /*18b0*/  ISETP.EQ.OR P2, PT, R10, UR7, P3 ;  /* 0x000000070a007c0c */ /* 0x000fe40009f42670 */
[----:B------:R-:W-:-:S11]  /*18c0*/  ISETP.EQ.OR P4, PT, R12, UR7, P3 ;  /* 0x000000070c007c0c */ /* 0x000fd60009f82670 */
[----:B------:R-:W1:Y:S01]  /*18d0*/  @!P2 S2R R53, SR_CTAID.Y ;  /* 0x000000000035a919 */ /* 0x000e620000002600 */
[----:B------:R-:W1:Y:S01]  /*18e0*/  @!P2 LDC R47, c[0x0][0x10] ;  /* 0x00000400ff2fab82 */ /* 0x000e620000000800 */
[----:B------:R-:W-:Y:S01]  /*18f0*/  @!P2 LOP3.LUT R52, R7, 0x1, RZ, 0xc0, !PT ;  /* 0x000000010734a812 */ /* 0x000fe200078ec0ff */
[----:B------:R-:W2:Y:S06]  /*1900*/  @!P4 S2R R25, SR_CTAID.Y ;  /* 0x000000000019c919 */ /* 0x000eac0000002600 */
[----:B------:R-:W2:Y:S01]  /*1910*/  @!P4 LDC R13, c[0x0][0x10] ;  /* 0x00000400ff0dcb82 */ /* 0x000ea20000000800 */
[----:B-1----:R-:W-:-:S07]  /*1920*/  @!P2 IMAD R53, R10, R47, R53 ;  /* 0x0000002f0a35a224 */ /* 0x002fce00078e0235 */
[----:B------:R-:W1:Y:S01]  /*1930*/  @!P2 LDC.64 R10, c[0x0][0x248] ;  /* 0x00009200ff0aab82 */ /* 0x000e620000000a00 */
[----:B------:R-:W-:Y:S02]  /*1940*/  @!P2 IMAD R47, R47, R52, RZ ;  /* 0x000000342f2fa224 */ /* 0x000fe400078e02ff */
[----:B--2---:R-:W-:Y:S01]  /*1950*/  @!P4 IMAD R12, R12, R13, R25 ;  /* 0x0000000d0c0cc224 */ /* 0x004fe200078e0219 */
[----:B------:R-:W-:Y:S01]  /*1960*/  IADD3 R25, R15, 0x3, RZ ;  /* 0x000000030f197810 */ /* 0x000fe20007ffe0ff */
[----:B------:R-:W-:-:S05]  /*1970*/  @!P2 IMAD R47, R47, R14, RZ ;  /* 0x0000000e2f2fa224 */ /* 0x000fca00078e02ff */
[----:B------:R-:W-:-:S05]  /*1980*/  @!P2 SHF.L.U32 R47, R47, 0x1, RZ ;  /* 0x000000012f2fa819 */ /* 0x000fca00000006ff */
[----:B-1----:R-:W-:-:S04]  /*1990*/  @!P2 IMAD.WIDE R10, R47, 0x4, R10 ;  /* 0x000000042f0aa825 */ /* 0x002fc800078e020a */
[----:B------:R-:W-:-:S04]  /*19a0*/  @!P2 IMAD.WIDE.U32 R52, R53, 0x8, R10 ;  /* 0x000000083534a825 */ /* 0x000fc800078e000a */
[----:B0-----:R-:W-:Y:S01]  /*19b0*/  @!P1 FADD.FTZ R26, R26, R8 ;  /* 0x000000081a1a9221 */ /* 0x001fe20000010000 */
[----:B------:R-:W-:Y:S01]  /*19c0*/  @!P1 FADD.FTZ R27, R27, R9 ;  /* 0x000000091b1b9221 */ /* 0x000fe20000010000 */
[----:B------:R-:W-:Y:S02]  /*19d0*/  ISETP.EQ.OR P1, PT, R25, UR7, P3 ;  /* 0x0000000719007c0c */ /* 0x000fe40009f22670 */
[----:B------:R-:W-:-:S05]  /*19e0*/  @!P4 LOP3.LUT R8, R7, 0x1, RZ, 0xc0, !PT ;  /* 0x000000010708c812 */ /* 0x000fca00078ec0ff */
[----:B------:R-:W-:Y:S02]  /*19f0*/  @!P4 IMAD R13, R13, R8, RZ ;  /* 0x000000080d0dc224 */ /* 0x000fe400078e02ff */
[----:B------:R-:W0:Y:S02]  /*1a00*/  @!P4 LDC.64 R8, c[0x0][0x248] ;  /* 0x00009200ff08cb82 */ /* 0x000e240000000a00 */
[----:B------:R-:W-:Y:S02]  /*1a10*/  @!P4 IMAD R10, R13, R14, RZ ;  /* 0x0000000e0d0ac224 */ /* 0x000fe400078e02ff */
[----:B------:R-:W1:Y:S03]  /*1a20*/  @!P1 S2R R13, SR_CTAID.Y ;  /* 0x00000000000d9919 */ /* 0x000e660000002600 */
[----:B------:R-:W-:Y:S01]  /*1a30*/  @!P4 SHF.L.U32 R11, R10, 0x1, RZ ;  /* 0x000000010a0bc819 */ /* 0x000fe200000006ff */
[----:B------:R-:W1:Y:S04]  /*1a40*/  @!P1 LDC R47, c[0x0][0x10] ;  /* 0x00000400ff2f9b82 */ /* 0x000e680000000800 */
[----:B0-----:R-:W-:-:S04]  /*1a50*/  @!P4 IMAD.WIDE R8, R11, 0x4, R8 ;  /* 0x000000040b08c825 */ /* 0x001fc800078e0208 */
[----:B------:R-:W-:Y:S01]  /*1a60*/  @!P4 IMAD.WIDE.U32 R10, R12, 0x8, R8 ;  /* 0x000000080c0ac825 */ /* 0x000fe200078e0008 */
[----:B------:R-:W-:-:S03]  /*1a70*/  @!P1 LOP3.LUT R8, R7, 0x1, RZ, 0xc0, !PT ;  /* 0x0000000107089812 */ /* 0x000fc600078ec0ff */
[----:B-1----:R-:W-:Y:S02]  /*1a80*/  @!P1 IMAD R25, R25, R47, R13 ;  /* 0x0000002f19199224 */ /* 0x002fe400078e020d */
[----:B------:R-:W2:Y:S01]  /*1a90*/  @!P4 LDG.E.64 R10, desc[UR8][R10.64] ;  /* 0x000000080a0ac981 */ /* 0x000ea2000c1e1b00 */
[----:B------:R-:W0:Y:S01]  /*1aa0*/  @!P1 LDC.64 R12, c[0x0][0x248] ;  /* 0x00009200ff0c9b82 */ /* 0x000e220000000a00 */
[----:B------:R-:W-:Y:S02]  /*1ab0*/  @!P1 IMAD R47, R47, R8, RZ ;  /* 0x000000082f2f9224 */ /* 0x000fe400078e02ff */
[----:B------:R-:W3:Y:S02]  /*1ac0*/  @!P2 LDG.E.64 R8, desc[UR8][R52.64] ;  /* 0x000000083408a981 */ /* 0x000ee4000c1e1b00 */
[----:B------:R-:W-:-:S05]  /*1ad0*/  @!P1 IMAD R47, R47, R14, RZ ;  /* 0x0000000e2f2f9224 */ /* 0x000fca00078e02ff */
[----:B------:R-:W-:-:S05]  /*1ae0*/  @!P1 SHF.L.U32 R47, R47, 0x1, RZ ;  /* 0x000000012f2f9819 */ /* 0x000fca00000006ff */
[----:B0-----:R-:W-:-:S04]  /*1af0*/  @!P1 IMAD.WIDE R12, R47, 0x4, R12 ;  /* 0x000000042f0c9825 */ /* 0x001fc800078e020c */
[----:B------:R-:W-:-:S06]  /*1b00*/  @!P1 IMAD.WIDE.U32 R12, R25, 0x8, R12 ;  /* 0x00000008190c9825 */ /* 0x000fcc00078e000c */
[----:B------:R-:W4:Y:S01]  /*1b10*/  @!P1 LDG.E.64 R12, desc[UR8][R12.64] ;  /* 0x000000080c0c9981 */ /* 0x000f22000c1e1b00 */
[----:B------:R-:W-:Y:S02]  /*1b20*/  IADD3 R24, R24, -0x4, RZ ;  /* 0xfffffffc18187810 */ /* 0x000fe40007ffe0ff */
[----:B------:R-:W-:Y:S01]  /*1b30*/  IADD3 R15, R15, 0x4, RZ ;  /* 0x000000040f0f7810 */ /* 0x000fe20007ffe0ff */
[----:B---3--:R-:W-:Y:S01]  /*1b40*/  @!P2 FADD.FTZ R26, R26, R8 ;  /* 0x000000081a1aa221 */ /* 0x008fe20000010000 */
[----:B------:R-:W-:Y:S01]  /*1b50*/  @!P2 FADD.FTZ R27, R27, R9 ;  /* 0x000000091b1ba221 */ /* 0x000fe20000010000 */
[----:B------:R-:W-:Y:S02]  /*1b60*/  ISETP.NE.AND P2, PT, R24, RZ, PT ;  /* 0x000000ff1800720c */ /* 0x000fe40003f45270 */
[----:B--2---:R-:W-:Y:S01]  /*1b70*/  @!P4 FADD.FTZ R26, R26, R10 ;  /* 0x0000000a1a1ac221 */ /* 0x004fe20000010000 */
[----:B------:R-:W-:-:S03]  /*1b80*/  @!P4 FADD.FTZ R27, R27, R11 ;  /* 0x0000000b1b1bc221 */ /* 0x000fc60000010000 */
[----:B----4-:R-:W-:Y:S01]  /*1b90*/  @!P1 FADD.FTZ R26, R26, R12 ;  /* 0x0000000c1a1a9221 */ /* 0x010fe20000010000 */
[----:B------:R-:W-:-:S06]  /*1ba0*/  @!P1 FADD.FTZ R27, R27, R13 ;  /* 0x0000000d1b1b9221 */ /* 0x000fcc0000010000 */
[----:B------:R-:W-:Y:S05]  /*1bb0*/  @P2 BRA `(.L_x_3126) ;  /* 0xfffffffc00042947 */ /* 0x000fea000383ffff */
.L_x_3125:
[----:B--2---:R-:W-:-:S13]  /*1bc0*/  LOP3.LUT P1, R10, R14, 0x3, RZ, 0xc0, !PT ;  /* 0x000000030e0a7812 */ /* 0x004fda000782c0ff */
        /* <DEDUP_REMOVED lines=18> */
.L_x_3128:
[----:B------:R-:W-:Y:S05]  /*1cf0*/  BSYNC B0 ;  /* 0x0000000000007941 */ /* 0x000fea0003800000 */
.L_x_3127:
[----:B------:R-:W-:Y:S05]  /*1d00*/  @!P2 BRA `(.L_x_3122) ;  /* 0x00000000007ca947 */ /* 0x000fea0003800000 */
[C---:B------:R-:W-:Y:S02]  /*1d10*/  IADD3 R8, R15.reuse, 0x1, RZ ;  /* 0x000000010f087810 */ /* 0x040fe40007ffe0ff */
[----:B------:R-:W-:Y:S02]  /*1d20*/  IADD3 R24, R15, 0x2, RZ ;  /* 0x000000020f187810 */ /* 0x000fe40007ffe0ff */
[----:B------:R-:W-:Y:S02]  /*1d30*/  ISETP.EQ.OR P2, PT, R8, UR7, P3 ;  /* 0x0000000708007c0c */ /* 0x000fe40009f42670 */
[----:B------:R-:W-:-:S04]  /*1d40*/  ISETP.EQ.OR P1, PT, R24, UR7, P3 ;  /* 0x0000000718007c0c */ /* 0x000fc80009f22670 */
[----:B------:R-:W-:-:S07]  /*1d50*/  ISETP.EQ.OR P1, PT, R10, 0x2, P1 ;  /* 0x000000020a00780c */ /* 0x000fce0000f22670 */
[----:B------:R-:W1:Y:S01]  /*1d60*/  @!P2 S2R R9, SR_CTAID.Y ;  /* 0x000000000009a919 */ /* 0x000e620000002600 */
[----:B------:R-:W1:Y:S05]  /*1d70*/  @!P2 LDC R13, c[0x0][0x10] ;  /* 0x00000400ff0dab82 */ /* 0x000e6a0000000800 */
[----:B------:R-:W2:Y:S01]  /*1d80*/  @!P1 S2R R25, SR_CTAID.Y ;  /* 0x0000000000199919 */ /* 0x000ea20000002600 */
[C---:B------:R-:W-:Y:S02]  /*1d90*/  @!P1 LOP3.LUT R12, R7.reuse, 0x1, RZ, 0xc0, !PT ;  /* 0x00000001070c9812 */ /* 0x040fe400078ec0ff */
[----:B------:R-:W3:Y:S08]  /*1da0*/  @!P1 LDC R47, c[0x0][0x10] ;  /* 0x00000400ff2f9b82 */ /* 0x000ef00000000800 */
[----:B------:R-:W4:Y:S01]  /*1db0*/  @!P2 LDC.64 R10, c[0x0][0x248] ;  /* 0x00009200ff0aab82 */ /* 0x000f220000000a00 */
[----:B-1----:R-:W-:Y:S01]  /*1dc0*/  @!P2 IMAD R15, R8, R13, R9 ;  /* 0x0000000d080fa224 */ /* 0x002fe200078e0209 */
[----:B------:R-:W-:Y:S01]  /*1dd0*/  @!P2 LOP3.LUT R8, R7, 0x1, RZ, 0xc0, !PT ;  /* 0x000000010708a812 */ /* 0x000fe200078ec0ff */
[----:B---3--:R-:W-:-:S04]  /*1de0*/  @!P1 IMAD R53, R47, R12, RZ ;  /* 0x0000000c2f359224 */ /* 0x008fc800078e02ff */
[----:B------:R-:W-:Y:S02]  /*1df0*/  @!P2 IMAD R13, R13, R8, RZ ;  /* 0x000000080d0da224 */ /* 0x000fe400078e02ff */
[----:B------:R-:W1:Y:S01]  /*1e00*/  @!P1 LDC.64 R8, c[0x0][0x248] ;  /* 0x00009200ff089b82 */ /* 0x000e620000000a00 */
[-C--:B------:R-:W-:Y:S02]  /*1e10*/  @!P1 IMAD R53, R53, R14.reuse, RZ ;  /* 0x0000000e35359224 */ /* 0x080fe400078e02ff */
[----:B------:R-:W-:Y:S02]  /*1e20*/  @!P2 IMAD R13, R13, R14, RZ ;  /* 0x0000000e0d0da224 */ /* 0x000fe400078e02ff */
[----:B--2---:R-:W-:-:S03]  /*1e30*/  @!P1 IMAD R25, R24, R47, R25 ;  /* 0x0000002f18199224 */ /* 0x004fc600078e0219 */
[----:B------:R-:W-:-:S05]  /*1e40*/  @!P2 SHF.L.U32 R13, R13, 0x1, RZ ;  /* 0x000000010d0da819 */ /* 0x000fca00000006ff */
[----:B----4-:R-:W-:Y:S01]  /*1e50*/  @!P2 IMAD.WIDE R12, R13, 0x4, R10 ;  /* 0x000000040d0ca825 */ /* 0x010fe200078e020a */
[----:B------:R-:W-:-:S05]  /*1e60*/  @!P1 SHF.L.U32 R11, R53, 0x1, RZ ;  /* 0x00000001350b9819 */ /* 0x000fca00000006ff */
[----:B-1----:R-:W-:-:S04]  /*1e70*/  @!P1 IMAD.WIDE R10, R11, 0x4, R8 ;  /* 0x000000040b0a9825 */ /* 0x002fc800078e0208 */
        /* <DEDUP_REMOVED lines=8> */
.L_x_3122:
[----:B------:R-:W-:Y:S01]  /*1f00*/  ULDC.64 UR12, c[0x0][0x218] ;  /* 0x00008600000c7ab9 */ /* 0x000fe20000000a00 */
[----:B------:R-:W-:Y:S01]  /*1f10*/  LOP3.LUT P1, RZ, R2, UR7, RZ, 0xfc, !PT ;  /* 0x0000000702ff7c12 */ /* 0x000fe2000f82fcff */
[----:B------:R-:W1:Y:S01]  /*1f20*/  S2UR UR6, SR_CgaCtaId ;  /* 0x00000000000679c3 */ /* 0x000e620000008800 */
[----:B------:R-:W-:Y:S01]  /*1f30*/  ISETP.EQ.U32.AND P2, PT, RZ, UR12, PT ;  /* 0x0000000cff007c0c */ /* 0x000fe2000bf42070 */
[----:B------:R-:W-:Y:S01]  /*1f40*/  UMOV UR5, 0x400 ;  /* 0x0000040000057882 */ /* 0x000fe20000000000 */
[----:B------:R-:W-:-:S05]  /*1f50*/  IMAD.IADD R47, R43, 0x1, R36 ;  /* 0x000000012b2f7824 */ /* 0x000fca00078e0224 */
[----:B--2---:R-:W2:Y:S01]  /*1f60*/  LDC.64 R10, c[0x0][0x228] ;  /* 0x00008a00ff0a7b82 */ /* 0x004ea20000000a00 */
[----:B------:R-:W-:Y:S01]  /*1f70*/  ISETP.EQ.OR.EX P1, PT, RZ, UR13, P1, P2 ;  /* 0x0000000dff007c0c */ /* 0x000fe20008f22720 */
[----:B------:R-:W-:-:S06]  /*1f80*/  ULDC.64 UR14, c[0x0][0x278] ;  /* 0x00009e00000e7ab9 */ /* 0x000fcc0000000a00 */
[----:B------:R-:W3:Y:S08]  /*1f90*/  LDC.64 R8, c[0x0][0x230] ;  /* 0x00008c00ff087b82 */ /* 0x000ef00000000a00 */
[----:B------:R-:W4:Y:S01]  /*1fa0*/  @!P1 LDC.64 R12, c[0x0][0x218] ;  /* 0x00008600ff0c9b82 */ /* 0x000f220000000a00 */
[----:B-1----:R-:W-:-:S03]  /*1fb0*/  ULEA UR5, UR6, UR5, 0x18 ;  /* 0x0000000506057291 */ /* 0x002fc6000f8ec03f */
[----:B------:R-:W-:Y:S02]  /*1fc0*/  ULDC UR6, c[0x0][0x2a4] ;  /* 0x0000a90000067ab9 */ /* 0x000fe40000000800 */
[----:B------:R-:W-:Y:S01]  /*1fd0*/  @!P1 FMUL.FTZ R15, R27, UR6 ;  /* 0x000000061b0f9c20 */ /* 0x000fe20008410000 */
[----:B------:R-:W-:Y:S01]  /*1fe0*/  @!P1 FMUL.FTZ R14, R26, UR6 ;  /* 0x000000061a0e9c20 */ /* 0x000fe20008410000 */
[C---:B--2---:R-:W-:Y:S02]  /*1ff0*/  IMAD.WIDE R52, R47.reuse, 0x4, R10 ;  /* 0x000000042f347825 */ /* 0x044fe400078e020a */
[----:B------:R-:W-:Y:S02]  /*2000*/  @!P3 STS.64 [UR5+0x78], R26 ;  /* 0x0000781aff00b988 */ /* 0x000fe40008000a05 */
[----:B---3--:R-:W-:-:S04]  /*2010*/  IMAD.WIDE R10, R47, 0x4, R8 ;  /* 0x000000042f0a7825 */ /* 0x008fc800078e0208 */
[----:B----4-:R-:W-:-:S05]  /*2020*/  @!P1 IMAD.WIDE R24, R6, 0x8, R12 ;  /* 0x0000000806189825 */ /* 0x010fca00078e020c */
[----:B------:R1:W-:Y:S01]  /*2030*/  @!P1 STG.E.64 desc[UR8][R24.64], R14 ;  /* 0x0000000e18009986 */ /* 0x0003e2000c101b08 */
[----:B------:R-:W-:Y:S06]  /*2040*/  BAR.SYNC.DEFER_BLOCKING 0x0 ;  /* 0x0000000000007b1d */ /* 0x000fec0000010000 */
[----:B------:R2:W3:Y:S04]  /*2050*/  LDG.E.64 R8, desc[UR8][R52.64] ;  /* 0x0000000834087981 */ /* 0x0004e8000c1e1b00 */
[----:B------:R-:W3:Y:S01]  /*2060*/  LDG.E.64 R10, desc[UR8][R10.64] ;  /* 0x000000080a0a7981 */ /* 0x000ee2000c1e1b00 */
[----:B------:R-:W-:-:S02]  /*2070*/  ISETP.NE.AND P6, PT, RZ, UR10, PT ;  /* 0x0000000aff007c0c */ /* 0x000fc4000bfc5270 */
[----:B-1----:R-:W-:Y:S01]  /*2080*/  SHF.L.U32 R15, R0, 0x10, RZ ;  /* 0x00000010000f7819 */ /* 0x002fe200000006ff */
[----:B------:R-:W1:Y:S01]  /*2090*/  LDS.64 R12, [UR5+0x78] ;  /* 0x00007805ff0c7984 */ /* 0x000e620008000a00 */
[----:B------:R-:W-:Y:S02]  /*20a0*/  SHF.L.U32 R23, R23, 0x10, RZ ;  /* 0x0000001017177819 */ /* 0x000fe400000006ff */
[----:B------:R-:W-:Y:S02]  /*20b0*/  SHF.L.U32 R37, R37, 0x10, RZ ;  /* 0x0000001025257819 */ /* 0x000fe400000006ff */
[----:B0-----:R-:W-:Y:S02]  /*20c0*/  SHF.L.U32 R27, R38, 0x10, RZ ;  /* 0x00000010261b7819 */ /* 0x001fe400000006ff */
[----:B------:R-:W-:Y:S02]  /*20d0*/  SHF.L.U32 R19, R19, 0x10, RZ ;  /* 0x0000001013137819 */ /* 0x000fe400000006ff */
[----:B------:R-:W-:-:S02]  /*20e0*/  SHF.L.U32 R25, R22, 0x10, RZ ;  /* 0x0000001016197819 */ /* 0x000fc400000006ff */
[----:B------:R-:W-:Y:S02]  /*20f0*/  SHF.L.U32 R21, R21, 0x10, RZ ;  /* 0x0000001015157819 */ /* 0x000fe400000006ff */
[----:B------:R-:W-:Y:S02]  /*2100*/  SHF.L.U32 R47, R40, 0x10, RZ ;  /* 0x00000010282f7819 */ /* 0x000fe400000006ff */
[----:B--2---:R-:W-:Y:S02]  /*2110*/  SHF.L.U32 R53, R20, 0x10, RZ ;  /* 0x0000001014357819 */ /* 0x004fe400000006ff */
[----:B------:R-:W-:Y:S02]  /*2120*/  SHF.L.U32 R42, R42, 0x10, RZ ;  /* 0x000000102a2a7819 */ /* 0x000fe400000006ff */
[----:B------:R-:W-:Y:S02]  /*2130*/  SHF.L.U32 R44, R44, 0x10, RZ ;  /* 0x000000102c2c7819 */ /* 0x000fe400000006ff */
[----:B------:R-:W-:-:S02]  /*2140*/  SHF.L.U32 R18, R18, 0x10, RZ ;  /* 0x0000001012127819 */ /* 0x000fc400000006ff */
[----:B------:R-:W-:Y:S02]  /*2150*/  SHF.L.U32 R45, R45, 0x10, RZ ;  /* 0x000000102d2d7819 */ /* 0x000fe400000006ff */
[----:B------:R-:W-:Y:S02]  /*2160*/  SHF.L.U32 R17, R17, 0x10, RZ ;  /* 0x0000001011117819 */ /* 0x000fe400000006ff */
[----:B------:R-:W-:Y:S02]  /*2170*/  SHF.L.U32 R46, R46, 0x10, RZ ;  /* 0x000000102e2e7819 */ /* 0x000fe400000006ff */
[----:B------:R-:W-:Y:S02]  /*2180*/  SHF.L.U32 R16, R16, 0x10, RZ ;  /* 0x0000001010107819 */ /* 0x000fe400000006ff */
[----:B------:R-:W-:Y:S02]  /*2190*/  SHF.R.S32.HI R0, RZ, 0x1f, R29 ;  /* 0x0000001fff007819 */ /* 0x000fe4000001141d */
[----:B------:R-:W-:-:S02]  /*21a0*/  SHF.R.S32.HI R14, RZ, 0x1f, R30 ;  /* 0x0000001fff0e7819 */ /* 0x000fc4000001141e */
[----:B------:R-:W-:-:S04]  /*21b0*/  ISETP.GE.U32.AND P2, PT, R30, UR14, PT ;  /* 0x0000000e1e007c0c */ /* 0x000fc8000bf46070 */
[----:B------:R-:W-:Y:S01]  /*21c0*/  ISETP.GE.AND.EX P2, PT, R14, UR15, PT, P2 ;  /* 0x0000000f0e007c0c */ /* 0x000fe2000bf46320 */
[----:B-1----:R-:W-:-:S03]  /*21d0*/  FMUL.FTZ R12, R12, UR6 ;  /* 0x000000060c0c7c20 */ /* 0x002fc60008410000 */
[----:B------:R-:W-:Y:S01]  /*21e0*/  ISETP.GT.U32.OR P2, PT, R2, 0x17f, P2 ;  /* 0x0000017f0200780c */ /* 0x000fe20001744470 */
[C---:B------:R-:W-:Y:S01]  /*21f0*/  FMUL.FTZ R36, R12.reuse, R12 ;  /* 0x0000000c0c247220 */ /* 0x040fe20000410000 */
[--C-:B------:R-:W-:Y:S01]  /*2200*/  FADD.FTZ R20, R15, -R12.reuse ;  /* 0x8000000c0f147221 */ /* 0x100fe20000010000 */
[C---:B------:R-:W-:Y:S01]  /*2210*/  FADD.FTZ R22, -R12.reuse, R23 ;  /* 0x000000170c167221 */ /* 0x040fe20000010100 */
[----:B------:R-:W-:Y:S01]  /*2220*/  FADD.FTZ R24, R37, -R12 ;  /* 0x8000000c25187221 */ /* 0x000fe20000010000 */
[----:B------:R-:W-:Y:S01]  /*2230*/  FFMA.FTZ R13, R13, UR6, -R36 ;  /* 0x000000060d0d7c23 */ /* 0x000fe20008010824 */
[C---:B------:R-:W-:Y:S01]  /*2240*/  FADD.FTZ R19, -R12.reuse, R19 ;  /* 0x000000130c137221 */ /* 0x040fe20000010100 */
[C---:B------:R-:W-:Y:S01]  /*2250*/  FADD.FTZ R38, -R12.reuse, R21 ;  /* 0x000000150c267221 */ /* 0x040fe20000010100 */
[--C-:B------:R-:W-:Y:S01]  /*2260*/  FADD.FTZ R40, R47, -R12.reuse ;  /* 0x8000000c2f287221 */ /* 0x100fe20000010000 */
[----:B------:R-:W-:Y:S01]  /*2270*/  FADD.FTZ R52, -R12, R53 ;  /* 0x000000350c347221 */ /* 0x000fe20000010100 */
[----:B------:R-:W-:Y:S01]  /*2280*/  FSETP.GTU.FTZ.AND P1, PT, R13, RZ, PT ;  /* 0x000000ff0d00720b */ /* 0x000fe20003f3c000 */
[--C-:B------:R-:W-:Y:S01]  /*2290*/  FADD.FTZ R42, R42, -R12.reuse ;  /* 0x8000000c2a2a7221 */ /* 0x100fe20000010000 */
[----:B------:R-:W-:Y:S01]  /*22a0*/  FADD.FTZ R44, R44, -R12 ;  /* 0x8000000c2c2c7221 */ /* 0x000fe20000010000 */
[C---:B------:R-:W-:Y:S01]  /*22b0*/  FADD.FTZ R18, -R12.reuse, R18 ;  /* 0x000000120c127221 */ /* 0x040fe20000010100 */
[--C-:B------:R-:W-:Y:S01]  /*22c0*/  FADD.FTZ R45, R45, -R12.reuse ;  /* 0x8000000c2d2d7221 */ /* 0x100fe20000010000 */
[----:B------:R-:W-:Y:S01]  /*22d0*/  FADD.FTZ R17, -R12, R17 ;  /* 0x000000110c117221 */ /* 0x000fe20000010100 */
[----:B------:R-:W-:Y:S01]  /*22e0*/  FADD.FTZ R46, R46, -R12 ;  /* 0x8000000c2e2e7221 */ /* 0x000fe20000010000 */
[----:B------:R-:W-:-:S06]  /*22f0*/  FADD.FTZ R16, -R12, R16 ;  /* 0x000000100c107221 */ /* 0x000fcc0000010100 */
[----:B------:R-:W0:Y:S02]  /*2300*/  @P1 LDC R36, c[0x0][0x238] ;  /* 0x00008e00ff241b82 */ /* 0x000e240000000800 */
[----:B0-----:R-:W-:Y:S01]  /*2310*/  @P1 FADD.FTZ R26, R13, R36 ;  /* 0x000000240d1a1221 */ /* 0x001fe20000010000 */
[----:B------:R-:W-:Y:S01]  /*2320*/  MOV R13, 0x3f800000 ;  /* 0x3f800000000d7802 */ /* 0x000fe20000000f00 */
[----:B------:R-:W-:-:S05]  /*2330*/  FADD.FTZ R36, R27, -R12 ;  /* 0x8000000c1b247221 */ /* 0x000fca0000010000 */
[----:B------:R0:W1:Y:S01]  /*2340*/  @P1 MUFU.RSQ R13, R26 ;  /* 0x0000001a000d1308 */ /* 0x0000620000001400 */
[----:B------:R-:W-:-:S04]  /*2350*/  ISETP.GE.U32.AND P1, PT, R29, UR14, PT ;  /* 0x0000000e1d007c0c */ /* 0x000fc8000bf26070 */
[----:B------:R-:W-:Y:S01]  /*2360*/  ISETP.GE.AND.EX P1, PT, R0, UR15, PT, P1 ;  /* 0x0000000f00007c0c */ /* 0x000fe2000bf26310 */
[----:B0-----:R-:W-:-:S03]  /*2370*/  FADD.FTZ R26, -R12, R25 ;  /* 0x000000190c1a7221 */ /* 0x001fc60000010100 */
[----:B------:R-:W-:Y:S01]  /*2380*/  ISETP.GT.U32.OR P1, PT, R2, 0x17f, P1 ;  /* 0x0000017f0200780c */ /* 0x000fe20000f24470 */
[-C--:B-1----:R-:W-:Y:S01]  /*2390*/  FMUL.FTZ R27, R20, R13.reuse ;  /* 0x0000000d141b7220 */ /* 0x082fe20000410000 */
[-C--:B------:R-:W-:Y:S01]  /*23a0*/  FMUL.FTZ R22, R22, R13.reuse ;  /* 0x0000000d16167220 */ /* 0x080fe20000410000 */
        /* <DEDUP_REMOVED lines=13> */
[----:B------:R-:W-:Y:S01]  /*2480*/  FMUL.FTZ R36, R16, R13 ;  /* 0x0000000d10247220 */ /* 0x000fe20000410000 */
[----:B---3--:R-:W-:Y:S01]  /*2490*/  FFMA.FTZ R27, R8, R27, R10 ;  /* 0x0000001b081b7223 */ /* 0x008fe2000001000a */
[----:B------:R-:W-:Y:S01]  /*24a0*/  FFMA.FTZ R22, R9, R22, R11 ;  /* 0x0000001609167223 */ /* 0x000fe2000001000b */
[----:B------:R-:W-:Y:S06]  /*24b0*/  @!P6 BRA `(.L_x_3129) ;  /* 0x000000000028e947 */ /* 0x000fec0003800000 */
        /* <DEDUP_REMOVED lines=10> */
.L_x_3129:
        /* <DEDUP_REMOVED lines=14> */
.L_x_3131:
[----:B------:R-:W-:Y:S05]  /*2640*/  BSYNC B0 ;  /* 0x0000000000007941 */ /* 0x000fea0003800000 */
.L_x_3130:
[----:B------:R-:W-:Y:S01]  /*2650*/  FFMA.FTZ R15, R8, R15, R10 ;  /* 0x0000000f080f7223 */ /* 0x000fe2000001000a */
[----:B------:R-:W-:Y:S01]  /*2660*/  FFMA.FTZ R26, R9, R26, R11 ;  /* 0x0000001a091a7223 */ /* 0x000fe2000001000b */
[----:B------:R-:W-:Y:S06]  /*2670*/  @!P6 BRA `(.L_x_3132) ;  /* 0x000000000028e947 */ /* 0x000fec0003800000 */
        /* <DEDUP_REMOVED lines=10> */
.L_x_3132:
[----:B------:R-:W-:Y:S04]  /*2720*/  BSSY B0, `(.L_x_3133) ;  /* 0x000000e000007945 */ /* 0x000fe80003800000 */
[----:B------:R-:W-:Y:S05]  /*2730*/  @P1 BRA `(.L_x_3134) ;  /* 0x0000000000301947 */ /* 0x000fea0003800000 */
[----:B------:R-:W-:Y:S01]  /*2740*/  ULDC.64 UR12, c[0x0][0x270] ;  /* 0x00009c00000c7ab9 */ /* 0x000fe20000000a00 */
[----:B------:R-:W-:Y:S01]  /*2750*/  MOV R13, R51 ;  /* 0x00000033000d7202 */ /* 0x000fe20000000f00 */
[----:B------:R-:W-:Y:S01]  /*2760*/  IMAD R0, R0, UR12, RZ ;  /* 0x0000000c00007c24 */ /* 0x000fe2000f8e02ff */
[----:B------:R-:W-:Y:S01]  /*2770*/  F2FP.BF16.F32.PACK_AB R15, R26, R15 ;  /* 0x0000000f1a0f723e */ /* 0x000fe200000010ff */
[----:B------:R-:W-:Y:S02]  /*2780*/  IMAD.MOV.U32 R12, RZ, RZ, R48 ;  /* 0x000000ffff0c7224 */ /* 0x000fe400078e0030 */
[C---:B0-----:R-:W-:Y:S02]  /*2790*/  IMAD R17, R29.reuse, UR13, R0 ;  /* 0x0000000d1d117c24 */ /* 0x041fe4000f8e0200 */
[----:B------:R-:W-:Y:S01]  /*27a0*/  IMAD.WIDE.U32 R12, R29, UR12, R12 ;  /* 0x0000000c1d0c7c25 */ /* 0x000fe2000f8e000c */
[----:B------:R-:W-:Y:S02]  /*27b0*/  ULDC.64 UR12, c[0x0][0x210] ;  /* 0x00008400000c7ab9 */ /* 0x000fe40000000a00 */
[----:B------:R-:W-:-:S02]  /*27c0*/  LEA R16, P1, R12, UR12, 0x1 ;  /* 0x0000000c0c107c11 */ /* 0x000fc4000f8208ff */
[----:B------:R-:W-:-:S04]  /*27d0*/  IADD3 R17, R13, R17, RZ ;  /* 0x000000110d117210 */ /* 0x000fc80007ffe0ff */
[----:B------:R-:W-:-:S05]  /*27e0*/  LEA.HI.X R17, R12, UR13, R17, 0x1, P1 ;  /* 0x0000000d0c117c11 */ /* 0x000fca00088f0c11 */
[----:B------:R1:W-:Y:S02]  /*27f0*/  STG.E desc[UR8][R16.64], R15 ;  /* 0x0000000f10007986 */ /* 0x0003e4000c101908 */
.L_x_3134:
[----:B------:R-:W-:Y:S05]  /*2800*/  BSYNC B0 ;  /* 0x0000000000007941 */ /* 0x000fea0003800000 */
.L_x_3133:
[----:B------:R-:W-:Y:S01]  /*2810*/  FFMA.FTZ R21, R8, R21, R10 ;  /* 0x0000001508157223 */ /* 0x000fe2000001000a */
[----:B------:R-:W-:Y:S01]  /*2820*/  FFMA.FTZ R38, R9, R38, R11 ;  /* 0x0000002609267223 */ /* 0x000fe2000001000b */
[----:B------:R-:W-:Y:S06]  /*2830*/  @!P6 BRA `(.L_x_3135) ;  /* 0x000000000028e947 */ /* 0x000fec0003800000 */
[----:B------:R-:W-:Y:S01]  /*2840*/  FMUL.FTZ R0, R21, -1.4426950216293334961 ;  /* 0xbfb8aa3b15007820 */ /* 0x000fe20000410000 */
[----:B------:R-:W-:-:S05]  /*2850*/  FMUL.FTZ R13, R38, -1.4426950216293334961 ;  /* 0xbfb8aa3b260d7820 */ /* 0x000fca0000410000 */
[----:B------:R-:W2:Y:S08]  /*2860*/  MUFU.EX2 R0, R0 ;  /* 0x0000000000007308 */ /* 0x000eb00000000800 */
[----:B------:R-:W1:Y:S01]  /*2870*/  MUFU.EX2 R13, R13 ;  /* 0x0000000d000d7308 */ /* 0x000e620000000800 */
[----:B--2---:R-:W-:-:S07]  /*2880*/  FADD.FTZ R12, R0, 1 ;  /* 0x3f800000000c7421 */ /* 0x004fce0000010000 */
[----:B------:R-:W2:Y:S01]  /*2890*/  MUFU.RCP R12, R12 ;  /* 0x0000000c000c7308 */ /* 0x000ea20000001000 */
[----:B-1----:R-:W-:-:S07]  /*28a0*/  FADD.FTZ R15, R13, 1 ;  /* 0x3f8000000d0f7421 */ /* 0x002fce0000010000 */
[----:B------:R-:W1:Y:S01]  /*28b0*/  MUFU.RCP R15, R15 ;  /* 0x0000000f000f7308 */ /* 0x000e620000001000 */
[----:B--2---:R-:W-:Y:S01]  /*28c0*/  FMUL.FTZ R21, R21, R12 ;  /* 0x0000000c15157220 */ /* 0x004fe20000410000 */
[----:B-1----:R-:W-:-:S07]  /*28d0*/  FMUL.FTZ R38, R38, R15 ;  /* 0x0000000f26267220 */ /* 0x002fce0000410000 */
.L_x_3135:
[----:B------:R-:W-:Y:S04]  /*28e0*/  BSSY B0, `(.L_x_3136) ;  /* 0x000000e000007945 */ /* 0x000fe80003800000 */
[----:B------:R-:W-:Y:S05]  /*28f0*/  @P2 BRA `(.L_x_3137) ;  /* 0x0000000000302947 */ /* 0x000fea0003800000 */
[----:B------:R-:W-:Y:S01]  /*2900*/  ULDC.64 UR12, c[0x0][0x270] ;  /* 0x00009c00000c7ab9 */ /* 0x000fe20000000a00 */
[----:B------:R-:W-:Y:S01]  /*2910*/  MOV R12, R48 ;  /* 0x00000030000c7202 */ /* 0x000fe20000000f00 */
[----:B-1----:R-:W-:Y:S01]  /*2920*/  IMAD R15, R14, UR12, RZ ;  /* 0x0000000c0e0f7c24 */ /* 0x002fe2000f8e02ff */
        /* <DEDUP_REMOVED lines=9> */
.L_x_3137:
[----:B------:R-:W-:Y:S05]  /*29c0*/  BSYNC B0 ;  /* 0x0000000000007941 */ /* 0x000fea0003800000 */
.L_x_3136:
[----:B------:R-:W-:Y:S01]  /*29d0*/  SHF.R.S32.HI R13, RZ, 0x1f, R31 ;  /* 0x0000001fff0d7819 */ /* 0x000fe2000001141f */
[C---:B------:R-:W-:Y:S01]  /*29e0*/  FFMA.FTZ R23, R8.reuse, R23, R10 ;  /* 0x0000001708177223 */ /* 0x040fe2000001000a */
[----:B------:R-:W-:Y:S01]  /*29f0*/  SHF.R.S32.HI R12, RZ, 0x1f, R32 ;  /* 0x0000001fff0c7819 */ /* 0x000fe20000011420 */
[C-C-:B------:R-:W-:Y:S01]  /*2a00*/  FFMA.FTZ R25, R8.reuse, R25, R10.reuse ;  /* 0x0000001908197223 */ /* 0x140fe2000001000a */
[----:B------:R-:W-:Y:S01]  /*2a10*/  SHF.R.S32.HI R0, RZ, 0x1f, R33 ;  /* 0x0000001fff007819 */ /* 0x000fe20000011421 */
[C-C-:B------:R-:W-:Y:S01]  /*2a20*/  FFMA.FTZ R19, R8.reuse, R19, R10.reuse ;  /* 0x0000001308137223 */ /* 0x140fe2000001000a */
[----:B------:R-:W-:Y:S01]  /*2a30*/  ISETP.GE.U32.AND P5, PT, R31, UR14, PT ;  /* 0x0000000e1f007c0c */ /* 0x000fe2000bfa6070 */
[--C-:B------:R-:W-:Y:S01]  /*2a40*/  FFMA.FTZ R45, R8, R45, R10.reuse ;  /* 0x0000002d082d7223 */ /* 0x100fe2000001000a */
[----:B------:R-:W-:Y:S01]  /*2a50*/  ISETP.GE.U32.AND P1, PT, R32, UR14, PT ;  /* 0x0000000e20007c0c */ /* 0x000fe2000bf26070 */
[----:B------:R-:W-:Y:S01]  /*2a60*/  FFMA.FTZ R37, R8, R37, R10 ;  /* 0x0000002508257223 */ /* 0x000fe2000001000a */
[----:B------:R-:W-:Y:S01]  /*2a70*/  ISETP.GE.U32.AND P2, PT, R33, UR14, PT ;  /* 0x0000000e21007c0c */ /* 0x000fe2000bf46070 */
[C-C-:B------:R-:W-:Y:S01]  /*2a80*/  FFMA.FTZ R20, R9.reuse, R20, R11.reuse ;  /* 0x0000001409147223 */ /* 0x140fe2000001000b */
[----:B------:R-:W-:Y:S01]  /*2a90*/  ISETP.GE.U32.AND P3, PT, R34, UR14, PT ;  /* 0x0000000e22007c0c */ /* 0x000fe2000bf66070 */
[--C-:B------:R-:W-:Y:S01]  /*2aa0*/  FFMA.FTZ R18, R9, R18, R11.reuse ;  /* 0x0000001209127223 */ /* 0x100fe2000001000b */
[----:B------:R-:W-:Y:S01]  /*2ab0*/  ISETP.GE.U32.AND P4, PT, R35, UR14, PT ;  /* 0x0000000e23007c0c */ /* 0x000fe2000bf86070 */
[--C-:B------:R-:W-:Y:S01]  /*2ac0*/  FFMA.FTZ R24, R9, R24, R11.reuse ;  /* 0x0000001809187223 */ /* 0x100fe2000001000b */
[----:B------:R-:W-:Y:S01]  /*2ad0*/  ISETP.GE.AND.EX P5, PT, R13, UR15, PT, P5 ;  /* 0x0000000f0d007c0c */ /* 0x000fe2000bfa6350 */
[C-C-:B------:R-:W-:Y:S01]  /*2ae0*/  FFMA.FTZ R36, R9.reuse, R36, R11.reuse ;  /* 0x0000002409247223 */ /* 0x140fe2000001000b */
[----:B------:R-:W-:Y:S01]  /*2af0*/  ISETP.GE.AND.EX P1, PT, R12, UR15, PT, P1 ;  /* 0x0000000f0c007c0c */ /* 0x000fe2000bf26310 */
[----:B------:R-:W-:Y:S01]  /*2b00*/  FFMA.FTZ R52, R9, R52, R11 ;  /* 0x0000003409347223 */ /* 0x000fe2000001000b */
[----:B------:R-:W-:-:S02]  /*2b10*/  ISETP.GE.AND.EX P2, PT, R0, UR15, PT, P2 ;  /* 0x0000000f00007c0c */ /* 0x000fc4000bf46320 */
[----:B------:R-:W-:Y:S02]  /*2b20*/  ISETP.GE.AND.EX P3, PT, R39, UR15, PT, P3 ;  /* 0x0000000f27007c0c */ /* 0x000fe4000bf66330 */
[----:B------:R-:W-:Y:S02]  /*2b30*/  ISETP.GE.AND.EX P4, PT, R41, UR15, PT, P4 ;  /* 0x0000000f29007c0c */ /* 0x000fe4000bf86340 */
[C---:B------:R-:W-:Y:S02]  /*2b40*/  ISETP.GT.U32.OR P5, PT, R2.reuse, 0x17f, P5 ;  /* 0x0000017f0200780c */ /* 0x040fe40002fa4470 */
[C---:B------:R-:W-:Y:S02]  /*2b50*/  ISETP.GT.U32.OR P1, PT, R2.reuse, 0x17f, P1 ;  /* 0x0000017f0200780c */ /* 0x040fe40000f24470 */
[C---:B------:R-:W-:Y:S02]  /*2b60*/  ISETP.GT.U32.OR P2, PT, R2.reuse, 0x17f, P2 ;  /* 0x0000017f0200780c */ /* 0x040fe40001744470 */
[----:B------:R-:W-:-:S02]  /*2b70*/  ISETP.GT.U32.OR P3, PT, R2, 0x17f, P3 ;  /* 0x0000017f0200780c */ /* 0x000fc40001f64470 */
[----:B------:R-:W-:Y:S01]  /*2b80*/  ISETP.GT.U32.OR P4, PT, R2, 0x17f, P4 ;  /* 0x0000017f0200780c */ /* 0x000fe20002784470 */
[----:B------:R-:W-:-:S12]  /*2b90*/  @!P6 BRA `(.L_x_3138) ;  /* 0x000000000028e947 */ /* 0x000fd80003800000 */
[----:B------:R-:W-:Y:S01]  /*2ba0*/  FMUL.FTZ R8, R23, -1.4426950216293334961 ;  /* 0xbfb8aa3b17087820 */ /* 0x000fe20000410000 */
[----:B------:R-:W-:-:S05]  /*2bb0*/  FMUL.FTZ R11, R52, -1.4426950216293334961 ;  /* 0xbfb8aa3b340b7820 */ /* 0x000fca0000410000 */
[----:B------:R-:W3:Y:S08]  /*2bc0*/  MUFU.EX2 R8, R8 ;  /* 0x0000000800087308 */ /* 0x000ef00000000800 */
[----:B------:R-:W2:Y:S01]  /*2bd0*/  MUFU.EX2 R11, R11 ;  /* 0x0000000b000b7308 */ /* 0x000ea20000000800 */
[----:B---3--:R-:W-:-:S07]  /*2be0*/  FADD.FTZ R9, R8, 1 ;  /* 0x3f80000008097421 */ /* 0x008fce0000010000 */
[----:B------:R-:W3:Y:S01]  /*2bf0*/  MUFU.RCP R10, R9 ;  /* 0x00000009000a7308 */ /* 0x000ee20000001000 */
[----:B--2---:R-:W-:-:S07]  /*2c00*/  FADD.FTZ R14, R11, 1 ;  /* 0x3f8000000b0e7421 */ /* 0x004fce0000010000 */
[----:B-1----:R-:W1:Y:S01]  /*2c10*/  MUFU.RCP R15, R14 ;  /* 0x0000000e000f7308 */ /* 0x002e620000001000 */
[----:B---3--:R-:W-:Y:S01]  /*2c20*/  FMUL.FTZ R23, R23, R10 ;  /* 0x0000000a17177220 */ /* 0x008fe20000410000 */
[----:B-1----:R-:W-:-:S07]  /*2c30*/  FMUL.FTZ R52, R52, R15 ;  /* 0x0000000f34347220 */ /* 0x002fce0000410000 */
.L_x_3138:
        /* <DEDUP_REMOVED lines=14> */
.L_x_3140:
[----:B------:R-:W-:Y:S05]  /*2d20*/  BSYNC B0 ;  /* 0x0000000000007941 */ /* 0x000fea0003800000 */
.L_x_3139:
[----:B------:R-:W-:Y:S05]  /*2d30*/  @!P6 BRA `(.L_x_3141) ;  /* 0x000000000028e947 */ /* 0x000fea0003800000 */
[----:B---3--:R-:W-:Y:S01]  /*2d40*/  FMUL.FTZ R11, R20, -1.4426950216293334961 ;  /* 0xbfb8aa3b140b7820 */ /* 0x008fe20000410000 */
[----:B------:R-:W-:-:S05]  /*2d50*/  FMUL.FTZ R8, R25, -1.4426950216293334961 ;  /* 0xbfb8aa3b19087820 */ /* 0x000fca0000410000 */
[----:B------:R-:W3:Y:S08]  /*2d60*/  MUFU.EX2 R11, R11 ;  /* 0x0000000b000b7308 */ /* 0x000ef00000000800 */
[----:B------:R-:W4:Y:S01]  /*2d70*/  MUFU.EX2 R8, R8 ;  /* 0x0000000800087308 */ /* 0x000f220000000800 */
[----:B---3--:R-:W-:-:S07]  /*2d80*/  FADD.FTZ R13, R11, 1 ;  /* 0x3f8000000b0d7421 */ /* 0x008fce0000010000 */
[----:B------:R-:W3:Y:S01]  /*2d90*/  MUFU.RCP R13, R13 ;  /* 0x0000000d000d7308 */ /* 0x000ee20000001000 */
[----:B----4-:R-:W-:-:S07]  /*2da0*/  FADD.FTZ R9, R8, 1 ;  /* 0x3f80000008097421 */ /* 0x010fce0000010000 */
[----:B------:R-:W4:Y:S01]  /*2db0*/  MUFU.RCP R10, R9 ;  /* 0x00000009000a7308 */ /* 0x000f220000001000 */
[----:B---3--:R-:W-:Y:S01]  /*2dc0*/  FMUL.FTZ R20, R20, R13 ;  /* 0x0000000d14147220 */ /* 0x008fe20000410000 */
[----:B----4-:R-:W-:-:S07]  /*2dd0*/  FMUL.FTZ R25, R25, R10 ;  /* 0x0000000a19197220 */ /* 0x010fce0000410000 */
.L_x_3141:
[----:B------:R-:W-:Y:S04]  /*2de0*/  BSSY B0, `(.L_x_3142) ;  /* 0x000000e000007945 */ /* 0x000fe80003800000 */
[----:B------:R-:W-:Y:S05]  /*2df0*/  @P1 BRA `(.L_x_3143) ;  /* 0x0000000000301947 */ /* 0x000fea0003800000 */
[----:B------:R-:W-:Y:S01]  /*2e00*/  ULDC.64 UR12, c[0x0][0x270] ;  /* 0x00009c00000c7ab9 */ /* 0x000fe20000000a00 */
[----:B------:R-:W-:Y:S01]  /*2e10*/  MOV R8, R48 ;  /* 0x0000003000087202 */ /* 0x000fe20000000f00 */
[----:B---3--:R-:W-:Y:S01]  /*2e20*/  IMAD R11, R12, UR12, RZ ;  /* 0x0000000c0c0b7c24 */ /* 0x008fe2000f8e02ff */
        /* <DEDUP_REMOVED lines=9> */
.L_x_3143:
[----:B------:R-:W-:Y:S05]  /*2ec0*/  BSYNC B0 ;  /* 0x0000000000007941 */ /* 0x000fea0003800000 */
.L_x_3142:
[----:B------:R-:W-:Y:S05]  /*2ed0*/  @!P6 BRA `(.L_x_3144) ;  /* 0x000000000028e947 */ /* 0x000fea0003800000 */
[----:B------:R-:W-:Y:S01]  /*2ee0*/  FMUL.FTZ R8, R19, -1.4426950216293334961 ;  /* 0xbfb8aa3b13087820 */ /* 0x000fe20000410000 */
[----:B---34-:R-:W-:-:S05]  /*2ef0*/  FMUL.FTZ R11, R18, -1.4426950216293334961 ;  /* 0xbfb8aa3b120b7820 */ /* 0x018fca0000410000 */
        /* <DEDUP_REMOVED lines=8> */
.L_x_3144:
[----:B------:R-:W-:Y:S04]  /*2f80*/  BSSY B0, `(.L_x_3145) ;  /* 0x000000e000007945 */ /* 0x000fe80003800000 */
[----:B------:R-:W-:Y:S05]  /*2f90*/  @P2 BRA `(.L_x_3146) ;  /* 0x0000000000302947 */ /* 0x000fea0003800000 */
[----:B------:R-:W-:Y:S01]  /*2fa0*/  ULDC.64 UR12, c[0x0][0x270] ;  /* 0x00009c00000c7ab9 */ /* 0x000fe20000000a00 */
[----:B------:R-:W-:Y:S01]  /*2fb0*/  MOV R8, R48 ;  /* 0x0000003000087202 */ /* 0x000fe20000000f00 */
[----:B------:R-:W-:Y:S01]  /*2fc0*/  IMAD R0, R0, UR12, RZ ;  /* 0x0000000c00007c24 */ /* 0x000fe2000f8e02ff */
[----:B------:R-:W-:Y:S02]  /*2fd0*/  MOV R9, R51 ;  /* 0x0000003300097202 */ /* 0x000fe40000000f00 */
[----:B------:R-:W-:Y:S01]  /*2fe0*/  F2FP.BF16.F32.PACK_AB R19, R18, R19 ;  /* 0x000000131213723e */ /* 0x000fe200000010ff */
[C---:B---34-:R-:W-:Y:S02]  /*2ff0*/  IMAD R11, R33.reuse, UR13, R0 ;  /* 0x0000000d210b7c24 */ /* 0x058fe4000f8e0200 */
[----:B------:R-:W-:Y:S01]  /*3000*/  IMAD.WIDE.U32 R8, R33, UR12, R8 ;  /* 0x0000000c21087c25 */ /* 0x000fe2000f8e0008 */
[----:B------:R-:W-:Y:S02]  /*3010*/  ULDC.64 UR12, c[0x0][0x210] ;  /* 0x00008400000c7ab9 */ /* 0x000fe40000000a00 */
[----:B------:R-:W-:-:S02]  /*3020*/  LEA R10, P1, R8, UR12, 0x1 ;  /* 0x0000000c080a7c11 */ /* 0x000fc4000f8208ff */
[----:B------:R-:W-:-:S04]  /*3030*/  IADD3 R11, R9, R11, RZ ;  /* 0x0000000b090b7210 */ /* 0x000fc80007ffe0ff */
[----:B------:R-:W-:-:S05]  /*3040*/  LEA.HI.X R11, R8, UR13, R11, 0x1, P1 ;  /* 0x0000000d080b7c11 */ /* 0x000fca00088f0c0b */
[----:B------:R3:W-:Y:S02]  /*3050*/  STG.E desc[UR8][R10.64], R19 ;  /* 0x000000130a007986 */ /* 0x0007e4000c101908 */
.L_x_3146:
[----:B------:R-:W-:Y:S05]  /*3060*/  BSYNC B0 ;  /* 0x0000000000007941 */ /* 0x000fea0003800000 */
.L_x_3145:
[----:B------:R-:W-:Y:S05]  /*3070*/  @!P6 BRA `(.L_x_3147) ;  /* 0x000000000028e947 */ /* 0x000fea0003800000 */
[----:B------:R-:W-:Y:S01]  /*3080*/  FMUL.FTZ R0, R45, -1.4426950216293334961 ;  /* 0xbfb8aa3b2d007820 */ /* 0x000fe20000410000 */
[----:B------:R-:W-:-:S05]  /*3090*/  FMUL.FTZ R9, R24, -1.4426950216293334961 ;  /* 0xbfb8aa3b18097820 */ /* 0x000fca0000410000 */
[----:B------:R-:W5:Y:S08]  /*30a0*/  MUFU.EX2 R0, R0 ;  /* 0x0000000000007308 */ /* 0x000f700000000800 */
[----:B------:R-:W3:Y:S01]  /*30b0*/  MUFU.EX2 R9, R9 ;  /* 0x0000000900097308 */ /* 0x000ee20000000800 */
[----:B-----5:R-:W-:-:S07]  /*30c0*/  FADD.FTZ R8, R0, 1 ;  /* 0x3f80000000087421 */ /* 0x020fce0000010000 */
[----:B------:R-:W5:Y:S01]  /*30d0*/  MUFU.RCP R8, R8 ;  /* 0x0000000800087308 */ /* 0x000f620000001000 */
[----:B---34-:R-:W-:-:S07]  /*30e0*/  FADD.FTZ R10, R9, 1 ;  /* 0x3f800000090a7421 */ /* 0x018fce0000010000 */
[----:B------:R-:W3:Y:S01]  /*30f0*/  MUFU.RCP R11, R10 ;  /* 0x0000000a000b7308 */ /* 0x000ee20000001000 */
[----:B-----5:R-:W-:Y:S01]  /*3100*/  FMUL.FTZ R45, R45, R8 ;  /* 0x000000082d2d7220 */ /* 0x020fe20000410000 */
[----:B---3--:R-:W-:-:S07]  /*3110*/  FMUL.FTZ R24, R24, R11 ;  /* 0x0000000b18187220 */ /* 0x008fce0000410000 */
.L_x_3147:
[----:B------:R-:W-:Y:S04]  /*3120*/  BSSY B0, `(.L_x_3148) ;  /* 0x000000e000007945 */ /* 0x000fe80003800000 */
[----:B------:R-:W-:Y:S05]  /*3130*/  @P3 BRA `(.L_x_3149) ;  /* 0x0000000000303947 */ /* 0x000fea0003800000 */
[----:B------:R-:W-:Y:S01]  /*3140*/  ULDC.64 UR12, c[0x0][0x270] ;  /* 0x00009c00000c7ab9 */ /* 0x000fe20000000a00 */
[----:B---34-:R-:W-:Y:S01]  /*3150*/  MOV R10, R48 ;  /* 0x00000030000a7202 */ /* 0x018fe20000000f00 */
        /* <DEDUP_REMOVED lines=10> */
.L_x_3149:
[----:B------:R-:W-:Y:S05]  /*3200*/  BSYNC B0 ;  /* 0x0000000000007941 */ /* 0x000fea0003800000 */
.L_x_3148:
[----:B------:R-:W-:Y:S05]  /*3210*/  @!P6 BRA `(.L_x_3150) ;  /* 0x000000000028e947 */ /* 0x000fea0003800000 */
[----:B------:R-:W-:Y:S01]  /*3220*/  FMUL.FTZ R0, R37, -1.4426950216293334961 ;  /* 0xbfb8aa3b25007820 */ /* 0x000fe20000410000 */
[----:B---3--:R-:W-:-:S05]  /*3230*/  FMUL.FTZ R9, R36, -1.4426950216293334961 ;  /* 0xbfb8aa3b24097820 */ /* 0x008fca0000410000 */
        /* <DEDUP_REMOVED lines=8> */
.L_x_3150:
[----:B------:R-:W-:Y:S04]  /*32c0*/  BSSY B0, `(.L_x_3151) ;  /* 0x000000d000007945 */ /* 0x000fe80003800000 */
[----:B------:R-:W-:Y:S05]  /*32d0*/  @P4 BRA `(.L_x_3152) ;  /* 0x00000000002c4947 */ /* 0x000fea0003800000 */
[----:B------:R-:W-:Y:S01]  /*32e0*/  ULDC.64 UR12, c[0x0][0x270] ;  /* 0x00009c00000c7ab9 */ /* 0x000fe20000000a00 */
[----:B------:R-:W-:Y:S01]  /*32f0*/  MOV R49, R51 ;  /* 0x0000003300317202 */ /* 0x000fe20000000f00 */
[----:B------:R-:W-:Y:S01]  /*3300*/  IMAD R0, R41, UR12, RZ ;  /* 0x0000000c29007c24 */ /* 0x000fe2000f8e02ff */
[----:B------:R-:W-:Y:S01]  /*3310*/  F2FP.BF16.F32.PACK_AB R37, R36, R37 ;  /* 0x000000252425723e */ /* 0x000fe200000010ff */
[----:B------:R-:W-:-:S04]  /*3320*/  IMAD.WIDE.U32 R48, R35, UR12, R48 ;  /* 0x0000000c23307c25 */ /* 0x000fc8000f8e0030 */
[----:B---3--:R-:W-:Y:S01]  /*3330*/  IMAD R9, R35, UR13, R0 ;  /* 0x0000000d23097c24 */ /* 0x008fe2000f8e0200 */
[----:B------:R-:W-:Y:S02]  /*3340*/  ULDC.64 UR12, c[0x0][0x210] ;  /* 0x00008400000c7ab9 */ /* 0x000fe40000000a00 */
[----:B------:R-:W-:Y:S02]  /*3350*/  LEA R8, P1, R48, UR12, 0x1 ;  /* 0x0000000c30087c11 */ /* 0x000fe4000f8208ff */
[----:B------:R-:W-:-:S04]  /*3360*/  IADD3 R9, R49, R9, RZ ;  /* 0x0000000931097210 */ /* 0x000fc80007ffe0ff */
[----:B------:R-:W-:-:S05]  /*3370*/  LEA.HI.X R9, R48, UR13, R9, 0x1, P1 ;  /* 0x0000000d30097c11 */ /* 0x000fca00088f0c09 */
[----:B------:R3:W-:Y:S02]  /*3380*/  STG.E desc[UR8][R8.64], R37 ;  /* 0x0000002508007986 */ /* 0x0007e4000c101908 */
.L_x_3152:
[----:B------:R-:W-:Y:S05]  /*3390*/  BSYNC B0 ;  /* 0x0000000000007941 */ /* 0x000fea0003800000 */
.L_x_3151:
[----:B---3--:R-:W3:Y:S01]  /*33a0*/  LDC R9, c[0x0][0x10] ;  /* 0x00000400ff097b82 */ /* 0x008ee20000000800 */
[----:B------:R-:W-:Y:S02]  /*33b0*/  IADD3 R7, R7, 0x1, RZ ;  /* 0x0000000107077810 */ /* 0x000fe40007ffe0ff */
[----:B---3--:R-:W-:-:S04]  /*33c0*/  IADD3 R6, R9, R6, RZ ;  /* 0x0000000609067210 */ /* 0x008fc80007ffe0ff */
[----:B------:R-:W-:-:S13]  /*33d0*/  ISETP.GE.AND P1, PT, R6, UR4, PT ;  /* 0x0000000406007c0c */ /* 0x000fda000bf26270 */
[----:B------:R-:W-:Y:S05]  /*33e0*/  @!P1 BRA `(.L_x_3153) ;  /* 0xffffffcc009c9947 */ /* 0x000fea000383ffff */
[----:B------:R-:W-:Y:S05]  /*33f0*/  EXIT ;  /* 0x000000000000794d */ /* 0x000fea0003800000 */
.L_x_3154:
        /* <DEDUP_REMOVED lines=16> */
.L_x_5169:


//--------------------- .text._Z35group_norm_nhwc_fwd_one_pass_kernelI11Bf16IOFp32WLi256ELi48ELi384EEv26Group_norm_nhwc_fwd_params --------------------------
	.section	.text._Z35group_norm_nhwc_fwd_one_pass_kernelI11Bf16IOFp32WLi256ELi48ELi384EEv26Group_norm_nhwc_fwd_params,"ax",@progbits
	.align	128
        .global         _Z35group_norm_nhwc_fwd_one_pass_kernelI11Bf16IOFp32WLi256ELi48ELi384EEv26Group_norm_nhwc_fwd_params
        .type           _Z35group_norm_nhwc_fwd_one_pass_kernelI11Bf16IOFp32WLi256ELi48ELi384EEv26Group_norm_nhwc_fwd_params,@function
        .size           _Z35group_norm_nhwc_fwd_one_pass_kernelI11Bf16IOFp32WLi256ELi48ELi384EEv26Group_norm_nhwc_fwd_params,(.L_x_5170 - _Z35group_norm_nhwc_fwd_one_pass_kernelI11Bf16IOFp32WLi256ELi48ELi384EEv26Group_norm_nhwc_fwd_params)
        .other          _Z35group_norm_nhwc_fwd_one_pass_kernelI11Bf16IOFp32WLi256ELi48ELi384EEv26Group_norm_nhwc_fwd_params,@"STO_CUDA_ENTRY STV_DEFAULT"
_Z35group_norm_nhwc_fwd_one_pass_kernelI11Bf16IOFp32WLi256ELi48ELi384EEv26Group_norm_nhwc_fwd_params:
.text._Z35group_norm_nhwc_fwd_one_pass_kernelI11Bf16IOFp32WLi256ELi48ELi384EEv26Group_norm_nhwc_fwd_params:
[----:B------:R-:W-:Y:S08]  /*0000*/  LDC R1, c[0x0][0x28] ;  /* 0x00000a00ff017b82 */ /* 0x000ff00000000800 */
[----:B------:R-:W0:Y:S01]  /*0010*/  S2UR UR7, SR_CTAID.Y ;  /* 0x00000000000779c3 */ /* 0x000e220000002600 */
[----:B------:R-:W-:Y:S01]  /*0020*/  ULDC UR5, c[0x0][0x288] ;  /* 0x0000a20000057ab9 */ /* 0x000fe20000000800 */
[----:B------:R-:W-:-:S02]  /*0030*/  ULDC UR4, c[0x0][0x258] ;  /* 0x0000960000047ab9 */ /* 0x000fc40000000800 */
[----:B------:R-:W-:-:S04]  /*0040*/  UIMAD UR5, UR5, UR4, URZ ;  /* 0x00000004050572a4 */ /* 0x000fc8000f8e023f */
[----:B0-----:R-:W-:-:S06]  /*0050*/  UISETP.GE.AND UP0, UPT, UR7, UR5, UPT ;  /* 0x000000050700728c */ /* 0x001fcc000bf06270 */
[----:B------:R-:W-:-:S13]  /*0060*/  PLOP3.LUT P0, PT, PT, PT, UP0, 0x80, 0x0 ;  /* 0x000000000000781c */ /* 0x000fda0003f0f008 */
[----:B------:R-:W-:Y:S05]  /*0070*/  @P0 EXIT ;  /* 0x000000000000094d */ /* 0x000fea0003800000 */
[----:B------:R-:W0:Y:S01]  /*0080*/  S2R R74, SR_TID.X ;  /* 0x00000000004a7919 */ /* 0x000e220000002100 */
[----:B------:R-:W-:Y:S01]  /*0090*/  S2UR UR9, SR_CTAID.X ;  /* 0x00000000000979c3 */ /* 0x000fe20000002500 */
[----:B------:R-:W-:Y:S01]  /*00a0*/  ULDC.64 UR10, c[0x0][0x278] ;  /* 0x00009e00000a7ab9 */ /* 0x000fe20000000a00 */
[----:B------:R-:W-:Y:S01]  /*00b0*/  LOP3.LUT R3, R3, 0xfffffeff, RZ, 0xc0, !PT ;  /* 0xfffffeff03037812 */ /* 0x000fe200078ec0ff */
[----:B------:R-:W1:Y:S01]  /*00c0*/  S2R R75, SR_LANEID ;  /* 0x00000000004b7919 */ /* 0x000e620000000000 */
[----:B------:R-:W-:Y:S01]  /*00d0*/  UMOV UR4, 0x400 ;  /* 0x0000040000047882 */ /* 0x000fe20000000000 */
[----:B------:R-:W-:-:S03]  /*00e0*/  ULDC.U8 UR12, c[0x0][0x28c] ;  /* 0x0000a300000c7ab9 */ /* 0x000fc60000000000 */
[----:B------:R-:W2:Y:S08]  /*00f0*/  LDC R0, c[0x0][0x294] ;  /* 0x0000a500ff007b82 */ /* 0x000eb00000000800 */
[----:B------:R-:W3:Y:S01]  /*0100*/  S2UR UR6, SR_CgaCtaId ;  /* 0x00000000000679c3 */ /* 0x000ee20000008800 */
[C---:B0-----:R-:W-:Y:S01]  /*0110*/  IMAD.WIDE.U32 R4, R74.reuse, -0x55555555, RZ ;  /* 0xaaaaaaab4a047825 */ /* 0x041fe200078e00ff */
[----:B------:R-:W-:-:S04]  /*0120*/  ISETP.GE.U32.AND P4, PT, R74, 0x180, PT ;  /* 0x000001804a00780c */ /* 0x000fc80003f86070 */
[----:B------:R-:W-:Y:S01]  /*0130*/  SHF.R.U32.HI R7, RZ, 0x4, R5 ;  /* 0x00000004ff077819 */ /* 0x000fe20000011605 */
[----:B---3--:R-:W-:-:S04]  /*0140*/  ULEA UR4, UR6, UR4, 0x18 ;  /* 0x0000000406047291 */ /* 0x008fc8000f8ec03f */
[----:B--2---:R-:W-:Y:S01]  /*0150*/  IMAD R0, R0, UR9, R7 ;  /* 0x0000000900007c24 */ /* 0x004fe2000f8e0207 */
[----:B------:R-:W-:-:S04]  /*0160*/  UMOV UR6, UR7 ;  /* 0x0000000700067c82 */ /* 0x000fc80008000000 */
[C---:B------:R-:W-:Y:S02]  /*0170*/  ISETP.LT.U32.AND P0, PT, R0.reuse, UR10, PT ;  /* 0x0000000a00007c0c */ /* 0x040fe4000bf01070 */
[----:B------:R-:W-:Y:S02]  /*0180*/  SHF.R.S32.HI R2, RZ, 0x1f, R0 ;  /* 0x0000001fff027819 */ /* 0x000fe40000011400 */
[----:B------:R-:W-:Y:S02]  /*0190*/  IADD3 R73, R0, 0x10, RZ ;  /* 0x0000001000497810 */ /* 0x000fe40007ffe0ff */
[----:B------:R-:W-:Y:S02]  /*01a0*/  ISETP.LT.AND.EX P0, PT, R2, UR11, !P4, P0 ;  /* 0x0000000b02007c0c */ /* 0x000fe4000e701300 */
[----:B------:R-:W-:Y:S02]  /*01b0*/  ISETP.LT.U32.AND P5, PT, R73, UR10, PT ;  /* 0x0000000a49007c0c */ /* 0x000fe4000bfa1070 */
[----:B------:R-:W-:-:S02]  /*01c0*/  SHF.R.S32.HI R13, RZ, 0x1f, R73 ;  /* 0x0000001fff0d7819 */ /* 0x000fc40000011449 */
[----:B------:R-:W-:Y:S02]  /*01d0*/  IADD3 R72, R0, 0x20, RZ ;  /* 0x0000002000487810 */ /* 0x000fe40007ffe0ff */
[----:B------:R-:W-:Y:S02]  /*01e0*/  ISETP.LT.AND.EX P6, PT, R13, UR11, !P4, P5 ;  /* 0x0000000b0d007c0c */ /* 0x000fe4000e7c1350 */
        /* <DEDUP_REMOVED lines=29> */
[----:B------:R-:W-:Y:S02]  /*03c0*/  IADD3 R67, R0, 0x70, RZ ;  /* 0x0000007000437810 */ /* 0x000fe40007ffe0ff */
[----:B------:R-:W-:Y:S02]  /*03d0*/  @P2 LOP3.LUT R3, R3, 0x8, RZ, 0xfc, !PT ;  /* 0x0000000803032812 */ /* 0x000fe400078efcff */
[----:B------:R-:W-:Y:S02]  /*03e0*/  SHF.R.S32.HI R6, RZ, 0x1f, R67 ;  /* 0x0000001fff067819 */ /* 0x000fe40000011443 */
[----:B------:R-:W-:Y:S02]  /*03f0*/  LOP3.LUT R3, R3, 0xfffffffb, RZ, 0xc0, !PT ;  /* 0xfffffffb03037812 */ /* 0x000fe400078ec0ff */
[----:B------:R-:W-:-:S02]  /*0400*/  ISETP.LT.U32.AND P0, PT, R67, UR10, PT ;  /* 0x0000000a43007c0c */ /* 0x000fc4000bf01070 */
[----:B------:R-:W-:Y:S02]  /*0410*/  IADD3 R66, R0, 0x80, RZ ;  /* 0x0000008000427810 */ /* 0x000fe40007ffe0ff */
[----:B------:R-:W-:Y:S02]  /*0420*/  @P1 LOP3.LUT R3, R3, 0x4, RZ, 0xfc, !PT ;  /* 0x0000000403031812 */ /* 0x000fe400078efcff */
[----:B------:R-:W-:Y:S02]  /*0430*/  ISETP.LT.AND.EX P1, PT, R6, UR11, !P4, P0 ;  /* 0x0000000b06007c0c */ /* 0x000fe4000e721300 */
[----:B------:R-:W-:Y:S02]  /*0440*/  SHF.R.S32.HI R5, RZ, 0x1f, R66 ;  /* 0x0000001fff057819 */ /* 0x000fe40000011442 */
[----:B------:R-:W-:Y:S02]  /*0450*/  ISETP.LT.U32.AND P0, PT, R66, UR10, PT ;  /* 0x0000000a42007c0c */ /* 0x000fe4000bf01070 */
[----:B------:R-:W-:-:S02]  /*0460*/  IADD3 R64, R0, 0xa0, RZ ;  /* 0x000000a000407810 */ /* 0x000fc40007ffe0ff */
[----:B------:R-:W-:Y:S02]  /*0470*/  ISETP.LT.AND.EX P0, PT, R5, UR11, !P4, P0 ;  /* 0x0000000b05007c0c */ /* 0x000fe4000e701300 */
[----:B------:R-:W-:Y:S02]  /*0480*/  SHF.R.S32.HI R2, RZ, 0x1f, R64 ;  /* 0x0000001fff027819 */ /* 0x000fe40000011440 */
[----:B------:R-:W-:Y:S02]  /*0490*/  ISETP.LT.U32.AND P2, PT, R64, UR10, PT ;  /* 0x0000000a40007c0c */ /* 0x000fe4000bf41070 */
[----:B------:R-:W-:Y:S02]  /*04a0*/  SHF.R.S32.HI R5, RZ, 0x1f, R74 ;  /* 0x0000001fff057819 */ /* 0x000fe4000001144a */
[----:B------:R-:W-:Y:S02]  /*04b0*/  LOP3.LUT R3, R3, 0xfffffffd, RZ, 0xc0, !PT ;  /* 0xfffffffd03037812 */ /* 0x000fe400078ec0ff */
[----:B------:R-:W-:-:S02]  /*04c0*/  IADD3 R65, R0, 0x90, RZ ;  /* 0x0000009000417810 */ /* 0x000fc40007ffe0ff */
[C---:B------:R-:W-:Y:S02]  /*04d0*/  IADD3 R63, R0.reuse, 0xb0, RZ ;  /* 0x000000b0003f7810 */ /* 0x040fe40007ffe0ff */
[----:B------:R-:W-:Y:S02]  /*04e0*/  IADD3 R62, R0, 0xc0, RZ ;  /* 0x000000c0003e7810 */ /* 0x000fe40007ffe0ff */
[----:B------:R-:W-:Y:S01]  /*04f0*/  ISETP.LT.AND.EX P2, PT, R2, UR11, !P4, P2 ;  /* 0x0000000b02007c0c */ /* 0x000fe2000e741320 */
[----:B------:R-:W-:Y:S01]  /*0500*/  IMAD R2, R7, -0x18, R74 ;  /* 0xffffffe807027824 */ /* 0x000fe200078e024a */
[----:B------:R-:W-:Y:S02]  /*0510*/  LEA.HI R5, R5, R74, RZ, 0x5 ;  /* 0x0000004a05057211 */ /* 0x000fe400078f28ff */
[----:B------:R-:W-:Y:S02]  /*0520*/  @P1 LOP3.LUT R3, R3, 0x2, RZ, 0xfc, !PT ;  /* 0x0000000203031812 */ /* 0x000fe400078efcff */
[----:B------:R-:W-:-:S02]  /*0530*/  SHF.R.S32.HI R4, RZ, 0x1f, R65 ;  /* 0x0000001fff047819 */ /* 0x000fc40000011441 */
[----:B------:R-:W-:Y:S02]  /*0540*/  SHF.R.S32.HI R77, RZ, 0x1f, R63 ;  /* 0x0000001fff4d7819 */ /* 0x000fe4000001143f */
[----:B------:R-:W-:Y:S02]  /*0550*/  ISETP.LT.U32.AND P1, PT, R65, UR10, PT ;  /* 0x0000000a41007c0c */ /* 0x000fe4000bf21070 */
[----:B------:R-:W-:Y:S02]  /*0560*/  ISETP.LT.U32.AND P3, PT, R63, UR10, PT ;  /* 0x0000000a3f007c0c */ /* 0x000fe4000bf61070 */
[----:B------:R-:W-:Y:S02]  /*0570*/  SHF.R.S32.HI R76, RZ, 0x1f, R62 ;  /* 0x0000001fff4c7819 */ /* 0x000fe4000001143e */
[----:B------:R-:W-:Y:S02]  /*0580*/  ISETP.LT.U32.AND P5, PT, R62, UR10, PT ;  /* 0x0000000a3e007c0c */ /* 0x000fe4000bfa1070 */
[----:B------:R-:W-:-:S02]  /*0590*/  SHF.R.S32.HI R5, RZ, 0x5, R5 ;  /* 0x00000005ff057819 */ /* 0x000fc40000011405 */
[----:B------:R-:W-:Y:S02]  /*05a0*/  SHF.L.U32 R2, R2, 0x1, RZ ;  /* 0x0000000102027819 */ /* 0x000fe400000006ff */
[C---:B------:R-:W-:Y:S02]  /*05b0*/  IADD3 R56, R0.reuse, 0xd0, RZ ;  /* 0x000000d000387810 */ /* 0x040fe40007ffe0ff */
[C---:B------:R-:W-:Y:S02]  /*05c0*/  IADD3 R55, R0.reuse, 0xe0, RZ ;  /* 0x000000e000377810 */ /* 0x040fe40007ffe0ff */
[----:B------:R-:W-:Y:S02]  /*05d0*/  IADD3 R57, R0, 0xf0, RZ ;  /* 0x000000f000397810 */ /* 0x000fe40007ffe0ff */
[----:B------:R-:W-:Y:S02]  /*05e0*/  ISETP.LT.AND.EX P1, PT, R4, UR11, !P4, P1 ;  /* 0x0000000b04007c0c */ /* 0x000fe4000e721310 */
[----:B------:R-:W-:-:S02]  /*05f0*/  ISETP.LT.AND.EX P3, PT, R77, UR11, !P4, P3 ;  /* 0x0000000b4d007c0c */ /* 0x000fc4000e761330 */
[----:B------:R-:W-:Y:S01]  /*0600*/  ISETP.LT.AND.EX P4, PT, R76, UR11, !P4, P5 ;  /* 0x0000000b4c007c0c */ /* 0x000fe2000e781350 */
[----:B------:R-:W-:Y:S01]  /*0610*/  ULDC.64 UR10, c[0x0][0x208] ;  /* 0x00008200000a7ab9 */ /* 0x000fe20000000a00 */
[----:B------:R-:W-:Y:S01]  /*0620*/  LEA R61, R5, UR4, 0x3 ;  /* 0x00000004053d7c11 */ /* 0x000fe2000f8e18ff */
[----:B-1----:R-:W-:-:S10]  /*0630*/  UMOV UR4, URZ ;  /* 0x0000003f00047c82 */ /* 0x002fd40008000000 */
.L_x_3215:
[----:B0-----:R-:W0:Y:S01]  /*0640*/  LDC R13, c[0x0][0x288] ;  /* 0x0000a200ff0d7b82 */ /* 0x001e220000000800 */
[----:B-1----:R-:W-:Y:S01]  /*0650*/  P2R R5, PR, RZ, 0x10 ;  /* 0x00000010ff057803 */ /* 0x002fe20000000000 */
[----:B------:R-:W-:Y:S01]  /*0660*/  ULDC.64 UR14, c[0x0][0x280] ;  /* 0x0000a000000e7ab9 */ /* 0x000fe20000000a00 */
[C---:B------:R-:W-:Y:S02]  /*0670*/  LOP3.LUT P4, RZ, R3.reuse, 0x100, RZ, 0xc0, !PT ;  /* 0x0000010003ff7812 */ /* 0x040fe4000788c0ff */
[----:B------:R-:W-:Y:S02]  /*0680*/  SHF.R.S32.HI R10, RZ, 0x1f, R0 ;  /* 0x0000001fff0a7819 */ /* 0x000fe40000011400 */
[----:B------:R-:W-:Y:S01]  /*0690*/  LOP3.LUT P6, RZ, R3, 0x80, RZ, 0xc0, !PT ;  /* 0x0000008003ff7812 */ /* 0x000fe200078cc0ff */
[----:B------:R-:W1:Y:S01]  /*06a0*/  @P0 LDC.64 R24, c[0x0][0x220] ;  /* 0x00008800ff180b82 */ /* 0x000e620000000a00 */
[----:B------:R-:W-:Y:S02]  /*06b0*/  SHF.R.S32.HI R12, RZ, 0x1f, R73 ;  /* 0x0000001fff0c7819 */ /* 0x000fe40000011449 */
[----:B------:R-:W-:-:S02]  /*06c0*/  P2R R14, PR, RZ, 0x8 ;  /* 0x00000008ff0e7803 */ /* 0x000fc40000000000 */
[----:B------:R-:W-:Y:S02]  /*06d0*/  LOP3.LUT P3, RZ, R3, 0x40, RZ, 0xc0, !PT ;  /* 0x0000004003ff7812 */ /* 0x000fe4000786c0ff */
[----:B------:R-:W-:Y:S01]  /*06e0*/  SHF.R.S32.HI R15, RZ, 0x1f, R70 ;  /* 0x0000001fff0f7819 */ /* 0x000fe20000011446 */
[----:B------:R-:W2:Y:S01]  /*06f0*/  @P4 LDC.64 R28, c[0x0][0x220] ;  /* 0x00008800ff1c4b82 */ /* 0x000ea20000000a00 */
[----:B------:R-:W-:Y:S02]  /*0700*/  SHF.R.S32.HI R16, RZ, 0x1f, R65 ;  /* 0x0000001fff107819 */ /* 0x000fe40000011441 */
[----:B------:R-:W-:Y:S02]  /*0710*/  SHF.R.S32.HI R60, RZ, 0x1f, R56 ;  /* 0x0000001fff3c7819 */ /* 0x000fe40000011438 */
[----:B0-----:R-:W-:-:S03]  /*0720*/  IABS R9, R13 ;  /* 0x0000000d00097213 */ /* 0x001fc60000000000 */
[----:B------:R-:W0:Y:S01]  /*0730*/  @P1 LDC.64 R22, c[0x0][0x220] ;  /* 0x00008800ff161b82 */ /* 0x000e220000000a00 */
[----:B------:R-:W3:Y:S07]  /*0740*/  I2F.RP R4, R9 ;  /* 0x0000000900047306 */ /* 0x000eee0000209400 */
[----:B------:R-:W4:Y:S08]  /*0750*/  @P3 LDC.64 R34, c[0x0][0x220] ;  /* 0x00008800ff223b82 */ /* 0x000f300000000a00 */
[----:B------:R-:W5:Y:S01]  /*0760*/  @P2 LDC.64 R20, c[0x0][0x220] ;  /* 0x00008800ff142b82 */ /* 0x000f620000000a00 */
[----:B---3--:R-:W3:Y:S02]  /*0770*/  MUFU.RCP R4, R4 ;  /* 0x0000000400047308 */ /* 0x008ee40000001000 */
[----:B---3--:R-:W-:-:S06]  /*0780*/  IADD3 R6, R4, 0xffffffe, RZ ;  /* 0x0ffffffe04067810 */ /* 0x008fcc0007ffe0ff */
[----:B------:R3:W1:Y:S02]  /*0790*/  F2I.FTZ.U32.TRUNC.NTZ R7, R6 ;  /* 0x0000000600077305 */ /* 0x000664000021f000 */
[----:B---3--:R-:W-:Y:S01]  /*07a0*/  HFMA2.MMA R6, -RZ, RZ, 0, 0 ;  /* 0x00000000ff067435 */ /* 0x008fe200000001ff */
[----:B-1----:R-:W-:-:S04]  /*07b0*/  IMAD.MOV R8, RZ, RZ, -R7 ;  /* 0x000000ffff087224 */ /* 0x002fc800078e0a07 */
[----:B------:R-:W-:Y:S01]  /*07c0*/  IMAD R11, R8, R9, RZ ;  /* 0x00000009080b7224 */ /* 0x000fe200078e02ff */
[----:B------:R-:W-:-:S04]  /*07d0*/  IABS R8, UR6 ;  /* 0x0000000600087c13 */ /* 0x000fc80008000000 */
[----:B------:R-:W-:-:S06]  /*07e0*/  IMAD.HI.U32 R7, R7, R11, R6 ;  /* 0x0000000b07077227 */ /* 0x000fcc00078e0006 */
[----:B------:R-:W-:-:S05]  /*07f0*/  IMAD.HI.U32 R7, R7, R8, RZ ;  /* 0x0000000807077227 */ /* 0x000fca00078e00ff */
[----:B------:R-:W-:-:S05]  /*0800*/  IADD3 R4, -R7, RZ, RZ ;  /* 0x000000ff07047210 */ /* 0x000fca0007ffe1ff */
[----:B------:R-:W-:-:S05]  /*0810*/  IMAD R4, R9, R4, R8 ;  /* 0x0000000409047224 */ /* 0x000fca00078e0208 */
[----:B------:R-:W-:-:S13]  /*0820*/  ISETP.GT.U32.AND P5, PT, R9, R4, PT ;  /* 0x000000040900720c */ /* 0x000fda0003fa4070 */
[-C--:B------:R-:W-:Y:S02]  /*0830*/  @!P5 IADD3 R4, R4, -R9.reuse, RZ ;  /* 0x800000090404d210 */ /* 0x080fe40007ffe0ff */
[----:B------:R-:W-:Y:S02]  /*0840*/  @!P5 IADD3 R7, R7, 0x1, RZ ;  /* 0x000000010707d810 */ /* 0x000fe40007ffe0ff */
[----:B------:R-:W-:Y:S02]  /*0850*/  ISETP.GE.U32.AND P5, PT, R4, R9, PT ;  /* 0x000000090400720c */ /* 0x000fe40003fa6070 */
[----:B------:R-:W-:-:S11]  /*0860*/  LOP3.LUT R4, R13, UR6, RZ, 0x3c, !PT ;  /* 0x000000060d047c12 */ /* 0x000fd6000f8e3cff */
[----:B------:R-:W-:Y:S02]  /*0870*/  @P5 IADD3 R7, R7, 0x1, RZ ;  /* 0x0000000107075810 */ /* 0x000fe40007ffe0ff */
[----:B------:R-:W-:Y:S02]  /*0880*/  ISETP.GE.AND P5, PT, R4, RZ, PT ;  /* 0x000000ff0400720c */ /* 0x000fe40003fa6270 */
[----:B------:R-:W-:Y:S02]  /*0890*/  MOV R9, R7 ;  /* 0x0000000700097202 */ /* 0x000fe40000000f00 */
[----:B------:R-:W-:-:S09]  /*08a0*/  SHF.R.S32.HI R7, RZ, 0x1f, R2 ;  /* 0x0000001fff077819 */ /* 0x000fd20000011402 */
[----:B------:R-:W-:Y:S02]  /*08b0*/  @!P5 IADD3 R9, -R9, RZ, RZ ;  /* 0x000000ff0909d210 */ /* 0x000fe40007ffe1ff */
[----:B------:R-:W-:-:S13]  /*08c0*/  ISETP.NE.AND P5, PT, R13, RZ, PT ;  /* 0x000000ff0d00720c */ /* 0x000fda0003fa5270 */
[----:B------:R-:W-:-:S04]  /*08d0*/  @!P5 LOP3.LUT R9, RZ, R13, RZ, 0x33, !PT ;  /* 0x0000000dff09d212 */ /* 0x000fc800078e33ff */
[----:B------:R-:W-:Y:S02]  /*08e0*/  IADD3 R4, -R9, RZ, RZ ;  /* 0x000000ff09047210 */ /* 0x000fe40007ffe1ff */
[----:B------:R-:W-:-:S03]  /*08f0*/  SHF.R.S32.HI R8, RZ, 0x1f, R9 ;  /* 0x0000001fff087819 */ /* 0x000fc60000011409 */
[----:B------:R-:W-:Y:S02]  /*0900*/  IMAD R4, R13, R4, UR6 ;  /* 0x000000060d047e24 */ /* 0x000fe4000f8e0204 */
[----:B------:R-:W-:Y:S02]  /*0910*/  IMAD R8, R8, UR14, RZ ;  /* 0x0000000e08087c24 */ /* 0x000fe4000f8e02ff */
[----:B------:R-:W-:Y:S02]  /*0920*/  IMAD R4, R4, 0x30, RZ ;  /* 0x0000003004047824 */ /* 0x000fe400078e02ff */
[----:B------:R-:W-:-:S03]  /*0930*/  IMAD R45, R9, UR15, R8 ;  /* 0x0000000f092d7c24 */ /* 0x000fc6000f8e0208 */
[----:B------:R-:W-:-:S04]  /*0940*/  IADD3 R46, P5, R2, R4, RZ ;  /* 0x00000004022e7210 */ /* 0x000fc80007fbe0ff */
[----:B------:R-:W-:Y:S02]  /*0950*/  LEA.HI.X.SX32 R47, R4, R7, 0x1, P5 ;  /* 0x00000007042f7211 */ /* 0x000fe400028f0eff */
[----:B------:R-:W1:Y:S01]  /*0960*/  @P4 LDC.64 R6, c[0x0][0x270] ;  /* 0x00009c00ff064b82 */ /* 0x000e620000000a00 */
[----:B------:R-:W-:Y:S01]  /*0970*/  IMAD.WIDE.U32 R46, R9, UR14, R46 ;  /* 0x0000000e092e7c25 */ /* 0x000fe2000f8e002e */
[----:B------:R-:W-:-:S04]  /*0980*/  ULDC.64 UR14, c[0x0][0x278] ;  /* 0x00009e00000e7ab9 */ /* 0x000fc80000000a00 */
[----:B------:R-:W-:Y:S02]  /*0990*/  IADD3 R45, R47, R45, RZ ;  /* 0x0000002d2f2d7210 */ /* 0x000fe40007ffe0ff */
[----:B------:R-:W-:Y:S01]  /*09a0*/  @P4 MOV R44, R46 ;  /* 0x0000002e002c4202 */ /* 0x000fe20000000f00 */
[-C--:B-1----:R-:W-:Y:S02]  /*09b0*/  @P4 IMAD R8, R10, R6.reuse, RZ ;  /* 0x000000060a084224 */ /* 0x082fe400078e02ff */
[----:B------:R-:W1:Y:S02]  /*09c0*/  @P6 LDC.64 R10, c[0x0][0x220] ;  /* 0x00008800ff0a6b82 */ /* 0x000e640000000a00 */
[C---:B------:R-:W-:Y:S02]  /*09d0*/  @P4 IMAD R9, R0.reuse, R7, R8 ;  /* 0x0000000700094224 */ /* 0x040fe400078e0208 */
[----:B------:R-:W-:-:S05]  /*09e0*/  @P4 IMAD.WIDE.U32 R6, R0, R6, R44 ;  /* 0x0000000600064225 */ /* 0x000fca00078e002c */
[----:B------:R-:W-:Y:S02]  /*09f0*/  @P4 IADD3 R7, R7, R9, RZ ;  /* 0x0000000907074210 */ /* 0x000fe40007ffe0ff */
[C---:B--2---:R-:W-:Y:S02]  /*0a00*/  @P4 LEA R28, P5, R6.reuse, R28, 0x1 ;  /* 0x0000001c061c4211 */ /* 0x044fe400078a08ff */
[----:B------:R-:W-:Y:S02]  /*0a10*/  @P6 MOV R9, R45 ;  /* 0x0000002d00096202 */ /* 0x000fe40000000f00 */
[----:B------:R-:W-:Y:S02]  /*0a20*/  @P4 LEA.HI.X R29, R6, R29, R7, 0x1, P5 ;  /* 0x0000001d061d4211 */ /* 0x000fe400028f0c07 */
[----:B------:R-:W2:Y:S01]  /*0a30*/  @P6 LDC.64 R6, c[0x0][0x270] ;  /* 0x00009c00ff066b82 */ /* 0x000ea20000000a00 */
[----:B------:R-:W-:-:S13]  /*0a40*/  LOP3.LUT P4, RZ, R3, 0x20, RZ, 0xc0, !PT ;  /* 0x0000002003ff7812 */ /* 0x000fda000788c0ff */
[----:B------:R-:W3:Y:S01]  /*0a50*/  @P4 LDC.64 R36, c[0x0][0x220] ;  /* 0x00008800ff244b82 */ /* 0x000ee20000000a00 */
[----:B--2---:R-:W-:Y:S01]  /*0a60*/  @P6 IMAD R8, R12, R6, RZ ;  /* 0x000000060c086224 */ /* 0x004fe200078e02ff */
[----:B------:R-:W-:-:S03]  /*0a70*/  SHF.R.S32.HI R12, RZ, 0x1f, R72 ;  /* 0x0000001fff0c7819 */ /* 0x000fc60000011448 */
[----:B------:R-:W-:Y:S01]  /*0a80*/  @P6 IMAD R7, R73, R7, R8 ;  /* 0x0000000749076224 */ /* 0x000fe200078e0208 */
[----:B------:R-:W-:-:S05]  /*0a90*/  @P6 MOV R8, R46 ;  /* 0x0000002e00086202 */ /* 0x000fca0000000f00 */
[----:B------:R-:W-:-:S05]  /*0aa0*/  @P6 IMAD.WIDE.U32 R8, R73, R6, R8 ;  /* 0x0000000649086225 */ /* 0x000fca00078e0008 */
[----:B------:R-:W-:Y:S01]  /*0ab0*/  @P6 IADD3 R6, R9, R7, RZ ;  /* 0x0000000709066210 */ /* 0x000fe20007ffe0ff */
[----:B------:R-:W-:Y:S01]  /*0ac0*/  @P3 IMAD.MOV.U32 R9, RZ, RZ, R45 ;  /* 0x000000ffff093224 */ /* 0x000fe200078e002d */
[----:B-1----:R-:W-:-:S04]  /*0ad0*/  @P6 LEA R10, P5, R8, R10, 0x1 ;  /* 0x0000000a080a6211 */ /* 0x002fc800078a08ff */
[----:B------:R-:W-:Y:S02]  /*0ae0*/  @P6 LEA.HI.X R11, R8, R11, R6, 0x1, P5 ;  /* 0x0000000b080b6211 */ /* 0x000fe400028f0c06 */
[----:B------:R-:W1:Y:S01]  /*0af0*/  @P3 LDC.64 R6, c[0x0][0x270] ;  /* 0x00009c00ff063b82 */ /* 0x000e620000000a00 */
[----:B------:R-:W-:Y:S01]  /*0b00*/  LOP3.LUT P6, RZ, R3, 0x10, RZ, 0xc0, !PT ;  /* 0x0000001003ff7812 */ /* 0x000fe200078cc0ff */
[----:B-1----:R-:W-:Y:S01]  /*0b10*/  @P3 IMAD R8, R12, R6, RZ ;  /* 0x000000060c083224 */ /* 0x002fe200078e02ff */
[----:B------:R-:W-:-:S03]  /*0b20*/  SHF.R.S32.HI R12, RZ, 0x1f, R71 ;  /* 0x0000001fff0c7819 */ /* 0x000fc60000011447 */
[----:B------:R-:W-:Y:S01]  /*0b30*/  @P3 IMAD R7, R72, R7, R8 ;  /* 0x0000000748073224 */ /* 0x000fe200078e0208 */
[----:B------:R-:W-:-:S05]  /*0b40*/  @P3 MOV R8, R46 ;  /* 0x0000002e00083202 */ /* 0x000fca0000000f00 */
[----:B------:R-:W-:-:S05]  /*0b50*/  @P3 IMAD.WIDE.U32 R8, R72, R6, R8 ;  /* 0x0000000648083225 */ /* 0x000fca00078e0008 */
[----:B------:R-:W-:Y:S02]  /*0b60*/  @P3 IADD3 R6, R9, R7, RZ ;  /* 0x0000000709063210 */ /* 0x000fe40007ffe0ff */
[C---:B----4-:R-:W-:Y:S02]  /*0b70*/  @P3 LEA R34, P5, R8.reuse, R34, 0x1 ;  /* 0x0000002208223211 */ /* 0x050fe400078a08ff */
[----:B------:R-:W-:Y:S02]  /*0b80*/  @P4 MOV R9, R45 ;  /* 0x0000002d00094202 */ /* 0x000fe40000000f00 */
[----:B------:R-:W-:Y:S02]  /*0b90*/  @P3 LEA.HI.X R35, R8, R35, R6, 0x1, P5 ;  /* 0x0000002308233211 */ /* 0x000fe400028f0c06 */
[----:B------:R-:W1:Y:S01]  /*0ba0*/  @P4 LDC.64 R6, c[0x0][0x270] ;  /* 0x00009c00ff064b82 */ /* 0x000e620000000a00 */
[----:B------:R-:W-:-:S13]  /*0bb0*/  LOP3.LUT P3, RZ, R3, 0x8, RZ, 0xc0, !PT ;  /* 0x0000000803ff7812 */ /* 0x000fda000786c0ff */
[----:B------:R-:W2:Y:S01]  /*0bc0*/  @P3 LDC.64 R32, c[0x0][0x220] ;  /* 0x00008800ff203b82 */ /* 0x000ea20000000a00 */
[----:B-1----:R-:W-:-:S07]  /*0bd0*/  @P4 IMAD R8, R12, R6, RZ ;  /* 0x000000060c084224 */ /* 0x002fce00078e02ff */
[----:B------:R-:W1:Y:S01]  /*0be0*/  @P6 LDC.64 R12, c[0x0][0x220] ;  /* 0x00008800ff0c6b82 */ /* 0x000e620000000a00 */
[----:B------:R-:W-:Y:S01]  /*0bf0*/  @P4 IMAD R7, R71, R7, R8 ;  /* 0x0000000747074224 */ /* 0x000fe200078e0208 */
[----:B------:R-:W-:-:S05]  /*0c00*/  @P4 MOV R8, R46 ;  /* 0x0000002e00084202 */ /* 0x000fca0000000f00 */
[----:B------:R-:W-:-:S05]  /*0c10*/  @P4 IMAD.WIDE.U32 R8, R71, R6, R8 ;  /* 0x0000000647084225 */ /* 0x000fca00078e0008 */
[----:B------:R-:W-:Y:S02]  /*0c20*/  @P4 IADD3 R6, R9, R7, RZ ;  /* 0x0000000709064210 */ /* 0x000fe40007ffe0ff */
[C---:B---3--:R-:W-:Y:S02]  /*0c30*/  @P4 LEA R36, P5, R8.reuse, R36, 0x1 ;  /* 0x0000002408244211 */ /* 0x048fe400078a08ff */
[----:B------:R-:W-:Y:S02]  /*0c40*/  @P6 MOV R9, R45 ;  /* 0x0000002d00096202 */ /* 0x000fe40000000f00 */
[----:B------:R-:W-:Y:S02]  /*0c50*/  @P4 LEA.HI.X R37, R8, R37, R6, 0x1, P5 ;  /* 0x0000002508254211 */ /* 0x000fe400028f0c06 */
[----:B------:R-:W3:Y:S01]  /*0c60*/  @P6 LDC.64 R6, c[0x0][0x270] ;  /* 0x00009c00ff066b82 */ /* 0x000ee20000000a00 */
[----:B------:R-:W-:-:S13]  /*0c70*/  LOP3.LUT P4, RZ, R3, 0x4, RZ, 0xc0, !PT ;  /* 0x0000000403ff7812 */ /* 0x000fda000788c0ff */
[----:B------:R-:W4:Y:S01]  /*0c80*/  @P4 LDC.64 R30, c[0x0][0x220] ;  /* 0x00008800ff1e4b82 */ /* 0x000f220000000a00 */
[----:B---3--:R-:W-:Y:S01]  /*0c90*/  @P6 IMAD R8, R15, R6, RZ ;  /* 0x000000060f086224 */ /* 0x008fe200078e02ff */
[----:B------:R-:W-:-:S03]  /*0ca0*/  SHF.R.S32.HI R15, RZ, 0x1f, R69 ;  /* 0x0000001fff0f7819 */ /* 0x000fc60000011445 */
[----:B------:R-:W-:Y:S01]  /*0cb0*/  @P6 IMAD R7, R70, R7, R8 ;  /* 0x0000000746076224 */ /* 0x000fe200078e0208 */
[----:B------:R-:W-:-:S05]  /*0cc0*/  @P6 MOV R8, R46 ;  /* 0x0000002e00086202 */ /* 0x000fca0000000f00 */
[----:B------:R-:W-:-:S05]  /*0cd0*/  @P6 IMAD.WIDE.U32 R8, R70, R6, R8 ;  /* 0x0000000646086225 */ /* 0x000fca00078e0008 */
[----:B------:R-:W-:Y:S02]  /*0ce0*/  @P6 IADD3 R6, R9, R7, RZ ;  /* 0x0000000709066210 */ /* 0x000fe40007ffe0ff */
[C---:B-1----:R-:W-:Y:S02]  /*0cf0*/  @P6 LEA R12, P5, R8.reuse, R12, 0x1 ;  /* 0x0000000c080c6211 */ /* 0x042fe400078a08ff */
[----:B------:R-:W-:Y:S02]  /*0d00*/  @P3 MOV R9, R45 ;  /* 0x0000002d00093202 */ /* 0x000fe40000000f00 */
[----:B------:R-:W-:Y:S02]  /*0d10*/  @P6 LEA.HI.X R13, R8, R13, R6, 0x1, P5 ;  /* 0x0000000d080d6211 */ /* 0x000fe400028f0c06 */
[----:B------:R-:W1:Y:S01]  /*0d20*/  @P3 LDC.64 R6, c[0x0][0x270] ;  /* 0x00009c00ff063b82 */ /* 0x000e620000000a00 */
[----:B------:R-:W-:-:S13]  /*0d30*/  LOP3.LUT P6, RZ, R3, 0x2, RZ, 0xc0, !PT ;  /* 0x0000000203ff7812 */ /* 0x000fda00078cc0ff */
[----:B------:R-:W3:Y:S01]  /*0d40*/  @P6 LDC.64 R26, c[0x0][0x220] ;  /* 0x00008800ff1a6b82 */ /* 0x000ee20000000a00 */
[----:B-1----:R-:W-:Y:S01]  /*0d50*/  @P3 IMAD R8, R15, R6, RZ ;  /* 0x000000060f083224 */ /* 0x002fe200078e02ff */
[----:B------:R-:W-:-:S03]  /*0d60*/  SHF.R.S32.HI R15, RZ, 0x1f, R68 ;  /* 0x0000001fff0f7819 */ /* 0x000fc60000011444 */
[----:B------:R-:W-:Y:S01]  /*0d70*/  @P3 IMAD R7, R69, R7, R8 ;  /* 0x0000000745073224 */ /* 0x000fe200078e0208 */
[----:B------:R-:W-:-:S05]  /*0d80*/  @P3 MOV R8, R46 ;  /* 0x0000002e00083202 */ /* 0x000fca0000000f00 */
[----:B------:R-:W-:-:S05]  /*0d90*/  @P3 IMAD.WIDE.U32 R8, R69, R6, R8 ;  /* 0x0000000645083225 */ /* 0x000fca00078e0008 */
[----:B------:R-:W-:Y:S02]  /*0da0*/  @P3 IADD3 R6, R9, R7, RZ ;  /* 0x0000000709063210 */ /* 0x000fe40007ffe0ff */
[C---:B--2---:R-:W-:Y:S02]  /*0db0*/  @P3 LEA R32, P5, R8.reuse, R32, 0x1 ;  /* 0x0000002008203211 */ /* 0x044fe400078a08ff */
[----:B------:R-:W-:Y:S02]  /*0dc0*/  @P4 MOV R9, R45 ;  /* 0x0000002d00094202 */ /* 0x000fe40000000f00 */
[----:B------:R-:W-:Y:S02]  /*0dd0*/  @P3 LEA.HI.X R33, R8, R33, R6, 0x1, P5 ;  /* 0x0000002108213211 */ /* 0x000fe400028f0c06 */
[----:B------:R-:W1:Y:S01]  /*0de0*/  @P4 LDC.64 R6, c[0x0][0x270] ;  /* 0x00009c00ff064b82 */ /* 0x000e620000000a00 */
[----:B------:R-:W-:-:S13]  /*0df0*/  ISETP.NE.AND P3, PT, R14, RZ, PT ;  /* 0x000000ff0e00720c */ /* 0x000fda0003f65270 */
[----:B------:R-:W2:Y:S01]  /*0e00*/  @P3 LDC.64 R18, c[0x0][0x220] ;  /* 0x00008800ff123b82 */ /* 0x000ea20000000a00 */
        /* <DEDUP_REMOVED lines=10> */
[----:B------:R-:W-:Y:S01]  /*0eb0*/  ISETP.NE.AND P4, PT, R5, RZ, PT ;  /* 0x000000ff0500720c */ /* 0x000fe20003f85270 */
[----:B-1----:R-:W-:Y:S01]  /*0ec0*/  @P6 IMAD R8, R15, R6, RZ ;  /* 0x000000060f086224 */ /* 0x002fe200078e02ff */
[----:B------:R-:W-:-:S03]  /*0ed0*/  SHF.R.S32.HI R15, RZ, 0x1f, R66 ;  /* 0x0000001fff0f7819 */ /* 0x000fc60000011442 */
[----:B------:R-:W-:Y:S01]  /*0ee0*/  @P6 IMAD R5, R67, R7, R8 ;  /* 0x0000000743056224 */ /* 0x000fe200078e0208 */
[----:B------:R-:W-:-:S05]  /*0ef0*/  @P6 MOV R8, R46 ;  /* 0x0000002e00086202 */ /* 0x000fca0000000f00 */
[----:B------:R-:W-:Y:S02]  /*0f00*/  @P6 IMAD.WIDE.U32 R8, R67, R6, R8 ;  /* 0x0000000643086225 */ /* 0x000fe400078e0008 */
[----:B------:R-:W1:Y:S02]  /*0f10*/  @P0 LDC.64 R6, c[0x0][0x270] ;  /* 0x00009c00ff060b82 */ /* 0x000e640000000a00 */
[----:B------:R-:W-:Y:S01]  /*0f20*/  @P6 IMAD.IADD R5, R9, 0x1, R5 ;  /* 0x0000000109056824 */ /* 0x000fe200078e0205 */
[C---:B---3--:R-:W-:Y:S02]  /*0f30*/  @P6 LEA R26, P5, R8.reuse, R26, 0x1 ;  /* 0x0000001a081a6211 */ /* 0x048fe400078a08ff */
[----:B------:R-:W-:Y:S02]  /*0f40*/  @P0 MOV R9, R45 ;  /* 0x0000002d00090202 */ /* 0x000fe40000000f00 */
[----:B------:R-:W-:Y:S02]  /*0f50*/  @P6 LEA.HI.X R27, R8, R27, R5, 0x1, P5 ;  /* 0x0000001b081b6211 */ /* 0x000fe400028f0c05 */
[----:B------:R-:W-:Y:S01]  /*0f60*/  @P0 MOV R8, R46 ;  /* 0x0000002e00080202 */ /* 0x000fe20000000f00 */
[----:B-1----:R-:W-:Y:S01]  /*0f70*/  @P0 IMAD R5, R15, R6, RZ ;  /* 0x000000060f050224 */ /* 0x002fe200078e02ff */
[----:B------:R-:W-:-:S03]  /*0f80*/  SHF.R.S32.HI R59, RZ, 0x1f, R55 ;  /* 0x0000001fff3b7819 */ /* 0x000fc60000011437 */
[C---:B------:R-:W-:Y:S01]  /*0f90*/  @P0 IMAD.WIDE.U32 R8, R66.reuse, R6, R8 ;  /* 0x0000000642080225 */ /* 0x040fe200078e0008 */
[----:B------:R-:W-:Y:S02]  /*0fa0*/  SHF.R.S32.HI R58, RZ, 0x1f, R57 ;  /* 0x0000001fff3a7819 */ /* 0x000fe40000011439 */
[----:B------:R-:W-:Y:S01]  /*0fb0*/  P2R R15, PR, RZ, 0x1 ;  /* 0x00000001ff0f7803 */ /* 0x000fe20000000000 */
[----:B------:R-:W-:Y:S01]  /*0fc0*/  @P0 IMAD R5, R66, R7, R5 ;  /* 0x0000000742050224 */ /* 0x000fe200078e0205 */
[----:B------:R-:W-:Y:S01]  /*0fd0*/  @P0 LEA R24, P5, R8, R24, 0x1 ;  /* 0x0000001808180211 */ /* 0x000fe200078a08ff */
[----:B------:R-:W1:Y:S03]  /*0fe0*/  @P1 LDC.64 R6, c[0x0][0x270] ;  /* 0x00009c00ff061b82 */ /* 0x000e660000000a00 */
[----:B------:R-:W-:Y:S02]  /*0ff0*/  @P0 IADD3 R5, R9, R5, RZ ;  /* 0x0000000509050210 */ /* 0x000fe40007ffe0ff */
[----:B------:R-:W-:-:S02]  /*1000*/  @P1 MOV R9, R45 ;  /* 0x0000002d00091202 */ /* 0x000fc40000000f00 */
[----:B------:R-:W-:Y:S02]  /*1010*/  @P0 LEA.HI.X R25, R8, R25, R5, 0x1, P5 ;  /* 0x0000001908190211 */ /* 0x000fe400028f0c05 */
[----:B------:R-:W-:-:S04]  /*1020*/  LOP3.LUT P0, RZ, R3, 0x100, RZ, 0xc0, !PT ;  /* 0x0000010003ff7812 */ /* 0x000fc8000780c0ff */
[----:B------:R-:W-:Y:S02]  /*1030*/  P2R R14, PR, RZ, 0x1 ;  /* 0x00000001ff0e7803 */ /* 0x000fe40000000000 */
[----:B------:R-:W-:-:S04]  /*1040*/  LOP3.LUT P0, RZ, R3, 0x8, RZ, 0xc0, !PT ;  /* 0x0000000803ff7812 */ /* 0x000fc8000780c0ff */
[----:B------:R-:W-:Y:S02]  /*1050*/  P2R R42, PR, RZ, 0x1 ;  /* 0x00000001ff2a7803 */ /* 0x000fe40000000000 */
[----:B------:R-:W-:Y:S01]  /*1060*/  LOP3.LUT P0, RZ, R3, 0x10, RZ, 0xc0, !PT ;  /* 0x0000001003ff7812 */ /* 0x000fe2000780c0ff */
[----:B-1----:R-:W-:Y:S01]  /*1070*/  @P1 IMAD R8, R16, R6, RZ ;  /* 0x0000000610081224 */ /* 0x002fe200078e02ff */
[----:B------:R-:W-:Y:S02]  /*1080*/  SHF.R.S32.HI R16, RZ, 0x1f, R64 ;  /* 0x0000001fff107819 */ /* 0x000fe40000011440 */
[----:B------:R-:W-:Y:S01]  /*1090*/  P2R R43, PR, RZ, 0x1 ;  /* 0x00000001ff2b7803 */ /* 0x000fe20000000000 */
[----:B------:R-:W-:Y:S01]  /*10a0*/  @P1 IMAD R5, R65, R7, R8 ;  /* 0x0000000741051224 */ /* 0x000fe200078e0208 */
[----:B------:R-:W-:Y:S02]  /*10b0*/  @P1 MOV R8, R46 ;  /* 0x0000002e00081202 */ /* 0x000fe40000000f00 */
[----:B------:R-:W-:-:S03]  /*10c0*/  LOP3.LUT P0, RZ, R3, 0x20, RZ, 0xc0, !PT ;  /* 0x0000002003ff7812 */ /* 0x000fc6000780c0ff */
[----:B------:R-:W-:Y:S01]  /*10d0*/  @P1 IMAD.WIDE.U32 R8, R65, R6, R8 ;  /* 0x0000000641081225 */ /* 0x000fe200078e0008 */
[----:B------:R-:W-:Y:S01]  /*10e0*/  P2R R48, PR, RZ, 0x1 ;  /* 0x00000001ff307803 */ /* 0x000fe20000000000 */
[----:B------:R-:W1:Y:S01]  /*10f0*/  @P2 LDC.64 R6, c[0x0][0x270] ;  /* 0x00009c00ff062b82 */ /* 0x000e620000000a00 */
[----:B------:R-:W-:Y:S02]  /*1100*/  LOP3.LUT P0, RZ, R3, 0x40, RZ, 0xc0, !PT ;  /* 0x0000004003ff7812 */ /* 0x000fe4000780c0ff */
[----:B------:R-:W-:Y:S02]  /*1110*/  @P1 IADD3 R5, R9, R5, RZ ;  /* 0x0000000509051210 */ /* 0x000fe40007ffe0ff */
[C---:B0-----:R-:W-:Y:S02]  /*1120*/  @P1 LEA R22, P5, R8.reuse, R22, 0x1 ;  /* 0x0000001608161211 */ /* 0x041fe400078a08ff */
[----:B------:R-:W-:Y:S02]  /*1130*/  @P2 MOV R9, R45 ;  /* 0x0000002d00092202 */ /* 0x000fe40000000f00 */
[----:B------:R-:W-:-:S02]  /*1140*/  @P1 LEA.HI.X R23, R8, R23, R5, 0x1, P5 ;  /* 0x0000001708171211 */ /* 0x000fc400028f0c05 */
[----:B------:R-:W-:Y:S02]  /*1150*/  @P2 MOV R8, R46 ;  /* 0x0000002e00082202 */ /* 0x000fe40000000f00 */
[----:B------:R-:W-:Y:S02]  /*1160*/  P2R R49, PR, RZ, 0x1 ;  /* 0x00000001ff317803 */ /* 0x000fe40000000000 */
[----:B------:R-:W-:Y:S01]  /*1170*/  LOP3.LUT P0, RZ, R3, 0x80, RZ, 0xc0, !PT ;  /* 0x0000008003ff7812 */ /* 0x000fe2000780c0ff */
[-C--:B-1----:R-:W-:Y:S02]  /*1180*/  @P2 IMAD R5, R16, R6.reuse, RZ ;  /* 0x0000000610052224 */ /* 0x082fe400078e02ff */
[C---:B------:R-:W-:Y:S01]  /*1190*/  @P2 IMAD.WIDE.U32 R8, R64.reuse, R6, R8 ;  /* 0x0000000640082225 */ /* 0x040fe200078e0008 */
[----:B------:R-:W0:Y:S03]  /*11a0*/  @P4 LDC.64 R16, c[0x0][0x220] ;  /* 0x00008800ff104b82 */ /* 0x000e260000000a00 */
[----:B------:R-:W-:Y:S01]  /*11b0*/  @P2 IMAD R5, R64, R7, R5 ;  /* 0x0000000740052224 */ /* 0x000fe200078e0205 */
[----:B-----5:R-:W-:-:S04]  /*11c0*/  @P2 LEA R20, P5, R8, R20, 0x1 ;  /* 0x0000001408142211 */ /* 0x020fc800078a08ff */
[----:B------:R-:W1:Y:S01]  /*11d0*/  @P3 LDC.64 R6, c[0x0][0x270] ;  /* 0x00009c00ff063b82 */ /* 0x000e620000000a00 */
[----:B------:R-:W-:Y:S02]  /*11e0*/  @P2 IADD3 R5, R9, R5, RZ ;  /* 0x0000000509052210 */ /* 0x000fe40007ffe0ff */
[----:B------:R-:W-:Y:S02]  /*11f0*/  @P3 MOV R9, R45 ;  /* 0x0000002d00093202 */ /* 0x000fe40000000f00 */
[----:B------:R-:W-:Y:S01]  /*1200*/  @P2 LEA.HI.X R21, R8, R21, R5, 0x1, P5 ;  /* 0x0000001508152211 */ /* 0x000fe200028f0c05 */
[----:B-1----:R-:W-:-:S04]  /*1210*/  @P3 IMAD R8, R77, R6, RZ ;  /* 0x000000064d083224 */ /* 0x002fc800078e02ff */
[----:B------:R-:W-:Y:S01]  /*1220*/  @P3 IMAD R5, R63, R7, R8 ;  /* 0x000000073f053224 */ /* 0x000fe200078e0208 */
[----:B------:R-:W-:-:S05]  /*1230*/  @P3 MOV R8, R46 ;  /* 0x0000002e00083202 */ /* 0x000fca0000000f00 */
[----:B------:R-:W-:Y:S02]  /*1240*/  @P3 IMAD.WIDE.U32 R8, R63, R6, R8 ;  /* 0x000000063f083225 */ /* 0x000fe400078e0008 */
[----:B------:R-:W1:Y:S03]  /*1250*/  @P4 LDC.64 R6, c[0x0][0x270] ;  /* 0x00009c00ff064b82 */ /* 0x000e660000000a00 */
[----:B------:R-:W-:Y:S02]  /*1260*/  @P3 IADD3 R5, R9, R5, RZ ;  /* 0x0000000509053210 */ /* 0x000fe40007ffe0ff */
[C---:B--2---:R-:W-:Y:S02]  /*1270*/  @P3 LEA R18, P5, R8.reuse, R18, 0x1 ;  /* 0x0000001208123211 */ /* 0x044fe400078a08ff */
[----:B------:R-:W-:Y:S02]  /*1280*/  @P4 MOV R9, R45 ;  /* 0x0000002d00094202 */ /* 0x000fe40000000f00 */
[----:B------:R-:W-:-:S02]  /*1290*/  @P3 LEA.HI.X R19, R8, R19, R5, 0x1, P5 ;  /* 0x0000001308133211 */ /* 0x000fc400028f0c05 */
[----:B------:R-:W-:Y:S01]  /*12a0*/  @P4 MOV R8, R46 ;  /* 0x0000002e00084202 */ /* 0x000fe20000000f00 */
[----:B-1----:R-:W-:-:S04]  /*12b0*/  @P4 IMAD R5, R76, R6, RZ ;  /* 0x000000064c054224 */ /* 0x002fc800078e02ff */
[----:B------:R-:W-:-:S04]  /*12c0*/  @P4 IMAD.WIDE.U32 R8, R62, R6, R8 ;  /* 0x000000063e084225 */ /* 0x000fc800078e0008 */
[----:B------:R-:W-:Y:S01]  /*12d0*/  @P4 IMAD R5, R62, R7, R5 ;  /* 0x000000073e054224 */ /* 0x000fe200078e0205 */
[----:B0-----:R-:W-:-:S04]  /*12e0*/  @P4 LEA R16, P5, R8, R16, 0x1 ;  /* 0x0000001008104211 */ /* 0x001fc800078a08ff */
[----:B------:R-:W-:-:S04]  /*12f0*/  @P4 IADD3 R5, R9, R5, RZ ;  /* 0x0000000509054210 */ /* 0x000fc80007ffe0ff */
[----:B------:R-:W-:Y:S02]  /*1300*/  @P4 LEA.HI.X R17, R8, R17, R5, 0x1, P5 ;  /* 0x0000001108114211 */ /* 0x000fe400028f0c05 */
[----:B------:R-:W-:-:S04]  /*1310*/  ISETP.GE.U32.AND P5, PT, R56, UR14, PT ;  /* 0x0000000e38007c0c */ /* 0x000fc8000bfa6070 */
[----:B------:R-:W-:-:S04]  /*1320*/  ISETP.GE.AND.EX P5, PT, R60, UR15, PT, P5 ;  /* 0x0000000f3c007c0c */ /* 0x000fc8000bfa6350 */
[----:B------:R-:W-:-:S13]  /*1330*/  ISETP.GT.U32.OR P5, PT, R74, 0x17f, P5 ;  /* 0x0000017f4a00780c */ /* 0x000fda0002fa4470 */
[----:B------:R-:W0:Y:S01]  /*1340*/  @!P5 LDC.64 R8, c[0x0][0x270] ;  /* 0x00009c00ff08db82 */ /* 0x000e220000000a00 */
[----:B------:R-:W-:Y:S01]  /*1350*/  @!P5 MOV R39, R45 ;  /* 0x0000002d0027d202 */ /* 0x000fe20000000f00 */
[----:B------:R-:W-:-:S06]  /*1360*/  @!P5 IMAD.MOV.U32 R38, RZ, RZ, R46 ;  /* 0x000000ffff26d224 */ /* 0x000fcc00078e002e */
[----:B------:R-:W1:Y:S01]  /*1370*/  @!P5 LDC.64 R6, c[0x0][0x220] ;  /* 0x00008800ff06db82 */ /* 0x000e620000000a00 */
[-C--:B0-----:R-:W-:Y:S02]  /*1380*/  @!P5 IMAD R5, R60, R8.reuse, RZ ;  /* 0x000000083c05d224 */ /* 0x081fe400078e02ff */
[----:B------:R-:W-:-:S04]  /*1390*/  @!P5 IMAD.WIDE.U32 R38, R56, R8, R38 ;  /* 0x000000083826d225 */ /* 0x000fc800078e0026 */
[----:B------:R-:W-:Y:S01]  /*13a0*/  @!P5 IMAD R9, R56, R9, R5 ;  /* 0x000000093809d224 */ /* 0x000fe200078e0205 */
[----:B------:R-:W-:Y:S01]  /*13b0*/  HFMA2.MMA R5, -RZ, RZ, 0, 0 ;  /* 0x00000000ff057435 */ /* 0x000fe200000001ff */
[----:B-1----:R-:W-:-:S03]  /*13c0*/  @!P5 LEA R6, P6, R38, R6, 0x1 ;  /* 0x000000062606d211 */ /* 0x002fc600078c08ff */
[----:B------:R-:W-:-:S04]  /*13d0*/  @!P5 IADD3 R9, R39, R9, RZ ;  /* 0x000000092709d210 */ /* 0x000fc80007ffe0ff */
[----:B------:R-:W-:-:S05]  /*13e0*/  @!P5 LEA.HI.X R7, R38, R7, R9, 0x1, P6 ;  /* 0x000000072607d211 */ /* 0x000fca00030f0c09 */
[----:B------:R0:W2:Y:S01]  /*13f0*/  @!P5 LDG.E R5, desc[UR10][R6.64] ;  /* 0x0000000a0605d981 */ /* 0x0000a2000c1e1900 */
[----:B------:R-:W-:-:S04]  /*1400*/  ISETP.GE.U32.AND P5, PT, R55, UR14, PT ;  /* 0x0000000e37007c0c */ /* 0x000fc8000bfa6070 */
[----:B------:R-:W-:-:S04]  /*1410*/  ISETP.GE.AND.EX P5, PT, R59, UR15, PT, P5 ;  /* 0x0000000f3b007c0c */ /* 0x000fc8000bfa6350 */
[----:B------:R-:W-:-:S13]  /*1420*/  ISETP.GT.U32.OR P5, PT, R74, 0x17f, P5 ;  /* 0x0000017f4a00780c */ /* 0x000fda0002fa4470 */
[----:B0-----:R-:W0:Y:S01]  /*1430*/  @!P5 LDC.64 R6, c[0x0][0x270] ;  /* 0x00009c00ff06db82 */ /* 0x001e220000000a00 */
[----:B------:R-:W-:-:S07]  /*1440*/  @!P5 MOV R39, R45 ;  /* 0x0000002d0027d202 */ /* 0x000fce0000000f00 */
[----:B------:R-:W1:Y:S01]  /*1450*/  @!P5 LDC.64 R8, c[0x0][0x220] ;  /* 0x00008800ff08db82 */ /* 0x000e620000000a00 */
[----:B0-----:R-:W-:-:S04]  /*1460*/  @!P5 IMAD R38, R59, R6, RZ ;  /* 0x000000063b26d224 */ /* 0x001fc800078e02ff */
[----:B------:R-:W-:Y:S01]  /*1470*/  @!P5 IMAD R7, R55, R7, R38 ;  /* 0x000000073707d224 */ /* 0x000fe200078e0226 */
[----:B------:R-:W-:-:S05]  /*1480*/  @!P5 MOV R38, R46 ;  /* 0x0000002e0026d202 */ /* 0x000fca0000000f00 */
[----:B------:R-:W-:Y:S01]  /*1490*/  @!P5 IMAD.WIDE.U32 R38, R55, R6, R38 ;  /* 0x000000063726d225 */ /* 0x000fe200078e0026 */
[----:B------:R-:W-:-:S04]  /*14a0*/  HFMA2.MMA R6, -RZ, RZ, 0, 0 ;  /* 0x00000000ff067435 */ /* 0x000fc800000001ff */
[----:B------:R-:W-:Y:S02]  /*14b0*/  @!P5 IADD3 R7, R39, R7, RZ ;  /* 0x000000072707d210 */ /* 0x000fe40007ffe0ff */
[----:B-1----:R-:W-:-:S04]  /*14c0*/  @!P5 LEA R8, P6, R38, R8, 0x1 ;  /* 0x000000082608d211 */ /* 0x002fc800078c08ff */
[----:B------:R-:W-:-:S05]  /*14d0*/  @!P5 LEA.HI.X R9, R38, R9, R7, 0x1, P6 ;  /* 0x000000092609d211 */ /* 0x000fca00030f0c07 */
[----:B------:R0:W3:Y:S01]  /*14e0*/  @!P5 LDG.E R6, desc[UR10][R8.64] ;  /* 0x0000000a0806d981 */ /* 0x0000e2000c1e1900 */
[----:B------:R-:W-:-:S04]  /*14f0*/  ISETP.GE.U32.AND P5, PT, R57, UR14, PT ;  /* 0x0000000e39007c0c */ /* 0x000fc8000bfa6070 */
[----:B------:R-:W-:-:S04]  /*1500*/  ISETP.GE.AND.EX P5, PT, R58, UR15, PT, P5 ;  /* 0x0000000f3a007c0c */ /* 0x000fc8000bfa6350 */
[----:B------:R-:W-:-:S13]  /*1510*/  ISETP.GT.U32.OR P5, PT, R74, 0x17f, P5 ;  /* 0x0000017f4a00780c */ /* 0x000fda0002fa4470 */
[----:B------:R-:W1:Y:S01]  /*1520*/  @!P5 LDC.64 R38, c[0x0][0x270] ;  /* 0x00009c00ff26db82 */ /* 0x000e620000000a00 */
[----:B------:R-:W-:Y:S02]  /*1530*/  @!P5 MOV R40, R46 ;  /* 0x0000002e0028d202 */ /* 0x000fe40000000f00 */
[----:B------:R-:W-:-:S05]  /*1540*/  @!P5 MOV R41, R45 ;  /* 0x0000002d0029d202 */ /* 0x000fca0000000f00 */
[----:B0-----:R-:W0:Y:S01]  /*1550*/  @!P5 LDC.64 R8, c[0x0][0x220] ;  /* 0x00008800ff08db82 */ /* 0x001e220000000a00 */
[-C--:B-1----:R-:W-:Y:S02]  /*1560*/  @!P5 IMAD R7, R58, R38.reuse, RZ ;  /* 0x000000263a07d224 */ /* 0x082fe400078e02ff */
[----:B------:R-:W-:-:S04]  /*1570*/  @!P5 IMAD.WIDE.U32 R40, R57, R38, R40 ;  /* 0x000000263928d225 */ /* 0x000fc800078e0028 */
[----:B------:R-:W-:Y:S01]  /*1580*/  @!P5 IMAD R39, R57, R39, R7 ;  /* 0x000000273927d224 */ /* 0x000fe200078e0207 */
[----:B------:R-:W-:Y:S01]  /*1590*/  HFMA2.MMA R7, -RZ, RZ, 0, 0 ;  /* 0x00000000ff077435 */ /* 0x000fe200000001ff */
[----:B0-----:R-:W-:-:S03]  /*15a0*/  @!P5 LEA R8, P6, R40, R8, 0x1 ;  /* 0x000000082808d211 */ /* 0x001fc600078c08ff */
[----:B------:R-:W-:-:S04]  /*15b0*/  @!P5 IADD3 R39, R41, R39, RZ ;  /* 0x000000272927d210 */ /* 0x000fc80007ffe0ff */
[----:B------:R-:W-:Y:S02]  /*15c0*/  @!P5 LEA.HI.X R9, R40, R9, R39, 0x1, P6 ;  /* 0x000000092809d211 */ /* 0x000fe400030f0c27 */
[----:B------:R-:W-:-:S03]  /*15d0*/  LOP3.LUT P6, RZ, R3, 0x2, RZ, 0xc0, !PT ;  /* 0x0000000203ff7812 */ /* 0x000fc600078cc0ff */
[----:B------:R0:W4:Y:S01]  /*15e0*/  @!P5 LDG.E R7, desc[UR10][R8.64] ;  /* 0x0000000a0807d981 */ /* 0x000122000c1e1900 */
[----:B------:R-:W-:Y:S02]  /*15f0*/  LOP3.LUT P5, RZ, R3, 0x4, RZ, 0xc0, !PT ;  /* 0x0000000403ff7812 */ /* 0x000fe400078ac0ff */
[----:B0-----:R-:W-:-:S06]  /*1600*/  CS2R R8, SRZ ;  /* 0x0000000000087805 */ /* 0x001fcc000001ff00 */
[----:B------:R0:W5:Y:S01]  /*1610*/  @P0 LDG.E R8, desc[UR10][R10.64] ;  /* 0x0000000a0a080981 */ /* 0x000162000c1e1900 */
[----:B------:R-:W-:Y:S02]  /*1620*/  ISETP.NE.AND P0, PT, R49, RZ, PT ;  /* 0x000000ff3100720c */ /* 0x000fe40003f05270 */
[----:B0-----:R-:W-:-:S11]  /*1630*/  CS2R R10, SRZ ;  /* 0x00000000000a7805 */ /* 0x001fd6000001ff00 */
[----:B------:R-:W2:Y:S01]  /*1640*/  @P0 LDG.E R9, desc[UR10][R34.64] ;  /* 0x0000000a22090981 */ /* 0x000ea2000c1e1900 */
[----:B------:R-:W-:-:S13]  /*1650*/  ISETP.NE.AND P0, PT, R48, RZ, PT ;  /* 0x000000ff3000720c */ /* 0x000fda0003f05270 */
[----:B------:R-:W3:Y:S01]  /*1660*/  @P0 LDG.E R10, desc[UR10][R36.64] ;  /* 0x0000000a240a0981 */ /* 0x000ee2000c1e1900 */
[----:B------:R-:W-:-:S13]  /*1670*/  ISETP.NE.AND P0, PT, R43, RZ, PT ;  /* 0x000000ff2b00720c */ /* 0x000fda0003f05270 */
[----:B------:R0:W4:Y:S01]  /*1680*/  @P0 LDG.E R11, desc[UR10][R12.64] ;  /* 0x0000000a0c0b0981 */ /* 0x000122000c1e1900 */
[----:B------:R-:W-:Y:S02]  /*1690*/  ISETP.NE.AND P0, PT, R42, RZ, PT ;  /* 0x000000ff2a00720c */ /* 0x000fe40003f05270 */
[----:B0-----:R-:W-:-:S11]  /*16a0*/  CS2R R12, SRZ ;  /* 0x00000000000c7805 */ /* 0x001fd6000001ff00 */
[----:B------:R-:W4:Y:S01]  /*16b0*/  @P0 LDG.E R12, desc[UR10][R32.64] ;  /* 0x0000000a200c0981 */ /* 0x000f22000c1e1900 */
[----:B------:R-:W-:Y:S02]  /*16c0*/  ISETP.NE.AND P0, PT, R14, RZ, PT ;  /* 0x000000ff0e00720c */ /* 0x000fe40003f05270 */
[----:B------:R-:W-:-:S06]  /*16d0*/  MOV R14, RZ ;  /* 0x000000ff000e7202 */ /* 0x000fcc0000000f00 */
[----:B------:R-:W4:Y:S05]  /*16e0*/  @P5 LDG.E R14, desc[UR10][R30.64] ;  /* 0x0000000a1e0e5981 */ /* 0x000f2a000c1e1900 */
[----:B------:R-:W4:Y:S01]  /*16f0*/  @P0 LDG.E R13, desc[UR10][R28.64] ;  /* 0x0000000a1c0d0981 */ /* 0x000f22000c1e1900 */
[----:B------:R-:W-:Y:S01]  /*1700*/  ISETP.NE.AND P0, PT, R15, RZ, PT ;  /* 0x000000ff0f00720c */ /* 0x000fe20003f05270 */
[----:B------:R-:W-:Y:S01]  /*1710*/  HFMA2.MMA R15, -RZ, RZ, 0, 0 ;  /* 0x00000000ff0f7435 */ /* 0x000fe200000001ff */
[----:B------:R-:W-:Y:S02]  /*1720*/  CS2R R36, SRZ ;  /* 0x0000000000247805 */ /* 0x000fe4000001ff00 */
[----:B------:R-:W-:-:S04]  /*1730*/  CS2R R38, SRZ ;  /* 0x0000000000267805 */ /* 0x000fc8000001ff00 */
[----:B------:R-:W4:Y:S04]  /*1740*/  @P1 LDG.E R37, desc[UR10][R22.64] ;  /* 0x0000000a16251981 */ /* 0x000f28000c1e1900 */
[----:B------:R5:W4:Y:S04]  /*1750*/  @P6 LDG.E R15, desc[UR10][R26.64] ;  /* 0x0000000a1a0f6981 */ /* 0x000b28000c1e1900 */
[----:B------:R2:W4:Y:S04]  /*1760*/  @P0 LDG.E R36, desc[UR10][R24.64] ;  /* 0x0000000a18240981 */ /* 0x000528000c1e1900 */
[----:B------:R-:W4:Y:S01]  /*1770*/  @P2 LDG.E R38, desc[UR10][R20.64] ;  /* 0x0000000a14262981 */ /* 0x000f22000c1e1900 */
[----:B------:R-:W-:-:S03]  /*1780*/  MOV R40, RZ ;  /* 0x000000ff00287202 */ /* 0x000fc60000000f00 */
[----:B------:R-:W4:Y:S04]  /*1790*/  @P3 LDG.E R39, desc[UR10][R18.64] ;  /* 0x0000000a12273981 */ /* 0x000f28000c1e1900 */
[----:B------:R0:W4:Y:S01]  /*17a0*/  @P4 LDG.E R40, desc[UR10][R16.64] ;  /* 0x0000000a10284981 */ /* 0x000122000c1e1900 */
[----:B------:R-:W-:Y:S02]  /*17b0*/  ISETP.GT.AND P5, PT, R75, 0x1e, PT ;  /* 0x0000001e4b00780c */ /* 0x000fe40003fa4270 */
[----:B-----5:R-:W-:-:S04]  /*17c0*/  PRMT R26, R8, 0x7632, R26 ;  /* 0x00007632081a7816 */ /* 0x020fc8000000001a */
[----:B------:R-:W-:Y:S01]  /*17d0*/  SHF.L.U32 R27, R26, 0x10, RZ ;  /* 0x000000101a1b7819 */ /* 0x000fe200000006ff */
[----:B------:R-:W-:-:S04]  /*17e0*/  IMAD.U32 R26, R8, 0x10000, RZ ;  /* 0x00010000081a7824 */ /* 0x000fc800078e00ff */
[----:B------:R-:W-:Y:S01]  /*17f0*/  FMUL.FTZ R23, R27, R27 ;  /* 0x0000001b1b177220 */ /* 0x000fe20000410000 */
[----:B--2---:R-:W-:Y:S01]  /*1800*/  PRMT R24, R9, 0x7632, R24 ;  /* 0x0000763209187816 */ /* 0x004fe20000000018 */
[----:B------:R-:W-:-:S03]  /*1810*/  FADD.FTZ R27, R26, R27 ;  /* 0x0000001b1a1b7221 */ /* 0x000fc60000010000 */
[----:B------:R-:W-:Y:S01]  /*1820*/  SHF.L.U32 R25, R24, 0x10, RZ ;  /* 0x0000001018197819 */ /* 0x000fe200000006ff */
[----:B------:R-:W-:Y:S01]  /*1830*/  FFMA.FTZ R26, R26, R26, R23 ;  /* 0x0000001a1a1a7223 */ /* 0x000fe20000010017 */
[----:B------:R-:W-:-:S03]  /*1840*/  SHF.L.U32 R22, R9, 0x10, RZ ;  /* 0x0000001009167819 */ /* 0x000fc600000006ff */
[----:B0-----:R-:W-:Y:S01]  /*1850*/  FMUL.FTZ R17, R25, R25 ;  /* 0x0000001919117220 */ /* 0x001fe20000410000 */
[----:B---3--:R-:W-:Y:S01]  /*1860*/  PRMT R28, R10, 0x7632, R28 ;  /* 0x000076320a1c7816 */ /* 0x008fe2000000001c */
[----:B------:R-:W-:-:S03]  /*1870*/  FADD.FTZ R25, R22, R25 ;  /* 0x0000001916197221 */ /* 0x000fc60000010000 */
[----:B------:R-:W-:Y:S01]  /*1880*/  SHF.L.U32 R23, R28, 0x10, RZ ;  /* 0x000000101c177819 */ /* 0x000fe200000006ff */
[----:B------:R-:W-:Y:S01]  /*1890*/  FFMA.FTZ R22, R22, R22, R17 ;  /* 0x0000001616167223 */ /* 0x000fe20000010011 */
[----:B------:R-:W-:Y:S02]  /*18a0*/  SHF.L.U32 R20, R10, 0x10, RZ ;  /* 0x000000100a147819 */ /* 0x000fe400000006ff */
[----:B----4-:R-:W-:Y:S01]  /*18b0*/  PRMT R16, R11, 0x7632, R16 ;  /* 0x000076320b107816 */ /* 0x010fe20000000010 */
[----:B------:R-:W-:Y:S01]  /*18c0*/  FMUL.FTZ R17, R23, R23 ;  /* 0x0000001717117220 */ /* 0x000fe20000410000 */
[----:B------:R-:W-:Y:S02]  /*18d0*/  SHF.L.U32 R18, R11, 0x10, RZ ;  /* 0x000000100b127819 */ /* 0x000fe400000006ff */
[----:B------:R-:W-:Y:S01]  /*18e0*/  SHF.L.U32 R19, R16, 0x10, RZ ;  /* 0x0000001010137819 */ /* 0x000fe200000006ff */
[C---:B------:R-:W-:Y:S01]  /*18f0*/  FADD.FTZ R23, R20.reuse, R23 ;  /* 0x0000001714177221 */ /* 0x040fe20000010000 */
[----:B------:R-:W-:-:S03]  /*1900*/  FFMA.FTZ R20, R20, R20, R17 ;  /* 0x0000001414147223 */ /* 0x000fc60000010011 */
[----:B------:R-:W-:Y:S01]  /*1910*/  FMUL.FTZ R21, R19, R19 ;  /* 0x0000001313157220 */ /* 0x000fe20000410000 */
[----:B------:R-:W-:Y:S01]  /*1920*/  FADD.FTZ R17, R18, R19 ;  /* 0x0000001312117221 */ /* 0x000fe20000010000 */
[----:B------:R-:W-:Y:S02]  /*1930*/  PRMT R24, R12, 0x7632, R24 ;  /* 0x000076320c187816 */ /* 0x000fe40000000018 */
[----:B------:R-:W-:Y:S02]  /*1940*/  FFMA.FTZ R18, R18, R18, R21 ;  /* 0x0000001212127223 */ /* 0x000fe40000010015 */
[----:B------:R-:W-:Y:S02]  /*1950*/  SHF.L.U32 R19, R24, 0x10, RZ ;  /* 0x0000001018137819 */ /* 0x000fe400000006ff */
[----:B------:R-:W-:-:S04]  /*1960*/  PRMT R16, R13, 0x7632, R16 ;  /* 0x000076320d107816 */ /* 0x000fc80000000010 */
[----:B------:R-:W-:Y:S02]  /*1970*/  SHF.L.U32 R29, R16, 0x10, RZ ;  /* 0x00000010101d7819 */ /* 0x000fe400000006ff */
[----:B------:R-:W-:Y:S02]  /*1980*/  PRMT R21, R14, 0x7632, R21 ;  /* 0x000076320e157816 */ /* 0x000fe40000000015 */
[----:B------:R-:W-:Y:S01]  /*1990*/  SHF.L.U32 R24, R13, 0x10, RZ ;  /* 0x000000100d187819 */ /* 0x000fe200000006ff */
[----:B------:R-:W-:Y:S01]  /*19a0*/  FMUL.FTZ R31, R29, R29 ;  /* 0x0000001d1d1f7220 */ /* 0x000fe20000410000 */
[----:B------:R-:W-:Y:S01]  /*19b0*/  SHF.L.U32 R28, R12, 0x10, RZ ;  /* 0x000000100c1c7819 */ /* 0x000fe200000006ff */
[----:B------:R-:W-:Y:S01]  /*19c0*/  FMUL.FTZ R33, R19, R19 ;  /* 0x0000001313217220 */ /* 0x000fe20000410000 */
[----:B------:R-:W-:Y:S01]  /*19d0*/  SHF.L.U32 R21, R21, 0x10, RZ ;  /* 0x0000001015157819 */ /* 0x000fe200000006ff */
[C---:B------:R-:W-:Y:S01]  /*19e0*/  FADD.FTZ R30, R24.reuse, R29 ;  /* 0x0000001d181e7221 */ /* 0x040fe20000010000 */
[----:B------:R-:W-:Y:S01]  /*19f0*/  FFMA.FTZ R29, R24, R24, R31 ;  /* 0x00000018181d7223 */ /* 0x000fe2000001001f */
[C---:B------:R-:W-:Y:S01]  /*1a00*/  FADD.FTZ R19, R28.reuse, R19 ;  /* 0x000000131c137221 */ /* 0x040fe20000010000 */
[----:B------:R-:W-:Y:S01]  /*1a10*/  FFMA.FTZ R16, R28, R28, R33 ;  /* 0x0000001c1c107223 */ /* 0x000fe20000010021 */
[----:B------:R-:W-:Y:S01]  /*1a20*/  SHF.L.U32 R28, R14, 0x10, RZ ;  /* 0x000000100e1c7819 */ /* 0x000fe200000006ff */
[----:B------:R-:W-:Y:S01]  /*1a30*/  FMUL.FTZ R31, R21, R21 ;  /* 0x00000015151f7220 */ /* 0x000fe20000410000 */
[----:B------:R-:W-:Y:S01]  /*1a40*/  FADD.FTZ R29, RZ, R29 ;  /* 0x0000001dff1d7221 */ /* 0x000fe20000010000 */
[----:B------:R-:W-:-:S02]  /*1a50*/  FADD.FTZ R30, RZ, R30 ;  /* 0x0000001eff1e7221 */ /* 0x000fc40000010000 */
[----:B------:R-:W-:Y:S01]  /*1a60*/  FFMA.FTZ R24, R28, R28, R31 ;  /* 0x0000001c1c187223 */ /* 0x000fe2000001001f */
[----:B------:R-:W-:Y:S01]  /*1a70*/  FADD.FTZ R31, R29, R26 ;  /* 0x0000001a1d1f7221 */ /* 0x000fe20000010000 */
[----:B------:R-:W-:Y:S01]  /*1a80*/  PRMT R32, R15, 0x7632, R32 ;  /* 0x000076320f207816 */ /* 0x000fe20000000020 */
[----:B------:R-:W-:Y:S01]  /*1a90*/  FADD.FTZ R30, R30, R27 ;  /* 0x0000001b1e1e7221 */ /* 0x000fe20000010000 */
[----:B------:R-:W-:Y:S01]  /*1aa0*/  FADD.FTZ R21, R28, R21 ;  /* 0x000000151c157221 */ /* 0x000fe20000010000 */
[----:B------:R-:W-:Y:S01]  /*1ab0*/  FADD.FTZ R31, R31, R22 ;  /* 0x000000161f1f7221 */ /* 0x000fe20000010000 */
[----:B------:R-:W-:Y:S01]  /*1ac0*/  SHF.L.U32 R28, R32, 0x10, RZ ;  /* 0x00000010201c7819 */ /* 0x000fe200000006ff */
[----:B------:R-:W-:Y:S01]  /*1ad0*/  FADD.FTZ R30, R30, R25 ;  /* 0x000000191e1e7221 */ /* 0x000fe20000010000 */
[----:B------:R-:W-:Y:S01]  /*1ae0*/  SHF.L.U32 R27, R15, 0x10, RZ ;  /* 0x000000100f1b7819 */ /* 0x000fe200000006ff */
[----:B------:R-:W-:Y:S01]  /*1af0*/  FADD.FTZ R31, R31, R20 ;  /* 0x000000141f1f7221 */ /* 0x000fe20000010000 */
[----:B------:R-:W-:Y:S01]  /*1b00*/  PRMT R32, R36, 0x7632, R32 ;  /* 0x0000763224207816 */ /* 0x000fe20000000020 */
[----:B------:R-:W-:Y:S01]  /*1b10*/  FMUL.FTZ R26, R28, R28 ;  /* 0x0000001c1c1a7220 */ /* 0x000fe20000410000 */
[----:B------:R-:W-:Y:S01]  /*1b20*/  FADD.FTZ R30, R30, R23 ;  /* 0x000000171e1e7221 */ /* 0x000fe20000010000 */
[----:B------:R-:W-:Y:S01]  /*1b30*/  FADD.FTZ R31, R31, R18 ;  /* 0x000000121f1f7221 */ /* 0x000fe20000010000 */
[C---:B------:R-:W-:Y:S01]  /*1b40*/  FADD.FTZ R25, R27.reuse, R28 ;  /* 0x0000001c1b197221 */ /* 0x040fe20000010000 */
[----:B------:R-:W-:Y:S01]  /*1b50*/  FFMA.FTZ R26, R27, R27, R26 ;  /* 0x0000001b1b1a7223 */ /* 0x000fe2000001001a */
[----:B------:R-:W-:Y:S01]  /*1b60*/  FADD.FTZ R30, R30, R17 ;  /* 0x000000111e1e7221 */ /* 0x000fe20000010000 */
[----:B------:R-:W-:Y:S01]  /*1b70*/  PRMT R18, R38, 0x7632, R18 ;  /* 0x0000763226127816 */ /* 0x000fe20000000012 */
[----:B------:R-:W-:Y:S01]  /*1b80*/  FADD.FTZ R31, R31, R16 ;  /* 0x000000101f1f7221 */ /* 0x000fe20000010000 */
[----:B------:R-:W-:-:S02]  /*1b90*/  SHF.L.U32 R29, R32, 0x10, RZ ;  /* 0x00000010201d7819 */ /* 0x000fc400000006ff */
[----:B------:R-:W-:Y:S01]  /*1ba0*/  PRMT R27, R37, 0x7632, R27 ;  /* 0x00007632251b7816 */ /* 0x000fe2000000001b */
[----:B------:R-:W-:Y:S01]  /*1bb0*/  FADD.FTZ R30, R30, R19 ;  /* 0x000000131e1e7221 */ /* 0x000fe20000010000 */
[----:B------:R-:W-:Y:S02]  /*1bc0*/  SHF.L.U32 R22, R36, 0x10, RZ ;  /* 0x0000001024167819 */ /* 0x000fe400000006ff */
[----:B------:R-:W-:Y:S01]  /*1bd0*/  SHF.L.U32 R18, R18, 0x10, RZ ;  /* 0x0000001012127819 */ /* 0x000fe200000006ff */
[----:B------:R-:W-:Y:S01]  /*1be0*/  FMUL.FTZ R23, R29, R29 ;  /* 0x0000001d1d177220 */ /* 0x000fe20000410000 */
[----:B------:R-:W-:Y:S02]  /*1bf0*/  IMAD.U32 R28, R27, 0x10000, RZ ;  /* 0x000100001b1c7824 */ /* 0x000fe400078e00ff */
[----:B------:R-:W-:Y:S01]  /*1c00*/  FADD.FTZ R31, R31, R24 ;  /* 0x000000181f1f7221 */ /* 0x000fe20000010000 */
[----:B------:R-:W-:Y:S01]  /*1c10*/  SHF.L.U32 R19, R38, 0x10, RZ ;  /* 0x0000001026137819 */ /* 0x000fe200000006ff */
[----:B------:R-:W-:Y:S01]  /*1c20*/  FADD.FTZ R30, R30, R21 ;  /* 0x000000151e1e7221 */ /* 0x000fe20000010000 */
[----:B------:R-:W-:Y:S01]  /*1c30*/  SHF.L.U32 R17, R37, 0x10, RZ ;  /* 0x0000001025117819 */ /* 0x000fe200000006ff */
[----:B------:R-:W-:Y:S01]  /*1c40*/  FADD.FTZ R20, R22, R29 ;  /* 0x0000001d16147221 */ /* 0x000fe20000010000 */
[----:B------:R-:W-:Y:S01]  /*1c50*/  FMUL.FTZ R24, R18, R18 ;  /* 0x0000001212187220 */ /* 0x000fe20000410000 */
[----:B------:R-:W-:Y:S01]  /*1c60*/  FFMA.FTZ R22, R22, R22, R23 ;  /* 0x0000001616167223 */ /* 0x000fe20000010017 */
[----:B------:R-:W-:Y:S01]  /*1c70*/  FMUL.FTZ R32, R28, R28 ;  /* 0x0000001c1c207220 */ /* 0x000fe20000410000 */
[----:B------:R-:W-:Y:S01]  /*1c80*/  FADD.FTZ R31, R31, R26 ;  /* 0x0000001a1f1f7221 */ /* 0x000fe20000010000 */
[----:B------:R-:W-:Y:S01]  /*1c90*/  PRMT R21, R39, 0x7632, R21 ;  /* 0x0000763227157816 */ /* 0x000fe20000000015 */
[----:B------:R-:W-:Y:S01]  /*1ca0*/  FADD.FTZ R25, R30, R25 ;  /* 0x000000191e197221 */ /* 0x000fe20000010000 */
[----:B------:R-:W-:Y:S01]  /*1cb0*/  FADD.FTZ R18, R19, R18 ;  /* 0x0000001213127221 */ /* 0x000fe20000010000 */
[----:B------:R-:W-:Y:S01]  /*1cc0*/  FADD.FTZ R16, R17, R28 ;  /* 0x0000001c11107221 */ /* 0x000fe20000010000 */
[----:B------:R-:W-:Y:S01]  /*1cd0*/  FFMA.FTZ R19, R19, R19, R24 ;  /* 0x0000001313137223 */ /* 0x000fe20000010018 */
[----:B------:R-:W-:Y:S01]  /*1ce0*/  FFMA.FTZ R17, R17, R17, R32 ;  /* 0x0000001111117223 */ /* 0x000fe20000010020 */
[----:B------:R-:W-:Y:S01]  /*1cf0*/  PRMT R24, R40, 0x7632, R24 ;  /* 0x0000763228187816 */ /* 0x000fe20000000018 */
[----:B------:R-:W-:Y:S01]  /*1d00*/  FADD.FTZ R22, R31, R22 ;  /* 0x000000161f167221 */ /* 0x000fe20000010000 */
[----:B------:R-:W-:Y:S01]  /*1d10*/  SHF.L.U32 R21, R21, 0x10, RZ ;  /* 0x0000001015157819 */ /* 0x000fe200000006ff */
[----:B------:R-:W-:Y:S01]  /*1d20*/  FADD.FTZ R25, R25, R20 ;  /* 0x0000001419197221 */ /* 0x000fe20000010000 */
[----:B------:R-:W-:Y:S01]  /*1d30*/  SHF.L.U32 R20, R39, 0x10, RZ ;  /* 0x0000001027147819 */ /* 0x000fe200000006ff */
[----:B------:R-:W-:Y:S01]  /*1d40*/  FADD.FTZ R22, R22, R17 ;  /* 0x0000001116167221 */ /* 0x000fe20000010000 */
[----:B------:R-:W-:Y:S01]  /*1d50*/  SHF.L.U32 R27, R24, 0x10, RZ ;  /* 0x00000010181b7819 */ /* 0x000fe200000006ff */
[----:B------:R-:W-:Y:S01]  /*1d60*/  FMUL.FTZ R23, R21, R21 ;  /* 0x0000001515177220 */ /* 0x000fe20000410000 */
[----:B------:R-:W-:Y:S01]  /*1d70*/  FADD.FTZ R25, R25, R16 ;  /* 0x0000001019197221 */ /* 0x000fe20000010000 */
[----:B------:R-:W-:Y:S01]  /*1d80*/  SHF.L.U32 R16, R40, 0x10, RZ ;  /* 0x0000001028107819 */ /* 0x000fe200000006ff */
[----:B------:R-:W-:Y:S01]  /*1d90*/  FADD.FTZ R19, R22, R19 ;  /* 0x0000001316137221 */ /* 0x000fe20000010000 */
[C---:B------:R-:W-:Y:S01]  /*1da0*/  FADD.FTZ R21, R20.reuse, R21 ;  /* 0x0000001514157221 */ /* 0x040fe20000010000 */
[----:B------:R-:W-:Y:S01]  /*1db0*/  FMUL.FTZ R17, R27, R27 ;  /* 0x0000001b1b117220 */ /* 0x000fe20000410000 */
[----:B------:R-:W-:Y:S01]  /*1dc0*/  PRMT R22, R5, 0x7632, R22 ;  /* 0x0000763205167816 */ /* 0x000fe20000000016 */
[----:B------:R-:W-:Y:S01]  /*1dd0*/  FFMA.FTZ R20, R20, R20, R23 ;  /* 0x0000001414147223 */ /* 0x000fe20000010017 */
[----:B------:R-:W-:Y:S01]  /*1de0*/  FADD.FTZ R18, R25, R18 ;  /* 0x0000001219127221 */ /* 0x000fe20000010000 */
[C---:B------:R-:W-:Y:S01]  /*1df0*/  FADD.FTZ R27, R16.reuse, R27 ;  /* 0x0000001b101b7221 */ /* 0x040fe20000010000 */
[----:B------:R-:W-:Y:S01]  /*1e00*/  FFMA.FTZ R16, R16, R16, R17 ;  /* 0x0000001010107223 */ /* 0x000fe20000010011 */
[----:B------:R-:W-:Y:S01]  /*1e10*/  SHF.L.U32 R22, R22, 0x10, RZ ;  /* 0x0000001016167819 */ /* 0x000fe200000006ff */
[----:B------:R-:W-:Y:S01]  /*1e20*/  FADD.FTZ R18, R18, R21 ;  /* 0x0000001512127221 */ /* 0x000fe20000010000 */
[----:B------:R-:W-:Y:S01]  /*1e30*/  FADD.FTZ R19, R19, R20 ;  /* 0x0000001413137221 */ /* 0x000fe20000010000 */
[----:B------:R-:W-:-:S02]  /*1e40*/  SHF.L.U32 R17, R5, 0x10, RZ ;  /* 0x0000001005117819 */ /* 0x000fc400000006ff */
[----:B------:R-:W-:Y:S01]  /*1e50*/  PRMT R21, R6, 0x7632, R21 ;  /* 0x0000763206157816 */ /* 0x000fe20000000015 */
[----:B------:R-:W-:Y:S01]  /*1e60*/  FMUL.FTZ R20, R22, R22 ;  /* 0x0000001616147220 */ /* 0x000fe20000410000 */
[----:B------:R-:W-:Y:S01]  /*1e70*/  FADD.FTZ R16, R19, R16 ;  /* 0x0000001013107221 */ /* 0x000fe20000010000 */
[----:B------:R-:W-:Y:S01]  /*1e80*/  FADD.FTZ R18, R18, R27 ;  /* 0x0000001b12127221 */ /* 0x000fe20000010000 */
[----:B------:R-:W-:Y:S01]  /*1e90*/  SHF.L.U32 R21, R21, 0x10, RZ ;  /* 0x0000001015157819 */ /* 0x000fe200000006ff */
[--C-:B------:R-:W-:Y:S01]  /*1ea0*/  FADD.FTZ R19, R17, R22.reuse ;  /* 0x0000001611137221 */ /* 0x100fe20000010000 */
[----:B------:R-:W-:Y:S01]  /*1eb0*/  PRMT R22, R7, 0x7632, R22 ;  /* 0x0000763207167816 */ /* 0x000fe20000000016 */
[----:B------:R-:W-:Y:S01]  /*1ec0*/  FFMA.FTZ R17, R17, R17, R20 ;  /* 0x0000001111117223 */ /* 0x000fe20000010014 */
[----:B------:R-:W-:Y:S01]  /*1ed0*/  SHF.L.U32 R20, R6, 0x10, RZ ;  /* 0x0000001006147819 */ /* 0x000fe200000006ff */
[----:B------:R-:W-:Y:S01]  /*1ee0*/  FADD.FTZ R18, R18, R19 ;  /* 0x0000001312127221 */ /* 0x000fe20000010000 */
[----:B------:R-:W-:Y:S01]  /*1ef0*/  FMUL.FTZ R19, R21, R21 ;  /* 0x0000001515137220 */ /* 0x000fe20000410000 */
[----:B------:R-:W-:Y:S01]  /*1f00*/  SHF.L.U32 R22, R22, 0x10, RZ ;  /* 0x0000001016167819 */ /* 0x000fe200000006ff */
[----:B------:R-:W-:Y:S01]  /*1f10*/  FADD.FTZ R16, R16, R17 ;  /* 0x0000001110107221 */ /* 0x000fe20000010000 */
[----:B------:R-:W-:Y:S01]  /*1f20*/  SHF.L.U32 R17, R7, 0x10, RZ ;  /* 0x0000001007117819 */ /* 0x000fe200000006ff */
[C---:B------:R-:W-:Y:S01]  /*1f30*/  FFMA.FTZ R19, R20.reuse, R20, R19 ;  /* 0x0000001414137223 */ /* 0x040fe20000010013 */
[----:B------:R-:W-:Y:S01]  /*1f40*/  FADD.FTZ R21, R20, R21 ;  /* 0x0000001514157221 */ /* 0x000fe20000010000 */
[----:B------:R-:W-:-:S02]  /*1f50*/  FMUL.FTZ R20, R22, R22 ;  /* 0x0000001616147220 */ /* 0x000fc40000410000 */
[----:B------:R-:W-:Y:S01]  /*1f60*/  FADD.FTZ R16, R16, R19 ;  /* 0x0000001310107221 */ /* 0x000fe20000010000 */
[C---:B------:R-:W-:Y:S01]  /*1f70*/  FADD.FTZ R19, R17.reuse, R22 ;  /* 0x0000001611137221 */ /* 0x040fe20000010000 */
[----:B------:R-:W-:Y:S01]  /*1f80*/  FADD.FTZ R18, R18, R21 ;  /* 0x0000001512127221 */ /* 0x000fe20000010000 */
        /* <DEDUP_REMOVED lines=24> */
[----:B------:R-:W-:Y:S01]  /*2110*/  ISETP.GT.AND P5, PT, R75, 0xf, PT ;  /* 0x0000000f4b00780c */ /* 0x000fe20003fa4270 */
[----:B------:R-:W2:-:S12]  /*2120*/  LDC R41, c[0x0][0xc] ;  /* 0x00000300ff297b82 */ /* 0x000e980000000800 */
[----:B0-----:R-:W-:Y:S01]  /*2130*/  @!P5 FADD.FTZ R18, R18, R17 ;  /* 0x000000111212d221 */ /* 0x001fe20000010000 */
[----:B-1----:R-:W-:Y:S01]  /*2140*/  @!P5 FADD.FTZ R16, R16, R19 ;  /* 0x000000131010d221 */ /* 0x002fe20000010000 */
[----:B------:R-:W-:-:S03]  /*2150*/  ISETP.NE.AND P5, PT, R75, RZ, PT ;  /* 0x000000ff4b00720c */ /* 0x000fc60003fa5270 */
[----:B------:R-:W-:Y:S02]  /*2160*/  MOV R42, R18 ;  /* 0x00000012002a7202 */ /* 0x000fe40000000f00 */
[----:B------:R-:W-:-:S08]  /*2170*/  MOV R43, R16 ;  /* 0x00000010002b7202 */ /* 0x000fd00000000f00 */
[----:B------:R0:W-:Y:S01]  /*2180*/  @!P5 STS.64 [R61+0x10], R42 ;  /* 0x0000102a3d00d388 */ /* 0x0001e20000000a00 */
[----:B------:R-:W-:Y:S01]  /*2190*/  BAR.SYNC.DEFER_BLOCKING 0x0 ;  /* 0x0000000000007b1d */ /* 0x000fe20000010000 */
[----:B------:R-:W-:Y:S02]  /*21a0*/  ISETP.NE.AND P5, PT, R74, RZ, PT ;  /* 0x000000ff4a00720c */ /* 0x000fe40003fa5270 */
[----:B------:R-:W-:-:S03]  /*21b0*/  PRMT R54, R8, 0x7632, R54 ;  /* 0x0000763208367816 */ /* 0x000fc60000000036 */
[----:B------:R-:W-:Y:S01]  /*21c0*/  BSSY B0, `(.L_x_3155) ;  /* 0x0000024000007945 */ /* 0x000fe20003800000 */
[----:B------:R-:W-:Y:S02]  /*21d0*/  PRMT R51, R9, 0x7632, R51 ;  /* 0x0000763209337816 */ /* 0x000fe40000000033 */
[----:B------:R-:W-:Y:S02]  /*21e0*/  PRMT R50, R10, 0x7632, R50 ;  /* 0x000076320a327816 */ /* 0x000fe40000000032 */
[----:B------:R-:W-:-:S03]  /*21f0*/  PRMT R49, R11, 0x7632, R49 ;  /* 0x000076320b317816 */ /* 0x000fc60000000031 */
[----:B0-2---:R-:W-:Y:S05]  /*2200*/  @P5 BRA `(.L_x_3156) ;  /* 0x00000000007c5947 */ /* 0x005fea0003800000 */
[----:B------:R-:W0:Y:S01]  /*2210*/  S2UR UR8, SR_CgaCtaId ;  /* 0x00000000000879c3 */ /* 0x000e220000008800 */
[----:B------:R-:W-:Y:S02]  /*2220*/  UMOV UR7, 0x400 ;  /* 0x0000040000077882 */ /* 0x000fe40000000000 */
[----:B0-----:R-:W-:-:S09]  /*2230*/  ULEA UR7, UR8, UR7, 0x18 ;  /* 0x0000000708077291 */ /* 0x001fd2000f8ec03f */
        /* <DEDUP_REMOVED lines=28> */
.L_x_3156:
[----:B------:R-:W-:Y:S05]  /*2400*/  BSYNC B0 ;  /* 0x0000000000007941 */ /* 0x000fea0003800000 */
.L_x_3155:
        /* <DEDUP_REMOVED lines=14> */
[----:B------:R-:W0:Y:S01]  /*24f0*/  S2R R26, SR_CTAID.Y ;  /* 0x00000000001a7919 */ /* 0x000e220000002600 */
[----:B------:R-:W1:Y:S01]  /*2500*/  LDC R25, c[0x0][0x10] ;  /* 0x00000400ff197b82 */ /* 0x000e620000000800 */
[----:B------:R-:W-:-:S07]  /*2510*/  ULOP3.LUT UR7, UR4, 0x1, URZ, 0xc0, !UPT ;  /* 0x0000000104077892 */ /* 0x000fce000f8ec03f */
[----:B------:R-:W2:Y:S08]  /*2520*/  LDC.64 R30, c[0x0][0x240] ;  /* 0x00009000ff1e7b82 */ /* 0x000eb00000000a00 */
[----:B------:R-:W3:Y:S01]  /*2530*/  LDC.64 R28, c[0x0][0x248] ;  /* 0x00009200ff1c7b82 */ /* 0x000ee20000000a00 */
[----:B-1----:R-:W-:-:S04]  /*2540*/  IMAD R32, R25, UR7, RZ ;  /* 0x0000000719207c24 */ /* 0x002fc8000f8e02ff */
[C---:B------:R-:W-:Y:S01]  /*2550*/  IMAD R27, R32.reuse, R41, RZ ;  /* 0x00000029201b7224 */ /* 0x040fe200078e02ff */
[----:B0-----:R-:W-:-:S03]  /*2560*/  IADD3 R32, R32, R26, RZ ;  /* 0x0000001a20207210 */ /* 0x001fc60007ffe0ff */
[----:B------:R-:W-:Y:S02]  /*2570*/  IMAD.SHL.U32 R27, R27, 0x2, RZ ;  /* 0x000000021b1b7824 */ /* 0x000fe400078e00ff */
[----:B--2---:R-:W-:-:S04]  /*2580*/  IMAD.WIDE.U32 R30, R32, 0x4, R30 ;  /* 0x00000004201e7825 */ /* 0x004fc800078e001e */
[----:B---3--:R-:W-:Y:S01]  /*2590*/  IMAD.WIDE R28, R27, 0x4, R28 ;  /* 0x000000041b1c7825 */ /* 0x008fe200078e021c */
[----:B------:R-:W-:Y:S06]  /*25a0*/  @P5 BRA `(.L_x_3158) ;  /* 0x0000000000505947 */ /* 0x000fec0003800000 */
[----:B------:R-:W-:Y:S01]  /*25b0*/  ULOP3.LUT UP0, URZ, UR4, 0x2, URZ, 0xc0, !UPT ;  /* 0x00000002043f7892 */ /* 0x000fe2000f80c03f */
[----:B------:R-:W-:Y:S01]  /*25c0*/  IMAD R32, R25, UR9, R26 ;  /* 0x0000000919207c24 */ /* 0x000fe2000f8e021a */
[----:B------:R-:W-:Y:S02]  /*25d0*/  UMOV UR7, 0xffffffff ;  /* 0xffffffff00077882 */ /* 0x000fe40000000000 */
[----:B------:R-:W-:Y:S01]  /*25e0*/  USEL UR7, UR7, 0x1, UP0 ;  /* 0x0000000107077887 */ /* 0x000fe20008000000 */
[----:B------:R-:W-:Y:S01]  /*25f0*/  IMAD.WIDE.U32 R32, R32, 0x8, R28 ;  /* 0x0000000820207825 */ /* 0x000fe200078e001c */
[----:B------:R-:W-:-:S04]  /*2600*/  PLOP3.LUT P6, PT, PT, PT, UP0, 0x40, 0x0 ;  /* 0x000000000000781c */ /* 0x000fc80003fce808 */
[----:B------:R-:W-:Y:S01]  /*2610*/  SEL R27, R41, RZ, P6 ;  /* 0x000000ff291b7207 */ /* 0x000fe20003000000 */
[----:B------:R0:W-:Y:S01]  /*2620*/  STG.E.64 desc[UR10][R32.64], R42 ;  /* 0x0000002a20007986 */ /* 0x0001e2000c101b0a */
[----:B------:R-:W-:Y:S02]  /*2630*/  MOV R52, UR7 ;  /* 0x0000000700347c02 */ /* 0x000fe40008000f00 */
[----:B------:R-:W-:Y:S01]  /*2640*/  ISETP.NE.AND P6, PT, R27, -0x1, PT ;  /* 0xffffffff1b00780c */ /* 0x000fe20003fc5270 */
[----:B------:R-:W-:Y:S06]  /*2650*/  MEMBAR.ALL.GPU ;  /* 0x0000000000007992 */ /* 0x000fec000000a000 */
[----:B------:R-:W-:-:S00]  /*2660*/  ERRBAR ;  /* 0x00000000000079ab */ /* 0x000fc00000000000 */
[----:B------:R-:W-:Y:S06]  /*2670*/  CGAERRBAR ;  /* 0x00000000000075ab */ /* 0x000fec0000000000 */
[----:B------:R0:W-:Y:S01]  /*2680*/  REDG.E.ADD.S32.STRONG.GPU desc[UR10][R30.64], R52 ;  /* 0x000000341e00798e */ /* 0x0001e2000c10e38a */
[----:B------:R-:W-:Y:S05]  /*2690*/  @!P6 BRA `(.L_x_3158) ;  /* 0x000000000014e947 */ /* 0x000fea0003800000 */
.L_x_3159:
[----:B0-----:R-:W2:Y:S04]  /*26a0*/  LDG.E.STRONG.GPU R32, desc[UR10][R30.64] ;  /* 0x0000000a1e207981 */ /* 0x001ea8000c1ef900 */
[----:B--2---:R-:W-:Y:S01]  /*26b0*/  CCTL.IVALL ;  /* 0x00000000ff00798f */ /* 0x004fe20002000000 */
[----:B------:R-:W-:Y:S05]  /*26c0*/  YIELD ;  /* 0x0000000000007946 */ /* 0x000fea0003800000 */
[----:B------:R-:W-:-:S13]  /*26d0*/  ISETP.NE.AND P6, PT, R32, R27, PT ;  /* 0x0000001b2000720c */ /* 0x000fda0003fc5270 */
[----:B------:R-:W-:Y:S05]  /*26e0*/  @P6 BRA `(.L_x_3159) ;  /* 0xfffffffc00ec6947 */ /* 0x000fea000383ffff */
.L_x_3158:
[----:B------:R-:W-:Y:S01]  /*26f0*/  ISETP.NE.AND P6, PT, R41, RZ, PT ;  /* 0x000000ff2900720c */ /* 0x000fe20003fc5270 */
[----:B------:R-:W-:Y:S05]  /*2700*/  WARPSYNC.ALL ;  /* 0x0000000000007948 */ /* 0x000fea0003800000 */
[----:B------:R-:W-:Y:S07]  /*2710*/  BAR.SYNC.DEFER_BLOCKING 0x0 ;  /* 0x0000000000007b1d */ /* 0x000fee0000010000 */
[----:B------:R-:W-:Y:S05]  /*2720*/  @!P6 BRA `(.L_x_3157) ;  /* 0x0000000c00fce947 */ /* 0x000fea0003800000 */
[----:B0-----:R-:W-:Y:S01]  /*2730*/  IADD3 R30, R41, -0x1, RZ ;  /* 0xffffffff291e7810 */ /* 0x001fe20007ffe0ff */
        /* <DEDUP_REMOVED lines=14> */
.L_x_3163:
[----:B------:R-:W-:-:S13]  /*2820*/  ISETP.EQ.OR P6, PT, R27, UR9, P5 ;  /* 0x000000091b007c0c */ /* 0x000fda000afc2670 */
[----:B------:R-:W-:-:S04]  /*2830*/  @!P6 IMAD R30, R25, R27, R26 ;  /* 0x0000001b191ee224 */ /* 0x000fc800078e021a */
[----:B------:R-:W-:-:S06]  /*2840*/  @!P6 IMAD.WIDE.U32 R30, R30, 0x8, R28 ;  /* 0x000000081e1ee825 */ /* 0x000fcc00078e001c */
[----:B------:R-:W2:Y:S02]  /*2850*/  @!P6 LDG.E.64 R30, desc[UR10][R30.64] ;  /* 0x0000000a1e1ee981 */ /* 0x000ea4000c1e1b00 */
[----:B--2---:R-:W-:Y:S01]  /*2860*/  @!P6 FADD.FTZ R42, R42, R30 ;  /* 0x0000001e2a2ae221 */ /* 0x004fe20000010000 */
[----:B------:R-:W-:Y:S01]  /*2870*/  IADD3 R30, R27, 0x1, RZ ;  /* 0x000000011b1e7810 */ /* 0x000fe20007ffe0ff */
[----:B------:R-:W-:-:S03]  /*2880*/  @!P6 FADD.FTZ R43, R43, R31 ;  /* 0x0000001f2b2be221 */ /* 0x000fc60000010000 */
        /* <DEDUP_REMOVED lines=75> */
[----:B------:R-:W-:Y:S02]  /*2d40*/  VIADD R30, R27, 0xc ;  /* 0x0000000c1b1e7836 */ /* 0x000fe40000000000 */
        /* <DEDUP_REMOVED lines=33> */
.L_x_3162:
[----:B------:R-:W-:-:S06]  /*2f60*/  UISETP.GT.AND UP1, UPT, UR7, 0x4, UPT ;  /* 0x000000040700788c */ /* 0x000fcc000bf24270 */
[----:B------:R-:W-:-:S13]  /*2f70*/  PLOP3.LUT P6, PT, PT, PT, UP1, 0x40, 0x0 ;  /* 0x000000000000781c */ /* 0x000fda0003fce818 */
[----:B------:R-:W-:Y:S05]  /*2f80*/  @P6 BRA `(.L_x_3164) ;  /* 0x0000000000ec6947 */ /* 0x000fea0003800000 */
        /* <DEDUP_REMOVED lines=59> */
.L_x_3164:
[----:B------:R-:W-:-:S06]  /*3340*/  UISETP.NE.OR UP0, UPT, UR7, URZ, UP0 ;  /* 0x0000003f0700728c */ /* 0x000fcc0008705670 */
[----:B------:R-:W-:-:S13]  /*3350*/  PLOP3.LUT P6, PT, PT, PT, UP0, 0x80, 0x0 ;  /* 0x000000000000781c */ /* 0x000fda0003fcf008 */
[----:B------:R-:W-:Y:S05]  /*3360*/  @!P6 BRA `(.L_x_3160) ;  /* 0x00000000007ce947 */ /* 0x000fea0003800000 */
.L_x_3161:
        /* <DEDUP_REMOVED lines=31> */
.L_x_3160:
        /* <DEDUP_REMOVED lines=10> */
.L_x_3166:
[----:B------:R-:W-:Y:S05]  /*3600*/  BSYNC B0 ;  /* 0x0000000000007941 */ /* 0x000fea0003800000 */
.L_x_3165:
[----:B------:R-:W-:-:S13]  /*3610*/  ISETP.NE.AND P6, PT, R41, 0x1, PT ;  /* 0x000000012900780c */ /* 0x000fda0003fc5270 */
[----:B------:R-:W-:Y:S05]  /*3620*/  @!P6 BRA `(.L_x_3157) ;  /* 0x00000000003ce947 */ /* 0x000fea0003800000 */
[----:B------:R-:W-:-:S05]  /*3630*/  VIADD R30, R27, 0x1 ;  /* 0x000000011b1e7836 */ /* 0x000fca0000000000 */
        /* <DEDUP_REMOVED lines=14> */
.L_x_3157:
[----:B------:R-:W-:Y:S01]  /*3720*/  ULDC.64 UR14, c[0x0][0x218] ;  /* 0x00008600000e7ab9 */ /* 0x000fe20000000a00 */
[----:B------:R-:W-:Y:S01]  /*3730*/  P2R R25, PR, RZ, 0x1 ;  /* 0x00000001ff197803 */ /* 0x000fe20000000000 */
[----:B------:R-:W1:Y:S01]  /*3740*/  S2UR UR8, SR_CgaCtaId ;  /* 0x00000000000879c3 */ /* 0x000e620000008800 */
[----:B------:R-:W-:Y:S01]  /*3750*/  LOP3.LUT P0, RZ, R74, UR9, RZ, 0xfc, !PT ;  /* 0x000000094aff7c12 */ /* 0x000fe2000f80fcff */
[----:B------:R-:W-:Y:S01]  /*3760*/  UMOV UR7, 0x400 ;  /* 0x0000040000077882 */ /* 0x000fe20000000000 */
[----:B------:R-:W-:Y:S02]  /*3770*/  ISETP.EQ.U32.AND P6, PT, RZ, UR14, PT ;  /* 0x0000000eff007c0c */ /* 0x000fe4000bfc2070 */
[----:B------:R-:W-:Y:S02]  /*3780*/  IADD3 R4, R2, R4, RZ ;  /* 0x0000000402047210 */ /* 0x000fe40007ffe0ff */
[----:B------:R-:W-:Y:S02]  /*3790*/  ISETP.EQ.OR.EX P6, PT, RZ, UR15, P0, P6 ;  /* 0x0000000fff007c0c */ /* 0x000fe400087c2760 */
[----:B------:R-:W-:-:S02]  /*37a0*/  ISETP.NE.AND P0, PT, R25, RZ, PT ;  /* 0x000000ff1900720c */ /* 0x000fc40003f05270 */
[----:B------:R-:W-:-:S09]  /*37b0*/  MOV R25, UR6 ;  /* 0x0000000600197c02 */ /* 0x000fd20008000f00 */
[----:B------:R-:W2:Y:S01]  /*37c0*/  @!P6 LDC.64 R26, c[0x0][0x218] ;  /* 0x00008600ff1aeb82 */ /* 0x000ea20000000a00 */
[----:B-1----:R-:W-:-:S03]  /*37d0*/  ULEA UR7, UR8, UR7, 0x18 ;  /* 0x0000000708077291 */ /* 0x002fc6000f8ec03f */
[----:B------:R-:W-:-:S06]  /*37e0*/  ULDC UR8, c[0x0][0x2a4] ;  /* 0x0000a90000087ab9 */ /* 0x000fcc0000000800 */
[----:B------:R0:W-:Y:S02]  /*37f0*/  @!P5 STS.64 [UR7+0x78], R42 ;  /* 0x0000782aff00d988 */ /* 0x0001e40008000a07 */
[----:B0-----:R-:W-:Y:S01]  /*3800*/  @!P6 FMUL.FTZ R43, R43, UR8 ;  /* 0x000000082b2bec20 */ /* 0x001fe20008410000 */
[----:B--2---:R-:W-:-:S04]  /*3810*/  @!P6 IMAD.WIDE R26, R25, 0x8, R26 ;  /* 0x00000008191ae825 */ /* 0x004fc800078e021a */
[----:B------:R-:W-:-:S05]  /*3820*/  @!P6 FMUL.FTZ R42, R42, UR8 ;  /* 0x000000082a2aec20 */ /* 0x000fca0008410000 */
[----:B------:R-:W-:Y:S01]  /*3830*/  @!P6 STG.E.64 desc[UR10][R26.64], R42 ;  /* 0x0000002a1a00e986 */ /* 0x000fe2000c101b0a */
[----:B------:R-:W-:Y:S06]  /*3840*/  BAR.SYNC.DEFER_BLOCKING 0x0 ;  /* 0x0000000000007b1d */ /* 0x000fec0000010000 */
[----:B------:R-:W0:Y:S02]  /*3850*/  LDS.64 R26, [UR7+0x78] ;  /* 0x00007807ff1a7984 */ /* 0x000e240008000a00 */
[----:B0-----:R-:W-:-:S05]  /*3860*/  FMUL.FTZ R25, R26, UR8 ;  /* 0x000000081a197c20 */ /* 0x001fca0008410000 */
[----:B------:R-:W-:-:S13]  /*3870*/  R2UR UR7, R25 ;  /* 0x00000000190772ca */ /* 0x000fda00000e0000 */
[----:B------:R-:W-:-:S05]  /*3880*/  MOV R28, UR7 ;  /* 0x00000007001c7c02 */ /* 0x000fca0008000f00 */
[----:B------:R-:W-:-:S04]  /*3890*/  FMUL.FTZ R28, R28, UR7 ;  /* 0x000000071c1c7c20 */ /* 0x000fc80008410000 */
[----:B------:R-:W-:Y:S02]  /*38a0*/  FFMA.FTZ R28, R27, UR8, -R28 ;  /* 0x000000081b1c7c23 */ /* 0x000fe4000801081c */
[----:B------:R-:W0:Y:S03]  /*38b0*/  LDC.64 R26, c[0x0][0x228] ;  /* 0x00008a00ff1a7b82 */ /* 0x000e260000000a00 */
[----:B------:R-:W-:-:S13]  /*38c0*/  FSETP.GTU.FTZ.AND P5, PT, R28, RZ, PT ;  /* 0x000000ff1c00720b */ /* 0x000fda0003fbc000 */
[----:B------:R-:W-:Y:S01]  /*38d0*/  VOTEU.ANY UP0, P5 ;  /* 0x00000000003f7886 */ /* 0x000fe20002800100 */
[----:B------:R-:W-:-:S04]  /*38e0*/  PLOP3.LUT P5, PT, PT, PT, UP0, 0x80, 0x0 ;  /* 0x000000000000781c */ /* 0x000fc80003faf008 */
[----:B------:R-:W-:Y:S01]  /*38f0*/  @UP0 ULDC UR8, c[0x0][0x238] ;  /* 0x00008e0000080ab9 */ /* 0x000fe20000000800 */
[----:B0-----:R-:W-:-:S08]  /*3900*/  IMAD.WIDE R26, R4, 0x4, R26 ;  /* 0x00000004041a7825 */ /* 0x001fd000078e021a */
[----:B------:R-:W-:Y:S01]  /*3910*/  @P5 FADD.FTZ R25, R28, UR8 ;  /* 0x000000081c195e21 */ /* 0x000fe20008010000 */
[----:B------:R-:W2:Y:S01]  /*3920*/  LDG.E.64 R26, desc[UR10][R26.64] ;  /* 0x0000000a1a1a7981 */ /* 0x000ea2000c1e1b00 */
[----:B------:R-:W0:Y:S01]  /*3930*/  LDC.64 R28, c[0x0][0x230] ;  /* 0x00008c00ff1c7b82 */ /* 0x000e220000000a00 */
[----:B------:R-:W-:Y:S01]  /*3940*/  PLOP3.LUT P5, PT, PT, PT, UP0, 0x80, 0x0 ;  /* 0x000000000000781c */ /* 0x000fe20003faf008 */
[----:B------:R-:W-:-:S12]  /*3950*/  UMOV UR8, 0x3f800000 ;  /* 0x3f80000000087882 */ /* 0x000fd80000000000 */
[----:B------:R-:W1:Y:S01]  /*3960*/  @P5 MUFU.RSQ R25, R25 ;  /* 0x0000001900195308 */ /* 0x000e620000001400 */
[----:B------:R-:W-:Y:S01]  /*3970*/  PLOP3.LUT P5, PT, PT, PT, UP0, 0x80, 0x0 ;  /* 0x000000000000781c */ /* 0x000fe20003faf008 */
[----:B0-----:R-:W-:-:S06]  /*3980*/  IMAD.WIDE R28, R4, 0x4, R28 ;  /* 0x00000004041c7825 */ /* 0x001fcc00078e021c */
[----:B------:R-:W2:Y:S06]  /*3990*/  LDG.E.64 R28, desc[UR10][R28.64] ;  /* 0x0000000a1c1c7981 */ /* 0x000eac000c1e1b00 */
[----:B-1----:R-:W-:Y:S02]  /*39a0*/  @P5 R2UR UR8, R25 ;  /* 0x00000000190852ca */ /* 0x002fe400000e0000 */
[----:B------:R-:W-:Y:S02]  /*39b0*/  ISETP.NE.AND P6, PT, RZ, UR12, PT ;  /* 0x0000000cff007c0c */ /* 0x000fe4000bfc5270 */
[----:B------:R-:W-:-:S02]  /*39c0*/  SHF.L.U32 R13, R13, 0x10, RZ ;  /* 0x000000100d0d7819 */ /* 0x000fc400000006ff */
[----:B------:R-:W-:-:S03]  /*39d0*/  SHF.L.U32 R48, R48, 0x10, RZ ;  /* 0x0000001030307819 */ /* 0x000fc600000006ff */
[----:B------:R-:W-:Y:S02]  /*39e0*/  FADD.FTZ R13, R13, -UR7 ;  /* 0x800000070d0d7e21 */ /* 0x000fe40008010000 */
[----:B------:R-:W-:Y:S01]  /*39f0*/  FADD.FTZ R25, R48, -UR7 ;  /* 0x8000000730197e21 */ /* 0x000fe20008010000 */
[----:B------:R-:W-:Y:S01]  /*3a00*/  SHF.L.U32 R4, R8, 0x10, RZ ;  /* 0x0000001008047819 */ /* 0x000fe200000006ff */
[----:B------:R-:W-:Y:S01]  /*3a10*/  FMUL.FTZ R13, R13, UR8 ;  /* 0x000000080d0d7c20 */ /* 0x000fe20008410000 */
[----:B------:R-:W-:Y:S01]  /*3a20*/  SHF.L.U32 R8, R54, 0x10, RZ ;  /* 0x0000001036087819 */ /* 0x000fe200000006ff */
[----:B------:R-:W-:Y:S02]  /*3a30*/  FMUL.FTZ R25, R25, UR8 ;  /* 0x0000000819197c20 */ /* 0x000fe40008410000 */
[----:B------:R-:W-:Y:S02]  /*3a40*/  FADD.FTZ R4, R4, -UR7 ;  /* 0x8000000704047e21 */ /* 0x000fe40008010000 */
[----:B------:R-:W-:Y:S01]  /*3a50*/  FADD.FTZ R8, R8, -UR7 ;  /* 0x8000000708087e21 */ /* 0x000fe20008010000 */
[----:B--2---:R-:W-:Y:S01]  /*3a60*/  FFMA.FTZ R13, R26, R13, R28 ;  /* 0x0000000d1a0d7223 */ /* 0x004fe2000001001c */
        /* <DEDUP_REMOVED lines=12> */
.L_x_3167:
[----:B------:R-:W-:Y:S01]  /*3b30*/  LOP3.LUT P5, RZ, R3, 0x100, RZ, 0xc0, !PT ;  /* 0x0000010003ff7812 */ /* 0x000fe200078ac0ff */
[----:B------:R-:W-:-:S12]  /*3b40*/  BSSY B0, `(.L_x_3168) ;  /* 0x000000f000007945 */ /* 0x000fd80003800000 */
[----:B------:R-:W-:Y:S05]  /*3b50*/  @!P5 BRA `(.L_x_3169) ;  /* 0x000000000034d947 */ /* 0x000fea0003800000 */
[----:B------:R-:W-:Y:S01]  /*3b60*/  SHF.R.S32.HI R30, RZ, 0x1f, R0 ;  /* 0x0000001fff1e7819 */ /* 0x000fe20000011400 */
[----:B------:R-:W-:Y:S01]  /*3b70*/  ULDC.64 UR14, c[0x0][0x270] ;  /* 0x00009c00000e7ab9 */ /* 0x000fe20000000a00 */
[----:B------:R-:W-:Y:S02]  /*3b80*/  MOV R31, R45 ;  /* 0x0000002d001f7202 */ /* 0x000fe40000000f00 */
[----:B------:R-:W-:Y:S01]  /*3b90*/  F2FP.BF16.F32.PACK_AB R13, R25, R13 ;  /* 0x0000000d190d723e */ /* 0x000fe200000010ff */
[----:B------:R-:W-:Y:S01]  /*3ba0*/  IMAD R32, R30, UR14, RZ ;  /* 0x0000000e1e207c24 */ /* 0x000fe2000f8e02ff */
[----:B------:R-:W-:-:S03]  /*3bb0*/  MOV R30, R46 ;  /* 0x0000002e001e7202 */ /* 0x000fc60000000f00 */
[C---:B------:R-:W-:Y:S02]  /*3bc0*/  IMAD R32, R0.reuse, UR15, R32 ;  /* 0x0000000f00207c24 */ /* 0x040fe4000f8e0220 */
[----:B------:R-:W-:Y:S01]  /*3bd0*/  IMAD.WIDE.U32 R30, R0, UR14, R30 ;  /* 0x0000000e001e7c25 */ /* 0x000fe2000f8e001e */
[----:B------:R-:W-:-:S04]  /*3be0*/  ULDC.64 UR14, c[0x0][0x210] ;  /* 0x00008400000e7ab9 */ /* 0x000fc80000000a00 */
[----:B------:R-:W-:Y:S02]  /*3bf0*/  IADD3 R31, R31, R32, RZ ;  /* 0x000000201f1f7210 */ /* 0x000fe40007ffe0ff */
[----:B------:R-:W-:-:S04]  /*3c00*/  LEA R32, P5, R30, UR14, 0x1 ;  /* 0x0000000e1e207c11 */ /* 0x000fc8000f8a08ff */
[----:B------:R-:W-:-:S05]  /*3c10*/  LEA.HI.X R33, R30, UR15, R31, 0x1, P5 ;  /* 0x0000000f1e217c11 */ /* 0x000fca000a8f0c1f */
[----:B------:R0:W-:Y:S04]  /*3c20*/  STG.E desc[UR10][R32.64], R13 ;  /* 0x0000000d20007986 */ /* 0x0001e8000c10190a */
.L_x_3169:
[----:B------:R-:W-:Y:S05]  /*3c30*/  BSYNC B0 ;  /* 0x0000000000007941 */ /* 0x000fea0003800000 */
.L_x_3168:
[----:B------:R-:W-:Y:S01]  /*3c40*/  FMUL.FTZ R4, R4, UR8 ;  /* 0x0000000804047c20 */ /* 0x000fe20008410000 */
[----:B------:R-:W-:Y:S01]  /*3c50*/  FMUL.FTZ R8, R8, UR8 ;  /* 0x0000000808087c20 */ /* 0x000fe20008410000 */
[----:B0-----:R-:W-:Y:S02]  /*3c60*/  SHF.L.U32 R13, R9, 0x10, RZ ;  /* 0x00000010090d7819 */ /* 0x001fe400000006ff */
[----:B------:R-:W-:Y:S01]  /*3c70*/  SHF.L.U32 R51, R51, 0x10, RZ ;  /* 0x0000001033337819 */ /* 0x000fe200000006ff */
[----:B------:R-:W-:Y:S01]  /*3c80*/  FFMA.FTZ R4, R26, R4, R28 ;  /* 0x000000041a047223 */ /* 0x000fe2000001001c */
[----:B------:R-:W-:Y:S01]  /*3c90*/  SHF.L.U32 R10, R10, 0x10, RZ ;  /* 0x000000100a0a7819 */ /* 0x000fe200000006ff */
[----:B------:R-:W-:Y:S01]  /*3ca0*/  FFMA.FTZ R25, R27, R8, R29 ;  /* 0x000000081b197223 */ /* 0x000fe2000001001d */
[----:B------:R-:W-:Y:S01]  /*3cb0*/  SHF.L.U32 R50, R50, 0x10, RZ ;  /* 0x0000001032327819 */ /* 0x000fe200000006ff */
[----:B------:R-:W-:Y:S06]  /*3cc0*/  @!P6 BRA `(.L_x_3170) ;  /* 0x000000000028e947 */ /* 0x000fec0003800000 */
[----:B------:R-:W-:Y:S01]  /*3cd0*/  FMUL.FTZ R30, R4, -1.4426950216293334961 ;  /* 0xbfb8aa3b041e7820 */ /* 0x000fe20000410000 */
[----:B------:R-:W-:-:S03]  /*3ce0*/  FMUL.FTZ R8, R25, -1.4426950216293334961 ;  /* 0xbfb8aa3b19087820 */ /* 0x000fc60000410000 */
        /* <DEDUP_REMOVED lines=8> */
.L_x_3170:
[----:B------:R-:W-:Y:S01]  /*3d70*/  LOP3.LUT P5, RZ, R3, 0x80, RZ, 0xc0, !PT ;  /* 0x0000008003ff7812 */ /* 0x000fe200078ac0ff */
[----:B------:R-:W-:-:S12]  /*3d80*/  BSSY B0, `(.L_x_3171) ;  /* 0x000000f000007945 */ /* 0x000fd80003800000 */
[----:B------:R-:W-:Y:S05]  /*3d90*/  @!P5 BRA `(.L_x_3172) ;  /* 0x000000000034d947 */ /* 0x000fea0003800000 */
[----:B------:R-:W-:Y:S01]  /*3da0*/  SHF.R.S32.HI R8, RZ, 0x1f, R73 ;  /* 0x0000001fff087819 */ /* 0x000fe20000011449 */
[----:B------:R-:W-:Y:S01]  /*3db0*/  ULDC.64 UR14, c[0x0][0x270] ;  /* 0x00009c00000e7ab9 */ /* 0x000fe20000000a00 */
[----:B------:R-:W-:Y:S01]  /*3dc0*/  IMAD.MOV.U32 R9, RZ, RZ, R45 ;  /* 0x000000ffff097224 */ /* 0x000fe200078e002d */
[----:B------:R-:W-:Y:S02]  /*3dd0*/  F2FP.BF16.F32.PACK_AB R25, R25, R4 ;  /* 0x000000041919723e */ /* 0x000fe400000010ff */
        /* <DEDUP_REMOVED lines=9> */
.L_x_3172:
[----:B------:R-:W-:Y:S05]  /*3e70*/  BSYNC B0 ;  /* 0x0000000000007941 */ /* 0x000fea0003800000 */
.L_x_3171:
[----:B------:R-:W-:Y:S01]  /*3e80*/  FADD.FTZ R13, R13, -UR7 ;  /* 0x800000070d0d7e21 */ /* 0x000fe20008010000 */
[----:B------:R-:W-:Y:S01]  /*3e90*/  FADD.FTZ R51, R51, -UR7 ;  /* 0x8000000733337e21 */ /* 0x000fe20008010000 */
[----:B------:R-:W-:Y:S01]  /*3ea0*/  FADD.FTZ R4, R10, -UR7 ;  /* 0x800000070a047e21 */ /* 0x000fe20008010000 */
[----:B------:R-:W-:Y:S01]  /*3eb0*/  FADD.FTZ R10, R50, -UR7 ;  /* 0x80000007320a7e21 */ /* 0x000fe20008010000 */
[----:B------:R-:W-:Y:S01]  /*3ec0*/  FMUL.FTZ R13, R13, UR8 ;  /* 0x000000080d0d7c20 */ /* 0x000fe20008410000 */
[----:B------:R-:W-:Y:S01]  /*3ed0*/  FMUL.FTZ R8, R51, UR8 ;  /* 0x0000000833087c20 */ /* 0x000fe20008410000 */
[----:B------:R-:W-:Y:S01]  /*3ee0*/  FMUL.FTZ R4, R4, UR8 ;  /* 0x0000000804047c20 */ /* 0x000fe20008410000 */
[----:B------:R-:W-:Y:S01]  /*3ef0*/  FMUL.FTZ R10, R10, UR8 ;  /* 0x000000080a0a7c20 */ /* 0x000fe20008410000 */
[----:B------:R-:W-:Y:S01]  /*3f00*/  FFMA.FTZ R13, R26, R13, R28 ;  /* 0x0000000d1a0d7223 */ /* 0x000fe2000001001c */
[----:B0-----:R-:W-:Y:S01]  /*3f10*/  FFMA.FTZ R25, R27, R8, R29 ;  /* 0x000000081b197223 */ /* 0x001fe2000001001d */
        /* <DEDUP_REMOVED lines=11> */
.L_x_3173:
        /* <DEDUP_REMOVED lines=16> */
.L_x_3175:
[----:B------:R-:W-:Y:S05]  /*40d0*/  BSYNC B0 ;  /* 0x0000000000007941 */ /* 0x000fea0003800000 */
.L_x_3174:
[----:B0-----:R-:W-:Y:S01]  /*40e0*/  SHF.L.U32 R13, R11, 0x10, RZ ;  /* 0x000000100b0d7819 */ /* 0x001fe200000006ff */
[----:B------:R-:W-:Y:S01]  /*40f0*/  FFMA.FTZ R4, R26, R4, R28 ;  /* 0x000000041a047223 */ /* 0x000fe2000001001c */
[----:B------:R-:W-:Y:S01]  /*4100*/  SHF.L.U32 R49, R49, 0x10, RZ ;  /* 0x0000001031317819 */ /* 0x000fe200000006ff */
        /* <DEDUP_REMOVED lines=12> */
.L_x_3176:
        /* <DEDUP_REMOVED lines=16> */
.L_x_3178:
[----:B------:R-:W-:Y:S05]  /*42d0*/  BSYNC B0 ;  /* 0x0000000000007941 */ /* 0x000fea0003800000 */
.L_x_3177:
[----:B------:R-:W-:Y:S01]  /*42e0*/  FADD.FTZ R13, R13, -UR7 ;  /* 0x800000070d0d7e21 */ /* 0x000fe20008010000 */
[----:B------:R-:W-:Y:S01]  /*42f0*/  FADD.FTZ R49, R49, -UR7 ;  /* 0x8000000731317e21 */ /* 0x000fe20008010000 */
[----:B------:R-:W-:Y:S02]  /*4300*/  SHF.L.U32 R4, R12, 0x10, RZ ;  /* 0x000000100c047819 */ /* 0x000fe400000006ff */
[----:B------:R-:W-:Y:S01]  /*4310*/  SHF.L.U32 R12, R35, 0x10, RZ ;  /* 0x00000010230c7819 */ /* 0x000fe200000006ff */
[----:B------:R-:W-:Y:S01]  /*4320*/  FMUL.FTZ R13, R13, UR8 ;  /* 0x000000080d0d7c20 */ /* 0x000fe20008410000 */
[----:B------:R-:W-:Y:S01]  /*4330*/  FMUL.FTZ R30, R49, UR8 ;  /* 0x00000008311e7c20 */ /* 0x000fe20008410000 */
[----:B------:R-:W-:Y:S01]  /*4340*/  SHF.L.U32 R14, R14, 0x10, RZ ;  /* 0x000000100e0e7819 */ /* 0x000fe200000006ff */
[----:B------:R-:W-:Y:S01]  /*4350*/  FADD.FTZ R4, R4, -UR7 ;  /* 0x8000000704047e21 */ /* 0x000fe20008010000 */
[----:B------:R-:W-:Y:S01]  /*4360*/  SHF.L.U32 R34, R34, 0x10, RZ ;  /* 0x0000001022227819 */ /* 0x000fe200000006ff */
[----:B------:R-:W-:Y:S01]  /*4370*/  FADD.FTZ R12, R12, -UR7 ;  /* 0x800000070c0c7e21 */ /* 0x000fe20008010000 */
[----:B------:R-:W-:Y:S01]  /*4380*/  FFMA.FTZ R13, R26, R13, R28 ;  /* 0x0000000d1a0d7223 */ /* 0x000fe2000001001c */
[----:B------:R-:W-:Y:S01]  /*4390*/  FFMA.FTZ R30, R27, R30, R29 ;  /* 0x0000001e1b1e7223 */ /* 0x000fe2000001001d */
[----:B------:R-:W-:Y:S06]  /*43a0*/  @!P6 BRA `(.L_x_3179) ;  /* 0x000000000028e947 */ /* 0x000fec0003800000 */
        /* <DEDUP_REMOVED lines=10> */
.L_x_3179:
[----:B------:R-:W-:Y:S01]  /*4450*/  LOP3.LUT P5, RZ, R3, 0x10, RZ, 0xc0, !PT ;  /* 0x0000001003ff7812 */ /* 0x000fe200078ac0ff */
[----:B------:R-:W-:-:S12]  /*4460*/  BSSY B0, `(.L_x_3180) ;  /* 0x000000f000007945 */ /* 0x000fd80003800000 */
[----:B------:R-:W-:Y:S05]  /*4470*/  @!P5 BRA `(.L_x_3181) ;  /* 0x000000000034d947 */ /* 0x000fea0003800000 */
[----:B------:R-:W-:Y:S01]  /*4480*/  SHF.R.S32.HI R8, RZ, 0x1f, R70 ;  /* 0x0000001fff087819 */ /* 0x000fe20000011446 */
[----:B------:R-:W-:Y:S01]  /*4490*/  ULDC.64 UR14, c[0x0][0x270] ;  /* 0x00009c00000e7ab9 */ /* 0x000fe20000000a00 */
[----:B------:R-:W-:Y:S02]  /*44a0*/  MOV R9, R45 ;  /* 0x0000002d00097202 */ /* 0x000fe40000000f00 */
[----:B------:R-:W-:Y:S01]  /*44b0*/  F2FP.BF16.F32.PACK_AB R13, R30, R13 ;  /* 0x0000000d1e0d723e */ /* 0x000fe200000010ff */
[----:B0-----:R-:W-:Y:S01]  /*44c0*/  IMAD R11, R8, UR14, RZ ;  /* 0x0000000e080b7c24 */ /* 0x001fe2000f8e02ff */
        /* <DEDUP_REMOVED lines=8> */
.L_x_3181:
[----:B------:R-:W-:Y:S05]  /*4550*/  BSYNC B0 ;  /* 0x0000000000007941 */ /* 0x000fea0003800000 */
.L_x_3180:
[----:B------:R-:W-:Y:S01]  /*4560*/  FMUL.FTZ R9, R4, UR8 ;  /* 0x0000000804097c20 */ /* 0x000fe20008410000 */
[----:B------:R-:W-:Y:S01]  /*4570*/  FMUL.FTZ R12, R12, UR8 ;  /* 0x000000080c0c7c20 */ /* 0x000fe20008410000 */
[----:B------:R-:W-:Y:S01]  /*4580*/  FADD.FTZ R14, R14, -UR7 ;  /* 0x800000070e0e7e21 */ /* 0x000fe20008010000 */
[----:B------:R-:W-:Y:S01]  /*4590*/  FADD.FTZ R34, R34, -UR7 ;  /* 0x8000000722227e21 */ /* 0x000fe20008010000 */
[----:B------:R-:W-:Y:S01]  /*45a0*/  FFMA.FTZ R4, R26, R9, R28 ;  /* 0x000000091a047223 */ /* 0x000fe2000001001c */
[----:B-1----:R-:W-:Y:S01]  /*45b0*/  FFMA.FTZ R13, R27, R12, R29 ;  /* 0x0000000c1b0d7223 */ /* 0x002fe2000001001d */
        /* <DEDUP_REMOVED lines=11> */
.L_x_3182:
[----:B------:R-:W-:Y:S01]  /*4670*/  LOP3.LUT P5, RZ, R3, 0x8, RZ, 0xc0, !PT ;  /* 0x0000000803ff7812 */ /* 0x000fe200078ac0ff */
[----:B------:R-:W-:-:S12]  /*4680*/  BSSY B0, `(.L_x_3183) ;  /* 0x000000f000007945 */ /* 0x000fd80003800000 */
[----:B------:R-:W-:Y:S05]  /*4690*/  @!P5 BRA `(.L_x_3184) ;  /* 0x000000000034d947 */ /* 0x000fea0003800000 */
[----:B------:R-:W-:Y:S01]  /*46a0*/  SHF.R.S32.HI R8, RZ, 0x1f, R69 ;  /* 0x0000001fff087819 */ /* 0x000fe20000011445 */
[----:B------:R-:W-:Y:S01]  /*46b0*/  ULDC.64 UR14, c[0x0][0x270] ;  /* 0x00009c00000e7ab9 */ /* 0x000fe20000000a00 */
[----:B------:R-:W-:Y:S02]  /*46c0*/  MOV R9, R45 ;  /* 0x0000002d00097202 */ /* 0x000fe40000000f00 */
[----:B------:R-:W-:Y:S01]  /*46d0*/  F2FP.BF16.F32.PACK_AB R13, R13, R4 ;  /* 0x000000040d0d723e */ /* 0x000fe200000010ff */
[----:B0-----:R-:W-:Y:S02]  /*46e0*/  IMAD R10, R8, UR14, RZ ;  /* 0x0000000e080a7c24 */ /* 0x001fe4000f8e02ff */
[----:B------:R-:W-:Y:S02]  /*46f0*/  IMAD.MOV.U32 R8, RZ, RZ, R46 ;  /* 0x000000ffff087224 */ /* 0x000fe400078e002e */
[C---:B------:R-:W-:Y:S02]  /*4700*/  IMAD R11, R69.reuse, UR15, R10 ;  /* 0x0000000f450b7c24 */ /* 0x040fe4000f8e020a */
[----:B------:R-:W-:Y:S01]  /*4710*/  IMAD.WIDE.U32 R8, R69, UR14, R8 ;  /* 0x0000000e45087c25 */ /* 0x000fe2000f8e0008 */
[----:B------:R-:W-:-:S04]  /*4720*/  ULDC.64 UR14, c[0x0][0x210] ;  /* 0x00008400000e7ab9 */ /* 0x000fc80000000a00 */
[----:B------:R-:W-:Y:S02]  /*4730*/  IADD3 R11, R9, R11, RZ ;  /* 0x0000000b090b7210 */ /* 0x000fe40007ffe0ff */
[----:B------:R-:W-:-:S04]  /*4740*/  LEA R10, P5, R8, UR14, 0x1 ;  /* 0x0000000e080a7c11 */ /* 0x000fc8000f8a08ff */
[----:B------:R-:W-:-:S05]  /*4750*/  LEA.HI.X R11, R8, UR15, R11, 0x1, P5 ;  /* 0x0000000f080b7c11 */ /* 0x000fca000a8f0c0b */
[----:B------:R1:W-:Y:S04]  /*4760*/  STG.E desc[UR10][R10.64], R13 ;  /* 0x0000000d0a007986 */ /* 0x0003e8000c10190a */
.L_x_3184:
[----:B------:R-:W-:Y:S05]  /*4770*/  BSYNC B0 ;  /* 0x0000000000007941 */ /* 0x000fea0003800000 */
.L_x_3183:
[----:B------:R-:W-:Y:S01]  /*4780*/  FMUL.FTZ R9, R14, UR8 ;  /* 0x000000080e097c20 */ /* 0x000fe20008410000 */
[----:B------:R-:W-:Y:S01]  /*4790*/  FMUL.FTZ R34, R34, UR8 ;  /* 0x0000000822227c20 */ /* 0x000fe20008410000 */
[----:B------:R-:W-:Y:S02]  /*47a0*/  SHF.L.U32 R15, R15, 0x10, RZ ;  /* 0x000000100f0f7819 */ /* 0x000fe400000006ff */
[----:B------:R-:W-:Y:S01]  /*47b0*/  SHF.L.U32 R16, R16, 0x10, RZ ;  /* 0x0000001010107819 */ /* 0x000fe200000006ff */
[----:B------:R-:W-:Y:S01]  /*47c0*/  FFMA.FTZ R4, R26, R9, R28 ;  /* 0x000000091a047223 */ /* 0x000fe2000001001c */
[----:B------:R-:W-:Y:S01]  /*47d0*/  SHF.L.U32 R36, R36, 0x10, RZ ;  /* 0x0000001024247819 */ /* 0x000fe200000006ff */
[----:B-1----:R-:W-:Y:S01]  /*47e0*/  FFMA.FTZ R13, R27, R34, R29 ;  /* 0x000000221b0d7223 */ /* 0x002fe2000001001d */
[----:B------:R-:W-:Y:S01]  /*47f0*/  SHF.L.U32 R17, R17, 0x10, RZ ;  /* 0x0000001011117819 */ /* 0x000fe200000006ff */
        /* <DEDUP_REMOVED lines=11> */
.L_x_3185:
        /* <DEDUP_REMOVED lines=16> */
.L_x_3187:
[----:B------:R-:W-:Y:S05]  /*49b0*/  BSYNC B0 ;  /* 0x0000000000007941 */ /* 0x000fea0003800000 */
.L_x_3186:
[----:B------:R-:W-:Y:S01]  /*49c0*/  FADD.FTZ R15, R15, -UR7 ;  /* 0x800000070f0f7e21 */ /* 0x000fe20008010000 */
[----:B------:R-:W-:Y:S01]  /*49d0*/  FADD.FTZ R16, R16, -UR7 ;  /* 0x8000000710107e21 */ /* 0x000fe20008010000 */
[----:B-1----:R-:W-:Y:S01]  /*49e0*/  FADD.FTZ R13, R36, -UR7 ;  /* 0x80000007240d7e21 */ /* 0x002fe20008010000 */
[----:B------:R-:W-:Y:S01]  /*49f0*/  FADD.FTZ R4, R17, -UR7 ;  /* 0x8000000711047e21 */ /* 0x000fe20008010000 */
[----:B------:R-:W-:Y:S01]  /*4a00*/  FMUL.FTZ R15, R15, UR8 ;  /* 0x000000080f0f7c20 */ /* 0x000fe20008410000 */
[----:B------:R-:W-:Y:S01]  /*4a10*/  FMUL.FTZ R16, R16, UR8 ;  /* 0x0000000810107c20 */ /* 0x000fe20008410000 */
[----:B------:R-:W-:Y:S01]  /*4a20*/  FMUL.FTZ R13, R13, UR8 ;  /* 0x000000080d0d7c20 */ /* 0x000fe20008410000 */
[----:B------:R-:W-:Y:S01]  /*4a30*/  FMUL.FTZ R4, R4, UR8 ;  /* 0x0000000804047c20 */ /* 0x000fe20008410000 */
        /* <DEDUP_REMOVED lines=13> */
.L_x_3188:
        /* <DEDUP_REMOVED lines=16> */
.L_x_3190:
[----:B------:R-:W-:Y:S05]  /*4c10*/  BSYNC B0 ;  /* 0x0000000000007941 */ /* 0x000fea0003800000 */
.L_x_3189:
[----:B------:R-:W-:Y:S01]  /*4c20*/  SHF.L.U32 R37, R37, 0x10, RZ ;  /* 0x0000001025257819 */ /* 0x000fe200000006ff */
[----:B------:R-:W-:Y:S01]  /*4c30*/  FFMA.FTZ R13, R26, R13, R28 ;  /* 0x0000000d1a0d7223 */ /* 0x000fe2000001001c */
[----:B------:R-:W-:Y:S01]  /*4c40*/  SHF.L.U32 R18, R18, 0x10, RZ ;  /* 0x0000001012127819 */ /* 0x000fe200000006ff */
[----:B------:R-:W-:Y:S01]  /*4c50*/  FFMA.FTZ R4, R27, R4, R29 ;  /* 0x000000041b047223 */ /* 0x000fe2000001001d */
[----:B------:R-:W-:Y:S06]  /*4c60*/  @!P6 BRA `(.L_x_3191) ;  /* 0x000000000028e947 */ /* 0x000fec0003800000 */
[----:B------:R-:W-:Y:S01]  /*4c70*/  FMUL.FTZ R8, R13, -1.4426950216293334961 ;  /* 0xbfb8aa3b0d087820 */ /* 0x000fe20000410000 */
[----:B01----:R-:W-:-:S05]  /*4c80*/  FMUL.FTZ R11, R4, -1.4426950216293334961 ;  /* 0xbfb8aa3b040b7820 */ /* 0x003fca0000410000 */
        /* <DEDUP_REMOVED lines=8> */
.L_x_3191:
[----:B------:R-:W-:Y:S04]  /*4d10*/  BSSY B0, `(.L_x_3192) ;  /* 0x000000f000007945 */ /* 0x000fe80003800000 */
[----:B------:R-:W-:Y:S05]  /*4d20*/  @!P0 BRA `(.L_x_3193) ;  /* 0x0000000000348947 */ /* 0x000fea0003800000 */
[----:B------:R-:W-:Y:S01]  /*4d30*/  SHF.R.S32.HI R8, RZ, 0x1f, R66 ;  /* 0x0000001fff087819 */ /* 0x000fe20000011442 */
[----:B------:R-:W-:Y:S01]  /*4d40*/  ULDC.64 UR14, c[0x0][0x270] ;  /* 0x00009c00000e7ab9 */ /* 0x000fe20000000a00 */
[----:B------:R-:W-:Y:S02]  /*4d50*/  MOV R9, R45 ;  /* 0x0000002d00097202 */ /* 0x000fe40000000f00 */
[----:B------:R-:W-:Y:S01]  /*4d60*/  F2FP.BF16.F32.PACK_AB R13, R4, R13 ;  /* 0x0000000d040d723e */ /* 0x000fe200000010ff */
[----:B01----:R-:W-:Y:S01]  /*4d70*/  IMAD R11, R8, UR14, RZ ;  /* 0x0000000e080b7c24 */ /* 0x003fe2000f8e02ff */
[----:B------:R-:W-:-:S03]  /*4d80*/  MOV R8, R46 ;  /* 0x0000002e00087202 */ /* 0x000fc60000000f00 */
[C---:B------:R-:W-:Y:S02]  /*4d90*/  IMAD R11, R66.reuse, UR15, R11 ;  /* 0x0000000f420b7c24 */ /* 0x040fe4000f8e020b */
[----:B------:R-:W-:Y:S01]  /*4da0*/  IMAD.WIDE.U32 R8, R66, UR14, R8 ;  /* 0x0000000e42087c25 */ /* 0x000fe2000f8e0008 */
[----:B------:R-:W-:-:S03]  /*4db0*/  ULDC.64 UR14, c[0x0][0x210] ;  /* 0x00008400000e7ab9 */ /* 0x000fc60000000a00 */
[----:B------:R-:W-:Y:S01]  /*4dc0*/  IMAD.IADD R11, R9, 0x1, R11 ;  /* 0x00000001090b7824 */ /* 0x000fe200078e020b */
[----:B------:R-:W-:-:S04]  /*4dd0*/  LEA R10, P5, R8, UR14, 0x1 ;  /* 0x0000000e080a7c11 */ /* 0x000fc8000f8a08ff */
[----:B------:R-:W-:-:S05]  /*4de0*/  LEA.HI.X R11, R8, UR15, R11, 0x1, P5 ;  /* 0x0000000f080b7c11 */ /* 0x000fca000a8f0c0b */
[----:B------:R2:W-:Y:S04]  /*4df0*/  STG.E desc[UR10][R10.64], R13 ;  /* 0x0000000d0a007986 */ /* 0x0005e8000c10190a */
.L_x_3193:
[----:B------:R-:W-:Y:S05]  /*4e00*/  BSYNC B0 ;  /* 0x0000000000007941 */ /* 0x000fea0003800000 */
.L_x_3192:
        /* <DEDUP_REMOVED lines=23> */
.L_x_3194:
[----:B------:R-:W-:Y:S04]  /*4f80*/  BSSY B0, `(.L_x_3195) ;  /* 0x000000f000007945 */ /* 0x000fe80003800000 */
[----:B------:R-:W-:Y:S05]  /*4f90*/  @!P1 BRA `(.L_x_3196) ;  /* 0x0000000000349947 */ /* 0x000fea0003800000 */
[----:B------:R-:W-:Y:S01]  /*4fa0*/  SHF.R.S32.HI R8, RZ, 0x1f, R65 ;  /* 0x0000001fff087819 */ /* 0x000fe20000011441 */
[----:B------:R-:W-:Y:S01]  /*4fb0*/  ULDC.64 UR14, c[0x0][0x270] ;  /* 0x00009c00000e7ab9 */ /* 0x000fe20000000a00 */
[----:B------:R-:W-:Y:S02]  /*4fc0*/  MOV R9, R45 ;  /* 0x0000002d00097202 */ /* 0x000fe40000000f00 */
[----:B------:R-:W-:Y:S01]  /*4fd0*/  F2FP.BF16.F32.PACK_AB R37, R18, R37 ;  /* 0x000000251225723e */ /* 0x000fe200000010ff */
[----:B012---:R-:W-:Y:S01]  /*4fe0*/  IMAD R10, R8, UR14, RZ ;  /* 0x0000000e080a7c24 */ /* 0x007fe2000f8e02ff */
        /* <DEDUP_REMOVED lines=8> */
.L_x_3196:
[----:B------:R-:W-:Y:S05]  /*5070*/  BSYNC B0 ;  /* 0x0000000000007941 */ /* 0x000fea0003800000 */
.L_x_3195:
[----:B------:R-:W-:Y:S01]  /*5080*/  FMUL.FTZ R9, R4, UR8 ;  /* 0x0000000804097c20 */ /* 0x000fe20008410000 */
[----:B------:R-:W-:Y:S01]  /*5090*/  FMUL.FTZ R12, R12, UR8 ;  /* 0x000000080c0c7c20 */ /* 0x000fe20008410000 */
[----:B------:R-:W-:Y:S01]  /*50a0*/  FADD.FTZ R39, R39, -UR7 ;  /* 0x8000000727277e21 */ /* 0x000fe20008010000 */
[----:B------:R-:W-:Y:S01]  /*50b0*/  FADD.FTZ R20, R20, -UR7 ;  /* 0x8000000714147e21 */ /* 0x000fe20008010000 */
[----:B------:R-:W-:Y:S01]  /*50c0*/  FFMA.FTZ R4, R26, R9, R28 ;  /* 0x000000091a047223 */ /* 0x000fe2000001001c */
[----:B--2---:R-:W-:Y:S01]  /*50d0*/  FFMA.FTZ R13, R27, R12, R29 ;  /* 0x0000000c1b0d7223 */ /* 0x004fe2000001001d */
[----:B------:R-:W-:Y:S06]  /*50e0*/  @!P6 BRA `(.L_x_3197) ;  /* 0x000000000028e947 */ /* 0x000fec0003800000 */
[----:B------:R-:W-:Y:S01]  /*50f0*/  FMUL.FTZ R8, R4, -1.4426950216293334961 ;  /* 0xbfb8aa3b04087820 */ /* 0x000fe20000410000 */
[----:B01-3--:R-:W-:-:S05]  /*5100*/  FMUL.FTZ R10, R13, -1.4426950216293334961 ;  /* 0xbfb8aa3b0d0a7820 */ /* 0x00bfca0000410000 */
        /* <DEDUP_REMOVED lines=8> */
.L_x_3197:
[----:B------:R-:W-:Y:S04]  /*5190*/  BSSY B0, `(.L_x_3198) ;  /* 0x000000f000007945 */ /* 0x000fe80003800000 */
[----:B------:R-:W-:Y:S05]  /*51a0*/  @!P2 BRA `(.L_x_3199) ;  /* 0x000000000034a947 */ /* 0x000fea0003800000 */
[----:B------:R-:W-:Y:S01]  /*51b0*/  SHF.R.S32.HI R8, RZ, 0x1f, R64 ;  /* 0x0000001fff087819 */ /* 0x000fe20000011440 */
[----:B------:R-:W-:Y:S01]  /*51c0*/  ULDC.64 UR14, c[0x0][0x270] ;  /* 0x00009c00000e7ab9 */ /* 0x000fe20000000a00 */
[----:B------:R-:W-:Y:S02]  /*51d0*/  MOV R9, R45 ;  /* 0x0000002d00097202 */ /* 0x000fe40000000f00 */
[----:B------:R-:W-:Y:S01]  /*51e0*/  F2FP.BF16.F32.PACK_AB R13, R13, R4 ;  /* 0x000000040d0d723e */ /* 0x000fe200000010ff */
[----:B01-3--:R-:W-:Y:S01]  /*51f0*/  IMAD R11, R8, UR14, RZ ;  /* 0x0000000e080b7c24 */ /* 0x00bfe2000f8e02ff */
        /* <DEDUP_REMOVED lines=8> */
.L_x_3199:
[----:B------:R-:W-:Y:S05]  /*5280*/  BSYNC B0 ;  /* 0x0000000000007941 */ /* 0x000fea0003800000 */
.L_x_3198:
[----:B------:R-:W-:Y:S01]  /*5290*/  FMUL.FTZ R39, R39, UR8 ;  /* 0x0000000827277c20 */ /* 0x000fe20008410000 */
[----:B------:R-:W-:Y:S01]  /*52a0*/  FMUL.FTZ R20, R20, UR8 ;  /* 0x0000000814147c20 */ /* 0x000fe20008410000 */
[----:B------:R-:W-:Y:S02]  /*52b0*/  SHF.L.U32 R40, R40, 0x10, RZ ;  /* 0x0000001028287819 */ /* 0x000fe400000006ff */
[----:B------:R-:W-:Y:S01]  /*52c0*/  SHF.L.U32 R21, R21, 0x10, RZ ;  /* 0x0000001015157819 */ /* 0x000fe200000006ff */
[----:B------:R-:W-:Y:S01]  /*52d0*/  FFMA.FTZ R39, R26, R39, R28 ;  /* 0x000000271a277223 */ /* 0x000fe2000001001c */
[----:B0123--:R-:W-:Y:S01]  /*52e0*/  SHF.L.U32 R10, R5, 0x10, RZ ;  /* 0x00000010050a7819 */ /* 0x00ffe200000006ff */
[----:B------:R-:W-:Y:S01]  /*52f0*/  FFMA.FTZ R20, R27, R20, R29 ;  /* 0x000000141b147223 */ /* 0x000fe2000001001d */
[----:B------:R-:W-:Y:S01]  /*5300*/  SHF.L.U32 R22, R22, 0x10, RZ ;  /* 0x0000001016167819 */ /* 0x000fe200000006ff */
        /* <DEDUP_REMOVED lines=11> */
.L_x_3200:
        /* <DEDUP_REMOVED lines=9> */
[----:B------:R-:W-:-:S03]  /*5450*/  ULDC.64 UR14, c[0x0][0x210] ;  /* 0x00008400000e7ab9 */ /* 0x000fc60000000a00 */
[----:B------:R-:W-:Y:S01]  /*5460*/  IMAD.IADD R9, R5, 0x1, R9 ;  /* 0x0000000105097824 */ /* 0x000fe200078e0209 */
[----:B------:R-:W-:-:S04]  /*5470*/  LEA R8, P5, R4, UR14, 0x1 ;  /* 0x0000000e04087c11 */ /* 0x000fc8000f8a08ff */
[----:B------:R-:W-:-:S05]  /*5480*/  LEA.HI.X R9, R4, UR15, R9, 0x1, P5 ;  /* 0x0000000f04097c11 */ /* 0x000fca000a8f0c09 */
[----:B------:R0:W-:Y:S04]  /*5490*/  STG.E desc[UR10][R8.64], R39 ;  /* 0x0000002708007986 */ /* 0x0001e8000c10190a */
.L_x_3202:
[----:B------:R-:W-:Y:S05]  /*54a0*/  BSYNC B0 ;  /* 0x0000000000007941 */ /* 0x000fea0003800000 */
.L_x_3201:
        /* <DEDUP_REMOVED lines=21> */
.L_x_3203:
[----:B------:R-:W-:Y:S04]  /*5600*/  BSSY B0, `(.L_x_3204) ;  /* 0x000000e000007945 */ /* 0x000fe80003800000 */
[----:B------:R-:W-:Y:S05]  /*5610*/  @!P4 BRA `(.L_x_3205) ;  /* 0x000000000030c947 */ /* 0x000fea0003800000 */
[----:B------:R-:W-:Y:S01]  /*5620*/  ULDC.64 UR14, c[0x0][0x270] ;  /* 0x00009c00000e7ab9 */ /* 0x000fe20000000a00 */
[----:B------:R-:W-:Y:S01]  /*5630*/  MOV R4, R46 ;  /* 0x0000002e00047202 */ /* 0x000fe20000000f00 */
[----:B0-----:R-:W-:Y:S01]  /*5640*/  IMAD R9, R76, UR14, RZ ;  /* 0x0000000e4c097c24 */ /* 0x001fe2000f8e02ff */
        /* <DEDUP_REMOVED lines=9> */
.L_x_3205:
[----:B------:R-:W-:Y:S05]  /*56e0*/  BSYNC B0 ;  /* 0x0000000000007941 */ /* 0x000fea0003800000 */
.L_x_3204:
[----:B------:R-:W-:Y:S01]  /*56f0*/  ULDC.64 UR14, c[0x0][0x278] ;  /* 0x00009e00000e7ab9 */ /* 0x000fe20000000a00 */
[----:B------:R-:W-:Y:S01]  /*5700*/  FFMA.FTZ R13, R26, R13, R28 ;  /* 0x0000000d1a0d7223 */ /* 0x000fe2000001001c */
        /* <DEDUP_REMOVED lines=12> */
.L_x_3206:
[----:B------:R-:W-:Y:S01]  /*57d0*/  ISETP.GE.U32.AND P5, PT, R56, UR14, PT ;  /* 0x0000000e38007c0c */ /* 0x000fe2000bfa6070 */
[----:B------:R-:W-:Y:S01]  /*57e0*/  BSSY B0, `(.L_x_3207) ;  /* 0x0000016000007945 */ /* 0x000fe20003800000 */
[----:B------:R-:W-:Y:S02]  /*57f0*/  SHF.L.U32 R4, R6, 0x10, RZ ;  /* 0x0000001006047819 */ /* 0x000fe400000006ff */
[----:B------:R-:W-:Y:S02]  /*5800*/  ISETP.GE.AND.EX P5, PT, R60, UR15, PT, P5 ;  /* 0x0000000f3c007c0c */ /* 0x000fe4000bfa6350 */
[----:B------:R-:W-:Y:S01]  /*5810*/  SHF.L.U32 R23, R23, 0x10, RZ ;  /* 0x0000001017177819 */ /* 0x000fe200000006ff */
[----:B------:R-:W-:Y:S01]  /*5820*/  FADD.FTZ R4, R4, -UR7 ;  /* 0x8000000704047e21 */ /* 0x000fe20008010000 */
[----:B------:R-:W-:-:S03]  /*5830*/  ISETP.GT.U32.OR P5, PT, R74, 0x17f, P5 ;  /* 0x0000017f4a00780c */ /* 0x000fc60002fa4470 */
[----:B------:R-:W-:Y:S01]  /*5840*/  FADD.FTZ R23, R23, -UR7 ;  /* 0x8000000717177e21 */ /* 0x000fe20008010000 */
[----:B-1----:R-:W-:-:S03]  /*5850*/  FMUL.FTZ R11, R4, UR8 ;  /* 0x00000008040b7c20 */ /* 0x002fc60008410000 */
[----:B------:R-:W-:-:S06]  /*5860*/  FMUL.FTZ R6, R23, UR8 ;  /* 0x0000000817067c20 */ /* 0x000fcc0008410000 */
[----:B------:R-:W-:Y:S05]  /*5870*/  @P5 BRA `(.L_x_3208) ;  /* 0x0000000000305947 */ /* 0x000fea0003800000 */
        /* <DEDUP_REMOVED lines=12> */
.L_x_3208:
[----:B------:R-:W-:Y:S05]  /*5940*/  BSYNC B0 ;  /* 0x0000000000007941 */ /* 0x000fea0003800000 */
.L_x_3207:
[----:B------:R-:W-:Y:S01]  /*5950*/  SHF.L.U32 R10, R7, 0x10, RZ ;  /* 0x00000010070a7819 */ /* 0x000fe200000006ff */
[----:B------:R-:W-:Y:S01]  /*5960*/  FFMA.FTZ R11, R26, R11, R28 ;  /* 0x0000000b1a0b7223 */ /* 0x000fe2000001001c */
[----:B------:R-:W-:Y:S01]  /*5970*/  SHF.L.U32 R24, R24, 0x10, RZ ;  /* 0x0000001018187819 */ /* 0x000fe200000006ff */
[----:B01----:R-:W-:Y:S01]  /*5980*/  FFMA.FTZ R8, R27, R6, R29 ;  /* 0x000000061b087223 */ /* 0x003fe2000001001d */
        /* <DEDUP_REMOVED lines=11> */
.L_x_3209:
[----:B------:R-:W-:Y:S01]  /*5a40*/  ISETP.GE.U32.AND P5, PT, R55, UR14, PT ;  /* 0x0000000e37007c0c */ /* 0x000fe2000bfa6070 */
[----:B------:R-:W-:Y:S01]  /*5a50*/  FADD.FTZ R4, R10, -UR7 ;  /* 0x800000070a047e21 */ /* 0x000fe20008010000 */
[----:B------:R-:W-:Y:S01]  /*5a60*/  FADD.FTZ R24, R24, -UR7 ;  /* 0x8000000718187e21 */ /* 0x000fe20008010000 */
[----:B------:R-:W-:Y:S01]  /*5a70*/  BSSY B0, `(.L_x_3210) ;  /* 0x0000014000007945 */ /* 0x000fe20003800000 */
[----:B------:R-:W-:Y:S01]  /*5a80*/  ISETP.GE.AND.EX P5, PT, R59, UR15, PT, P5 ;  /* 0x0000000f3b007c0c */ /* 0x000fe2000bfa6350 */
[----:B------:R-:W-:Y:S01]  /*5a90*/  FMUL.FTZ R5, R4, UR8 ;  /* 0x0000000804057c20 */ /* 0x000fe20008410000 */
[----:B------:R-:W-:Y:S02]  /*5aa0*/  FMUL.FTZ R24, R24, UR8 ;  /* 0x0000000818187c20 */ /* 0x000fe40008410000 */
[----:B------:R-:W-:Y:S01]  /*5ab0*/  ISETP.GT.U32.OR P5, PT, R74, 0x17f, P5 ;  /* 0x0000017f4a00780c */ /* 0x000fe20002fa4470 */
[----:B------:R-:W-:Y:S01]  /*5ac0*/  FFMA.FTZ R26, R26, R5, R28 ;  /* 0x000000051a1a7223 */ /* 0x000fe2000001001c */
[----:B------:R-:W-:-:S11]  /*5ad0*/  FFMA.FTZ R27, R27, R24, R29 ;  /* 0x000000181b1b7223 */ /* 0x000fd6000001001d */
        /* <DEDUP_REMOVED lines=13> */
.L_x_3211:
[----:B------:R-:W-:Y:S05]  /*5bb0*/  BSYNC B0 ;  /* 0x0000000000007941 */ /* 0x000fea0003800000 */
.L_x_3210:
        /* <DEDUP_REMOVED lines=11> */
.L_x_3212:
[----:B------:R-:W-:Y:S01]  /*5c70*/  ISETP.GE.U32.AND P5, PT, R57, UR14, PT ;  /* 0x0000000e39007c0c */ /* 0x000fe2000bfa6070 */
[----:B------:R-:W-:Y:S03]  /*5c80*/  BSSY B0, `(.L_x_3213) ;  /* 0x0000010000007945 */ /* 0x000fe60003800000 */
[----:B------:R-:W-:-:S04]  /*5c90*/  ISETP.GE.AND.EX P5, PT, R58, UR15, PT, P5 ;  /* 0x0000000f3a007c0c */ /* 0x000fc8000bfa6350 */
[----:B------:R-:W-:-:S13]  /*5ca0*/  ISETP.GT.U32.OR P5, PT, R74, 0x17f, P5 ;  /* 0x0000017f4a00780c */ /* 0x000fda0002fa4470 */
[----:B------:R-:W-:Y:S05]  /*5cb0*/  @P5 BRA `(.L_x_3214) ;  /* 0x0000000000305947 */ /* 0x000fea0003800000 */
[----:B------:R-:W-:Y:S01]  /*5cc0*/  ULDC.64 UR14, c[0x0][0x270] ;  /* 0x00009c00000e7ab9 */ /* 0x000fe20000000a00 */
[----:B0-----:R-:W-:Y:S01]  /*5cd0*/  MOV R6, R46 ;  /* 0x0000002e00067202 */ /* 0x001fe20000000f00 */
        /* <DEDUP_REMOVED lines=10> */
.L_x_3214:
[----:B------:R-:W-:Y:S05]  /*5d80*/  BSYNC B0 ;  /* 0x0000000000007941 */ /* 0x000fea0003800000 */
.L_x_3213:
[----:B------:R-:W-:Y:S01]  /*5d90*/  ULDC UR7, c[0x0][0x10] ;  /* 0x0000040000077ab9 */ /* 0x000fe20000000800 */
[----:B------:R-:W-:Y:S02]  /*5da0*/  UIADD3 UR4, UR4, 0x1, URZ ;  /* 0x0000000104047890 */ /* 0x000fe4000fffe03f */
[----:B------:R-:W-:-:S04]  /*5db0*/  UIADD3 UR6, UR7, UR6, URZ ;  /* 0x0000000607067290 */ /* 0x000fc8000fffe03f */
[----:B------:R-:W-:-:S06]  /*5dc0*/  UISETP.GE.AND UP0, UPT, UR6, UR5, UPT ;  /* 0x000000050600728c */ /* 0x000fcc000bf06270 */
[----:B------:R-:W-:-:S13]  /*5dd0*/  PLOP3.LUT P5, PT, PT, PT, UP0, 0x40, 0x0 ;  /* 0x000000000000781c */ /* 0x000fda0003fae808 */
[----:B------:R-:W-:Y:S05]  /*5de0*/  @P5 BRA `(.L_x_3215) ;  /* 0xffffffa800145947 */ /* 0x000fea000383ffff */
[----:B------:R-:W-:Y:S05]  /*5df0*/  EXIT ;  /* 0x000000000000794d */ /* 0x000fea0003800000 */
.L_x_3216:
        /* <DEDUP_REMOVED lines=16> */
.L_x_5170:


//--------------------- .text._Z35group_norm_nhwc_fwd_one_pass_kernelI11Bf16IOFp32WLi512ELi48ELi384EEv26Group_norm_nhwc_fwd_params --------------------------
	.section	.text._Z35group_norm_nhwc_fwd_one_pass_kernelI11Bf16IOFp32WLi512ELi48ELi384EEv26Group_norm_nhwc_fwd_params,"ax",@progbits
	.align	128
        .global         _Z35group_norm_nhwc_fwd_one_pass_kernelI11Bf16IOFp32WLi512ELi48ELi384EEv26Group_norm_nhwc_fwd_params
        .type           _Z35group_norm_nhwc_fwd_one_pass_kernelI11Bf16IOFp32WLi512ELi48ELi384EEv26Group_norm_nhwc_fwd_params,@function
        .size           _Z35group_norm_nhwc_fwd_one_pass_kernelI11Bf16IOFp32WLi512ELi48ELi384EEv26Group_norm_nhwc_fwd_params,(.L_x_5171 - _Z35group_norm_nhwc_fwd_one_pass_kernelI11Bf16IOFp32WLi512ELi48ELi384EEv26Group_norm_nhwc_fwd_params)
        .other          _Z35group_norm_nhwc_fwd_one_pass_kernelI11Bf16IOFp32WLi512ELi48ELi384EEv26Group_norm_nhwc_fwd_params,@"STO_CUDA_ENTRY STV_DEFAULT"
_Z35group_norm_nhwc_fwd_one_pass_kernelI11Bf16IOFp32WLi512ELi48ELi384EEv26Group_norm_nhwc_fwd_params:
.text._Z35group_norm_nhwc_fwd_one_pass_kernelI11Bf16IOFp32WLi512ELi48ELi384EEv26Group_norm_nhwc_fwd_params:
        /* <DEDUP_REMOVED lines=18> */
[----:B------:R-:W-:Y:S02]  /*0120*/  SHF.R.U32.HI R5, RZ, 0x4, R3 ;  /* 0x00000004ff057819 */ /* 0x000fe40000011603 */
[--C-:B------:R-:W-:Y:S01]  /*0130*/  SHF.R.S32.HI R3, RZ, 0x1f, R96.reuse ;  /* 0x0000001fff037819 */ /* 0x100fe20000011460 */
[----:B---3--:R-:W-:Y:S02]  /*0140*/  ULEA UR5, UR6, UR5, 0x18 ;  /* 0x0000000506057291 */ /* 0x008fe4000f8ec03f */
[----:B--2---:R-:W-:Y:S01]  /*0150*/  IMAD R88, R88, UR7, R5 ;  /* 0x0000000758587c24 */ /* 0x004fe2000f8e0205 */
[----:B------:R-:W-:Y:S01]  /*0160*/  LEA.HI R3, R3, R96, RZ, 0x5 ;  /* 0x0000006003037211 */ /* 0x000fe200078f28ff */
[----:B------:R-:W-:Y:S01]  /*0170*/  IMAD R4, R5, -0x18, R96 ;  /* 0xffffffe805047824 */ /* 0x000fe200078e0260 */
[----:B------:R-:W-:Y:S01]  /*0180*/  HFMA2.MMA R5, -RZ, RZ, 0, 0 ;  /* 0x00000000ff057435 */ /* 0x000fe200000001ff */
[C---:B------:R-:W-:Y:S01]  /*0190*/  VIADD R54, R88.reuse, 0x70 ;  /* 0x0000007058367836 */ /* 0x040fe20000000000 */
[C---:B------:R-:W-:Y:S01]  /*01a0*/  ISETP.LT.U32.AND P0, PT, R88.reuse, UR8, PT ;  /* 0x0000000858007c0c */ /* 0x040fe2000bf01070 */
[C---:B------:R-:W-:Y:S01]  /*01b0*/  VIADD R40, R88.reuse, 0xe0 ;  /* 0x000000e058287836 */ /* 0x040fe20000000000 */
[----:B------:R-:W-:Y:S01]  /*01c0*/  SHF.R.S32.HI R89, RZ, 0x1f, R88 ;  /* 0x0000001fff597819 */ /* 0x000fe20000011458 */
[C---:B------:R-:W-:Y:S01]  /*01d0*/  VIADD R26, R88.reuse, 0x150 ;  /* 0x00000150581a7836 */ /* 0x040fe20000000000 */
[C---:B------:R-:W-:Y:S01]  /*01e0*/  IADD3 R86, R88.reuse, 0x10, RZ ;  /* 0x0000001058567810 */ /* 0x040fe20007ffe0ff */
[----:B------:R-:W-:Y:S01]  /*01f0*/  VIADD R12, R88, 0x1c0 ;  /* 0x000001c0580c7836 */ /* 0x000fe20000000000 */
[----:B------:R-:W-:-:S02]  /*0200*/  ISETP.LT.AND.EX P0, PT, R89, UR9, !P4, P0 ;  /* 0x0000000959007c0c */ /* 0x000fc4000e701300 */
[----:B------:R-:W-:Y:S02]  /*0210*/  ISETP.LT.U32.AND P5, PT, R86, UR8, PT ;  /* 0x0000000856007c0c */ /* 0x000fe4000bfa1070 */
[----:B------:R-:W-:Y:S02]  /*0220*/  SHF.R.S32.HI R87, RZ, 0x1f, R86 ;  /* 0x0000001fff577819 */ /* 0x000fe40000011456 */
[----:B------:R-:W-:Y:S02]  /*0230*/  IADD3 R84, R88, 0x20, RZ ;  /* 0x0000002058547810 */ /* 0x000fe40007ffe0ff */
[----:B------:R-:W-:Y:S02]  /*0240*/  ISETP.LT.AND.EX P6, PT, R87, UR9, !P4, P5 ;  /* 0x0000000957007c0c */ /* 0x000fe4000e7c1350 */
[----:B------:R-:W-:Y:S02]  /*0250*/  ISETP.LT.U32.AND P3, PT, R84, UR8, PT ;  /* 0x0000000854007c0c */ /* 0x000fe4000bf61070 */
[----:B------:R-:W-:-:S02]  /*0260*/  SHF.R.S32.HI R85, RZ, 0x1f, R84 ;  /* 0x0000001fff557819 */ /* 0x000fc40000011454 */
[----:B------:R-:W-:Y:S02]  /*0270*/  @P0 LOP3.LUT R0, R0, 0x4000000, RZ, 0xfc, !PT ;  /* 0x0400000000000812 */ /* 0x000fe400078efcff */
[----:B------:R-:W-:Y:S02]  /*0280*/  IADD3 R62, R88, 0x30, RZ ;  /* 0x00000030583e7810 */ /* 0x000fe40007ffe0ff */
[----:B------:R-:W-:Y:S02]  /*0290*/  ISETP.LT.AND.EX P5, PT, R85, UR9, !P4, P3 ;  /* 0x0000000955007c0c */ /* 0x000fe4000e7a1330 */
[----:B------:R-:W-:Y:S02]  /*02a0*/  LOP3.LUT R0, R0, 0xfdffffff, RZ, 0xc0, !PT ;  /* 0xfdffffff00007812 */ /* 0x000fe400078ec0ff */
        /* <DEDUP_REMOVED lines=18> */
[----:B------:R-:W-:Y:S02]  /*03d0*/  SHF.R.S32.HI R57, RZ, 0x1f, R56 ;  /* 0x0000001fff397819 */ /* 0x000fe40000011438 */
[----:B------:R-:W-:-:S02]  /*03e0*/  ISETP.LT.U32.AND P0, PT, R56, UR8, PT ;  /* 0x0000000838007c0c */ /* 0x000fc4000bf01070 */
[----:B------:R-:W-:Y:S02]  /*03f0*/  @P2 LOP3.LUT R0, R0, 0x400000, RZ, 0xfc, !PT ;  /* 0x0040000000002812 */ /* 0x000fe400078efcff */
[----:B------:R-:W-:Y:S02]  /*0400*/  ISETP.LT.AND.EX P2, PT, R57, UR9, !P4, P0 ;  /* 0x0000000939007c0c */ /* 0x000fe4000e741300 */
[----:B------:R-:W-:Y:S02]  /*0410*/  LOP3.LUT R0, R0, 0xffdfffff, RZ, 0xc0, !PT ;  /* 0xffdfffff00007812 */ /* 0x000fe400078ec0ff */
[----:B------:R-:W-:Y:S02]  /*0420*/  SHF.R.S32.HI R55, RZ, 0x1f, R54 ;  /* 0x0000001fff377819 */ /* 0x000fe40000011436 */
[----:B------:R-:W-:Y:S02]  /*0430*/  ISETP.LT.U32.AND P0, PT, R54, UR8, PT ;  /* 0x0000000836007c0c */ /* 0x000fe4000bf01070 */
[----:B------:R-:W-:-:S02]  /*0440*/  @P1 LOP3.LUT R0, R0, 0x200000, RZ, 0xfc, !PT ;  /* 0x0020000000001812 */ /* 0x000fc400078efcff */
[----:B------:R-:W-:Y:S02]  /*0450*/  IADD3 R52, R88, 0x80, RZ ;  /* 0x0000008058347810 */ /* 0x000fe40007ffe0ff */
        /* <DEDUP_REMOVED lines=37> */
[----:B------:R-:W-:Y:S02]  /*06b0*/  SHF.R.S32.HI R41, RZ, 0x1f, R40 ;  /* 0x0000001fff297819 */ /* 0x000fe40000011428 */
[----:B------:R-:W-:Y:S02]  /*06c0*/  ISETP.LT.U32.AND P0, PT, R40, UR8, PT ;  /* 0x0000000828007c0c */ /* 0x000fe4000bf01070 */
[----:B------:R-:W-:Y:S02]  /*06d0*/  @P2 LOP3.LUT R0, R0, 0x4000, RZ, 0xfc, !PT ;  /* 0x0000400000002812 */ /* 0x000fe400078efcff */
[----:B------:R-:W-:-:S02]  /*06e0*/  IADD3 R38, R88, 0xf0, RZ ;  /* 0x000000f058267810 */ /* 0x000fc40007ffe0ff */
        /* <DEDUP_REMOVED lines=37> */
[----:B------:R-:W-:Y:S02]  /*0940*/  SHF.R.S32.HI R27, RZ, 0x1f, R26 ;  /* 0x0000001fff1b7819 */ /* 0x000fe4000001141a */
[----:B------:R-:W-:Y:S02]  /*0950*/  ISETP.LT.U32.AND P0, PT, R26, UR8, PT ;  /* 0x000000081a007c0c */ /* 0x000fe4000bf01070 */
[----:B------:R-:W-:Y:S02]  /*0960*/  @P1 LOP3.LUT R0, R0, 0x80, RZ, 0xfc, !PT ;  /* 0x0000008000001812 */ /* 0x000fe400078efcff */
[----:B------:R-:W-:Y:S02]  /*0970*/  IADD3 R24, R88, 0x160, RZ ;  /* 0x0000016058187810 */ /* 0x000fe40007ffe0ff */
        /* <DEDUP_REMOVED lines=23> */
[----:B------:R-:W-:Y:S02]  /*0af0*/  ISETP.LT.AND.EX P1, PT, R19, UR9, !P4, P0 ;  /* 0x0000000913007c0c */ /* 0x000fe4000e721300 */
[----:B------:R-:W-:-:S02]  /*0b00*/  LOP3.LUT R0, R0, 0xfffffffb, RZ, 0xc0, !PT ;  /* 0xfffffffb00007812 */ /* 0x000fc400078ec0ff */
[----:B------:R-:W-:Y:S02]  /*0b10*/  IADD3 R16, R88, 0x1a0, RZ ;  /* 0x000001a058107810 */ /* 0x000fe40007ffe0ff */
[----:B------:R-:W-:Y:S02]  /*0b20*/  @P2 LOP3.LUT R0, R0, 0x4, RZ, 0xfc, !PT ;  /* 0x0000000400002812 */ /* 0x000fe400078efcff */
[----:B------:R-:W-:Y:S02]  /*0b30*/  IADD3 R14, R88, 0x1b0, RZ ;  /* 0x000001b0580e7810 */ /* 0x000fe40007ffe0ff */
[----:B------:R-:W-:Y:S02]  /*0b40*/  LOP3.LUT R0, R0, 0xfffffffe, RZ, 0xc0, !PT ;  /* 0xfffffffe00007812 */ /* 0x000fe400078ec0ff */
[C---:B------:R-:W-:Y:S02]  /*0b50*/  IADD3 R10, R88.reuse, 0x1d0, RZ ;  /* 0x000001d0580a7810 */ /* 0x040fe40007ffe0ff */
[----:B------:R-:W-:-:S02]  /*0b60*/  IADD3 R8, R88, 0x1e0, RZ ;  /* 0x000001e058087810 */ /* 0x000fc40007ffe0ff */
[----:B------:R-:W-:Y:S02]  /*0b70*/  @P1 LOP3.LUT R0, R0, 0x1, RZ, 0xfc, !PT ;  /* 0x0000000100001812 */ /* 0x000fe400078efcff */
[----:B------:R-:W-:Y:S02]  /*0b80*/  SHF.R.S32.HI R3, RZ, 0x5, R3 ;  /* 0x00000005ff037819 */ /* 0x000fe40000011403 */
[----:B------:R-:W-:Y:S02]  /*0b90*/  SHF.R.S32.HI R17, RZ, 0x1f, R16 ;  /* 0x0000001fff117819 */ /* 0x000fe40000011410 */
[----:B------:R-:W-:Y:S02]  /*0ba0*/  SHF.R.S32.HI R15, RZ, 0x1f, R14 ;  /* 0x0000001fff0f7819 */ /* 0x000fe4000001140e */
[----:B------:R-:W-:Y:S02]  /*0bb0*/  SHF.R.S32.HI R13, RZ, 0x1f, R12 ;  /* 0x0000001fff0d7819 */ /* 0x000fe4000001140c */
[----:B------:R-:W-:-:S02]  /*0bc0*/  SHF.R.S32.HI R11, RZ, 0x1f, R10 ;  /* 0x0000001fff0b7819 */ /* 0x000fc4000001140a */
[----:B------:R-:W-:Y:S02]  /*0bd0*/  ISETP.LT.U32.AND P0, PT, R16, UR8, PT ;  /* 0x0000000810007c0c */ /* 0x000fe4000bf01070 */
[----:B------:R-:W-:Y:S02]  /*0be0*/  ISETP.LT.U32.AND P1, PT, R14, UR8, PT ;  /* 0x000000080e007c0c */ /* 0x000fe4000bf21070 */
[----:B------:R-:W-:Y:S02]  /*0bf0*/  ISETP.LT.U32.AND P2, PT, R12, UR8, PT ;  /* 0x000000080c007c0c */ /* 0x000fe4000bf41070 */
[----:B------:R-:W-:Y:S02]  /*0c00*/  ISETP.LT.U32.AND P3, PT, R10, UR8, PT ;  /* 0x000000080a007c0c */ /* 0x000fe4000bf61070 */
[----:B------:R-:W-:Y:S02]  /*0c10*/  SHF.R.S32.HI R9, RZ, 0x1f, R8 ;  /* 0x0000001fff097819 */ /* 0x000fe40000011408 */
[----:B------:R-:W-:-:S02]  /*0c20*/  ISETP.LT.U32.AND P5, PT, R8, UR8, PT ;  /* 0x0000000808007c0c */ /* 0x000fc4000bfa1070 */
[----:B------:R-:W-:Y:S02]  /*0c30*/  SHF.L.U32 R4, R4, 0x1, RZ ;  /* 0x0000000104047819 */ /* 0x000fe400000006ff */
[----:B------:R-:W-:Y:S02]  /*0c40*/  LEA R3, R3, UR5, 0x3 ;  /* 0x0000000503037c11 */ /* 0x000fe4000f8e18ff */
[----:B------:R-:W-:Y:S02]  /*0c50*/  IADD3 R2, R88, 0x1f0, RZ ;  /* 0x000001f058027810 */ /* 0x000fe40007ffe0ff */
[----:B------:R-:W-:Y:S02]  /*0c60*/  ISETP.LT.AND.EX P0, PT, R17, UR9, !P4, P0 ;  /* 0x0000000911007c0c */ /* 0x000fe4000e701300 */
[----:B------:R-:W-:Y:S02]  /*0c70*/  ISETP.LT.AND.EX P1, PT, R15, UR9, !P4, P1 ;  /* 0x000000090f007c0c */ /* 0x000fe4000e721310 */
[----:B------:R-:W-:-:S02]  /*0c80*/  ISETP.LT.AND.EX P2, PT, R13, UR9, !P4, P2 ;  /* 0x000000090d007c0c */ /* 0x000fc4000e741320 */
[----:B------:R-:W-:Y:S02]  /*0c90*/  ISETP.LT.AND.EX P3, PT, R11, UR9, !P4, P3 ;  /* 0x000000090b007c0c */ /* 0x000fe4000e761330 */
[----:B------:R-:W-:Y:S01]  /*0ca0*/  ISETP.LT.AND.EX P4, PT, R9, UR9, !P4, P5 ;  /* 0x0000000909007c0c */ /* 0x000fe2000e781350 */
[----:B-1----:R-:W-:-:S12]  /*0cb0*/  ULDC.64 UR8, c[0x0][0x208] ;  /* 0x0000820000087ab9 */ /* 0x002fd80000000a00 */
.L_x_3322:
[----:B------:R-:W0:Y:S01]  /*0cc0*/  LDC R71, c[0x0][0x288] ;  /* 0x0000a200ff477b82 */ /* 0x000e220000000800 */
[----:B------:R-:W-:Y:S01]  /*0cd0*/  P2R R97, PR, RZ, 0x10 ;  /* 0x00000010ff617803 */ /* 0x000fe20000000000 */
[----:B------:R-:W-:Y:S01]  /*0ce0*/  ULDC.64 UR12, c[0x0][0x280] ;  /* 0x0000a000000c7ab9 */ /* 0x000fe20000000a00 */
[C---:B------:R-:W-:Y:S02]  /*0cf0*/  LOP3.LUT P4, RZ, R0.reuse, 0x4000000, RZ, 0xc0, !PT ;  /* 0x0400000000ff7812 */ /* 0x040fe4000788c0ff */
[C---:B------:R-:W-:Y:S02]  /*0d00*/  LOP3.LUT P6, RZ, R0.reuse, 0x2000000, RZ, 0xc0, !PT ;  /* 0x0200000000ff7812 */ /* 0x040fe400078cc0ff */
[----:B------:R-:W-:Y:S02]  /*0d10*/  P2R R98, PR, RZ, 0x8 ;  /* 0x00000008ff627803 */ /* 0x000fe40000000000 */
[----:B------:R-:W-:Y:S02]  /*0d20*/  LOP3.LUT P3, RZ, R0, 0x1000000, RZ, 0xc0, !PT ;  /* 0x0100000000ff7812 */ /* 0x000fe4000786c0ff */
[----:B------:R-:W-:-:S02]  /*0d30*/  P2R R142, PR, RZ, 0x4 ;  /* 0x00000004ff8e7803 */ /* 0x000fc40000000000 */
[----:B------:R-:W-:Y:S02]  /*0d40*/  P2R R137, PR, RZ, 0x2 ;  /* 0x00000002ff897803 */ /* 0x000fe40000000000 */
[----:B------:R-:W-:-:S03]  /*0d50*/  P2R R136, PR, RZ, 0x1 ;  /* 0x00000001ff887803 */ /* 0x000fc60000000000 */
[----:B-1----:R-:W1:Y:S01]  /*0d60*/  @P6 LDC.64 R106, c[0x0][0x220] ;  /* 0x00008800ff6a6b82 */ /* 0x002e620000000a00 */
[----:B0-234-:R-:W-:-:S07]  /*0d70*/  IABS R67, R71 ;  /* 0x0000004700437213 */ /* 0x01dfce0000000000 */
[----:B------:R-:W0:Y:S01]  /*0d80*/  @P3 LDC.64 R94, c[0x0][0x220] ;  /* 0x00008800ff5e3b82 */ /* 0x000e220000000a00 */
[----:B------:R-:W2:Y:S08]  /*0d90*/  I2F.RP R66, R67 ;  /* 0x0000004300427306 */ /* 0x000eb00000209400 */
[----:B--2---:R-:W2:Y:S02]  /*0da0*/  MUFU.RCP R66, R66 ;  /* 0x0000004200427308 */ /* 0x004ea40000001000 */
[----:B--2---:R-:W-:-:S06]  /*0db0*/  IADD3 R64, R66, 0xffffffe, RZ ;  /* 0x0ffffffe42407810 */ /* 0x004fcc0007ffe0ff */
[----:B------:R2:W3:Y:S02]  /*0dc0*/  F2I.FTZ.U32.TRUNC.NTZ R65, R64 ;  /* 0x0000004000417305 */ /* 0x0004e4000021f000 */
[----:B--2---:R-:W-:Y:S01]  /*0dd0*/  MOV R64, RZ ;  /* 0x000000ff00407202 */ /* 0x004fe20000000f00 */
[----:B---3--:R-:W-:-:S04]  /*0de0*/  IMAD.MOV R68, RZ, RZ, -R65 ;  /* 0x000000ffff447224 */ /* 0x008fc800078e0a41 */
        /* <DEDUP_REMOVED lines=10> */
[----:B------:R-:W-:Y:S02]  /*0e90*/  ISETP.GE.U32.AND P5, PT, R66, R67, PT ;  /* 0x000000434200720c */ /* 0x000fe40003fa6070 */
[----:B------:R-:W2:Y:S11]  /*0ea0*/  @P4 LDC.64 R66, c[0x0][0x270] ;  /* 0x00009c00ff424b82 */ /* 0x000eb60000000a00 */
[----:B------:R-:W-:-:S02]  /*0eb0*/  @P5 IADD3 R65, R65, 0x1, RZ ;  /* 0x0000000141415810 */ /* 0x000fc40007ffe0ff */
[----:B------:R-:W-:Y:S02]  /*0ec0*/  ISETP.GE.AND P5, PT, R64, RZ, PT ;  /* 0x000000ff4000720c */ /* 0x000fe40003fa6270 */
[----:B------:R-:W-:Y:S02]  /*0ed0*/  MOV R69, R65 ;  /* 0x0000004100457202 */ /* 0x000fe40000000f00 */
[----:B------:R-:W-:-:S09]  /*0ee0*/  SHF.R.S32.HI R64, RZ, 0x1f, R4 ;  /* 0x0000001fff407819 */ /* 0x000fd20000011404 */
[----:B------:R-:W-:Y:S01]  /*0ef0*/  @!P5 IMAD.MOV R69, RZ, RZ, -R69 ;  /* 0x000000ffff45d224 */ /* 0x000fe200078e0a45 */
[----:B------:R-:W-:-:S13]  /*0f00*/  ISETP.NE.AND P5, PT, R71, RZ, PT ;  /* 0x000000ff4700720c */ /* 0x000fda0003fa5270 */
[----:B------:R-:W-:-:S04]  /*0f10*/  @!P5 LOP3.LUT R69, RZ, R71, RZ, 0x33, !PT ;  /* 0x00000047ff45d212 */ /* 0x000fc800078e33ff */
[----:B------:R-:W-:Y:S02]  /*0f20*/  IADD3 R143, -R69, RZ, RZ ;  /* 0x000000ff458f7210 */ /* 0x000fe40007ffe1ff */
[----:B------:R-:W-:-:S03]  /*0f30*/  SHF.R.S32.HI R68, RZ, 0x1f, R69 ;  /* 0x0000001fff447819 */ /* 0x000fc60000011445 */
[----:B------:R-:W-:Y:S02]  /*0f40*/  IMAD R143, R71, R143, R6 ;  /* 0x0000008f478f7224 */ /* 0x000fe400078e0206 */
[----:B------:R-:W-:Y:S02]  /*0f50*/  IMAD R68, R68, UR12, RZ ;  /* 0x0000000c44447c24 */ /* 0x000fe4000f8e02ff */
[----:B------:R-:W-:Y:S02]  /*0f60*/  IMAD R143, R143, 0x30, RZ ;  /* 0x000000308f8f7824 */ /* 0x000fe400078e02ff */
[----:B------:R-:W-:Y:S02]  /*0f70*/  IMAD R145, R69, UR13, R68 ;  /* 0x0000000d45917c24 */ /* 0x000fe4000f8e0244 */
[----:B--2---:R-:W-:Y:S01]  /*0f80*/  @P4 IMAD R68, R89, R66, RZ ;  /* 0x0000004259444224 */ /* 0x004fe200078e02ff */
[----:B------:R-:W-:-:S04]  /*0f90*/  IADD3 R90, P5, R4, R143, RZ ;  /* 0x0000008f045a7210 */ /* 0x000fc80007fbe0ff */
[----:B------:R-:W-:Y:S02]  /*0fa0*/  LEA.HI.X.SX32 R91, R143, R64, 0x1, P5 ;  /* 0x000000408f5b7211 */ /* 0x000fe400028f0eff */
[----:B------:R-:W2:Y:S01]  /*0fb0*/  @P4 LDC.64 R64, c[0x0][0x220] ;  /* 0x00008800ff404b82 */ /* 0x000ea20000000a00 */
[----:B------:R-:W-:Y:S01]  /*0fc0*/  IMAD.WIDE.U32 R90, R69, UR12, R90 ;  /* 0x0000000c455a7c25 */ /* 0x000fe2000f8e005a */
[----:B------:R-:W-:-:S03]  /*0fd0*/  ULDC.64 UR12, c[0x0][0x278] ;  /* 0x00009e00000c7ab9 */ /* 0x000fc60000000a00 */
[----:B------:R-:W-:Y:S01]  /*0fe0*/  @P4 IMAD R69, R88, R67, R68 ;  /* 0x0000004358454224 */ /* 0x000fe200078e0244 */
[----:B------:R-:W-:Y:S02]  /*0ff0*/  IADD3 R145, R91, R145, RZ ;  /* 0x000000915b917210 */ /* 0x000fe40007ffe0ff */
[----:B------:R-:W-:-:S05]  /*1000*/  @P4 MOV R144, R90 ;  /* 0x0000005a00904202 */ /* 0x000fca0000000f00 */
[----:B------:R-:W-:-:S05]  /*1010*/  @P4 IMAD.WIDE.U32 R66, R88, R66, R144 ;  /* 0x0000004258424225 */ /* 0x000fca00078e0090 */
[----:B------:R-:W-:Y:S02]  /*1020*/  @P4 IADD3 R67, R67, R69, RZ ;  /* 0x0000004543434210 */ /* 0x000fe40007ffe0ff */
[----:B------:R-:W3:Y:S01]  /*1030*/  @P6 LDC.64 R68, c[0x0][0x270] ;  /* 0x00009c00ff446b82 */ /* 0x000ee20000000a00 */
[----:B--2---:R-:W-:-:S04]  /*1040*/  @P4 LEA R64, P5, R66, R64, 0x1 ;  /* 0x0000004042404211 */ /* 0x004fc800078a08ff */
[----:B------:R-:W-:Y:S02]  /*1050*/  @P4 LEA.HI.X R65, R66, R65, R67, 0x1, P5 ;  /* 0x0000004142414211 */ /* 0x000fe400028f0c43 */
[----:B------:R-:W-:Y:S02]  /*1060*/  @P6 MOV R67, R145 ;  /* 0x0000009100436202 */ /* 0x000fe40000000f00 */
[----:B------:R-:W-:-:S13]  /*1070*/  LOP3.LUT P4, RZ, R0, 0x800000, RZ, 0xc0, !PT ;  /* 0x0080000000ff7812 */ /* 0x000fda000788c0ff */
[----:B------:R-:W2:Y:S01]  /*1080*/  @P4 LDC.64 R92, c[0x0][0x220] ;  /* 0x00008800ff5c4b82 */ /* 0x000ea20000000a00 */
[----:B---3--:R-:W-:-:S04]  /*1090*/  @P6 IMAD R66, R87, R68, RZ ;  /* 0x0000004457426224 */ /* 0x008fc800078e02ff */
[----:B------:R-:W-:Y:S01]  /*10a0*/  @P6 IMAD R69, R86, R69, R66 ;  /* 0x0000004556456224 */ /* 0x000fe200078e0242 */
[----:B------:R-:W-:-:S05]  /*10b0*/  @P6 MOV R66, R90 ;  /* 0x0000005a00426202 */ /* 0x000fca0000000f00 */
[----:B------:R-:W-:-:S04]  /*10c0*/  @P6 IMAD.WIDE.U32 R66, R86, R68, R66 ;  /* 0x0000004456426225 */ /* 0x000fc800078e0042 */
[----:B------:R-:W-:Y:S01]  /*10d0*/  @P6 IMAD.IADD R67, R67, 0x1, R69 ;  /* 0x0000000143436824 */ /* 0x000fe200078e0245 */
[C---:B-1----:R-:W-:Y:S01]  /*10e0*/  @P6 LEA R106, P5, R66.reuse, R106, 0x1 ;  /* 0x0000006a426a6211 */ /* 0x042fe200078a08ff */
[----:B------:R-:W1:Y:S03]  /*10f0*/  @P3 LDC.64 R68, c[0x0][0x270] ;  /* 0x00009c00ff443b82 */ /* 0x000e660000000a00 */
[----:B------:R-:W-:Y:S02]  /*1100*/  @P6 LEA.HI.X R107, R66, R107, R67, 0x1, P5 ;  /* 0x0000006b426b6211 */ /* 0x000fe400028f0c43 */
[----:B------:R-:W-:Y:S02]  /*1110*/  @P3 MOV R67, R145 ;  /* 0x0000009100433202 */ /* 0x000fe40000000f00 */
[----:B------:R-:W-:-:S13]  /*1120*/  LOP3.LUT P6, RZ, R0, 0x400000, RZ, 0xc0, !PT ;  /* 0x0040000000ff7812 */ /* 0x000fda00078cc0ff */
[----:B------:R-:W3:Y:S01]  /*1130*/  @P6 LDC.64 R82, c[0x0][0x220] ;  /* 0x00008800ff526b82 */ /* 0x000ee20000000a00 */
[----:B-1----:R-:W-:-:S04]  /*1140*/  @P3 IMAD R66, R85, R68, RZ ;  /* 0x0000004455423224 */ /* 0x002fc800078e02ff */
[----:B------:R-:W-:Y:S01]  /*1150*/  @P3 IMAD R69, R84, R69, R66 ;  /* 0x0000004554453224 */ /* 0x000fe200078e0242 */
[----:B------:R-:W-:-:S05]  /*1160*/  @P3 MOV R66, R90 ;  /* 0x0000005a00423202 */ /* 0x000fca0000000f00 */
[----:B------:R-:W-:-:S05]  /*1170*/  @P3 IMAD.WIDE.U32 R66, R84, R68, R66 ;  /* 0x0000004454423225 */ /* 0x000fca00078e0042 */
[----:B------:R-:W-:Y:S02]  /*1180*/  @P3 IADD3 R67, R67, R69, RZ ;  /* 0x0000004543433210 */ /* 0x000fe40007ffe0ff */
[C---:B0-----:R-:W-:Y:S02]  /*1190*/  @P3 LEA R94, P5, R66.reuse, R94, 0x1 ;  /* 0x0000005e425e3211 */ /* 0x041fe400078a08ff */
[----:B------:R-:W-:Y:S02]  /*11a0*/  @P4 MOV R69, R145 ;  /* 0x0000009100454202 */ /* 0x000fe40000000f00 */
[----:B------:R-:W-:Y:S02]  /*11b0*/  @P3 LEA.HI.X R95, R66, R95, R67, 0x1, P5 ;  /* 0x0000005f425f3211 */ /* 0x000fe400028f0c43 */
[----:B------:R-:W0:Y:S01]  /*11c0*/  @P4 LDC.64 R66, c[0x0][0x270] ;  /* 0x00009c00ff424b82 */ /* 0x000e220000000a00 */
[----:B------:R-:W-:-:S13]  /*11d0*/  LOP3.LUT P3, RZ, R0, 0x200000, RZ, 0xc0, !PT ;  /* 0x0020000000ff7812 */ /* 0x000fda000786c0ff */
[----:B------:R-:W1:Y:S01]  /*11e0*/  @P3 LDC.64 R76, c[0x0][0x220] ;  /* 0x00008800ff4c3b82 */ /* 0x000e620000000a00 */
[----:B0-----:R-:W-:-:S04]  /*11f0*/  @P4 IMAD R68, R63, R66, RZ ;  /* 0x000000423f444224 */ /* 0x001fc800078e02ff */
[----:B------:R-:W-:Y:S01]  /*1200*/  @P4 IMAD R71, R62, R67, R68 ;  /* 0x000000433e474224 */ /* 0x000fe200078e0244 */
[----:B------:R-:W-:-:S05]  /*1210*/  @P4 MOV R68, R90 ;  /* 0x0000005a00444202 */ /* 0x000fca0000000f00 */
[----:B------:R-:W-:Y:S01]  /*1220*/  @P4 IMAD.WIDE.U32 R66, R62, R66, R68 ;  /* 0x000000423e424225 */ /* 0x000fe200078e0044 */
[----:B------:R-:W-:-:S04]  /*1230*/  @P6 MOV R69, R145 ;  /* 0x0000009100456202 */ /* 0x000fc80000000f00 */
[----:B------:R-:W-:Y:S02]  /*1240*/  @P4 IADD3 R67, R67, R71, RZ ;  /* 0x0000004743434210 */ /* 0x000fe40007ffe0ff */
[----:B--2---:R-:W-:-:S04]  /*1250*/  @P4 LEA R92, P5, R66, R92, 0x1 ;  /* 0x0000005c425c4211 */ /* 0x004fc800078a08ff */
[----:B------:R-:W-:Y:S02]  /*1260*/  @P4 LEA.HI.X R93, R66, R93, R67, 0x1, P5 ;  /* 0x0000005d425d4211 */ /* 0x000fe400028f0c43 */
[----:B------:R-:W0:Y:S01]  /*1270*/  @P6 LDC.64 R66, c[0x0][0x270] ;  /* 0x00009c00ff426b82 */ /* 0x000e220000000a00 */
[----:B------:R-:W-:-:S13]  /*1280*/  LOP3.LUT P4, RZ, R0, 0x100000, RZ, 0xc0, !PT ;  /* 0x0010000000ff7812 */ /* 0x000fda000788c0ff */
[----:B------:R-:W2:Y:S01]  /*1290*/  @P4 LDC.64 R74, c[0x0][0x220] ;  /* 0x00008800ff4a4b82 */ /* 0x000ea20000000a00 */
[----:B0-----:R-:W-:-:S04]  /*12a0*/  @P6 IMAD R68, R61, R66, RZ ;  /* 0x000000423d446224 */ /* 0x001fc800078e02ff */
[----:B------:R-:W-:Y:S02]  /*12b0*/  @P6 IMAD R71, R60, R67, R68 ;  /* 0x000000433c476224 */ /* 0x000fe400078e0244 */
[----:B------:R-:W-:-:S04]  /*12c0*/  @P6 IMAD.MOV.U32 R68, RZ, RZ, R90 ;  /* 0x000000ffff446224 */ /* 0x000fc800078e005a */
[----:B------:R-:W-:Y:S01]  /*12d0*/  @P6 IMAD.WIDE.U32 R66, R60, R66, R68 ;  /* 0x000000423c426225 */ /* 0x000fe200078e0044 */
[----:B------:R-:W-:-:S04]  /*12e0*/  @P3 MOV R69, R145 ;  /* 0x0000009100453202 */ /* 0x000fc80000000f00 */
[----:B------:R-:W-:Y:S02]  /*12f0*/  @P6 IADD3 R67, R67, R71, RZ ;  /* 0x0000004743436210 */ /* 0x000fe40007ffe0ff */
[----:B---3--:R-:W-:-:S04]  /*1300*/  @P6 LEA R82, P5, R66, R82, 0x1 ;  /* 0x0000005242526211 */ /* 0x008fc800078a08ff */
[----:B------:R-:W-:Y:S02]  /*1310*/  @P6 LEA.HI.X R83, R66, R83, R67, 0x1, P5 ;  /* 0x0000005342536211 */ /* 0x000fe400028f0c43 */
[----:B------:R-:W0:Y:S01]  /*1320*/  @P3 LDC.64 R66, c[0x0][0x270] ;  /* 0x00009c00ff423b82 */ /* 0x000e220000000a00 */
[----:B------:R-:W-:-:S13]  /*1330*/  LOP3.LUT P6, RZ, R0, 0x80000, RZ, 0xc0, !PT ;  /* 0x0008000000ff7812 */ /* 0x000fda00078cc0ff */
[----:B------:R-:W3:Y:S01]  /*1340*/  @P6 LDC.64 R72, c[0x0][0x220] ;  /* 0x00008800ff486b82 */ /* 0x000ee20000000a00 */
[----:B0-----:R-:W-:-:S04]  /*1350*/  @P3 IMAD R68, R59, R66, RZ ;  /* 0x000000423b443224 */ /* 0x001fc800078e02ff */
[----:B------:R-:W-:Y:S01]  /*1360*/  @P3 IMAD R67, R58, R67, R68 ;  /* 0x000000433a433224 */ /* 0x000fe200078e0244 */
[----:B------:R-:W-:-:S05]  /*1370*/  @P3 MOV R68, R90 ;  /* 0x0000005a00443202 */ /* 0x000fca0000000f00 */
[----:B------:R-:W-:-:S05]  /*1380*/  @P3 IMAD.WIDE.U32 R68, R58, R66, R68 ;  /* 0x000000423a443225 */ /* 0x000fca00078e0044 */
[----:B------:R-:W-:Y:S01]  /*1390*/  @P3 IADD3 R66, R69, R67, RZ ;  /* 0x0000004345423210 */ /* 0x000fe20007ffe0ff */
[----:B------:R-:W-:Y:S01]  /*13a0*/  @P4 IMAD.MOV.U32 R69, RZ, RZ, R145 ;  /* 0x000000ffff454224 */ /* 0x000fe200078e0091 */
[----:B-1----:R-:W-:-:S04]  /*13b0*/  @P3 LEA R76, P5, R68, R76, 0x1 ;  /* 0x0000004c444c3211 */ /* 0x002fc800078a08ff */
[----:B------:R-:W-:Y:S02]  /*13c0*/  @P3 LEA.HI.X R77, R68, R77, R66, 0x1, P5 ;  /* 0x0000004d444d3211 */ /* 0x000fe400028f0c42 */
        /* <DEDUP_REMOVED lines=8> */
[C---:B--2---:R-:W-:Y:S02]  /*1450*/  @P4 LEA R74, P5, R68.reuse, R74, 0x1 ;  /* 0x0000004a444a4211 */ /* 0x044fe400078a08ff */
[----:B------:R-:W-:Y:S02]  /*1460*/  @P6 MOV R69, R145 ;  /* 0x0000009100456202 */ /* 0x000fe40000000f00 */
[----:B------:R-:W-:Y:S02]  /*1470*/  @P4 LEA.HI.X R75, R68, R75, R66, 0x1, P5 ;  /* 0x0000004b444b4211 */ /* 0x000fe400028f0c42 */
[----:B------:R-:W0:Y:S01]  /*1480*/  @P6 LDC.64 R66, c[0x0][0x270] ;  /* 0x00009c00ff426b82 */ /* 0x000e220000000a00 */
[----:B------:R-:W-:-:S13]  /*1490*/  LOP3.LUT P4, RZ, R0, 0x20000, RZ, 0xc0, !PT ;  /* 0x0002000000ff7812 */ /* 0x000fda000788c0ff */
[----:B------:R-:W-:Y:S01]  /*14a0*/  @P4 MOV R79, R145 ;  /* 0x00000091004f4202 */ /* 0x000fe20000000f00 */
[----:B0-----:R-:W-:-:S04]  /*14b0*/  @P6 IMAD R68, R55, R66, RZ ;  /* 0x0000004237446224 */ /* 0x001fc800078e02ff */
[----:B------:R-:W-:Y:S01]  /*14c0*/  @P6 IMAD R67, R54, R67, R68 ;  /* 0x0000004336436224 */ /* 0x000fe200078e0244 */
[----:B------:R-:W-:-:S05]  /*14d0*/  @P6 MOV R68, R90 ;  /* 0x0000005a00446202 */ /* 0x000fca0000000f00 */
[----:B------:R-:W-:-:S05]  /*14e0*/  @P6 IMAD.WIDE.U32 R68, R54, R66, R68 ;  /* 0x0000004236446225 */ /* 0x000fca00078e0044 */
[----:B------:R-:W-:Y:S02]  /*14f0*/  @P6 IADD3 R66, R69, R67, RZ ;  /* 0x0000004345426210 */ /* 0x000fe40007ffe0ff */
[C---:B---3--:R-:W-:Y:S02]  /*1500*/  @P6 LEA R72, P5, R68.reuse, R72, 0x1 ;  /* 0x0000004844486211 */ /* 0x048fe400078a08ff */
        /* <DEDUP_REMOVED lines=8> */
[----:B------:R-:W-:-:S04]  /*1590*/  @P3 IMAD.WIDE.U32 R68, R52, R66, R68 ;  /* 0x0000004234443225 */ /* 0x000fc800078e0044 */
[----:B------:R-:W-:Y:S01]  /*15a0*/  @P3 IMAD.IADD R66, R69, 0x1, R67 ;  /* 0x0000000145423824 */ /* 0x000fe200078e0243 */
[----:B-1----:R-:W-:-:S04]  /*15b0*/  @P3 LEA R70, P5, R68, R70, 0x1 ;  /* 0x0000004644463211 */ /* 0x002fc800078a08ff */
[----:B------:R-:W-:Y:S02]  /*15c0*/  @P3 LEA.HI.X R71, R68, R71, R66, 0x1, P5 ;  /* 0x0000004744473211 */ /* 0x000fe400028f0c42 */
[----:B------:R-:W0:Y:S01]  /*15d0*/  @P4 LDC.64 R66, c[0x0][0x270] ;  /* 0x00009c00ff424b82 */ /* 0x000e220000000a00 */
[----:B------:R-:W-:-:S07]  /*15e0*/  LOP3.LUT P3, RZ, R0, 0x8000, RZ, 0xc0, !PT ;  /* 0x0000800000ff7812 */ /* 0x000fce000786c0ff */
[----:B------:R-:W1:Y:S06]  /*15f0*/  @P4 LDC.64 R68, c[0x0][0x220] ;  /* 0x00008800ff444b82 */ /* 0x000e6c0000000a00 */
[----:B------:R-:W-:Y:S01]  /*1600*/  @P3 MOV R101, R145 ;  /* 0x0000009100653202 */ /* 0x000fe20000000f00 */
[----:B------:R-:W-:Y:S02]  /*1610*/  @P3 IMAD.MOV.U32 R100, RZ, RZ, R90 ;  /* 0x000000ffff643224 */ /* 0x000fe400078e005a */
[----:B0-----:R-:W-:-:S04]  /*1620*/  @P4 IMAD R78, R51, R66, RZ ;  /* 0x00000042334e4224 */ /* 0x001fc800078e02ff */
[----:B------:R-:W-:Y:S01]  /*1630*/  @P4 IMAD R67, R50, R67, R78 ;  /* 0x0000004332434224 */ /* 0x000fe200078e024e */
[----:B------:R-:W-:-:S05]  /*1640*/  @P4 MOV R78, R90 ;  /* 0x0000005a004e4202 */ /* 0x000fca0000000f00 */
[----:B------:R-:W-:-:S05]  /*1650*/  @P4 IMAD.WIDE.U32 R78, R50, R66, R78 ;  /* 0x00000042324e4225 */ /* 0x000fca00078e004e */
[----:B------:R-:W-:Y:S02]  /*1660*/  @P4 IADD3 R66, R79, R67, RZ ;  /* 0x000000434f424210 */ /* 0x000fe40007ffe0ff */
[----:B-1----:R-:W-:-:S04]  /*1670*/  @P4 LEA R68, P5, R78, R68, 0x1 ;  /* 0x000000444e444211 */ /* 0x002fc800078a08ff */
[----:B------:R-:W-:Y:S02]  /*1680*/  @P4 LEA.HI.X R69, R78, R69, R66, 0x1, P5 ;  /* 0x000000454e454211 */ /* 0x000fe400028f0c42 */
[----:B------:R-:W0:Y:S01]  /*1690*/  @P6 LDC.64 R78, c[0x0][0x270] ;  /* 0x00009c00ff4e6b82 */ /* 0x000e220000000a00 */
[----:B------:R-:W-:-:S07]  /*16a0*/  LOP3.LUT P4, RZ, R0, 0x4000, RZ, 0xc0, !PT ;  /* 0x0000400000ff7812 */ /* 0x000fce000788c0ff */
[----:B------:R-:W1:Y:S01]  /*16b0*/  @P6 LDC.64 R66, c[0x0][0x220] ;  /* 0x00008800ff426b82 */ /* 0x000e620000000a00 */
        /* <DEDUP_REMOVED lines=10> */
[-C--:B0-----:R-:W-:Y:S02]  /*1760*/  @P3 IMAD R99, R47, R78.reuse, RZ ;  /* 0x0000004e2f633224 */ /* 0x081fe400078e02ff */
[----:B------:R-:W-:-:S04]  /*1770*/  @P3 IMAD.WIDE.U32 R100, R46, R78, R100 ;  /* 0x0000004e2e643225 */ /* 0x000fc800078e0064 */
[----:B------:R-:W-:Y:S01]  /*1780*/  @P3 IMAD R79, R46, R79, R99 ;  /* 0x0000004f2e4f3224 */ /* 0x000fe200078e0263 */
[----:B-1----:R-:W-:-:S04]  /*1790*/  @P3 LEA R114, P5, R100, R80, 0x1 ;  /* 0x0000005064723211 */ /* 0x002fc800078a08ff */
[----:B------:R-:W-:Y:S02]  /*17a0*/  @P3 IADD3 R78, R101, R79, RZ ;  /* 0x0000004f654e3210 */ /* 0x000fe40007ffe0ff */
[----:B------:R-:W-:Y:S02]  /*17b0*/  @P4 MOV R101, R145 ;  /* 0x0000009100654202 */ /* 0x000fe40000000f00 */
[----:B------:R-:W-:Y:S02]  /*17c0*/  @P3 LEA.HI.X R115, R100, R81, R78, 0x1, P5 ;  /* 0x0000005164733211 */ /* 0x000fe400028f0c4e */
[----:B------:R-:W0:Y:S01]  /*17d0*/  @P4 LDC.64 R78, c[0x0][0x270] ;  /* 0x00009c00ff4e4b82 */ /* 0x000e220000000a00 */
[----:B------:R-:W-:Y:S02]  /*17e0*/  @P4 MOV R100, R90 ;  /* 0x0000005a00644202 */ /* 0x000fe40000000f00 */
[----:B------:R-:W-:-:S05]  /*17f0*/  LOP3.LUT P3, RZ, R0, 0x1000, RZ, 0xc0, !PT ;  /* 0x0000100000ff7812 */ /* 0x000fca000786c0ff */
[----:B------:R-:W1:Y:S01]  /*1800*/  @P4 LDC.64 R80, c[0x0][0x220] ;  /* 0x00008800ff504b82 */ /* 0x000e620000000a00 */
[-C--:B0-----:R-:W-:Y:S02]  /*1810*/  @P4 IMAD R99, R45, R78.reuse, RZ ;  /* 0x0000004e2d634224 */ /* 0x081fe400078e02ff */
[----:B------:R-:W-:-:S04]  /*1820*/  @P4 IMAD.WIDE.U32 R100, R44, R78, R100 ;  /* 0x0000004e2c644225 */ /* 0x000fc800078e0064 */
[----:B------:R-:W-:Y:S01]  /*1830*/  @P4 IMAD R79, R44, R79, R99 ;  /* 0x0000004f2c4f4224 */ /* 0x000fe200078e0263 */
[----:B-1----:R-:W-:-:S04]  /*1840*/  @P4 LEA R116, P5, R100, R80, 0x1 ;  /* 0x0000005064744211 */ /* 0x002fc800078a08ff */
[----:B------:R-:W-:Y:S01]  /*1850*/  @P4 IADD3 R78, R101, R79, RZ ;  /* 0x0000004f654e4210 */ /* 0x000fe20007ffe0ff */
[----:B------:R-:W-:-:S03]  /*1860*/  @P6 IMAD.MOV.U32 R101, RZ, RZ, R145 ;  /* 0x000000ffff656224 */ /* 0x000fc600078e0091 */
        /* <DEDUP_REMOVED lines=30> */
[----:B-1----:R-:W-:-:S03]  /*1a50*/  @P4 LEA R124, P5, R100, R80, 0x1 ;  /* 0x00000050647c4211 */ /* 0x002fc600078a08ff */
[----:B------:R-:W-:Y:S01]  /*1a60*/  @P4 IMAD.IADD R78, R101, 0x1, R79 ;  /* 0x00000001654e4824 */ /* 0x000fe200078e024f */
[----:B------:R-:W-:-:S04]  /*1a70*/  @P6 MOV R101, R145 ;  /* 0x0000009100656202 */ /* 0x000fc80000000f00 */
        /* <DEDUP_REMOVED lines=22> */
[----:B------:R-:W-:Y:S01]  /*1be0*/  @P3 LEA.HI.X R129, R100, R81, R78, 0x1, P5 ;  /* 0x0000005164813211 */ /* 0x000fe200028f0c4e */
[----:B------:R-:W-:Y:S01]  /*1bf0*/  @P4 IMAD.MOV.U32 R100, RZ, RZ, R90 ;  /* 0x000000ffff644224 */ /* 0x000fe200078e005a */
        /* <DEDUP_REMOVED lines=61> */
[----:B------:R-:W-:Y:S02]  /*1fd0*/  @P4 MOV R99, R145 ;  /* 0x0000009100634202 */ /* 0x000fe40000000f00 */
[----:B-1----:R-:W-:Y:S02]  /*1fe0*/  @P3 LEA R140, P5, R100, R80, 0x1 ;  /* 0x00000050648c3211 */ /* 0x002fe400078a08ff */
[----:B------:R-:W-:-:S04]  /*1ff0*/  @P3 IADD3 R78, R101, R79, RZ ;  /* 0x0000004f654e3210 */ /* 0x000fc80007ffe0ff */
[----:B------:R-:W-:Y:S02]  /*2000*/  @P3 LEA.HI.X R141, R100, R81, R78, 0x1, P5 ;  /* 0x00000051648d3211 */ /* 0x000fe400028f0c4e */
[----:B------:R-:W0:Y:S01]  /*2010*/  @P4 LDC.64 R78, c[0x0][0x270] ;  /* 0x00009c00ff4e4b82 */ /* 0x000e220000000a00 */
[----:B------:R-:W-:Y:S02]  /*2020*/  ISETP.NE.AND P3, PT, R98, RZ, PT ;  /* 0x000000ff6200720c */ /* 0x000fe40003f65270 */
[----:B------:R-:W-:Y:S02]  /*2030*/  CS2R R102, SRZ ;  /* 0x0000000000667805 */ /* 0x000fe4000001ff00 */
[----:B------:R-:W-:-:S03]  /*2040*/  P2R R152, PR, RZ, 0x8 ;  /* 0x00000008ff987803 */ /* 0x000fc60000000000 */
[----:B------:R-:W1:Y:S01]  /*2050*/  @P4 LDC.64 R80, c[0x0][0x220] ;  /* 0x00008800ff504b82 */ /* 0x000e620000000a00 */
[----:B0-----:R-:W-:-:S04]  /*2060*/  @P4 IMAD R98, R21, R78, RZ ;  /* 0x0000004e15624224 */ /* 0x001fc800078e02ff */
[----:B------:R-:W-:Y:S01]  /*2070*/  @P4 IMAD R79, R20, R79, R98 ;  /* 0x0000004f144f4224 */ /* 0x000fe200078e0262 */
[----:B------:R-:W-:-:S05]  /*2080*/  @P4 MOV R98, R90 ;  /* 0x0000005a00624202 */ /* 0x000fca0000000f00 */
[----:B------:R-:W-:-:S05]  /*2090*/  @P4 IMAD.WIDE.U32 R98, R20, R78, R98 ;  /* 0x0000004e14624225 */ /* 0x000fca00078e0062 */
[----:B------:R-:W-:Y:S02]  /*20a0*/  @P4 IADD3 R78, R99, R79, RZ ;  /* 0x0000004f634e4210 */ /* 0x000fe40007ffe0ff */
[C---:B-1----:R-:W-:Y:S02]  /*20b0*/  @P4 LEA R146, P5, R98.reuse, R80, 0x1 ;  /* 0x0000005062924211 */ /* 0x042fe400078a08ff */
[----:B------:R-:W-:Y:S02]  /*20c0*/  @P6 MOV R99, R145 ;  /* 0x0000009100636202 */ /* 0x000fe40000000f00 */
[----:B------:R-:W-:Y:S01]  /*20d0*/  @P4 LEA.HI.X R147, R98, R81, R78, 0x1, P5 ;  /* 0x0000005162934211 */ /* 0x000fe200028f0c4e */
[----:B------:R-:W-:Y:S01]  /*20e0*/  @P6 IMAD.MOV.U32 R98, RZ, RZ, R90 ;  /* 0x000000ffff626224 */ /* 0x000fe200078e005a */
[----:B------:R-:W0:Y:S01]  /*20f0*/  @P6 LDC.64 R78, c[0x0][0x270] ;  /* 0x00009c00ff4e6b82 */ /* 0x000e220000000a00 */
[----:B------:R-:W-:-:S04]  /*2100*/  ISETP.NE.AND P4, PT, R97, RZ, PT ;  /* 0x000000ff6100720c */ /* 0x000fc80003f85270 */
[----:B------:R-:W-:-:S03]  /*2110*/  P2R R153, PR, RZ, 0x10 ;  /* 0x00000010ff997803 */ /* 0x000fc60000000000 */
        /* <DEDUP_REMOVED lines=9> */
[----:B------:R-:W-:-:S07]  /*21b0*/  @P0 MOV R98, R90 ;  /* 0x0000005a00620202 */ /* 0x000fce0000000f00 */
        /* <DEDUP_REMOVED lines=10> */
[----:B------:R-:W-:Y:S02]  /*2260*/  CS2R R104, SRZ ;  /* 0x0000000000687805 */ /* 0x000fe4000001ff00 */
[----:B------:R-:W-:Y:S02]  /*2270*/  CS2R R108, SRZ ;  /* 0x00000000006c7805 */ /* 0x000fe4000001ff00 */
[----:B------:R-:W-:Y:S02]  /*2280*/  CS2R R110, SRZ ;  /* 0x00000000006e7805 */ /* 0x000fe4000001ff00 */
[----:B------:R-:W-:Y:S01]  /*2290*/  LOP3.LUT P0, RZ, R0, 0x400000, RZ, 0xc0, !PT ;  /* 0x0040000000ff7812 */ /* 0x000fe2000780c0ff */
[----:B------:R-:W1:Y:S01]  /*22a0*/  @P1 LDC.64 R80, c[0x0][0x220] ;  /* 0x00008800ff501b82 */ /* 0x000e620000000a00 */
[----:B0-----:R-:W-:-:S02]  /*22b0*/  @P1 IMAD R97, R15, R78, RZ ;  /* 0x0000004e0f611224 */ /* 0x001fc400078e02ff */
        /* <DEDUP_REMOVED lines=20> */
[----:B------:R-:W1:Y:S08]  /*2400*/  @P3 LDC.64 R80, c[0x0][0x220] ;  /* 0x00008800ff503b82 */ /* 0x000e700000000a00 */
[----:B------:R-:W2:Y:S01]  /*2410*/  @P2 LDG.E R104, desc[UR8][R72.64] ;  /* 0x0000000848682981 */ /* 0x000ea2000c1e1900 */
        /* <DEDUP_REMOVED lines=10> */
[----:B------:R-:W1:Y:S08]  /*24c0*/  @P4 LDC.64 R80, c[0x0][0x220] ;  /* 0x00008800ff504b82 */ /* 0x000e700000000a00 */
[----:B------:R-:W3:Y:S01]  /*24d0*/  @P3 LDG.E R103, desc[UR8][R74.64] ;  /* 0x000000084a673981 */ /* 0x000ee2000c1e1900 */
[-C--:B0-----:R-:W-:Y:S02]  /*24e0*/  @P4 IMAD R97, R9, R78.reuse, RZ ;  /* 0x0000004e09614224 */ /* 0x081fe400078e02ff */
[----:B------:R-:W-:-:S04]  /*24f0*/  @P4 IMAD.WIDE.U32 R98, R8, R78, R98 ;  /* 0x0000004e08624225 */ /* 0x000fc800078e0062 */
[----:B------:R-:W-:Y:S01]  /*2500*/  @P4 IMAD R79, R8, R79, R97 ;  /* 0x0000004f084f4224 */ /* 0x000fe200078e0261 */
[----:B------:R-:W-:Y:S02]  /*2510*/  SHF.R.S32.HI R97, RZ, 0x1f, R2 ;  /* 0x0000001fff617819 */ /* 0x000fe40000011402 */
[----:B-1----:R-:W-:Y:S02]  /*2520*/  @P4 LEA R160, P5, R98, R80, 0x1 ;  /* 0x0000005062a04211 */ /* 0x002fe400078a08ff */
[----:B------:R-:W-:-:S04]  /*2530*/  @P4 IADD3 R78, R99, R79, RZ ;  /* 0x0000004f634e4210 */ /* 0x000fc80007ffe0ff */
[----:B------:R-:W-:Y:S02]  /*2540*/  @P4 LEA.HI.X R161, R98, R81, R78, 0x1, P5 ;  /* 0x0000005162a14211 */ /* 0x000fe400028f0c4e */
[----:B------:R-:W-:Y:S02]  /*2550*/  ISETP.GE.U32.AND P5, PT, R2, UR12, PT ;  /* 0x0000000c02007c0c */ /* 0x000fe4000bfa6070 */
[----:B------:R-:W-:Y:S02]  /*2560*/  LOP3.LUT P4, RZ, R0, 0x200000, RZ, 0xc0, !PT ;  /* 0x0020000000ff7812 */ /* 0x000fe4000788c0ff */
[----:B------:R-:W-:-:S04]  /*2570*/  ISETP.GE.AND.EX P5, PT, R97, UR13, PT, P5 ;  /* 0x0000000d61007c0c */ /* 0x000fc8000bfa6350 */
[----:B------:R-:W-:-:S07]  /*2580*/  ISETP.GT.U32.OR P5, PT, R96, 0x17f, P5 ;  /* 0x0000017f6000780c */ /* 0x000fce0002fa4470 */
[----:B------:R-:W4:Y:S06]  /*2590*/  @P4 LDG.E R102, desc[UR8][R76.64] ;  /* 0x000000084c664981 */ /* 0x000f2c000c1e1900 */
[----:B------:R-:W0:Y:S01]  /*25a0*/  @!P5 LDC.64 R78, c[0x0][0x270] ;  /* 0x00009c00ff4edb82 */ /* 0x000e220000000a00 */
[----:B------:R-:W-:Y:S02]  /*25b0*/  @!P5 MOV R98, R90 ;  /* 0x0000005a0062d202 */ /* 0x000fe40000000f00 */
[----:B------:R-:W-:-:S05]  /*25c0*/  @!P5 MOV R99, R145 ;  /* 0x000000910063d202 */ /* 0x000fca0000000f00 */
[----:B------:R-:W1:Y:S01]  /*25d0*/  @!P5 LDC.64 R80, c[0x0][0x220] ;  /* 0x00008800ff50db82 */ /* 0x000e620000000a00 */
[----:B------:R-:W-:Y:S01]  /*25e0*/  LOP3.LUT P4, RZ, R0, 0x80, RZ, 0xc0, !PT ;  /* 0x0000008000ff7812 */ /* 0x000fe2000788c0ff */
[-C--:B0-----:R-:W-:Y:S02]  /*25f0*/  @!P5 IMAD R97, R97, R78.reuse, RZ ;  /* 0x0000004e6161d224 */ /* 0x081fe400078e02ff */
[----:B------:R-:W-:-:S04]  /*2600*/  @!P5 IMAD.WIDE.U32 R98, R2, R78, R98 ;  /* 0x0000004e0262d225 */ /* 0x000fc800078e0062 */
[----:B------:R-:W-:Y:S01]  /*2610*/  @!P5 IMAD R79, R2, R79, R97 ;  /* 0x0000004f024fd224 */ /* 0x000fe200078e0261 */
[----:B-1----:R-:W-:Y:S01]  /*2620*/  @!P5 LEA R80, P6, R98, R80, 0x1 ;  /* 0x000000506250d211 */ /* 0x002fe200078c08ff */
[----:B------:R-:W-:-:S03]  /*2630*/  IMAD.MOV.U32 R97, RZ, RZ, RZ ;  /* 0x000000ffff617224 */ /* 0x000fc600078e00ff */
[----:B------:R-:W-:-:S04]  /*2640*/  @!P5 IADD3 R78, R99, R79, RZ ;  /* 0x0000004f634ed210 */ /* 0x000fc80007ffe0ff */
[----:B------:R-:W-:Y:S02]  /*2650*/  @!P5 LEA.HI.X R81, R98, R81, R78, 0x1, P6 ;  /* 0x000000516251d211 */ /* 0x000fe400030f0c4e */
[----:B------:R-:W-:-:S03]  /*2660*/  LOP3.LUT P6, RZ, R0, 0x1000000, RZ, 0xc0, !PT ;  /* 0x0100000000ff7812 */ /* 0x000fc600078cc0ff */
[----:B------:R0:W5:Y:S01]  /*2670*/  @!P5 LDG.E R97, desc[UR8][R80.64] ;  /* 0x000000085061d981 */ /* 0x000162000c1e1900 */
[C---:B------:R-:W-:Y:S02]  /*2680*/  LOP3.LUT P5, RZ, R0.reuse, 0x2000000, RZ, 0xc0, !PT ;  /* 0x0200000000ff7812 */ /* 0x040fe400078ac0ff */
[----:B------:R-:W-:Y:S02]  /*2690*/  CS2R R98, SRZ ;  /* 0x0000000000627805 */ /* 0x000fe4000001ff00 */
[----:B0-----:R-:W-:Y:S02]  /*26a0*/  P2R R80, PR, RZ, 0x10 ;  /* 0x00000010ff507803 */ /* 0x001fe40000000000 */
[----:B------:R-:W-:Y:S02]  /*26b0*/  CS2R R100, SRZ ;  /* 0x0000000000647805 */ /* 0x000fe4000001ff00 */
[C---:B------:R-:W-:Y:S01]  /*26c0*/  LOP3.LUT P4, RZ, R0.reuse, 0x100, RZ, 0xc0, !PT ;  /* 0x0000010000ff7812 */ /* 0x040fe2000788c0ff */
[----:B------:R-:W5:Y:S03]  /*26d0*/  @P6 LDG.E R99, desc[UR8][R94.64] ;  /* 0x000000085e636981 */ /* 0x000f66000c1e1900 */
[----:B------:R-:W-:Y:S01]  /*26e0*/  P2R R79, PR, RZ, 0x10 ;  /* 0x00000010ff4f7803 */ /* 0x000fe20000000000 */
[----:B------:R0:W5:Y:S01]  /*26f0*/  @P5 LDG.E R98, desc[UR8][R106.64] ;  /* 0x000000086a625981 */ /* 0x000162000c1e1900 */
[----:B------:R-:W-:-:S03]  /*2700*/  LOP3.LUT P4, RZ, R0, 0x200, RZ, 0xc0, !PT ;  /* 0x0000020000ff7812 */ /* 0x000fc6000788c0ff */
[----:B------:R-:W5:Y:S01]  /*2710*/  @P1 LDG.E R100, desc[UR8][R92.64] ;  /* 0x000000085c641981 */ /* 0x000f62000c1e1900 */
[----:B------:R-:W-:Y:S02]  /*2720*/  P2R R78, PR, RZ, 0x10 ;  /* 0x00000010ff4e7803 */ /* 0x000fe40000000000 */
[C---:B------:R-:W-:Y:S01]  /*2730*/  LOP3.LUT P4, RZ, R0.reuse, 0x400, RZ, 0xc0, !PT ;  /* 0x0000040000ff7812 */ /* 0x040fe2000788c0ff */
[----:B------:R-:W5:Y:S03]  /*2740*/  @P0 LDG.E R101, desc[UR8][R82.64] ;  /* 0x0000000852650981 */ /* 0x000f66000c1e1900 */
[----:B------:R-:W-:Y:S02]  /*2750*/  P2R R77, PR, RZ, 0x10 ;  /* 0x00000010ff4d7803 */ /* 0x000fe40000000000 */
[----:B------:R-:W-:-:S04]  /*2760*/  LOP3.LUT P4, RZ, R0, 0x800, RZ, 0xc0, !PT ;  /* 0x0000080000ff7812 */ /* 0x000fc8000788c0ff */
        /* <DEDUP_REMOVED lines=9> */
[----:B------:R-:W-:-:S13]  /*2800*/  LOP3.LUT P4, RZ, R0, 0x8000, RZ, 0xc0, !PT ;  /* 0x0000800000ff7812 */ /* 0x000fda000788c0ff */
[----:B------:R1:W5:Y:S01]  /*2810*/  @P4 LDG.E R108, desc[UR8][R114.64] ;  /* 0x00000008726c4981 */ /* 0x000362000c1e1900 */
[----:B------:R-:W-:-:S13]  /*2820*/  ISETP.NE.AND P4, PT, R72, RZ, PT ;  /* 0x000000ff4800720c */ /* 0x000fda0003f85270 */
[----:B------:R2:W5:Y:S01]  /*2830*/  @P4 LDG.E R109, desc[UR8][R116.64] ;  /* 0x00000008746d4981 */ /* 0x000562000c1e1900 */
[----:B------:R-:W-:-:S13]  /*2840*/  ISETP.NE.AND P4, PT, R73, RZ, PT ;  /* 0x000000ff4900720c */ /* 0x000fda0003f85270 */
[----:B------:R2:W5:Y:S01]  /*2850*/  @P4 LDG.E R110, desc[UR8][R118.64] ;  /* 0x00000008766e4981 */ /* 0x000562000c1e1900 */
[----:B------:R-:W-:Y:S02]  /*2860*/  ISETP.NE.AND P4, PT, R74, RZ, PT ;  /* 0x000000ff4a00720c */ /* 0x000fe40003f85270 */
[C---:B------:R-:W-:Y:S02]  /*2870*/  LOP3.LUT P1, RZ, R0.reuse, 0x40000, RZ, 0xc0, !PT ;  /* 0x0004000000ff7812 */ /* 0x040fe4000782c0ff */
[----:B------:R-:W-:Y:S02]  /*2880*/  LOP3.LUT P0, RZ, R0, 0x20000, RZ, 0xc0, !PT ;  /* 0x0002000000ff7812 */ /* 0x000fe4000780c0ff */
[----:B------:R-:W-:-:S07]  /*2890*/  CS2R R112, SRZ ;  /* 0x0000000000707805 */ /* 0x000fce000001ff00 */
[----:B------:R-:W5:Y:S01]  /*28a0*/  @P4 LDG.E R111, desc[UR8][R64.64] ;  /* 0x00000008406f4981 */ /* 0x000f62000c1e1900 */
[----:B------:R-:W-:Y:S02]  /*28b0*/  ISETP.NE.AND P4, PT, R75, RZ, PT ;  /* 0x000000ff4b00720c */ /* 0x000fe40003f85270 */
[----:B------:R-:W-:Y:S02]  /*28c0*/  LOP3.LUT P6, RZ, R0, 0x10000, RZ, 0xc0, !PT ;  /* 0x0001000000ff7812 */ /* 0x000fe400078cc0ff */
[----:B0-----:R-:W-:Y:S01]  /*28d0*/  CS2R R106, SRZ ;  /* 0x00000000006a7805 */ /* 0x001fe2000001ff00 */
[----:B------:R-:W5:Y:S05]  /*28e0*/  @P1 LDG.E R105, desc[UR8][R70.64] ;  /* 0x0000000846691981 */ /* 0x000f6a000c1e1900 */
[----:B------:R-:W5:Y:S04]  /*28f0*/  @P0 LDG.E R106, desc[UR8][R68.64] ;  /* 0x00000008446a0981 */ /* 0x000f68000c1e1900 */
[----:B------:R0:W5:Y:S01]  /*2900*/  @P4 LDG.E R112, desc[UR8][R120.64] ;  /* 0x0000000878704981 */ /* 0x000162000c1e1900 */
[----:B------:R-:W-:-:S03]  /*2910*/  ISETP.NE.AND P4, PT, R76, RZ, PT ;  /* 0x000000ff4c00720c */ /* 0x000fc60003f85270 */
[----:B------:R-:W5:Y:S01]  /*2920*/  @P6 LDG.E R107, desc[UR8][R66.64] ;  /* 0x00000008426b6981 */ /* 0x000f62000c1e1900 */
[----:B-1----:R-:W-:-:S09]  /*2930*/  CS2R R114, SRZ ;  /* 0x0000000000727805 */ /* 0x002fd2000001ff00 */
[----:B------:R-:W5:Y:S01]  /*2940*/  @P4 LDG.E R113, desc[UR8][R124.64] ;  /* 0x000000087c714981 */ /* 0x000f62000c1e1900 */
[----:B------:R-:W-:-:S13]  /*2950*/  ISETP.NE.AND P4, PT, R77, RZ, PT ;  /* 0x000000ff4d00720c */ /* 0x000fda0003f85270 */
[----:B------:R1:W5:Y:S01]  /*2960*/  @P4 LDG.E R114, desc[UR8][R122.64] ;  /* 0x000000087a724981 */ /* 0x000362000c1e1900 */
[----:B------:R-:W-:Y:S02]  /*2970*/  ISETP.NE.AND P4, PT, R78, RZ, PT ;  /* 0x000000ff4e00720c */ /* 0x000fe40003f85270 */
[----:B--2---:R-:W-:-:S11]  /*2980*/  CS2R R116, SRZ ;  /* 0x0000000000747805 */ /* 0x004fd6000001ff00 */
[----:B------:R-:W2:Y:S01]  /*2990*/  @P4 LDG.E R115, desc[UR8][R128.64] ;  /* 0x0000000880734981 */ /* 0x000ea2000c1e1900 */
[----:B------:R-:W-:-:S13]  /*29a0*/  ISETP.NE.AND P4, PT, R79, RZ, PT ;  /* 0x000000ff4f00720c */ /* 0x000fda0003f85270 */
[----:B------:R3:W2:Y:S01]  /*29b0*/  @P4 LDG.E R116, desc[UR8][R126.64] ;  /* 0x000000087e744981 */ /* 0x0006a2000c1e1900 */
[----:B------:R-:W-:Y:S02]  /*29c0*/  ISETP.NE.AND P4, PT, R80, RZ, PT ;  /* 0x000000ff5000720c */ /* 0x000fe40003f85270 */
[C---:B------:R-:W-:Y:S02]  /*29d0*/  LOP3.LUT P3, RZ, R0.reuse, 0x40, RZ, 0xc0, !PT ;  /* 0x0000004000ff7812 */ /* 0x040fe4000786c0ff */
[----:B------:R-:W-:Y:S02]  /*29e0*/  LOP3.LUT P2, RZ, R0, 0x20, RZ, 0xc0, !PT ;  /* 0x0000002000ff7812 */ /* 0x000fe4000784c0ff */
[----:B------:R-:W-:-:S07]  /*29f0*/  CS2R R118, SRZ ;  /* 0x0000000000767805 */ /* 0x000fce000001ff00 */
[----:B------:R4:W2:Y:S01]  /*2a00*/  @P4 LDG.E R117, desc[UR8][R132.64] ;  /* 0x0000000884754981 */ /* 0x0008a2000c1e1900 */
[C---:B------:R-:W-:Y:S02]  /*2a10*/  LOP3.LUT P1, RZ, R0.reuse, 0x10, RZ, 0xc0, !PT ;  /* 0x0000001000ff7812 */ /* 0x040fe4000782c0ff */
[----:B------:R-:W-:Y:S01]  /*2a20*/  LOP3.LUT P0, RZ, R0, 0x8, RZ, 0xc0, !PT ;  /* 0x0000000800ff7812 */ /* 0x000fe2000780c0ff */
[----:B------:R5:W2:Y:S01]  /*2a30*/  @P3 LDG.E R118, desc[UR8][R130.64] ;  /* 0x0000000882763981 */ /* 0x000aa2000c1e1900 */
[----:B0-----:R-:W-:-:S03]  /*2a40*/  CS2R R120, SRZ ;  /* 0x0000000000787805 */ /* 0x001fc6000001ff00 */
[----:B------:R-:W2:Y:S01]  /*2a50*/  @P2 LDG.E R119, desc[UR8][R138.64] ;  /* 0x000000088a772981 */ /* 0x000ea2000c1e1900 */
[C---:B------:R-:W-:Y:S02]  /*2a60*/  LOP3.LUT P5, RZ, R0.reuse, 0x4, RZ, 0xc0, !PT ;  /* 0x0000000400ff7812 */ /* 0x040fe400078ac0ff */
[----:B------:R-:W-:-:S03]  /*2a70*/  LOP3.LUT P6, RZ, R0, 0x1, RZ, 0xc0, !PT ;  /* 0x0000000100ff7812 */ /* 0x000fc600078cc0ff */
[----:B------:R0:W2:Y:S04]  /*2a80*/  @P1 LDG.E R120, desc[UR8][R134.64] ;  /* 0x0000000886781981 */ /* 0x0000a8000c1e1900 */
[----:B------:R0:W2:Y:S01]  /*2a90*/  @P0 LDG.E R121, desc[UR8][R140.64] ;  /* 0x000000088c790981 */ /* 0x0000a2000c1e1900 */
[----:B-1----:R-:W-:Y:S02]  /*2aa0*/  CS2R R122, SRZ ;  /* 0x00000000007a7805 */ /* 0x002fe4000001ff00 */
[----:B------:R-:W-:Y:S02]  /*2ab0*/  ISETP.NE.AND P0, PT, R136, RZ, PT ;  /* 0x000000ff8800720c */ /* 0x000fe40003f05270 */
[----:B------:R-:W-:Y:S02]  /*2ac0*/  ISETP.NE.AND P1, PT, R137, RZ, PT ;  /* 0x000000ff8900720c */ /* 0x000fe40003f25270 */
[----:B------:R-:W2:Y:S04]  /*2ad0*/  @P5 LDG.E R122, desc[UR8][R146.64] ;  /* 0x00000008927a5981 */ /* 0x000ea8000c1e1900 */
[----:B------:R-:W2:Y:S01]  /*2ae0*/  @P6 LDG.E R123, desc[UR8][R150.64] ;  /* 0x00000008967b6981 */ /* 0x000ea2000c1e1900 */
[----:B------:R-:W-:-:S02]  /*2af0*/  CS2R R124, SRZ ;  /* 0x00000000007c7805 */ /* 0x000fc4000001ff00 */
[----:B------:R-:W-:-:S04]  /*2b00*/  ISETP.NE.AND P3, PT, R152, RZ, PT ;  /* 0x000000ff9800720c */ /* 0x000fc80003f65270 */
[----:B------:R-:W2:Y:S01]  /*2b10*/  @P0 LDG.E R124, desc[UR8][R148.64] ;  /* 0x00000008947c0981 */ /* 0x000ea2000c1e1900 */
[----:B------:R-:W-:-:S03]  /*2b20*/  ISETP.NE.AND P2, PT, R142, RZ, PT ;  /* 0x000000ff8e00720c */ /* 0x000fc60003f45270 */
[----:B------:R-:W2:Y:S01]  /*2b30*/  @P1 LDG.E R125, desc[UR8][R156.64] ;  /* 0x000000089c7d1981 */ /* 0x000ea2000c1e1900 */
[----:B---3--:R-:W-:Y:S02]  /*2b40*/  CS2R R126, SRZ ;  /* 0x00000000007e7805 */ /* 0x008fe4000001ff00 */
[----:B------:R-:W-:-:S04]  /*2b50*/  ISETP.NE.AND P4, PT, R153, RZ, PT ;  /* 0x000000ff9900720c */ /* 0x000fc80003f85270 */
[----:B------:R-:W3:Y:S01]  /*2b60*/  @P3 LDG.E R127, desc[UR8][R158.64] ;  /* 0x000000089e7f3981 */ /* 0x000ee2000c1e1900 */
[----:B------:R-:W-:-:S03]  /*2b70*/  MOV R128, RZ ;  /* 0x000000ff00807202 */ /* 0x000fc60000000f00 */
[----:B------:R-:W3:Y:S05]  /*2b80*/  @P2 LDG.E R126, desc[UR8][R154.64] ;  /* 0x000000089a7e2981 */ /* 0x000eea000c1e1900 */
[----:B------:R-:W3:Y:S01]  /*2b90*/  @P4 LDG.E R128, desc[UR8][R160.64] ;  /* 0x00000008a0804981 */ /* 0x000ee2000c1e1900 */
[----:B------:R-:W-:Y:S02]  /*2ba0*/  PRMT R68, R103, 0x7632, R68 ;  /* 0x0000763267447816 */ /* 0x000fe40000000044 */
[----:B----4-:R-:W-:Y:S02]  /*2bb0*/  SHF.L.U32 R81, R102, 0x10, RZ ;  /* 0x0000001066517819 */ /* 0x010fe400000006ff */
[----:B------:R-:W-:-:S02]  /*2bc0*/  SHF.L.U32 R68, R68, 0x10, RZ ;  /* 0x0000001044447819 */ /* 0x000fc400000006ff */
[----:B------:R-:W-:Y:S02]  /*2bd0*/  SHF.L.U32 R95, R103, 0x10, RZ ;  /* 0x00000010675f7819 */ /* 0x000fe400000006ff */
[----:B------:R-:W-:-:S03]  /*2be0*/  SHF.L.U32 R132, R104, 0x10, RZ ;  /* 0x0000001068847819 */ /* 0x000fc600000006ff */
[----:B------:R-:W-:Y:S01]  /*2bf0*/  FADD.FTZ R83, R95, R68 ;  /* 0x000000445f537221 */ /* 0x000fe20000010000 */
[----:B-----5:R-:W-:-:S04]  /*2c00*/  PRMT R64, R98, 0x7632, R64 ;  /* 0x0000763262407816 */ /* 0x020fc80000000040 */
[----:B------:R-:W-:Y:S02]  /*2c10*/  SHF.L.U32 R69, R64, 0x10, RZ ;  /* 0x0000001040457819 */ /* 0x000fe400000006ff */
[----:B------:R-:W-:Y:S02]  /*2c20*/  PRMT R64, R99, 0x7632, R64 ;  /* 0x0000763263407816 */ /* 0x000fe40000000040 */
[----:B------:R-:W-:Y:S02]  /*2c30*/  PRMT R66, R100, 0x7632, R66 ;  /* 0x0000763264427816 */ /* 0x000fe40000000042 */
[----:B------:R-:W-:Y:S01]  /*2c40*/  SHF.L.U32 R72, R98, 0x10, RZ ;  /* 0x0000001062487819 */ /* 0x000fe200000006ff */
[----:B------:R-:W-:Y:S01]  /*2c50*/  FMUL.FTZ R65, R69, R69 ;  /* 0x0000004545417220 */ /* 0x000fe20000410000 */
[----:B------:R-:W-:Y:S02]  /*2c60*/  SHF.L.U32 R64, R64, 0x10, RZ ;  /* 0x0000001040407819 */ /* 0x000fe400000006ff */
[----:B------:R-:W-:-:S02]  /*2c70*/  SHF.L.U32 R71, R99, 0x10, RZ ;  /* 0x0000001063477819 */ /* 0x000fc400000006ff */
[----:B------:R-:W-:Y:S02]  /*2c80*/  SHF.L.U32 R79, R66, 0x10, RZ ;  /* 0x00000010424f7819 */ /* 0x000fe400000006ff */
[----:B------:R-:W-:Y:S01]  /*2c90*/  PRMT R67, R101, 0x7632, R67 ;  /* 0x0000763265437816 */ /* 0x000fe20000000043 */
[C---:B------:R-:W-:Y:S01]  /*2ca0*/  FADD.FTZ R69, R72.reuse, R69 ;  /* 0x0000004548457221 */ /* 0x040fe20000010000 */
[----:B------:R-:W-:Y:S01]  /*2cb0*/  FFMA.FTZ R72, R72, R72, R65 ;  /* 0x0000004848487223 */ /* 0x000fe20000010041 */
[----:B------:R-:W-:Y:S02]  /*2cc0*/  IMAD.U32 R80, R100, 0x10000, RZ ;  /* 0x0001000064507824 */ /* 0x000fe400078e00ff */
[----:B------:R-:W-:Y:S01]  /*2cd0*/  FMUL.FTZ R66, R64, R64 ;  /* 0x0000004040427220 */ /* 0x000fe20000410000 */
[----:B------:R-:W-:Y:S01]  /*2ce0*/  FADD.FTZ R70, R71, R64 ;  /* 0x0000004047467221 */ /* 0x000fe20000010000 */
[----:B------:R-:W-:Y:S01]  /*2cf0*/  FMUL.FTZ R65, R79, R79 ;  /* 0x0000004f4f417220 */ /* 0x000fe20000410000 */
[----:B------:R-:W-:-:S02]  /*2d00*/  SHF.L.U32 R67, R67, 0x10, RZ ;  /* 0x0000001043437819 */ /* 0x000fc400000006ff */
[----:B------:R-:W-:Y:S01]  /*2d10*/  PRMT R64, R102, 0x7632, R64 ;  /* 0x0000763266407816 */ /* 0x000fe20000000040 */
[C---:B------:R-:W-:Y:S01]  /*2d20*/  FADD.FTZ R79, R80.reuse, R79 ;  /* 0x0000004f504f7221 */ /* 0x040fe20000010000 */
[----:B------:R-:W-:Y:S01]  /*2d30*/  SHF.L.U32 R82, R101, 0x10, RZ ;  /* 0x0000001065527819 */ /* 0x000fe200000006ff */
[----:B------:R-:W-:Y:S01]  /*2d40*/  FFMA.FTZ R80, R80, R80, R65 ;  /* 0x0000005050507223 */ /* 0x000fe20000010041 */
[----:B------:R-:W-:Y:S01]  /*2d50*/  SHF.L.U32 R64, R64, 0x10, RZ ;  /* 0x0000001040407819 */ /* 0x000fe200000006ff */
[----:B------:R-:W-:Y:S01]  /*2d60*/  FMUL.FTZ R65, R67, R67 ;  /* 0x0000004343417220 */ /* 0x000fe20000410000 */
[----:B------:R-:W-:Y:S01]  /*2d70*/  FFMA.FTZ R71, R71, R71, R66 ;  /* 0x0000004747477223 */ /* 0x000fe20000010042 */
[C---:B------:R-:W-:Y:S02]  /*2d80*/  FADD.FTZ R92, R82.reuse, R67 ;  /* 0x00000043525c7221 */ /* 0x040fe40000010000 */
[--C-:B------:R-:W-:Y:S01]  /*2d90*/  FFMA.FTZ R82, R82, R82, R65.reuse ;  /* 0x0000005252527223 */ /* 0x100fe20000010041 */
[----:B------:R-:W-:Y:S01]  /*2da0*/  FMUL.FTZ R66, R64, R64 ;  /* 0x0000004040427220 */ /* 0x000fe20000410000 */
[----:B------:R-:W-:Y:S01]  /*2db0*/  PRMT R65, R104, 0x7632, R65 ;  /* 0x0000763268417816 */ /* 0x000fe20000000041 */
[C---:B------:R-:W-:Y:S01]  /*2dc0*/  FADD.FTZ R93, R81.reuse, R64 ;  /* 0x00000040515d7221 */ /* 0x040fe20000010000 */
[----:B------:R-:W-:Y:S01]  /*2dd0*/  FMUL.FTZ R64, R68, R68 ;  /* 0x0000004444407220 */ /* 0x000fe20000410000 */
[----:B------:R-:W-:-:S02]  /*2de0*/  FFMA.FTZ R81, R81, R81, R66 ;  /* 0x0000005151517223 */ /* 0x000fc40000010042 */
[----:B------:R-:W-:Y:S02]  /*2df0*/  IMAD.U32 R65, R65, 0x10000, RZ ;  /* 0x0001000041417824 */ /* 0x000fe400078e00ff */
[----:B------:R-:W-:Y:S02]  /*2e00*/  FFMA.FTZ R95, R95, R95, R64 ;  /* 0x0000005f5f5f7223 */ /* 0x000fe40000010040 */
[----:B------:R-:W-:Y:S01]  /*2e10*/  FMUL.FTZ R67, R65, R65 ;  /* 0x0000004141437220 */ /* 0x000fe20000410000 */
[----:B------:R-:W-:-:S03]  /*2e20*/  FADD.FTZ R131, R132, R65 ;  /* 0x0000004184837221 */ /* 0x000fc60000010000 */
[----:B------:R-:W-:Y:S01]  /*2e30*/  FFMA.FTZ R132, R132, R132, R67 ;  /* 0x0000008484847223 */ /* 0x000fe20000010043 */
[----:B------:R-:W-:Y:S02]  /*2e40*/  SHF.L.U32 R68, R108, 0x10, RZ ;  /* 0x000000106c447819 */ /* 0x000fe400000006ff */
[----:B------:R-:W-:-:S04]  /*2e50*/  PRMT R66, R105, 0x7632, R66 ;  /* 0x0000763269427816 */ /* 0x000fc80000000042 */
[----:B------:R-:W-:Y:S02]  /*2e60*/  SHF.L.U32 R73, R66, 0x10, RZ ;  /* 0x0000001042497819 */ /* 0x000fe400000006ff */
[----:B------:R-:W-:Y:S02]  /*2e70*/  PRMT R64, R106, 0x7632, R64 ;  /* 0x000076326a407816 */ /* 0x000fe40000000040 */
[----:B------:R-:W-:Y:S01]  /*2e80*/  SHF.L.U32 R130, R105, 0x10, RZ ;  /* 0x0000001069827819 */ /* 0x000fe200000006ff */
[----:B------:R-:W-:Y:S01]  /*2e90*/  FMUL.FTZ R65, R73, R73 ;  /* 0x0000004949417220 */ /* 0x000fe20000410000 */
[----:B------:R-:W-:Y:S02]  /*2ea0*/  SHF.L.U32 R67, R64, 0x10, RZ ;  /* 0x0000001040437819 */ /* 0x000fe400000006ff */
[----:B------:R-:W-:Y:S01]  /*2eb0*/  PRMT R64, R107, 0x7632, R64 ;  /* 0x000076326b407816 */ /* 0x000fe20000000040 */
[----:B------:R-:W-:Y:S01]  /*2ec0*/  FADD.FTZ R94, R130, R73 ;  /* 0x00000049825e7221 */ /* 0x000fe20000010000 */
[----:B------:R-:W-:Y:S01]  /*2ed0*/  SHF.L.U32 R78, R106, 0x10, RZ ;  /* 0x000000106a4e7819 */ /* 0x000fe200000006ff */
[----:B------:R-:W-:Y:S01]  /*2ee0*/  FFMA.FTZ R130, R130, R130, R65 ;  /* 0x0000008282827223 */ /* 0x000fe20000010041 */
[----:B------:R-:W-:Y:S01]  /*2ef0*/  FMUL.FTZ R65, R67, R67 ;  /* 0x0000004343417220 */ /* 0x000fe20000410000 */
[----:B------:R-:W-:-:S02]  /*2f00*/  SHF.L.U32 R77, R64, 0x10, RZ ;  /* 0x00000010404d7819 */ /* 0x000fc400000006ff */
[----:B------:R-:W-:Y:S01]  /*2f10*/  PRMT R66, R108, 0x7632, R66 ;  /* 0x000076326c427816 */ /* 0x000fe20000000042 */
[C---:B------:R-:W-:Y:S01]  /*2f20*/  FADD.FTZ R73, R78.reuse, R67 ;  /* 0x000000434e497221 */ /* 0x040fe20000010000 */
[----:B------:R-:W-:Y:S01]  /*2f30*/  FFMA.FTZ R78, R78, R78, R65 ;  /* 0x0000004e4e4e7223 */ /* 0x000fe20000010041 */
[----:B------:R-:W-:Y:S01]  /*2f40*/  IMAD.U32 R76, R107, 0x10000, RZ ;  /* 0x000100006b4c7824 */ /* 0x000fe200078e00ff */
[----:B------:R-:W-:Y:S01]  /*2f50*/  SHF.L.U32 R67, R66, 0x10, RZ ;  /* 0x0000001042437819 */ /* 0x000fe200000006ff */
[----:B------:R-:W-:Y:S01]  /*2f60*/  FMUL.FTZ R65, R77, R77 ;  /* 0x0000004d4d417220 */ /* 0x000fe20000410000 */
[----:B------:R-:W-:Y:S01]  /*2f70*/  PRMT R64, R109, 0x7632, R64 ;  /* 0x000076326d407816 */ /* 0x000fe20000000040 */
[----:B------:R-:W-:Y:S01]  /*2f80*/  FADD.FTZ R77, R76, R77 ;  /* 0x0000004d4c4d7221 */ /* 0x000fe20000010000 */
[----:B------:R-:W-:Y:S01]  /*2f90*/  PRMT R66, R110, 0x7632, R66 ;  /* 0x000076326e427816 */ /* 0x000fe20000000042 */
[----:B------:R-:W-:Y:S01]  /*2fa0*/  FFMA.FTZ R76, R76, R76, R65 ;  /* 0x0000004c4c4c7223 */ /* 0x000fe20000010041 */
[----:B------:R-:W-:Y:S01]  /*2fb0*/  SHF.L.U32 R75, R64, 0x10, RZ ;  /* 0x00000010404b7819 */ /* 0x000fe200000006ff */
[----:B------:R-:W-:Y:S01]  /*2fc0*/  FMUL.FTZ R65, R67, R67 ;  /* 0x0000004343417220 */ /* 0x000fe20000410000 */
[----:B------:R-:W-:Y:S01]  /*2fd0*/  SHF.L.U32 R64, R109, 0x10, RZ ;  /* 0x000000106d407819 */ /* 0x000fe200000006ff */
[----:B------:R-:W-:Y:S01]  /*2fe0*/  FADD.FTZ R74, R68, R67 ;  /* 0x00000043444a7221 */ /* 0x000fe20000010000 */
[----:B------:R-:W-:Y:S01]  /*2ff0*/  SHF.L.U32 R66, R66, 0x10, RZ ;  /* 0x0000001042427819 */ /* 0x000fe200000006ff */
[--C-:B------:R-:W-:Y:S01]  /*3000*/  FFMA.FTZ R68, R68, R68, R65.reuse ;  /* 0x0000004444447223 */ /* 0x100fe20000010041 */
[----:B------:R-:W-:Y:S01]  /*3010*/  FMUL.FTZ R129, R75, R75 ;  /* 0x0000004b4b817220 */ /* 0x000fe20000410000 */
[----:B------:R-:W-:Y:S01]  /*3020*/  PRMT R65, R111, 0x7632, R65 ;  /* 0x000076326f417816 */ /* 0x000fe20000000041 */
[----:B------:R-:W-:Y:S01]  /*3030*/  FADD.FTZ R67, R64, R75 ;  /* 0x0000004b40437221 */ /* 0x000fe20000010000 */
[----:B------:R-:W-:Y:S01]  /*3040*/  SHF.L.U32 R133, R110, 0x10, RZ ;  /* 0x000000106e857819 */ /* 0x000fe200000006ff */
[--C-:B------:R-:W-:Y:S01]  /*3050*/  FFMA.FTZ R64, R64, R64, R129.reuse ;  /* 0x0000004040407223 */ /* 0x100fe20000010081 */
[----:B------:R-:W-:Y:S01]  /*3060*/  FMUL.FTZ R136, R66, R66 ;  /* 0x0000004242887220 */ /* 0x000fe20000410000 */
[----:B------:R-:W-:Y:S01]  /*3070*/  PRMT R129, R112, 0x7632, R129 ;  /* 0x0000763270817816 */ /* 0x000fe20000000081 */
[----:B0-----:R-:W-:Y:S01]  /*3080*/  IMAD.U32 R134, R65, 0x10000, RZ ;  /* 0x0001000041867824 */ /* 0x001fe200078e00ff */
[----:B------:R-:W-:Y:S01]  /*3090*/  SHF.L.U32 R75, R111, 0x10, RZ ;  /* 0x000000106f4b7819 */ /* 0x000fe200000006ff */
[----:B------:R-:W-:Y:S01]  /*30a0*/  FFMA.FTZ R65, R133, R133, R136 ;  /* 0x0000008585417223 */ /* 0x000fe20000010088 */
[----:B------:R-:W-:Y:S01]  /*30b0*/  SHF.L.U32 R138, R129, 0x10, RZ ;  /* 0x00000010818a7819 */ /* 0x000fe200000006ff */
[----:B------:R-:W-:Y:S01]  /*30c0*/  FMUL.FTZ R136, R134, R134 ;  /* 0x0000008686887220 */ /* 0x000fe20000410000 */
[----:B------:R-:W-:Y:S01]  /*30d0*/  FADD.FTZ R66, R133, R66 ;  /* 0x0000004285427221 */ /* 0x000fe20000010000 */
[C---:B------:R-:W-:Y:S01]  /*30e0*/  FADD.FTZ R134, R75.reuse, R134 ;  /* 0x000000864b867221 */ /* 0x040fe20000010000 */
[----:B------:R-:W-:Y:S01]  /*30f0*/  SHF.L.U32 R135, R112, 0x10, RZ ;  /* 0x0000001070877819 */ /* 0x000fe200000006ff */
[----:B------:R-:W-:Y:S01]  /*3100*/  FFMA.FTZ R136, R75, R75, R136 ;  /* 0x0000004b4b887223 */ /* 0x000fe20000010088 */
[----:B------:R-:W-:Y:S01]  /*3110*/  PRMT R133, R113, 0x7632, R133 ;  /* 0x0000763271857816 */ /* 0x000fe20000000085 */
[----:B------:R-:W-:Y:S01]  /*3120*/  FMUL.FTZ R140, R138, R138 ;  /* 0x0000008a8a8c7220 */ /* 0x000fe20000410000 */
[----:B------:R-:W-:Y:S01]  /*3130*/  FADD.FTZ R134, RZ, R134 ;  /* 0x00000086ff867221 */ /* 0x000fe20000010000 */
[----:B------:R-:W-:Y:S01]  /*3140*/  FADD.FTZ R75, R135, R138 ;  /* 0x0000008a874b7221 */ /* 0x000fe20000010000 */
[----:B------:R-:W-:Y:S01]  /*3150*/  SHF.L.U32 R142, R133, 0x10, RZ ;  /* 0x00000010858e7819 */ /* 0x000fe200000006ff */
[----:B------:R-:W-:Y:S01]  /*3160*/  FADD.FTZ R133, RZ, R136 ;  /* 0x00000088ff857221 */ /* 0x000fe20000010000 */
[----:B------:R-:W-:Y:S01]  /*3170*/  FFMA.FTZ R129, R135, R135, R140 ;  /* 0x0000008787817223 */ /* 0x000fe2000001008c */
[----:B------:R-:W-:-:S02]  /*3180*/  FADD.FTZ R135, R134, R69 ;  /* 0x0000004586877221 */ /* 0x000fc40000010000 */
[----:B------:R-:W-:Y:S02]  /*3190*/  FADD.FTZ R134, R133, R72 ;  /* 0x0000004885867221 */ /* 0x000fe40000010000 */
[----:B------:R-:W-:Y:S01]  /*31a0*/  FADD.FTZ R70, R135, R70 ;  /* 0x0000004687467221 */ /* 0x000fe20000010000 */
[----:B------:R-:W-:Y:S01]  /*31b0*/  PRMT R133, R114, 0x7632, R133 ;  /* 0x0000763272857816 */ /* 0x000fe20000000085 */
[----:B------:R-:W-:Y:S02]  /*31c0*/  FADD.FTZ R71, R134, R71 ;  /* 0x0000004786477221 */ /* 0x000fe40000010000 */
[----:B------:R-:W-:Y:S01]  /*31d0*/  FADD.FTZ R79, R70, R79 ;  /* 0x0000004f464f7221 */ /* 0x000fe20000010000 */
[----:B------:R-:W-:Y:S01]  /*31e0*/  SHF.L.U32 R134, R133, 0x10, RZ ;  /* 0x0000001085867819 */ /* 0x000fe200000006ff */
[----:B------:R-:W-:Y:S02]  /*31f0*/  FADD.FTZ R133, R71, R80 ;  /* 0x0000005047857221 */ /* 0x000fe40000010000 */
[----:B------:R-:W-:-:S02]  /*3200*/  FADD.FTZ R92, R79, R92 ;  /* 0x0000005c4f5c7221 */ /* 0x000fc40000010000 */
[----:B------:R-:W-:Y:S02]  /*3210*/  FADD.FTZ R82, R133, R82 ;  /* 0x0000005285527221 */ /* 0x000fe40000010000 */
[----:B------:R-:W-:Y:S02]  /*3220*/  FADD.FTZ R92, R92, R93 ;  /* 0x0000005d5c5c7221 */ /* 0x000fe40000010000 */
[----:B------:R-:W-:Y:S02]  /*3230*/  FADD.FTZ R82, R82, R81 ;  /* 0x0000005152527221 */ /* 0x000fe40000010000 */
[----:B------:R-:W-:Y:S01]  /*3240*/  FADD.FTZ R92, R92, R83 ;  /* 0x000000535c5c7221 */ /* 0x000fe20000010000 */
[----:B--2---:R-:W-:Y:S01]  /*3250*/  PRMT R93, R116, 0x7632, R93 ;  /* 0x00007632745d7816 */ /* 0x004fe2000000005d */
[----:B------:R-:W-:Y:S01]  /*3260*/  FADD.FTZ R95, R82, R95 ;  /* 0x0000005f525f7221 */ /* 0x000fe20000010000 */
        /* <DEDUP_REMOVED lines=8> */
[----:B------:R-:W-:Y:S01]  /*32f0*/  SHF.L.U32 R92, R117, 0x10, RZ ;  /* 0x00000010755c7819 */ /* 0x000fe200000006ff */
[----:B------:R-:W-:Y:S01]  /*3300*/  FADD.FTZ R95, R95, R130 ;  /* 0x000000825f5f7221 */ /* 0x000fe20000010000 */
[----:B------:R-:W-:Y:S01]  /*3310*/  FADD.FTZ R81, R82, R93 ;  /* 0x0000005d52517221 */ /* 0x000fe20000010000 */
[----:B------:R-:W-:Y:S01]  /*3320*/  FADD.FTZ R94, R94, R73 ;  /* 0x000000495e5e7221 */ /* 0x000fe20000010000 */
[----:B------:R-:W-:Y:S01]  /*3330*/  FMUL.FTZ R93, R133, R133 ;  /* 0x00000085855d7220 */ /* 0x000fe20000410000 */
[----:B------:R-:W-:Y:S01]  /*3340*/  FFMA.FTZ R82, R82, R82, R83 ;  /* 0x0000005252527223 */ /* 0x000fe20000010053 */
[----:B------:R-:W-:Y:S01]  /*3350*/  FADD.FTZ R95, R95, R78 ;  /* 0x0000004e5f5f7221 */ /* 0x000fe20000010000 */
[----:B------:R-:W-:Y:S01]  /*3360*/  FADD.FTZ R83, R92, R133 ;  /* 0x000000855c537221 */ /* 0x000fe20000010000 */
[----:B------:R-:W-:Y:S01]  /*3370*/  FADD.FTZ R77, R94, R77 ;  /* 0x0000004d5e4d7221 */ /* 0x000fe20000010000 */
[--C-:B------:R-:W-:Y:S01]  /*3380*/  FFMA.FTZ R92, R92, R92, R93.reuse ;  /* 0x0000005c5c5c7223 */ /* 0x100fe2000001005d */
[C---:B------:R-:W-:Y:S01]  /*3390*/  PRMT R93, R118.reuse, 0x7632, R93 ;  /* 0x00007632765d7816 */ /* 0x040fe2000000005d */
[----:B------:R-:W-:Y:S01]  /*33a0*/  FADD.FTZ R95, R95, R76 ;  /* 0x0000004c5f5f7221 */ /* 0x000fe20000010000 */
[----:B------:R-:W-:Y:S01]  /*33b0*/  PRMT R73, R119, 0x7632, R73 ;  /* 0x0000763277497816 */ /* 0x000fe20000000049 */
[----:B------:R-:W-:Y:S01]  /*33c0*/  FADD.FTZ R76, R77, R74 ;  /* 0x0000004a4d4c7221 */ /* 0x000fe20000010000 */
[----:B------:R-:W-:Y:S01]  /*33d0*/  SHF.L.U32 R78, R118, 0x10, RZ ;  /* 0x00000010764e7819 */ /* 0x000fe200000006ff */
[----:B------:R-:W-:Y:S01]  /*33e0*/  IMAD.U32 R93, R93, 0x10000, RZ ;  /* 0x000100005d5d7824 */ /* 0x000fe200078e00ff */
[----:B------:R-:W-:Y:S01]  /*33f0*/  SHF.L.U32 R133, R73, 0x10, RZ ;  /* 0x0000001049857819 */ /* 0x000fe200000006ff */
[----:B------:R-:W-:Y:S01]  /*3400*/  FADD.FTZ R95, R95, R68 ;  /* 0x000000445f5f7221 */ /* 0x000fe20000010000 */
[----:B------:R-:W-:Y:S01]  /*3410*/  FADD.FTZ R77, R76, R67 ;  /* 0x000000434c4d7221 */ /* 0x000fe20000010000 */
[----:B------:R-:W-:Y:S01]  /*3420*/  FMUL.FTZ R131, R93, R93 ;  /* 0x0000005d5d837220 */ /* 0x000fe20000410000 */
[----:B------:R-:W-:Y:S01]  /*3430*/  SHF.L.U32 R94, R119, 0x10, RZ ;  /* 0x00000010775e7819 */ /* 0x000fe200000006ff */
[----:B------:R-:W-:Y:S01]  /*3440*/  FADD.FTZ R73, R78, R93 ;  /* 0x0000005d4e497221 */ /* 0x000fe20000010000 */
[----:B------:R-:W-:Y:S01]  /*3450*/  FADD.FTZ R64, R95, R64 ;  /* 0x000000405f407221 */ /* 0x000fe20000010000 */
[----:B------:R-:W-:Y:S01]  /*3460*/  SHF.L.U32 R137, R113, 0x10, RZ ;  /* 0x0000001071897819 */ /* 0x000fe200000006ff */
[----:B------:R-:W-:Y:S01]  /*3470*/  FMUL.FTZ R93, R133, R133 ;  /* 0x00000085855d7220 */ /* 0x000fe20000410000 */
[----:B------:R-:W-:Y:S01]  /*3480*/  PRMT R76, R120, 0x7632, R76 ;  /* 0x00007632784c7816 */ /* 0x000fe2000000004c */
[----:B------:R-:W-:Y:S01]  /*3490*/  FADD.FTZ R66, R77, R66 ;  /* 0x000000424d427221 */ /* 0x000fe20000010000 */
[----:B------:R-:W-:Y:S01]  /*34a0*/  PRMT R77, R121, 0x7632, R77 ;  /* 0x00007632794d7816 */ /* 0x000fe2000000004d */
[----:B------:R-:W-:Y:S01]  /*34b0*/  FMUL.FTZ R136, R142, R142 ;  /* 0x0000008e8e887220 */ /* 0x000fe20000410000 */
[----:B------:R-:W-:Y:S01]  /*34c0*/  PRMT R135, R115, 0x7632, R135 ;  /* 0x0000763273877816 */ /* 0x000fe20000000087 */
[----:B------:R-:W-:Y:S01]  /*34d0*/  FADD.FTZ R64, R64, R65 ;  /* 0x0000004140407221 */ /* 0x000fe20000010000 */
[C---:B------:R-:W-:Y:S01]  /*34e0*/  FADD.FTZ R67, R94.reuse, R133 ;  /* 0x000000855e437221 */ /* 0x040fe20000010000 */
[----:B------:R-:W-:Y:S01]  /*34f0*/  FFMA.FTZ R68, R94, R94, R93 ;  /* 0x0000005e5e447223 */ /* 0x000fe2000001005d */
[----:B------:R-:W-:Y:S01]  /*3500*/  SHF.L.U32 R76, R76, 0x10, RZ ;  /* 0x000000104c4c7819 */ /* 0x000fe200000006ff */
[----:B------:R-:W-:Y:S01]  /*3510*/  FADD.FTZ R69, R137, R142 ;  /* 0x0000008e89457221 */ /* 0x000fe20000010000 */
[----:B------:R-:W-:Y:S01]  /*3520*/  SHF.L.U32 R65, R120, 0x10, RZ ;  /* 0x0000001078417819 */ /* 0x000fe200000006ff */
[----:B------:R-:W-:-:S02]  /*3530*/  IMAD.U32 R71, R114, 0x10000, RZ ;  /* 0x0001000072477824 */ /* 0x000fc400078e00ff */
[----:B------:R-:W-:Y:S01]  /*3540*/  FADD.FTZ R66, R66, R75 ;  /* 0x0000004b42427221 */ /* 0x000fe20000010000 */
[----:B------:R-:W-:Y:S01]  /*3550*/  SHF.L.U32 R94, R77, 0x10, RZ ;  /* 0x000000104d5e7819 */ /* 0x000fe200000006ff */
[----:B------:R-:W-:Y:S01]  /*3560*/  FFMA.FTZ R72, R137, R137, R136 ;  /* 0x0000008989487223 */ /* 0x000fe20000010088 */
[----:B------:R-:W-:Y:S01]  /*3570*/  SHF.L.U32 R136, R135, 0x10, RZ ;  /* 0x0000001087887819 */ /* 0x000fe200000006ff */
[----:B------:R-:W-:Y:S01]  /*3580*/  FMUL.FTZ R80, R134, R134 ;  /* 0x0000008686507220 */ /* 0x000fe20000410000 */
[----:B------:R-:W-:Y:S01]  /*3590*/  FADD.FTZ R129, R64, R129 ;  /* 0x0000008140817221 */ /* 0x000fe20000010000 */
[----:B------:R-:W-:Y:S01]  /*35a0*/  SHF.L.U32 R79, R115, 0x10, RZ ;  /* 0x00000010734f7819 */ /* 0x000fe200000006ff */
[----:B------:R-:W-:Y:S01]  /*35b0*/  FFMA.FTZ R74, R78, R78, R131 ;  /* 0x0000004e4e4a7223 */ /* 0x000fe20000010083 */
[----:B------:R-:W-:Y:S01]  /*35c0*/  FADD.FTZ R70, R71, R134 ;  /* 0x0000008647467221 */ /* 0x000fe20000010000 */
[----:B------:R-:W-:Y:S01]  /*35d0*/  FMUL.FTZ R78, R76, R76 ;  /* 0x0000004c4c4e7220 */ /* 0x000fe20000410000 */
[----:B------:R-:W-:Y:S01]  /*35e0*/  FADD.FTZ R64, R65, R76 ;  /* 0x0000004c41407221 */ /* 0x000fe20000010000 */
[----:B------:R-:W-:Y:S01]  /*35f0*/  FADD.FTZ R69, R66, R69 ;  /* 0x0000004542457221 */ /* 0x000fe20000010000 */
[----:B------:R-:W-:-:S02]  /*3600*/  IMAD.U32 R75, R121, 0x10000, RZ ;  /* 0x00010000794b7824 */ /* 0x000fc400078e00ff */
[----:B------:R-:W-:Y:S01]  /*3610*/  FMUL.FTZ R76, R94, R94 ;  /* 0x0000005e5e4c7220 */ /* 0x000fe20000410000 */
[----:B------:R-:W-:Y:S01]  /*3620*/  FFMA.FTZ R71, R71, R71, R80 ;  /* 0x0000004747477223 */ /* 0x000fe20000010050 */
[----:B------:R-:W-:Y:S01]  /*3630*/  FADD.FTZ R72, R129, R72 ;  /* 0x0000004881487221 */ /* 0x000fe20000010000 */
[----:B------:R-:W-:Y:S01]  /*3640*/  FMUL.FTZ R134, R136, R136 ;  /* 0x0000008888867220 */ /* 0x000fe20000410000 */
[----:B------:R-:W-:Y:S01]  /*3650*/  FADD.FTZ R80, R79, R136 ;  /* 0x000000884f507221 */ /* 0x000fe20000010000 */
[----:B------:R-:W-:Y:S01]  /*3660*/  FADD.FTZ R69, R69, R70 ;  /* 0x0000004645457221 */ /* 0x000fe20000010000 */
[C---:B------:R-:W-:Y:S01]  /*3670*/  FADD.FTZ R66, R75.reuse, R94 ;  /* 0x0000005e4b427221 */ /* 0x040fe20000010000 */
[----:B------:R-:W-:Y:S01]  /*3680*/  FFMA.FTZ R76, R75, R75, R76 ;  /* 0x0000004b4b4c7223 */ /* 0x000fe2000001004c */
[----:B------:R-:W-:Y:S01]  /*3690*/  PRMT R75, R122, 0x7632, R75 ;  /* 0x000076327a4b7816 */ /* 0x000fe2000000004b */
[--C-:B------:R-:W-:Y:S01]  /*36a0*/  FADD.FTZ R72, R72, R71.reuse ;  /* 0x0000004748487221 */ /* 0x100fe20000010000 */
[----:B------:R-:W-:Y:S01]  /*36b0*/  FFMA.FTZ R79, R79, R79, R134 ;  /* 0x0000004f4f4f7223 */ /* 0x000fe20000010086 */
[----:B------:R-:W-:Y:S01]  /*36c0*/  PRMT R71, R123, 0x7632, R71 ;  /* 0x000076327b477816 */ /* 0x000fe20000000047 */
[----:B------:R-:W-:Y:S01]  /*36d0*/  FADD.FTZ R80, R69, R80 ;  /* 0x0000005045507221 */ /* 0x000fe20000010000 */
[----:B------:R-:W-:Y:S01]  /*36e0*/  FFMA.FTZ R65, R65, R65, R78 ;  /* 0x0000004141417223 */ /* 0x000fe2000001004e */
        /* <DEDUP_REMOVED lines=9> */
[----:B------:R-:W-:Y:S01]  /*3780*/  FMUL.FTZ R70, R78, R78 ;  /* 0x0000004e4e467220 */ /* 0x000fe20000410000 */
[----:B------:R-:W-:Y:S01]  /*3790*/  FADD.FTZ R80, R80, R83 ;  /* 0x0000005350507221 */ /* 0x000fe20000010000 */
[----:B------:R-:W-:Y:S01]  /*37a0*/  FFMA.FTZ R72, R69, R69, R72 ;  /* 0x0000004545487223 */ /* 0x000fe20000010048 */
[----:B------:R-:W-:Y:S01]  /*37b0*/  FADD.FTZ R79, R79, R92 ;  /* 0x0000005c4f4f7221 */ /* 0x000fe20000010000 */
[C---:B------:R-:W-:Y:S01]  /*37c0*/  FADD.FTZ R69, R75.reuse, R78 ;  /* 0x0000004e4b457221 */ /* 0x040fe20000010000 */
[----:B------:R-:W-:Y:S01]  /*37d0*/  FFMA.FTZ R70, R75, R75, R70 ;  /* 0x0000004b4b467223 */ /* 0x000fe20000010046 */
[----:B------:R-:W-:Y:S01]  /*37e0*/  FADD.FTZ R80, R80, R73 ;  /* 0x0000004950507221 */ /* 0x000fe20000010000 */
[----:B------:R-:W-:Y:S01]  /*37f0*/  PRMT R75, R124, 0x7632, R75 ;  /* 0x000076327c4b7816 */ /* 0x000fe2000000004b */
[----:B------:R-:W-:Y:S01]  /*3800*/  FADD.FTZ R79, R79, R74 ;  /* 0x0000004a4f4f7221 */ /* 0x000fe20000010000 */
[----:B------:R-:W-:Y:S01]  /*3810*/  PRMT R77, R125, 0x7632, R77 ;  /* 0x000076327d4d7816 */ /* 0x000fe2000000004d */
[----:B------:R-:W-:Y:S01]  /*3820*/  FADD.FTZ R67, R80, R67 ;  /* 0x0000004350437221 */ /* 0x000fe20000010000 */
[----:B------:R-:W-:-:S02]  /*3830*/  SHF.L.U32 R78, R75, 0x10, RZ ;  /* 0x000000104b4e7819 */ /* 0x000fc400000006ff */
[----:B------:R-:W-:Y:S01]  /*3840*/  SHF.L.U32 R73, R124, 0x10, RZ ;  /* 0x000000107c497819 */ /* 0x000fe200000006ff */
[----:B------:R-:W-:Y:S02]  /*3850*/  IMAD.U32 R80, R77, 0x10000, RZ ;  /* 0x000100004d507824 */ /* 0x000fe400078e00ff */
[----:B------:R-:W-:Y:S01]  /*3860*/  FADD.FTZ R68, R79, R68 ;  /* 0x000000444f447221 */ /* 0x000fe20000010000 */
[----:B------:R-:W-:Y:S01]  /*3870*/  FADD.FTZ R67, R67, R64 ;  /* 0x0000004043437221 */ /* 0x000fe20000010000 */
[----:B------:R-:W-:Y:S01]  /*3880*/  FMUL.FTZ R74, R78, R78 ;  /* 0x0000004e4e4a7220 */ /* 0x000fe20000410000 */
[----:B------:R-:W-:Y:S01]  /*3890*/  SHF.L.U32 R77, R125, 0x10, RZ ;  /* 0x000000107d4d7819 */ /* 0x000fe200000006ff */
[----:B------:R-:W-:Y:S01]  /*38a0*/  FADD.FTZ R75, R73, R78 ;  /* 0x0000004e494b7221 */ /* 0x000fe20000010000 */
[----:B------:R-:W-:Y:S01]  /*38b0*/  FMUL.FTZ R78, R80, R80 ;  /* 0x00000050504e7220 */ /* 0x000fe20000410000 */
[----:B------:R-:W-:Y:S01]  /*38c0*/  FADD.FTZ R65, R68, R65 ;  /* 0x0000004144417221 */ /* 0x000fe20000010000 */
[----:B------:R-:W-:Y:S01]  /*38d0*/  FADD.FTZ R66, R67, R66 ;  /* 0x0000004243427221 */ /* 0x000fe20000010000 */
[----:B---3--:R-:W-:Y:S01]  /*38e0*/  PRMT R68, R127, 0x7632, R68 ;  /* 0x000076327f447816 */ /* 0x008fe20000000044 */
[----:B------:R-:W-:Y:S01]  /*38f0*/  FFMA.FTZ R74, R73, R73, R74 ;  /* 0x00000049494a7223 */ /* 0x000fe2000001004a */
[C---:B------:R-:W-:Y:S01]  /*3900*/  FADD.FTZ R73, R77.reuse, R80 ;  /* 0x000000504d497221 */ /* 0x040fe20000010000 */
[----:B------:R-:W-:Y:S01]  /*3910*/  FFMA.FTZ R78, R77, R77, R78 ;  /* 0x0000004d4d4e7223 */ /* 0x000fe2000001004e */
[----:B------:R-:W-:Y:S01]  /*3920*/  FADD.FTZ R65, R65, R76 ;  /* 0x0000004c41417221 */ /* 0x000fe20000010000 */
[----:B------:R-:W-:Y:S01]  /*3930*/  FADD.FTZ R66, R66, R71 ;  /* 0x0000004742427221 */ /* 0x000fe20000010000 */
[----:B------:R-:W-:-:S02]  /*3940*/  SHF.L.U32 R77, R68, 0x10, RZ ;  /* 0x00000010444d7819 */ /* 0x000fc400000006ff */
[----:B------:R-:W-:Y:S01]  /*3950*/  PRMT R64, R126, 0x7632, R64 ;  /* 0x000076327e407816 */ /* 0x000fe20000000040 */
[----:B------:R-:W-:Y:S01]  /*3960*/  FADD.FTZ R65, R65, R72 ;  /* 0x0000004841417221 */ /* 0x000fe20000010000 */
[----:B------:R-:W-:Y:S01]  /*3970*/  FADD.FTZ R66, R66, R69 ;  /* 0x0000004542427221 */ /* 0x000fe20000010000 */
[----:B------:R-:W-:Y:S01]  /*3980*/  SHF.L.U32 R68, R127, 0x10, RZ ;  /* 0x000000107f447819 */ /* 0x000fe200000006ff */
[----:B------:R-:W-:Y:S01]  /*3990*/  FMUL.FTZ R69, R77, R77 ;  /* 0x0000004d4d457220 */ /* 0x000fe20000410000 */
[----:B------:R-:W-:Y:S01]  /*39a0*/  SHF.L.U32 R67, R64, 0x10, RZ ;  /* 0x0000001040437819 */ /* 0x000fe200000006ff */
[----:B------:R-:W-:Y:S01]  /*39b0*/  FADD.FTZ R65, R65, R70 ;  /* 0x0000004641417221 */ /* 0x000fe20000010000 */
[----:B------:R-:W-:Y:S01]  /*39c0*/  SHF.L.U32 R64, R126, 0x10, RZ ;  /* 0x000000107e407819 */ /* 0x000fe200000006ff */
[----:B------:R-:W-:Y:S01]  /*39d0*/  FADD.FTZ R66, R66, R75 ;  /* 0x0000004b42427221 */ /* 0x000fe20000010000 */
[C---:B------:R-:W-:Y:S01]  /*39e0*/  FADD.FTZ R77, R68.reuse, R77 ;  /* 0x0000004d444d7221 */ /* 0x040fe20000010000 */
[----:B------:R-:W-:Y:S01]  /*39f0*/  FFMA.FTZ R69, R68, R68, R69 ;  /* 0x0000004444457223 */ /* 0x000fe20000010045 */
[----:B------:R-:W-:Y:S01]  /*3a00*/  PRMT R68, R128, 0x7632, R68 ;  /* 0x0000763280447816 */ /* 0x000fe20000000044 */
[----:B------:R-:W-:Y:S01]  /*3a10*/  FMUL.FTZ R71, R67, R67 ;  /* 0x0000004343477220 */ /* 0x000fe20000410000 */
[----:B------:R-:W-:Y:S01]  /*3a20*/  FADD.FTZ R65, R65, R74 ;  /* 0x0000004a41417221 */ /* 0x000fe20000010000 */
[----:B------:R-:W-:Y:S01]  /*3a30*/  FADD.FTZ R67, R64, R67 ;  /* 0x0000004340437221 */ /* 0x000fe20000010000 */
[----:B------:R-:W-:Y:S01]  /*3a40*/  FADD.FTZ R66, R66, R73 ;  /* 0x0000004942427221 */ /* 0x000fe20000010000 */
[----:B------:R-:W-:Y:S01]  /*3a50*/  PRMT R70, R97, 0x7632, R70 ;  /* 0x0000763261467816 */ /* 0x000fe20000000046 */
[----:B------:R-:W-:Y:S01]  /*3a60*/  FFMA.FTZ R64, R64, R64, R71 ;  /* 0x0000004040407223 */ /* 0x000fe20000010047 */
[----:B------:R-:W-:Y:S01]  /*3a70*/  SHF.L.U32 R68, R68, 0x10, RZ ;  /* 0x0000001044447819 */ /* 0x000fe200000006ff */
[----:B------:R-:W-:Y:S01]  /*3a80*/  FADD.FTZ R65, R65, R78 ;  /* 0x0000004e41417221 */ /* 0x000fe20000010000 */
[----:B------:R-:W-:Y:S01]  /*3a90*/  FADD.FTZ R66, R66, R67 ;  /* 0x0000004342427221 */ /* 0x000fe20000010000 */
[----:B------:R-:W-:Y:S01]  /*3aa0*/  IMAD.U32 R67, R128, 0x10000, RZ ;  /* 0x0001000080437824 */ /* 0x000fe200078e00ff */
[----:B------:R-:W-:Y:S01]  /*3ab0*/  SHF.L.U32 R72, R70, 0x10, RZ ;  /* 0x0000001046487819 */ /* 0x000fe200000006ff */
[----:B------:R-:W-:Y:S01]  /*3ac0*/  FMUL.FTZ R70, R68, R68 ;  /* 0x0000004444467220 */ /* 0x000fe20000410000 */
[----:B------:R-:W-:Y:S01]  /*3ad0*/  FADD.FTZ R64, R65, R64 ;  /* 0x0000004041407221 */ /* 0x000fe20000010000 */
[----:B------:R-:W-:Y:S01]  /*3ae0*/  SHF.L.U32 R71, R97, 0x10, RZ ;  /* 0x0000001061477819 */ /* 0x000fe200000006ff */
[C---:B------:R-:W-:Y:S01]  /*3af0*/  FADD.FTZ R65, R67.reuse, R68 ;  /* 0x0000004443417221 */ /* 0x040fe20000010000 */
[----:B------:R-:W-:Y:S01]  /*3b00*/  FFMA.FTZ R67, R67, R67, R70 ;  /* 0x0000004343437223 */ /* 0x000fe20000010046 */
[----:B------:R-:W-:Y:S01]  /*3b10*/  FMUL.FTZ R68, R72, R72 ;  /* 0x0000004848447220 */ /* 0x000fe20000410000 */
[----:B------:R-:W-:Y:S01]  /*3b20*/  FADD.FTZ R66, R66, R77 ;  /* 0x0000004d42427221 */ /* 0x000fe20000010000 */
[----:B------:R-:W-:Y:S01]  /*3b30*/  FADD.FTZ R64, R64, R69 ;  /* 0x0000004540407221 */ /* 0x000fe20000010000 */
[C---:B------:R-:W-:Y:S01]  /*3b40*/  FADD.FTZ R72, R71.reuse, R72 ;  /* 0x0000004847487221 */ /* 0x040fe20000010000 */
[----:B------:R-:W-:Y:S01]  /*3b50*/  FFMA.FTZ R71, R71, R71, R68 ;  /* 0x0000004747477223 */ /* 0x000fe20000010044 */
[----:B------:R-:W-:Y:S01]  /*3b60*/  FADD.FTZ R65, R66, R65 ;  /* 0x0000004142417221 */ /* 0x000fe20000010000 */
[----:B------:R-:W-:-:S03]  /*3b70*/  FADD.FTZ R64, R64, R67 ;  /* 0x0000004340407221 */ /* 0x000fc60000010000 */
[----:B------:R-:W-:Y:S01]  /*3b80*/  FADD.FTZ R65, R65, R72 ;  /* 0x0000004841417221 */ /* 0x000fe20000010000 */
[----:B------:R-:W-:-:S04]  /*3b90*/  FADD.FTZ R64, R64, R71 ;  /* 0x0000004740407221 */ /* 0x000fc80000010000 */
        /* <DEDUP_REMOVED lines=30> */
[----:B------:R-:W-:Y:S01]  /*3d80*/  ISETP.NE.AND P5, PT, R96, RZ, PT ;  /* 0x000000ff6000720c */ /* 0x000fe20003fa5270 */
[----:B------:R-:W-:Y:S01]  /*3d90*/  BSSY B0, `(.L_x_3217) ;  /* 0x0000030000007945 */ /* 0x000fe20003800000 */
        /* <DEDUP_REMOVED lines=14> */
[----:B------:R-:W-:Y:S06]  /*3e80*/  BAR.SYNC.DEFER_BLOCKING 0x0 ;  /* 0x0000000000007b1d */ /* 0x000fec0000010000 */
        /* <DEDUP_REMOVED lines=32> */
.L_x_3218:
[----:B------:R-:W-:Y:S05]  /*4090*/  BSYNC B0 ;  /* 0x0000000000007941 */ /* 0x000fea0003800000 */
.L_x_3217:
[----:B------:R-:W-:-:S13]  /*40a0*/  ISETP.GE.U32.AND P6, PT, R146, 0x2, PT ;  /* 0x000000029200780c */ /* 0x000fda0003fc6070 */
[----:B------:R-:W-:Y:S05]  /*40b0*/  @!P6 BRA `(.L_x_3219) ;  /* 0x000000080070e947 */ /* 0x000fea0003800000 */
[----:B------:R-:W-:Y:S05]  /*40c0*/  @P5 BRA `(.L_x_3220) ;  /* 0x0000000000745947 */ /* 0x000fea0003800000 */
[----:B------:R-:W0:Y:S01]  /*40d0*/  LDC R75, c[0x0][0x10] ;  /* 0x00000400ff4b7b82 */ /* 0x000e220000000800 */
[----:B------:R-:W1:Y:S01]  /*40e0*/  S2R R70, SR_CTAID.Y ;  /* 0x0000000000467919 */ /* 0x000e620000002600 */
[C---:B------:R-:W-:Y:S02]  /*40f0*/  LOP3.LUT R68, R5.reuse, 0x1, RZ, 0xc0, !PT ;  /* 0x0000000105447812 */ /* 0x040fe400078ec0ff */
[----:B------:R-:W-:Y:S02]  /*4100*/  LOP3.LUT P6, RZ, R5, 0x2, RZ, 0xc0, !PT ;  /* 0x0000000205ff7812 */ /* 0x000fe400078cc0ff */
[----:B------:R-:W-:Y:S02]  /*4110*/  MOV R73, 0xffffffff ;  /* 0xffffffff00497802 */ /* 0x000fe40000000f00 */
[----:B------:R-:W2:Y:S01]  /*4120*/  LDC.64 R66, c[0x0][0x248] ;  /* 0x00009200ff427b82 */ /* 0x000ea20000000a00 */
[----:B------:R-:W-:Y:S02]  /*4130*/  SEL R77, R146, RZ, !P6 ;  /* 0x000000ff924d7207 */ /* 0x000fe40007000000 */
[----:B------:R-:W-:-:S05]  /*4140*/  SEL R73, R73, 0x1, P6 ;  /* 0x0000000149497807 */ /* 0x000fca0003000000 */
[----:B------:R-:W3:Y:S01]  /*4150*/  LDC.64 R64, c[0x0][0x240] ;  /* 0x00009000ff407b82 */ /* 0x000ee20000000a00 */
[----:B0-----:R-:W-:-:S04]  /*4160*/  IMAD R69, R68, R75, RZ ;  /* 0x0000004b44457224 */ /* 0x001fc800078e02ff */
[----:B------:R-:W-:-:S05]  /*4170*/  IMAD R68, R69, R146, RZ ;  /* 0x0000009245447224 */ /* 0x000fca00078e02ff */
[----:B------:R-:W-:Y:S01]  /*4180*/  SHF.L.U32 R71, R68, 0x1, RZ ;  /* 0x0000000144477819 */ /* 0x000fe200000006ff */
[----:B-1----:R-:W-:Y:S01]  /*4190*/  IMAD.IADD R69, R69, 0x1, R70 ;  /* 0x0000000145457824 */ /* 0x002fe200078e0246 */
[----:B------:R-:W-:-:S03]  /*41a0*/  ISETP.NE.AND P6, PT, R77, -0x1, PT ;  /* 0xffffffff4d00780c */ /* 0x000fc60003fc5270 */
[----:B--2---:R-:W-:-:S04]  /*41b0*/  IMAD.WIDE R66, R71, 0x4, R66 ;  /* 0x0000000447427825 */ /* 0x004fc800078e0242 */
[----:B------:R-:W-:Y:S02]  /*41c0*/  IMAD R71, R75, UR7, R70 ;  /* 0x000000074b477c24 */ /* 0x000fe4000f8e0246 */
[----:B---3--:R-:W-:-:S04]  /*41d0*/  IMAD.WIDE.U32 R64, R69, 0x4, R64 ;  /* 0x0000000445407825 */ /* 0x008fc800078e0040 */
[----:B------:R-:W-:-:S05]  /*41e0*/  IMAD.WIDE.U32 R66, R71, 0x8, R66 ;  /* 0x0000000847427825 */ /* 0x000fca00078e0042 */
[----:B------:R0:W-:Y:S01]  /*41f0*/  STG.E.64 desc[UR8][R66.64], R92 ;  /* 0x0000005c42007986 */ /* 0x0001e2000c101b08 */
[----:B------:R-:W-:Y:S06]  /*4200*/  MEMBAR.ALL.GPU ;  /* 0x0000000000007992 */ /* 0x000fec000000a000 */
[----:B------:R-:W-:-:S00]  /*4210*/  ERRBAR ;  /* 0x00000000000079ab */ /* 0x000fc00000000000 */
[----:B------:R-:W-:Y:S06]  /*4220*/  CGAERRBAR ;  /* 0x00000000000075ab */ /* 0x000fec0000000000 */
[----:B------:R0:W-:Y:S01]  /*4230*/  REDG.E.ADD.S32.STRONG.GPU desc[UR8][R64.64], R73 ;  /* 0x000000494000798e */ /* 0x0001e2000c10e388 */
[----:B------:R-:W-:Y:S05]  /*4240*/  @!P6 BRA `(.L_x_3220) ;  /* 0x000000000014e947 */ /* 0x000fea0003800000 */
.L_x_3221:
[----:B0-----:R-:W2:Y:S04]  /*4250*/  LDG.E.STRONG.GPU R66, desc[UR8][R64.64] ;  /* 0x0000000840427981 */ /* 0x001ea8000c1ef900 */
[----:B--2---:R-:W-:Y:S01]  /*4260*/  CCTL.IVALL ;  /* 0x00000000ff00798f */ /* 0x004fe20002000000 */
[----:B------:R-:W-:Y:S05]  /*4270*/  YIELD ;  /* 0x0000000000007946 */ /* 0x000fea0003800000 */
[----:B------:R-:W-:-:S13]  /*4280*/  ISETP.NE.AND P6, PT, R66, R77, PT ;  /* 0x0000004d4200720c */ /* 0x000fda0003fc5270 */
[----:B------:R-:W-:Y:S05]  /*4290*/  @P6 BRA `(.L_x_3221) ;  /* 0xfffffffc00ec6947 */ /* 0x000fea000383ffff */
.L_x_3220:
        /* <DEDUP_REMOVED lines=10> */
[----:B------:R-:W-:-:S07]  /*4340*/  IADD3 R69, -R69, R146, RZ ;  /* 0x0000009245457210 */ /* 0x000fce0007ffe1ff */
.L_x_3223:
[----:B------:R-:W-:-:S13]  /*4350*/  ISETP.EQ.OR P6, PT, R68, UR7, P5 ;  /* 0x0000000744007c0c */ /* 0x000fda000afc2670 */
[----:B------:R-:W0:Y:S01]  /*4360*/  @!P6 LDC R71, c[0x0][0x10] ;  /* 0x00000400ff47eb82 */ /* 0x000e220000000800 */
[----:B------:R-:W1:Y:S01]  /*4370*/  @!P6 S2R R70, SR_CTAID.Y ;  /* 0x000000000046e919 */ /* 0x000e620000002600 */
[----:B------:R-:W-:-:S06]  /*4380*/  @!P6 LOP3.LUT R66, R5, 0x1, RZ, 0xc0, !PT ;  /* 0x000000010542e812 */ /* 0x000fcc00078ec0ff */
[----:B------:R-:W2:Y:S01]  /*4390*/  @!P6 LDC.64 R64, c[0x0][0x248] ;  /* 0x00009200ff40eb82 */ /* 0x000ea20000000a00 */
[----:B0-----:R-:W-:-:S04]  /*43a0*/  @!P6 IMAD R67, R66, R71, RZ ;  /* 0x000000474243e224 */ /* 0x001fc800078e02ff */
[----:B------:R-:W-:-:S05]  /*43b0*/  @!P6 IMAD R67, R67, R146, RZ ;  /* 0x000000924343e224 */ /* 0x000fca00078e02ff */
[----:B------:R-:W-:-:S05]  /*43c0*/  @!P6 SHF.L.U32 R67, R67, 0x1, RZ ;  /* 0x000000014343e819 */ /* 0x000fca00000006ff */
[----:B--2---:R-:W-:-:S04]  /*43d0*/  @!P6 IMAD.WIDE R64, R67, 0x4, R64 ;  /* 0x000000044340e825 */ /* 0x004fc800078e0240 */
[----:B-1----:R-:W-:-:S04]  /*43e0*/  @!P6 IMAD R67, R71, R68, R70 ;  /* 0x000000444743e224 */ /* 0x002fc800078e0246 */
[----:B------:R-:W-:-:S05]  /*43f0*/  @!P6 IMAD.WIDE.U32 R66, R67, 0x8, R64 ;  /* 0x000000084342e825 */ /* 0x000fca00078e0040 */
[----:B------:R-:W2:Y:S01]  /*4400*/  @!P6 LDG.E.64 R64, desc[UR8][R66.64] ;  /* 0x000000084240e981 */ /* 0x000ea2000c1e1b00 */
[----:B------:R-:W-:Y:S01]  /*4410*/  IADD3 R73, R68, 0x1, RZ ;  /* 0x0000000144497810 */ /* 0x000fe20007ffe0ff */
[----:B--2---:R-:W-:Y:S01]  /*4420*/  @!P6 FADD.FTZ R92, R92, R64 ;  /* 0x000000405c5ce221 */ /* 0x004fe20000010000 */
[----:B------:R-:W-:Y:S02]  /*4430*/  @!P6 FADD.FTZ R93, R93, R65 ;  /* 0x000000415d5de221 */ /* 0x000fe40000010000 */
[----:B------:R-:W-:-:S13]  /*4440*/  ISETP.EQ.OR P6, PT, R73, UR7, P5 ;  /* 0x0000000749007c0c */ /* 0x000fda000afc2670 */
[----:B------:R-:W0:Y:S01]  /*4450*/  @!P6 LDC R70, c[0x0][0x10] ;  /* 0x00000400ff46eb82 */ /* 0x000e220000000800 */
[----:B------:R-:W1:Y:S01]  /*4460*/  @!P6 S2R R72, SR_CTAID.Y ;  /* 0x000000000048e919 */ /* 0x000e620000002600 */
[----:B------:R-:W-:-:S06]  /*4470*/  @!P6 LOP3.LUT R71, R5, 0x1, RZ, 0xc0, !PT ;  /* 0x000000010547e812 */ /* 0x000fcc00078ec0ff */
[----:B------:R-:W2:Y:S01]  /*4480*/  @!P6 LDC.64 R64, c[0x0][0x248] ;  /* 0x00009200ff40eb82 */ /* 0x000ea20000000a00 */
[----:B0-----:R-:W-:-:S04]  /*4490*/  @!P6 IMAD R71, R71, R70, RZ ;  /* 0x000000464747e224 */ /* 0x001fc800078e02ff */
[----:B------:R-:W-:-:S04]  /*44a0*/  @!P6 IMAD R71, R71, R146, RZ ;  /* 0x000000924747e224 */ /* 0x000fc800078e02ff */
[----:B------:R-:W-:Y:S02]  /*44b0*/  @!P6 IMAD.SHL.U32 R71, R71, 0x2, RZ ;  /* 0x000000024747e824 */ /* 0x000fe400078e00ff */
[----:B-1----:R-:W-:Y:S02]  /*44c0*/  @!P6 IMAD R67, R73, R70, R72 ;  /* 0x000000464943e224 */ /* 0x002fe400078e0248 */
[----:B--2---:R-:W-:-:S04]  /*44d0*/  @!P6 IMAD.WIDE R64, R71, 0x4, R64 ;  /* 0x000000044740e825 */ /* 0x004fc800078e0240 */
        /* <DEDUP_REMOVED lines=11> */
[----:B------:R-:W-:-:S05]  /*4590*/  @!P6 IMAD R71, R71, R146, RZ ;  /* 0x000000924747e224 */ /* 0x000fca00078e02ff */
[----:B------:R-:W-:Y:S01]  /*45a0*/  @!P6 SHF.L.U32 R71, R71, 0x1, RZ ;  /* 0x000000014747e819 */ /* 0x000fe200000006ff */
[----:B-1----:R-:W-:-:S04]  /*45b0*/  @!P6 IMAD R67, R73, R70, R72 ;  /* 0x000000464943e224 */ /* 0x002fc800078e0248 */
        /* <DEDUP_REMOVED lines=24> */
.L_x_3222:
[----:B------:R-:W-:-:S13]  /*4740*/  LOP3.LUT P6, R72, R146, 0x3, RZ, 0xc0, !PT ;  /* 0x0000000392487812 */ /* 0x000fda00078cc0ff */
[----:B------:R-:W-:Y:S05]  /*4750*/  @!P6 BRA `(.L_x_3219) ;  /* 0x0000000000c8e947 */ /* 0x000fea0003800000 */
[----:B------:R-:W-:Y:S01]  /*4760*/  ISETP.EQ.OR P6, PT, R68, UR7, P5 ;  /* 0x0000000744007c0c */ /* 0x000fe2000afc2670 */
[----:B------:R-:W-:-:S12]  /*4770*/  BSSY B0, `(.L_x_3224) ;  /* 0x000000f000007945 */ /* 0x000fd80003800000 */
[----:B------:R-:W-:Y:S05]  /*4780*/  @P6 BRA `(.L_x_3225) ;  /* 0x0000000000346947 */ /* 0x000fea0003800000 */
[----:B------:R-:W0:Y:S01]  /*4790*/  S2R R69, SR_CTAID.Y ;  /* 0x0000000000457919 */ /* 0x000e220000002600 */
[----:B------:R-:W1:Y:S01]  /*47a0*/  LDC.64 R64, c[0x0][0x248] ;  /* 0x00009200ff407b82 */ /* 0x000e620000000a00 */
[----:B------:R-:W-:Y:S01]  /*47b0*/  LOP3.LUT R67, R5, 0x1, RZ, 0xc0, !PT ;  /* 0x0000000105437812 */ /* 0x000fe200078ec0ff */
[----:B------:R-:W-:-:S04]  /*47c0*/  ULDC UR5, c[0x0][0x10] ;  /* 0x0000040000057ab9 */ /* 0x000fc80000000800 */
[----:B------:R-:W-:-:S04]  /*47d0*/  IMAD R67, R67, UR5, RZ ;  /* 0x0000000543437c24 */ /* 0x000fc8000f8e02ff */
[----:B------:R-:W-:-:S04]  /*47e0*/  IMAD R67, R67, R146, RZ ;  /* 0x0000009243437224 */ /* 0x000fc800078e02ff */
[----:B------:R-:W-:-:S04]  /*47f0*/  IMAD.SHL.U32 R67, R67, 0x2, RZ ;  /* 0x0000000243437824 */ /* 0x000fc800078e00ff */
[----:B-1----:R-:W-:-:S04]  /*4800*/  IMAD.WIDE R64, R67, 0x4, R64 ;  /* 0x0000000443407825 */ /* 0x002fc800078e0240 */
[----:B0-----:R-:W-:-:S04]  /*4810*/  IMAD R67, R68, UR5, R69 ;  /* 0x0000000544437c24 */ /* 0x001fc8000f8e0245 */
[----:B------:R-:W-:-:S06]  /*4820*/  IMAD.WIDE.U32 R64, R67, 0x8, R64 ;  /* 0x0000000843407825 */ /* 0x000fcc00078e0040 */
[----:B------:R-:W2:Y:S02]  /*4830*/  LDG.E.64 R64, desc[UR8][R64.64] ;  /* 0x0000000840407981 */ /* 0x000ea4000c1e1b00 */
[----:B--2---:R-:W-:Y:S01]  /*4840*/  FADD.FTZ R92, R92, R64 ;  /* 0x000000405c5c7221 */ /* 0x004fe20000010000 */
[----:B------:R-:W-:-:S07]  /*4850*/  FADD.FTZ R93, R93, R65 ;  /* 0x000000415d5d7221 */ /* 0x000fce0000010000 */
.L_x_3225:
[----:B------:R-:W-:Y:S05]  /*4860*/  BSYNC B0 ;  /* 0x0000000000007941 */ /* 0x000fea0003800000 */
.L_x_3224:
[----:B------:R-:W-:-:S13]  /*4870*/  ISETP.NE.AND P6, PT, R72, 0x1, PT ;  /* 0x000000014800780c */ /* 0x000fda0003fc5270 */
[----:B------:R-:W-:Y:S05]  /*4880*/  @!P6 BRA `(.L_x_3219) ;  /* 0x00000000007ce947 */ /* 0x000fea0003800000 */
[----:B------:R-:W-:-:S04]  /*4890*/  IADD3 R69, R68, 0x1, RZ ;  /* 0x0000000144457810 */ /* 0x000fc80007ffe0ff */
        /* <DEDUP_REMOVED lines=10> */
[----:B------:R-:W-:-:S06]  /*4940*/  @!P6 IMAD.WIDE.U32 R64, R67, 0x8, R64 ;  /* 0x000000084340e825 */ /* 0x000fcc00078e0040 */
[----:B------:R-:W2:Y:S01]  /*4950*/  @!P6 LDG.E.64 R64, desc[UR8][R64.64] ;  /* 0x000000084040e981 */ /* 0x000ea2000c1e1b00 */
[----:B------:R-:W-:Y:S01]  /*4960*/  IADD3 R71, R68, 0x2, RZ ;  /* 0x0000000244477810 */ /* 0x000fe20007ffe0ff */
[----:B--2---:R-:W-:Y:S01]  /*4970*/  @!P6 FADD.FTZ R92, R92, R64 ;  /* 0x000000405c5ce221 */ /* 0x004fe20000010000 */
[----:B------:R-:W-:Y:S02]  /*4980*/  @!P6 FADD.FTZ R93, R93, R65 ;  /* 0x000000415d5de221 */ /* 0x000fe40000010000 */
[----:B------:R-:W-:-:S04]  /*4990*/  ISETP.EQ.OR P6, PT, R71, UR7, P5 ;  /* 0x0000000747007c0c */ /* 0x000fc8000afc2670 */
[----:B------:R-:W-:-:S13]  /*49a0*/  ISETP.EQ.OR P6, PT, R72, 0x2, P6 ;  /* 0x000000024800780c */ /* 0x000fda00037c2670 */
        /* <DEDUP_REMOVED lines=10> */
[----:B------:R-:W2:Y:S02]  /*4a50*/  @!P6 LDG.E.64 R64, desc[UR8][R64.64] ;  /* 0x000000084040e981 */ /* 0x000ea4000c1e1b00 */
[----:B--2---:R-:W-:Y:S01]  /*4a60*/  @!P6 FADD.FTZ R92, R92, R64 ;  /* 0x000000405c5ce221 */ /* 0x004fe20000010000 */
[----:B------:R-:W-:-:S07]  /*4a70*/  @!P6 FADD.FTZ R93, R93, R65 ;  /* 0x000000415d5de221 */ /* 0x000fce0000010000 */
.L_x_3219:
[----:B------:R-:W-:Y:S01]  /*4a80*/  ULDC.64 UR12, c[0x0][0x218] ;  /* 0x00008600000c7ab9 */ /* 0x000fe20000000a00 */
[----:B0-----:R-:W-:Y:S01]  /*4a90*/  P2R R64, PR, RZ, 0x1 ;  /* 0x00000001ff407803 */ /* 0x001fe20000000000 */
[----:B------:R-:W0:Y:S01]  /*4aa0*/  S2UR UR6, SR_CgaCtaId ;  /* 0x00000000000679c3 */ /* 0x000e220000008800 */
[----:B------:R-:W-:Y:S01]  /*4ab0*/  LOP3.LUT P0, RZ, R96, UR7, RZ, 0xfc, !PT ;  /* 0x0000000760ff7c12 */ /* 0x000fe2000f80fcff */
[----:B------:R-:W-:Y:S01]  /*4ac0*/  UMOV UR5, 0x400 ;  /* 0x0000040000057882 */ /* 0x000fe20000000000 */
[----:B------:R-:W-:Y:S02]  /*4ad0*/  ISETP.EQ.U32.AND P6, PT, RZ, UR12, PT ;  /* 0x0000000cff007c0c */ /* 0x000fe4000bfc2070 */
[----:B------:R-:W-:Y:S02]  /*4ae0*/  IADD3 R143, R4, R143, RZ ;  /* 0x0000008f048f7210 */ /* 0x000fe40007ffe0ff */
[----:B------:R-:W-:Y:S02]  /*4af0*/  ISETP.EQ.OR.EX P6, PT, RZ, UR13, P0, P6 ;  /* 0x0000000dff007c0c */ /* 0x000fe400087c2760 */
[----:B------:R-:W-:-:S02]  /*4b00*/  ISETP.NE.AND P0, PT, R64, RZ, PT ;  /* 0x000000ff4000720c */ /* 0x000fc40003f05270 */
[----:B------:R-:W-:-:S09]  /*4b10*/  MOV R69, 0x3f800000 ;  /* 0x3f80000000457802 */ /* 0x000fd20000000f00 */
[----:B------:R-:W1:Y:S01]  /*4b20*/  @!P6 LDC.64 R66, c[0x0][0x218] ;  /* 0x00008600ff42eb82 */ /* 0x000e620000000a00 */
[----:B0-----:R-:W-:-:S03]  /*4b30*/  ULEA UR5, UR6, UR5, 0x18 ;  /* 0x0000000506057291 */ /* 0x001fc6000f8ec03f */
[----:B------:R-:W-:Y:S02]  /*4b40*/  ULDC UR6, c[0x0][0x2a4] ;  /* 0x0000a90000067ab9 */ /* 0x000fe40000000800 */
[----:B------:R-:W-:Y:S01]  /*4b50*/  @!P6 FMUL.FTZ R65, R93, UR6 ;  /* 0x000000065d41ec20 */ /* 0x000fe20008410000 */
[----:B------:R-:W-:-:S03]  /*4b60*/  @!P6 FMUL.FTZ R64, R92, UR6 ;  /* 0x000000065c40ec20 */ /* 0x000fc60008410000 */
[----:B------:R-:W-:Y:S01]  /*4b70*/  @!P5 STS.64 [UR5+0x78], R92 ;  /* 0x0000785cff00d988 */ /* 0x000fe20008000a05 */
[----:B-1----:R-:W-:-:S05]  /*4b80*/  @!P6 IMAD.WIDE R70, R6, 0x8, R66 ;  /* 0x000000080646e825 */ /* 0x002fca00078e0242 */
[----:B------:R0:W-:Y:S01]  /*4b90*/  @!P6 STG.E.64 desc[UR8][R70.64], R64 ;  /* 0x000000404600e986 */ /* 0x0001e2000c101b08 */
[----:B------:R-:W-:Y:S08]  /*4ba0*/  BAR.SYNC.DEFER_BLOCKING 0x0 ;  /* 0x0000000000007b1d */ /* 0x000ff00000010000 */
[----:B0-----:R-:W0:Y:S01]  /*4bb0*/  LDC.64 R64, c[0x0][0x230] ;  /* 0x00008c00ff407b82 */ /* 0x001e220000000a00 */
[----:B------:R-:W1:Y:S02]  /*4bc0*/  LDS.64 R66, [UR5+0x78] ;  /* 0x00007805ff427984 */ /* 0x000e640008000a00 */
[----:B-1----:R-:W-:-:S04]  /*4bd0*/  FMUL.FTZ R68, R66, UR6 ;  /* 0x0000000642447c20 */ /* 0x002fc80008410000 */
[----:B------:R-:W-:-:S04]  /*4be0*/  FMUL.FTZ R66, R68, R68 ;  /* 0x0000004444427220 */ /* 0x000fc80000410000 */
[----:B------:R-:W-:-:S05]  /*4bf0*/  FFMA.FTZ R66, R67, UR6, -R66 ;  /* 0x0000000643427c23 */ /* 0x000fca0008010842 */
[----:B------:R-:W-:-:S13]  /*4c00*/  FSETP.GTU.FTZ.AND P5, PT, R66, RZ, PT ;  /* 0x000000ff4200720b */ /* 0x000fda0003fbc000 */
[----:B------:R-:W1:Y:S02]  /*4c10*/  @P5 LDC R67, c[0x0][0x238] ;  /* 0x00008e00ff435b82 */ /* 0x000e640000000800 */
[----:B-1----:R-:W-:-:S06]  /*4c20*/  @P5 FADD.FTZ R72, R66, R67 ;  /* 0x0000004342485221 */ /* 0x002fcc0000010000 */
[----:B------:R-:W1:Y:S01]  /*4c30*/  LDC.64 R66, c[0x0][0x228] ;  /* 0x00008a00ff427b82 */ /* 0x000e620000000a00 */
[----:B------:R2:W3:Y:S01]  /*4c40*/  @P5 MUFU.RSQ R69, R72 ;  /* 0x0000004800455308 */ /* 0x0004e20000001400 */
[----:B-1----:R-:W-:-:S04]  /*4c50*/  IMAD.WIDE R78, R143, 0x4, R66 ;  /* 0x000000048f4e7825 */ /* 0x002fc800078e0242 */
[----:B0-----:R-:W-:Y:S02]  /*4c60*/  IMAD.WIDE R66, R143, 0x4, R64 ;  /* 0x000000048f427825 */ /* 0x001fe400078e0240 */
[----:B------:R0:W4:Y:S04]  /*4c70*/  LDG.E.64 R64, desc[UR8][R78.64] ;  /* 0x000000084e407981 */ /* 0x000128000c1e1b00 */
[----:B------:R-:W4:Y:S01]  /*4c80*/  LDG.E.64 R66, desc[UR8][R66.64] ;  /* 0x0000000842427981 */ /* 0x000f22000c1e1b00 */
[----:B------:R-:W-:Y:S01]  /*4c90*/  SHF.L.U32 R73, R98, 0x10, RZ ;  /* 0x0000001062497819 */ /* 0x000fe200000006ff */
[----:B------:R-:W-:Y:S01]  /*4ca0*/  IMAD.U32 R93, R104, 0x10000, RZ ;  /* 0x00010000685d7824 */ /* 0x000fe200078e00ff */
[----:B------:R-:W-:Y:S01]  /*4cb0*/  SHF.L.U32 R77, R100, 0x10, RZ ;  /* 0x00000010644d7819 */ /* 0x000fe200000006ff */
[----:B------:R-:W-:Y:S01]  /*4cc0*/  IMAD.U32 R149, R112, 0x10000, RZ ;  /* 0x0001000070957824 */ /* 0x000fe200078e00ff */
[----:B------:R-:W-:Y:S01]  /*4cd0*/  SHF.L.U32 R81, R102, 0x10, RZ ;  /* 0x0000001066517819 */ /* 0x000fe200000006ff */
[----:B------:R-:W-:Y:S01]  /*4ce0*/  IMAD.U32 R111, R111, 0x10000, RZ ;  /* 0x000100006f6f7824 */ /* 0x000fe200078e00ff */
[----:B------:R-:W-:Y:S01]  /*4cf0*/  PRMT R70, R104, 0x7632, R70 ;  /* 0x0000763268467816 */ /* 0x000fe20000000046 */
[----:B------:R-:W-:Y:S01]  /*4d00*/  IMAD.U32 R131, R131, 0x10000, RZ ;  /* 0x0001000083837824 */ /* 0x000fe200078e00ff */
[----:B------:R-:W-:Y:S01]  /*4d10*/  PRMT R74, R106, 0x7632, R74 ;  /* 0x000076326a4a7816 */ /* 0x000fe2000000004a */
[----:B------:R-:W-:Y:S01]  /*4d20*/  IMAD.U32 R163, R136, 0x10000, RZ ;  /* 0x0001000088a37824 */ /* 0x000fe200078e00ff */
[----:B------:R-:W-:Y:S01]  /*4d30*/  SHF.L.U32 R95, R106, 0x10, RZ ;  /* 0x000000106a5f7819 */ /* 0x000fe200000006ff */
[----:B------:R-:W-:Y:S01]  /*4d40*/  IMAD.U32 R128, R128, 0x10000, RZ ;  /* 0x0001000080807824 */ /* 0x000fe200078e00ff */
[C---:B0-----:R-:W-:Y:S01]  /*4d50*/  PRMT R78, R108.reuse, 0x7632, R78 ;  /* 0x000076326c4e7816 */ /* 0x041fe2000000004e */
[--C-:B------:R-:W-:Y:S01]  /*4d60*/  FADD.FTZ R152, R93, -R68.reuse ;  /* 0x800000445d987221 */ /* 0x100fe20000010000 */
[----:B------:R-:W-:Y:S01]  /*4d70*/  SHF.L.U32 R143, R108, 0x10, RZ ;  /* 0x000000106c8f7819 */ /* 0x000fe200000006ff */
[----:B------:R-:W-:Y:S01]  /*4d80*/  FADD.FTZ R156, R95, -R68 ;  /* 0x800000445f9c7221 */ /* 0x000fe20000010000 */
[C---:B------:R-:W-:Y:S01]  /*4d90*/  PRMT R82, R110.reuse, 0x7632, R82 ;  /* 0x000076326e527816 */ /* 0x040fe20000000052 */
[--C-:B------:R-:W-:Y:S01]  /*4da0*/  FADD.FTZ R149, R149, -R68.reuse ;  /* 0x8000004495957221 */ /* 0x100fe20000010000 */
[----:B------:R-:W-:Y:S01]  /*4db0*/  SHF.L.U32 R147, R110, 0x10, RZ ;  /* 0x000000106e937819 */ /* 0x000fe200000006ff */
[----:B------:R-:W-:Y:S01]  /*4dc0*/  FADD.FTZ R160, R143, -R68 ;  /* 0x800000448fa07221 */ /* 0x000fe20000010000 */
[----:B------:R-:W-:Y:S01]  /*4dd0*/  PRMT R92, R112, 0x7632, R92 ;  /* 0x00007632705c7816 */ /* 0x000fe2000000005c */
[----:B------:R-:W-:Y:S01]  /*4de0*/  FADD.FTZ R163, -R68, R163 ;  /* 0x000000a344a37221 */ /* 0x000fe20000010100 */
[C---:B------:R-:W-:Y:S01]  /*4df0*/  PRMT R98, R114.reuse, 0x7632, R98 ;  /* 0x0000763272627816 */ /* 0x040fe20000000062 */
[--C-:B------:R-:W-:Y:S01]  /*4e00*/  FADD.FTZ R164, R147, -R68.reuse ;  /* 0x8000004493a47221 */ /* 0x100fe20000010000 */
[----:B------:R-:W-:Y:S01]  /*4e10*/  SHF.L.U32 R151, R114, 0x10, RZ ;  /* 0x0000001072977819 */ /* 0x000fe200000006ff */
[----:B------:R-:W-:Y:S01]  /*4e20*/  FADD.FTZ R128, R128, -R68 ;  /* 0x8000004480807221 */ /* 0x000fe20000010000 */
[----:B--2---:R-:W-:Y:S01]  /*4e30*/  PRMT R72, R105, 0x7632, R72 ;  /* 0x0000763269487816 */ /* 0x004fe20000000048 */
[-C--:B---3--:R-:W-:Y:S01]  /*4e40*/  FMUL.FTZ R93, R152, R69.reuse ;  /* 0x00000045985d7220 */ /* 0x088fe20000410000 */
[----:B------:R-:W-:Y:S01]  /*4e50*/  PRMT R76, R107, 0x7632, R76 ;  /* 0x000076326b4c7816 */ /* 0x000fe2000000004c */
[----:B------:R-:W-:Y:S01]  /*4e60*/  FADD.FTZ R151, R151, -R68 ;  /* 0x8000004497977221 */ /* 0x000fe20000010000 */
[----:B------:R-:W-:Y:S01]  /*4e70*/  PRMT R80, R109, 0x7632, R80 ;  /* 0x000076326d507816 */ /* 0x000fe20000000050 */
[-C--:B------:R-:W-:Y:S01]  /*4e80*/  FMUL.FTZ R149, R149, R69.reuse ;  /* 0x0000004595957220 */ /* 0x080fe20000410000 */
[----:B------:R-:W-:Y:S01]  /*4e90*/  PRMT R94, R113, 0x7632, R94 ;  /* 0x00007632715e7816 */ /* 0x000fe2000000005e */
[----:B------:R-:W-:Y:S01]  /*4ea0*/  IMAD.U32 R76, R76, 0x10000, RZ ;  /* 0x000100004c4c7824 */ /* 0x000fe200078e00ff */
[----:B------:R-:W-:Y:S01]  /*4eb0*/  PRMT R100, R115, 0x7632, R100 ;  /* 0x0000763273647816 */ /* 0x000fe20000000064 */
[-C--:B------:R-:W-:Y:S01]  /*4ec0*/  FMUL.FTZ R151, R151, R69.reuse ;  /* 0x0000004597977220 */ /* 0x080fe20000410000 */
[----:B------:R-:W-:Y:S01]  /*4ed0*/  PRMT R102, R116, 0x7632, R102 ;  /* 0x0000763274667816 */ /* 0x000fe20000000066 */
[----:B------:R-:W-:Y:S01]  /*4ee0*/  FADD.FTZ R76, -R68, R76 ;  /* 0x0000004c444c7221 */ /* 0x000fe20000010100 */
[----:B------:R-:W-:Y:S01]  /*4ef0*/  PRMT R104, R117, 0x7632, R104 ;  /* 0x0000763275687816 */ /* 0x000fe20000000068 */
[----:B------:R-:W-:Y:S01]  /*4f00*/  IMAD.U32 R100, R100, 0x10000, RZ ;  /* 0x0001000064647824 */ /* 0x000fe200078e00ff */
[----:B------:R-:W-:Y:S01]  /*4f10*/  PRMT R106, R118, 0x7632, R106 ;  /* 0x00007632766a7816 */ /* 0x000fe2000000006a */
[-C--:B------:R-:W-:Y:S01]  /*4f20*/  FMUL.FTZ R76, R76, R69.reuse ;  /* 0x000000454c4c7220 */ /* 0x080fe20000410000 */
[C---:B------:R-:W-:Y:S01]  /*4f30*/  PRMT R108, R119.reuse, 0x7632, R108 ;  /* 0x00007632776c7816 */ /* 0x040fe2000000006c */
[----:B------:R-:W-:Y:S01]  /*4f40*/  IMAD.U32 R119, R119, 0x10000, RZ ;  /* 0x0001000077777824 */ /* 0x000fe200078e00ff */
[----:B------:R-:W-:Y:S01]  /*4f50*/  PRMT R110, R120, 0x7632, R110 ;  /* 0x00007632786e7816 */ /* 0x000fe2000000006e */
[----:B------:R-:W-:Y:S01]  /*4f60*/  FADD.FTZ R100, -R68, R100 ;  /* 0x0000006444647221 */ /* 0x000fe20000010100 */
[----:B------:R-:W-:Y:S01]  /*4f70*/  PRMT R112, R121, 0x7632, R112 ;  /* 0x0000763279707816 */ /* 0x000fe20000000070 */
[----:B------:R-:W-:Y:S01]  /*4f80*/  FADD.FTZ R119, R119, -R68 ;  /* 0x8000004477777221 */ /* 0x000fe20000010000 */
[----:B------:R-:W-:Y:S01]  /*4f90*/  PRMT R114, R122, 0x7632, R114 ;  /* 0x000076327a727816 */ /* 0x000fe20000000072 */
[-C--:B------:R-:W-:Y:S01]  /*4fa0*/  FMUL.FTZ R100, R100, R69.reuse ;  /* 0x0000004564647220 */ /* 0x080fe20000410000 */
[----:B------:R-:W-:Y:S01]  /*4fb0*/  ISETP.NE.AND P6, PT, RZ, UR10, PT ;  /* 0x0000000aff007c0c */ /* 0x000fe2000bfc5270 */
[-C--:B------:R-:W-:Y:S01]  /*4fc0*/  FMUL.FTZ R119, R119, R69.reuse ;  /* 0x0000004577777220 */ /* 0x080fe20000410000 */
[----:B------:R-:W-:Y:S01]  /*4fd0*/  SHF.L.U32 R71, R142, 0x10, RZ ;  /* 0x000000108e477819 */ /* 0x000fe200000006ff */
[----:B------:R-:W-:Y:S01]  /*4fe0*/  IMAD.U32 R114, R114, 0x10000, RZ ;  /* 0x0001000072727824 */ /* 0x000fe200078e00ff */
[----:B------:R-:W-:Y:S01]  /*4ff0*/  SHF.L.U32 R129, R129, 0x10, RZ ;  /* 0x0000001081817819 */ /* 0x000fe200000006ff */
[----:B------:R-:W-:Y:S01]  /*5000*/  FADD.FTZ R142, R81, -R68 ;  /* 0x80000044518e7221 */ /* 0x000fe20000010000 */
[----:B------:R-:W-:Y:S01]  /*5010*/  SHF.L.U32 R99, R99, 0x10, RZ ;  /* 0x0000001063637819 */ /* 0x000fe200000006ff */
[----:B------:R-:W-:Y:S01]  /*5020*/  FADD.FTZ R114, -R68, R114 ;  /* 0x0000007244727221 */ /* 0x000fe20000010100 */
[----:B------:R-:W-:Y:S01]  /*5030*/  SHF.L.U32 R75, R130, 0x10, RZ ;  /* 0x00000010824b7819 */ /* 0x000fe200000006ff */
[--C-:B------:R-:W-:Y:S01]  /*5040*/  FADD.FTZ R130, R77, -R68.reuse ;  /* 0x800000444d827221 */ /* 0x100fe20000010000 */
[----:B------:R-:W-:Y:S01]  /*5050*/  SHF.L.U32 R101, R101, 0x10, RZ ;  /* 0x0000001065657819 */ /* 0x000fe200000006ff */
[-C--:B------:R-:W-:Y:S01]  /*5060*/  FMUL.FTZ R81, R142, R69.reuse ;  /* 0x000000458e517220 */ /* 0x080fe20000410000 */
[----:B------:R-:W-:Y:S01]  /*5070*/  SHF.L.U32 R79, R132, 0x10, RZ ;  /* 0x00000010844f7819 */ /* 0x000fe200000006ff */
[----:B------:R-:W-:Y:S01]  /*5080*/  FADD.FTZ R132, -R68, R131 ;  /* 0x0000008344847221 */ /* 0x000fe20000010100 */
[----:B------:R-:W-:Y:S01]  /*5090*/  SHF.L.U32 R133, R133, 0x10, RZ ;  /* 0x0000001085857819 */ /* 0x000fe200000006ff */
[-C--:B------:R-:W-:Y:S01]  /*50a0*/  FMUL.FTZ R77, R130, R69.reuse ;  /* 0x00000045824d7220 */ /* 0x080fe20000410000 */
[----:B------:R-:W-:Y:S01]  /*50b0*/  SHF.L.U32 R103, R103, 0x10, RZ ;  /* 0x0000001067677819 */ /* 0x000fe200000006ff */
[----:B------:R-:W-:Y:S01]  /*50c0*/  FADD.FTZ R136, -R68, R79 ;  /* 0x0000004f44887221 */ /* 0x000fe20000010100 */
[----:B------:R-:W-:Y:S01]  /*50d0*/  SHF.L.U32 R83, R134, 0x10, RZ ;  /* 0x0000001086537819 */ /* 0x000fe200000006ff */
[--C-:B------:R-:W-:Y:S01]  /*50e0*/  FADD.FTZ R134, R101, -R68.reuse ;  /* 0x8000004465867221 */ /* 0x100fe20000010000 */
[----:B------:R-:W-:Y:S01]  /*50f0*/  SHF.L.U32 R105, R105, 0x10, RZ ;  /* 0x0000001069697819 */ /* 0x000fe200000006ff */
[C---:B------:R-:W-:Y:S01]  /*5100*/  FADD.FTZ R146, -R68.reuse, R133 ;  /* 0x0000008544927221 */ /* 0x040fe20000010100 */
[----:B------:R-:W-:Y:S01]  /*5110*/  SHF.L.U32 R107, R107, 0x10, RZ ;  /* 0x000000106b6b7819 */ /* 0x000fe200000006ff */
[--C-:B------:R-:W-:Y:S01]  /*5120*/  FADD.FTZ R148, R103, -R68.reuse ;  /* 0x8000004467947221 */ /* 0x100fe20000010000 */
[----:B------:R-:W-:Y:S01]  /*5130*/  SHF.L.U32 R109, R109, 0x10, RZ ;  /* 0x000000106d6d7819 */ /* 0x000fe200000006ff */
[----:B------:R-:W-:Y:S01]  /*5140*/  FADD.FTZ R150, -R68, R83 ;  /* 0x0000005344967221 */ /* 0x000fe20000010100 */
[----:B------:R-:W-:Y:S01]  /*5150*/  SHF.L.U32 R113, R113, 0x10, RZ ;  /* 0x0000001071717819 */ /* 0x000fe200000006ff */
[--C-:B------:R-:W-:Y:S01]  /*5160*/  FADD.FTZ R154, R105, -R68.reuse ;  /* 0x80000044699a7221 */ /* 0x100fe20000010000 */
[----:B------:R-:W-:Y:S01]  /*5170*/  SHF.L.U32 R115, R115, 0x10, RZ ;  /* 0x0000001073737819 */ /* 0x000fe200000006ff */
[--C-:B------:R-:W-:Y:S01]  /*5180*/  FADD.FTZ R158, R107, -R68.reuse ;  /* 0x800000446b9e7221 */ /* 0x100fe20000010000 */
[----:B------:R-:W-:Y:S01]  /*5190*/  SHF.L.U32 R153, R116, 0x10, RZ ;  /* 0x0000001074997819 */ /* 0x000fe200000006ff */
[--C-:B------:R-:W-:Y:S01]  /*51a0*/  FADD.FTZ R116, R111, -R68.reuse ;  /* 0x800000446f747221 */ /* 0x100fe20000010000 */
        /* <DEDUP_REMOVED lines=35> */
[----:B------:R-:W-:Y:S01]  /*53e0*/  FADD.FTZ R125, R125, -R68 ;  /* 0x800000447d7d7221 */ /* 0x000fe20000010000 */
[----:B------:R-:W-:Y:S01]  /*53f0*/  SHF.L.U32 R74, R74, 0x10, RZ ;  /* 0x000000104a4a7819 */ /* 0x000fe200000006ff */
[----:B------:R-:W-:Y:S01]  /*5400*/  FADD.FTZ R70, -R68, R70 ;  /* 0x0000004644467221 */ /* 0x000fe20000010100 */
        /* <DEDUP_REMOVED lines=23> */
[C---:B------:R-:W-:Y:S01]  /*5580*/  FADD.FTZ R108, -R68.reuse, R108 ;  /* 0x0000006c446c7221 */ /* 0x040fe20000010100 */
[----:B------:R-:W-:Y:S01]  /*5590*/  SHF.L.U32 R141, R141, 0x10, RZ ;  /* 0x000000108d8d7819 */ /* 0x000fe200000006ff */
[C---:B------:R-:W-:Y:S01]  /*55a0*/  FADD.FTZ R110, -R68.reuse, R110 ;  /* 0x0000006e446e7221 */ /* 0x040fe20000010100 */
[C---:B------:R-:W-:Y:S01]  /*55b0*/  FADD.FTZ R137, -R68.reuse, R137 ;  /* 0x0000008944897221 */ /* 0x040fe20000010100 */
[C---:B------:R-:W-:Y:S01]  /*55c0*/  FADD.FTZ R112, -R68.reuse, R112 ;  /* 0x0000007044707221 */ /* 0x040fe20000010100 */
[----:B------:R-:W-:Y:S01]  /*55d0*/  FADD.FTZ R165, R165, -R68 ;  /* 0x80000044a5a57221 */ /* 0x000fe20000010000 */
[C---:B------:R-:W-:Y:S01]  /*55e0*/  FADD.FTZ R138, -R68.reuse, R138 ;  /* 0x0000008a448a7221 */ /* 0x040fe20000010100 */
[----:B------:R-:W-:Y:S01]  /*55f0*/  FADD.FTZ R127, R127, -R68 ;  /* 0x800000447f7f7221 */ /* 0x000fe20000010000 */
[C---:B------:R-:W-:Y:S01]  /*5600*/  FADD.FTZ R139, -R68.reuse, R139 ;  /* 0x0000008b448b7221 */ /* 0x040fe20000010100 */
[C---:B------:R-:W-:Y:S01]  /*5610*/  FADD.FTZ R140, -R68.reuse, R140 ;  /* 0x0000008c448c7221 */ /* 0x040fe20000010100 */
[----:B------:R-:W-:Y:S01]  /*5620*/  FADD.FTZ R97, R97, -R68 ;  /* 0x8000004461617221 */ /* 0x000fe20000010000 */
[----:B------:R-:W-:Y:S01]  /*5630*/  FADD.FTZ R68, -R68, R141 ;  /* 0x0000008d44447221 */ /* 0x000fe20000010100 */
        /* <DEDUP_REMOVED lines=56> */
[C-C-:B----4-:R-:W-:Y:S01]  /*59c0*/  FFMA.FTZ R71, R64.reuse, R71, R66.reuse ;  /* 0x0000004740477223 */ /* 0x150fe20000010042 */
[C-C-:B------:R-:W-:Y:S01]  /*59d0*/  FFMA.FTZ R73, R64.reuse, R73, R66.reuse ;  /* 0x0000004940497223 */ /* 0x140fe20000010042 */
        /* <DEDUP_REMOVED lines=29> */
[----:B------:R-:W-:Y:S01]  /*5bb0*/  FFMA.FTZ R97, R64, R97, R66 ;  /* 0x0000006140617223 */ /* 0x000fe20000010042 */
        /* <DEDUP_REMOVED lines=43> */
.L_x_3226:
[----:B------:R-:W-:Y:S01]  /*5e70*/  LOP3.LUT P5, RZ, R0, 0x4000000, RZ, 0xc0, !PT ;  /* 0x0400000000ff7812 */ /* 0x000fe200078ac0ff */
[----:B------:R-:W-:-:S12]  /*5e80*/  BSSY B0, `(.L_x_3227) ;  /* 0x000000e000007945 */ /* 0x000fd80003800000 */
        /* <DEDUP_REMOVED lines=13> */
.L_x_3228:
[----:B------:R-:W-:Y:S05]  /*5f60*/  BSYNC B0 ;  /* 0x0000000000007941 */ /* 0x000fea0003800000 */
.L_x_3227:
[----:B------:R-:W-:Y:S05]  /*5f70*/  @!P6 BRA `(.L_x_3229) ;  /* 0x000000000028e947 */ /* 0x000fea0003800000 */
        /* <DEDUP_REMOVED lines=10> */
.L_x_3229:
[----:B------:R-:W-:Y:S01]  /*6020*/  LOP3.LUT P5, RZ, R0, 0x2000000, RZ, 0xc0, !PT ;  /* 0x0200000000ff7812 */ /* 0x000fe200078ac0ff */
[----:B------:R-:W-:-:S12]  /*6030*/  BSSY B0, `(.L_x_3230) ;  /* 0x000000e000007945 */ /* 0x000fd80003800000 */
        /* <DEDUP_REMOVED lines=13> */
.L_x_3231:
[----:B------:R-:W-:Y:S05]  /*6110*/  BSYNC B0 ;  /* 0x0000000000007941 */ /* 0x000fea0003800000 */
.L_x_3230:
[----:B------:R-:W-:Y:S05]  /*6120*/  @!P6 BRA `(.L_x_3232) ;  /* 0x000000000028e947 */ /* 0x000fea0003800000 */
        /* <DEDUP_REMOVED lines=10> */
.L_x_3232:
[----:B------:R-:W-:Y:S01]  /*61d0*/  LOP3.LUT P5, RZ, R0, 0x1000000, RZ, 0xc0, !PT ;  /* 0x0100000000ff7812 */ /* 0x000fe200078ac0ff */
[----:B------:R-:W-:-:S12]  /*61e0*/  BSSY B0, `(.L_x_3233) ;  /* 0x000000e000007945 */ /* 0x000fd80003800000 */
[----:B------:R-:W-:Y:S05]  /*61f0*/  @!P5 BRA `(.L_x_3234) ;  /* 0x000000000030d947 */ /* 0x000fea0003800000 */
[----:B------:R-:W-:Y:S01]  /*6200*/  ULDC.64 UR12, c[0x0][0x270] ;  /* 0x00009c00000c7ab9 */ /* 0x000fe20000000a00 */
[----:B------:R-:W-:Y:S01]  /*6210*/  MOV R65, R145 ;  /* 0x0000009100417202 */ /* 0x000fe20000000f00 */
[----:B01----:R-:W-:Y:S01]  /*6220*/  IMAD R67, R85, UR12, RZ ;  /* 0x0000000c55437c24 */ /* 0x003fe2000f8e02ff */
[----:B------:R-:W-:Y:S01]  /*6230*/  F2FP.BF16.F32.PACK_AB R75, R126, R75 ;  /* 0x0000004b7e4b723e */ /* 0x000fe200000010ff */
        /* <DEDUP_REMOVED lines=8> */
.L_x_3234:
[----:B------:R-:W-:Y:S05]  /*62c0*/  BSYNC B0 ;  /* 0x0000000000007941 */ /* 0x000fea0003800000 */
.L_x_3233:
[----:B------:R-:W-:Y:S05]  /*62d0*/  @!P6 BRA `(.L_x_3235) ;  /* 0x000000000028e947 */ /* 0x000fea0003800000 */
        /* <DEDUP_REMOVED lines=10> */
.L_x_3235:
[----:B------:R-:W-:Y:S01]  /*6380*/  LOP3.LUT P5, RZ, R0, 0x800000, RZ, 0xc0, !PT ;  /* 0x0080000000ff7812 */ /* 0x000fe200078ac0ff */
[----:B------:R-:W-:-:S12]  /*6390*/  BSSY B0, `(.L_x_3236) ;  /* 0x000000e000007945 */ /* 0x000fd80003800000 */
[----:B------:R-:W-:Y:S05]  /*63a0*/  @!P5 BRA `(.L_x_3237) ;  /* 0x000000000030d947 */ /* 0x000fea0003800000 */
[----:B------:R-:W-:Y:S01]  /*63b0*/  ULDC.64 UR12, c[0x0][0x270] ;  /* 0x00009c00000c7ab9 */ /* 0x000fe20000000a00 */
[----:B------:R-:W-:Y:S01]  /*63c0*/  MOV R64, R90 ;  /* 0x0000005a00407202 */ /* 0x000fe20000000f00 */
[----:B012---:R-:W-:Y:S01]  /*63d0*/  IMAD R67, R63, UR12, RZ ;  /* 0x0000000c3f437c24 */ /* 0x007fe2000f8e02ff */
        /* <DEDUP_REMOVED lines=9> */
.L_x_3237:
[----:B------:R-:W-:Y:S05]  /*6470*/  BSYNC B0 ;  /* 0x0000000000007941 */ /* 0x000fea0003800000 */
.L_x_3236:
[----:B------:R-:W-:Y:S05]  /*6480*/  @!P6 BRA `(.L_x_3238) ;  /* 0x000000000028e947 */ /* 0x000fea0003800000 */
        /* <DEDUP_REMOVED lines=10> */
.L_x_3238:
[----:B------:R-:W-:Y:S01]  /*6530*/  LOP3.LUT P5, RZ, R0, 0x400000, RZ, 0xc0, !PT ;  /* 0x0040000000ff7812 */ /* 0x000fe200078ac0ff */
[----:B------:R-:W-:-:S12]  /*6540*/  BSSY B0, `(.L_x_3239) ;  /* 0x000000e000007945 */ /* 0x000fd80003800000 */
[----:B------:R-:W-:Y:S05]  /*6550*/  @!P5 BRA `(.L_x_3240) ;  /* 0x000000000030d947 */ /* 0x000fea0003800000 */
[----:B------:R-:W-:Y:S01]  /*6560*/  ULDC.64 UR12, c[0x0][0x270] ;  /* 0x00009c00000c7ab9 */ /* 0x000fe20000000a00 */
[----:B------:R-:W-:Y:S01]  /*6570*/  MOV R64, R90 ;  /* 0x0000005a00407202 */ /* 0x000fe20000000f00 */
[----:B0123--:R-:W-:Y:S01]  /*6580*/  IMAD R67, R61, UR12, RZ ;  /* 0x0000000c3d437c24 */ /* 0x00ffe2000f8e02ff */
        /* <DEDUP_REMOVED lines=9> */
.L_x_3240:
[----:B------:R-:W-:Y:S05]  /*6620*/  BSYNC B0 ;  /* 0x0000000000007941 */ /* 0x000fea0003800000 */
.L_x_3239:
[----:B------:R-:W-:Y:S05]  /*6630*/  @!P6 BRA `(.L_x_3241) ;  /* 0x000000000028e947 */ /* 0x000fea0003800000 */
[----:B01234-:R-:W-:Y:S01]  /*6640*/  FMUL.FTZ R67, R146, -1.4426950216293334961 ;  /* 0xbfb8aa3b92437820 */ /* 0x01ffe20000410000 */
        /* <DEDUP_REMOVED lines=9> */
.L_x_3241:
[----:B------:R-:W-:Y:S01]  /*66e0*/  LOP3.LUT P5, RZ, R0, 0x200000, RZ, 0xc0, !PT ;  /* 0x0020000000ff7812 */ /* 0x000fe200078ac0ff */
[----:B------:R-:W-:-:S12]  /*66f0*/  BSSY B0, `(.L_x_3242) ;  /* 0x000000e000007945 */ /* 0x000fd80003800000 */
[----:B------:R-:W-:Y:S05]  /*6700*/  @!P5 BRA `(.L_x_3243) ;  /* 0x000000000030d947 */ /* 0x000fea0003800000 */
[----:B------:R-:W-:Y:S01]  /*6710*/  ULDC.64 UR12, c[0x0][0x270] ;  /* 0x00009c00000c7ab9 */ /* 0x000fe20000000a00 */
[----:B------:R-:W-:Y:S01]  /*6720*/  MOV R64, R90 ;  /* 0x0000005a00407202 */ /* 0x000fe20000000f00 */
[----:B01234-:R-:W-:Y:S01]  /*6730*/  IMAD R67, R59, UR12, RZ ;  /* 0x0000000c3b437c24 */ /* 0x01ffe2000f8e02ff */
        /* <DEDUP_REMOVED lines=9> */
.L_x_3243:
[----:B------:R-:W-:Y:S05]  /*67d0*/  BSYNC B0 ;  /* 0x0000000000007941 */ /* 0x000fea0003800000 */
.L_x_3242:
        /* <DEDUP_REMOVED lines=11> */
.L_x_3244:
        /* <DEDUP_REMOVED lines=15> */
.L_x_3246:
[----:B------:R-:W-:Y:S05]  /*6980*/  BSYNC B0 ;  /* 0x0000000000007941 */ /* 0x000fea0003800000 */
.L_x_3245:
        /* <DEDUP_REMOVED lines=11> */
.L_x_3247:
        /* <DEDUP_REMOVED lines=15> */
.L_x_3249:
[----:B------:R-:W-:Y:S05]  /*6b30*/  BSYNC B0 ;  /* 0x0000000000007941 */ /* 0x000fea0003800000 */
.L_x_3248:
        /* <DEDUP_REMOVED lines=11> */
.L_x_3250:
        /* <DEDUP_REMOVED lines=15> */
.L_x_3252:
[----:B------:R-:W-:Y:S05]  /*6ce0*/  BSYNC B0 ;  /* 0x0000000000007941 */ /* 0x000fea0003800000 */
.L_x_3251:
        /* <DEDUP_REMOVED lines=11> */
.L_x_3253:
[----:B------:R-:W-:Y:S01]  /*6da0*/  LOP3.LUT P5, RZ, R0, 0x20000, RZ, 0xc0, !PT ;  /* 0x0002000000ff7812 */ /* 0x000fe200078ac0ff */
[----:B------:R-:W-:-:S12]  /*6db0*/  BSSY B0, `(.L_x_3254) ;  /* 0x000000e000007945 */ /* 0x000fd80003800000 */
[----:B------:R-:W-:Y:S05]  /*6dc0*/  @!P5 BRA `(.L_x_3255) ;  /* 0x000000000030d947 */ /* 0x000fea0003800000 */
[----:B------:R-:W-:Y:S01]  /*6dd0*/  ULDC.64 UR12, c[0x0][0x270] ;  /* 0x00009c00000c7ab9 */ /* 0x000fe20000000a00 */
[----:B------:R-:W-:Y:S01]  /*6de0*/  MOV R65, R145 ;  /* 0x0000009100417202 */ /* 0x000fe20000000f00 */
[----:B01234-:R-:W-:Y:S01]  /*6df0*/  IMAD R67, R51, UR12, RZ ;  /* 0x0000000c33437c24 */ /* 0x01ffe2000f8e02ff */
        /* <DEDUP_REMOVED lines=9> */
.L_x_3255:
[----:B------:R-:W-:Y:S05]  /*6e90*/  BSYNC B0 ;  /* 0x0000000000007941 */ /* 0x000fea0003800000 */
.L_x_3254:
        /* <DEDUP_REMOVED lines=11> */
.L_x_3256:
        /* <DEDUP_REMOVED lines=15> */
.L_x_3258:
[----:B------:R-:W-:Y:S05]  /*7040*/  BSYNC B0 ;  /* 0x0000000000007941 */ /* 0x000fea0003800000 */
.L_x_3257:
        /* <DEDUP_REMOVED lines=11> */
.L_x_3259:
        /* <DEDUP_REMOVED lines=15> */
.L_x_3261:
[----:B------:R-:W-:Y:S05]  /*71f0*/  BSYNC B0 ;  /* 0x0000000000007941 */ /* 0x000fea0003800000 */
.L_x_3260:
        /* <DEDUP_REMOVED lines=11> */
.L_x_3262:
        /* <DEDUP_REMOVED lines=15> */
.L_x_3264:
[----:B------:R-:W-:Y:S05]  /*73a0*/  BSYNC B0 ;  /* 0x0000000000007941 */ /* 0x000fea0003800000 */
.L_x_3263:
        /* <DEDUP_REMOVED lines=11> */
.L_x_3265:
        /* <DEDUP_REMOVED lines=15> */
.L_x_3267:
[----:B------:R-:W-:Y:S05]  /*7550*/  BSYNC B0 ;  /* 0x0000000000007941 */ /* 0x000fea0003800000 */
.L_x_3266:
        /* <DEDUP_REMOVED lines=11> */
.L_x_3268:
        /* <DEDUP_REMOVED lines=15> */
.L_x_3270:
[----:B------:R-:W-:Y:S05]  /*7700*/  BSYNC B0 ;  /* 0x0000000000007941 */ /* 0x000fea0003800000 */
.L_x_3269:
        /* <DEDUP_REMOVED lines=11> */
.L_x_3271:
        /* <DEDUP_REMOVED lines=15> */
.L_x_3273:
[----:B------:R-:W-:Y:S05]  /*78b0*/  BSYNC B0 ;  /* 0x0000000000007941 */ /* 0x000fea0003800000 */
.L_x_3272:
        /* <DEDUP_REMOVED lines=11> */
.L_x_3274:
        /* <DEDUP_REMOVED lines=15> */
.L_x_3276:
[----:B------:R-:W-:Y:S05]  /*7a60*/  BSYNC B0 ;  /* 0x0000000000007941 */ /* 0x000fea0003800000 */
.L_x_3275:
        /* <DEDUP_REMOVED lines=11> */
.L_x_3277:
        /* <DEDUP_REMOVED lines=15> */
.L_x_3279:
[----:B------:R-:W-:Y:S05]  /*7c10*/  BSYNC B0 ;  /* 0x0000000000007941 */ /* 0x000fea0003800000 */
.L_x_3278:
        /* <DEDUP_REMOVED lines=11> */
.L_x_3280:
        /* <DEDUP_REMOVED lines=15> */
.L_x_3282:
[----:B------:R-:W-:Y:S05]  /*7dc0*/  BSYNC B0 ;  /* 0x0000000000007941 */ /* 0x000fea0003800000 */
.L_x_3281:
        /* <DEDUP_REMOVED lines=11> */
.L_x_3283:
        /* <DEDUP_REMOVED lines=15> */
.L_x_3285:
[----:B------:R-:W-:Y:S05]  /*7f70*/  BSYNC B0 ;  /* 0x0000000000007941 */ /* 0x000fea0003800000 */
.L_x_3284:
        /* <DEDUP_REMOVED lines=11> */
.L_x_3286:
        /* <DEDUP_REMOVED lines=15> */
.L_x_3288:
[----:B------:R-:W-:Y:S05]  /*8120*/  BSYNC B0 ;  /* 0x0000000000007941 */ /* 0x000fea0003800000 */
.L_x_3287:
        /* <DEDUP_REMOVED lines=11> */
.L_x_3289:
        /* <DEDUP_REMOVED lines=15> */
.L_x_3291:
[----:B------:R-:W-:Y:S05]  /*82d0*/  BSYNC B0 ;  /* 0x0000000000007941 */ /* 0x000fea0003800000 */
.L_x_3290:
        /* <DEDUP_REMOVED lines=11> */
.L_x_3292:
        /* <DEDUP_REMOVED lines=15> */
.L_x_3294:
[----:B------:R-:W-:Y:S05]  /*8480*/  BSYNC B0 ;  /* 0x0000000000007941 */ /* 0x000fea0003800000 */
.L_x_3293:
        /* <DEDUP_REMOVED lines=11> */
.L_x_3295:
        /* <DEDUP_REMOVED lines=15> */
.L_x_3297:
[----:B------:R-:W-:Y:S05]  /*8630*/  BSYNC B0 ;  /* 0x0000000000007941 */ /* 0x000fea0003800000 */
.L_x_3296:
        /* <DEDUP_REMOVED lines=11> */
.L_x_3298:
        /* <DEDUP_REMOVED lines=15> */
.L_x_3300:
[----:B------:R-:W-:Y:S05]  /*87e0*/  BSYNC B0 ;  /* 0x0000000000007941 */ /* 0x000fea0003800000 */
.L_x_3299:
        /* <DEDUP_REMOVED lines=11> */
.L_x_3301:
        /* <DEDUP_REMOVED lines=15> */
.L_x_3303:
[----:B------:R-:W-:Y:S05]  /*8990*/  BSYNC B0 ;  /* 0x0000000000007941 */ /* 0x000fea0003800000 */
.L_x_3302:
        /* <DEDUP_REMOVED lines=11> */
.L_x_3304:
[----:B------:R-:W-:Y:S04]  /*8a50*/  BSSY B0, `(.L_x_3305) ;  /* 0x000000e000007945 */ /* 0x000fe80003800000 */
        /* <DEDUP_REMOVED lines=13> */
.L_x_3306:
[----:B------:R-:W-:Y:S05]  /*8b30*/  BSYNC B0 ;  /* 0x0000000000007941 */ /* 0x000fea0003800000 */
.L_x_3305:
        /* <DEDUP_REMOVED lines=11> */
.L_x_3307:
        /* <DEDUP_REMOVED lines=14> */
.L_x_3309:
[----:B------:R-:W-:Y:S05]  /*8cd0*/  BSYNC B0 ;  /* 0x0000000000007941 */ /* 0x000fea0003800000 */
.L_x_3308:
        /* <DEDUP_REMOVED lines=11> */
.L_x_3310:
[----:B------:R-:W-:Y:S04]  /*8d90*/  BSSY B0, `(.L_x_3311) ;  /* 0x000000e000007945 */ /* 0x000fe80003800000 */
[----:B------:R-:W-:Y:S05]  /*8da0*/  @!P2 BRA `(.L_x_3312) ;  /* 0x000000000030a947 */ /* 0x000fea0003800000 */
[----:B------:R-:W-:Y:S01]  /*8db0*/  ULDC.64 UR12, c[0x0][0x270] ;  /* 0x00009c00000c7ab9 */ /* 0x000fe20000000a00 */
[----:B01234-:R-:W-:Y:S01]  /*8dc0*/  MOV R66, R90 ;  /* 0x0000005a00427202 */ /* 0x01ffe20000000f00 */
        /* <DEDUP_REMOVED lines=10> */
.L_x_3312:
[----:B------:R-:W-:Y:S05]  /*8e70*/  BSYNC B0 ;  /* 0x0000000000007941 */ /* 0x000fea0003800000 */
.L_x_3311:
        /* <DEDUP_REMOVED lines=11> */
.L_x_3313:
[----:B------:R-:W-:Y:S04]  /*8f30*/  BSSY B0, `(.L_x_3314) ;  /* 0x000000e000007945 */ /* 0x000fe80003800000 */
[----:B------:R-:W-:Y:S05]  /*8f40*/  @!P3 BRA `(.L_x_3315) ;  /* 0x000000000030b947 */ /* 0x000fea0003800000 */
[----:B------:R-:W-:Y:S01]  /*8f50*/  ULDC.64 UR12, c[0x0][0x270] ;  /* 0x00009c00000c7ab9 */ /* 0x000fe20000000a00 */
[----:B0-----:R-:W-:Y:S01]  /*8f60*/  MOV R64, R90 ;  /* 0x0000005a00407202 */ /* 0x001fe20000000f00 */
[----:B-1234-:R-:W-:Y:S01]  /*8f70*/  IMAD R67, R11, UR12, RZ ;  /* 0x0000000c0b437c24 */ /* 0x01efe2000f8e02ff */
        /* <DEDUP_REMOVED lines=9> */
.L_x_3315:
[----:B------:R-:W-:Y:S05]  /*9010*/  BSYNC B0 ;  /* 0x0000000000007941 */ /* 0x000fea0003800000 */
.L_x_3314:
        /* <DEDUP_REMOVED lines=11> */
.L_x_3316:
[----:B------:R-:W-:Y:S04]  /*90d0*/  BSSY B0, `(.L_x_3317) ;  /* 0x000000e000007945 */ /* 0x000fe80003800000 */
[----:B------:R-:W-:Y:S05]  /*90e0*/  @!P4 BRA `(.L_x_3318) ;  /* 0x000000000030c947 */ /* 0x000fea0003800000 */
[----:B------:R-:W-:Y:S01]  /*90f0*/  ULDC.64 UR12, c[0x0][0x270] ;  /* 0x00009c00000c7ab9 */ /* 0x000fe20000000a00 */
[----:B0-----:R-:W-:Y:S01]  /*9100*/  MOV R65, R145 ;  /* 0x0000009100417202 */ /* 0x001fe20000000f00 */
[----:B------:R-:W-:Y:S01]  /*9110*/  IMAD R69, R9, UR12, RZ ;  /* 0x0000000c09457c24 */ /* 0x000fe2000f8e02ff */
[----:B------:R-:W-:Y:S01]  /*9120*/  F2FP.BF16.F32.PACK_AB R109, R140, R109 ;  /* 0x0000006d8c6d723e */ /* 0x000fe200000010ff */
[----:B------:R-:W-:Y:S02]  /*9130*/  IMAD.MOV.U32 R64, RZ, RZ, R90 ;  /* 0x000000ffff407224 */ /* 0x000fe400078e005a */
[C---:B------:R-:W-:Y:S02]  /*9140*/  IMAD R69, R8.reuse, UR13, R69 ;  /* 0x0000000d08457c24 */ /* 0x040fe4000f8e0245 */
[----:B-1234-:R-:W-:Y:S01]  /*9150*/  IMAD.WIDE.U32 R66, R8, UR12, R64 ;  /* 0x0000000c08427c25 */ /* 0x01efe2000f8e0040 */
[----:B------:R-:W-:-:S04]  /*9160*/  ULDC.64 UR12, c[0x0][0x210] ;  /* 0x00008400000c7ab9 */ /* 0x000fc80000000a00 */
[----:B------:R-:W-:Y:S02]  /*9170*/  IADD3 R69, R67, R69, RZ ;  /* 0x0000004543457210 */ /* 0x000fe40007ffe0ff */
[----:B------:R-:W-:-:S04]  /*9180*/  LEA R64, P5, R66, UR12, 0x1 ;  /* 0x0000000c42407c11 */ /* 0x000fc8000f8a08ff */
[----:B------:R-:W-:-:S05]  /*9190*/  LEA.HI.X R65, R66, UR13, R69, 0x1, P5 ;  /* 0x0000000d42417c11 */ /* 0x000fca000a8f0c45 */
[----:B------:R0:W-:Y:S04]  /*91a0*/  STG.E desc[UR8][R64.64], R109 ;  /* 0x0000006d40007986 */ /* 0x0001e8000c101908 */
.L_x_3318:
[----:B------:R-:W-:Y:S05]  /*91b0*/  BSYNC B0 ;  /* 0x0000000000007941 */ /* 0x000fea0003800000 */
.L_x_3317:
        /* <DEDUP_REMOVED lines=11> */
.L_x_3319:
[----:B------:R-:W-:Y:S01]  /*9270*/  ULDC.64 UR12, c[0x0][0x278] ;  /* 0x00009e00000c7ab9 */ /* 0x000fe20000000a00 */
[----:B0-----:R-:W-:Y:S01]  /*9280*/  SHF.R.S32.HI R65, RZ, 0x1f, R2 ;  /* 0x0000001fff417819 */ /* 0x001fe20000011402 */
[----:B------:R-:W-:Y:S01]  /*9290*/  BSSY B0, `(.L_x_3320) ;  /* 0x0000010000007945 */ /* 0x000fe20003800000 */
[----:B------:R-:W-:-:S04]  /*92a0*/  ISETP.GE.U32.AND P5, PT, R2, UR12, PT ;  /* 0x0000000c02007c0c */ /* 0x000fc8000bfa6070 */
[----:B------:R-:W-:-:S04]  /*92b0*/  ISETP.GE.AND.EX P5, PT, R65, UR13, PT, P5 ;  /* 0x0000000d41007c0c */ /* 0x000fc8000bfa6350 */
[----:B------:R-:W-:-:S13]  /*92c0*/  ISETP.GT.U32.OR P5, PT, R96, 0x17f, P5 ;  /* 0x0000017f6000780c */ /* 0x000fda0002fa4470 */
[----:B------:R-:W-:Y:S05]  /*92d0*/  @P5 BRA `(.L_x_3321) ;  /* 0x00000000002c5947 */ /* 0x000fea0003800000 */
[----:B------:R-:W-:Y:S01]  /*92e0*/  ULDC.64 UR12, c[0x0][0x270] ;  /* 0x00009c00000c7ab9 */ /* 0x000fe20000000a00 */
[----:B------:R-:W-:Y:S01]  /*92f0*/  MOV R91, R145 ;  /* 0x00000091005b7202 */ /* 0x000fe20000000f00 */
[----:B------:R-:W-:Y:S01]  /*9300*/  IMAD R65, R65, UR12, RZ ;  /* 0x0000000c41417c24 */ /* 0x000fe2000f8e02ff */
        /* <DEDUP_REMOVED lines=8> */
.L_x_3321:
[----:B------:R-:W-:Y:S05]  /*9390*/  BSYNC B0 ;  /* 0x0000000000007941 */ /* 0x000fea0003800000 */
.L_x_3320:
[----:B0-----:R-:W0:Y:S01]  /*93a0*/  LDC R65, c[0x0][0x10] ;  /* 0x00000400ff417b82 */ /* 0x001e220000000800 */
[----:B------:R-:W-:Y:S02]  /*93b0*/  IADD3 R5, R5, 0x1, RZ ;  /* 0x0000000105057810 */ /* 0x000fe40007ffe0ff */
[----:B0-----:R-:W-:-:S04]  /*93c0*/  IADD3 R6, R65, R6, RZ ;  /* 0x0000000641067210 */ /* 0x001fc80007ffe0ff */
[----:B------:R-:W-:-:S13]  /*93d0*/  ISETP.GE.AND P5, PT, R6, UR4, PT ;  /* 0x0000000406007c0c */ /* 0x000fda000bfa6270 */
[----:B------:R-:W-:Y:S05]  /*93e0*/  @!P5 BRA `(.L_x_3322) ;  /* 0xffffff780034d947 */ /* 0x000fea000383ffff */
[----:B------:R-:W-:Y:S05]  /*93f0*/  EXIT ;  /* 0x000000000000794d */ /* 0x000fea0003800000 */
.L_x_3323:
        /* <DEDUP_REMOVED lines=16> */
.L_x_5171:


//--------------------- .text._Z35group_norm_nhwc_fwd_one_pass_kernelI11Bf16IOBf16WLi64ELi48ELi384EEv26Group_norm_nhwc_fwd_params --------------------------
	.section	.text._Z35group_norm_nhwc_fwd_one_pass_kernelI11Bf16IOBf16WLi64ELi48ELi384EEv26Group_norm_nhwc_fwd_params,"ax",@progbits
	.align	128
        .global         _Z35group_norm_nhwc_fwd_one_pass_kernelI11Bf16IOBf16WLi64ELi48ELi384EEv26Group_norm_nhwc_fwd_params
        .type           _Z35group_norm_nhwc_fwd_one_pass_kernelI11Bf16IOBf16WLi64ELi48ELi384EEv26Group_norm_nhwc_fwd_params,@function
        .size           _Z35group_norm_nhwc_fwd_one_pass_kernelI11Bf16IOBf16WLi64ELi48ELi384EEv26Group_norm_nhwc_fwd_params,(.L_x_5172 - _Z35group_norm_nhwc_fwd_one_pass_kernelI11Bf16IOBf16WLi64ELi48ELi384EEv26Group_norm_nhwc_fwd_params)
        .other          _Z35group_norm_nhwc_fwd_one_pass_kernelI11Bf16IOBf16WLi64ELi48ELi384EEv26Group_norm_nhwc_fwd_params,@"STO_CUDA_ENTRY STV_DEFAULT"
_Z35group_norm_nhwc_fwd_one_pass_kernelI11Bf16IOBf16WLi64ELi48ELi384EEv26Group_norm_nhwc_fwd_params:
.text._Z35group_norm_nhwc_fwd_one_pass_kernelI11Bf16IOBf16WLi64ELi48ELi384EEv26Group_norm_nhwc_fwd_params:
        /* <DEDUP_REMOVED lines=29> */
.L_x_3345:
[----:B0-----:R-:W0:Y:S01]  /*01d0*/  LDC R6, c[0x0][0x288] ;  /* 0x0000a200ff067b82 */ /* 0x001e220000000800 */
[----:B-1----:R-:W-:Y:S01]  /*01e0*/  IABS R10, R21 ;  /* 0x00000015000a7213 */ /* 0x002fe20000000000 */
[----:B------:R-:W-:Y:S01]  /*01f0*/  ULDC.64 UR14, c[0x0][0x278] ;  /* 0x00009e00000e7ab9 */ /* 0x000fe20000000a00 */
[----:B------:R-:W-:Y:S01]  /*0200*/  ULDC.64 UR12, c[0x0][0x280] ;  /* 0x0000a000000c7ab9 */ /* 0x000fe20000000a00 */
[----:B------:R-:W-:-:S04]  /*0210*/  IADD3 R15, R20, 0x30, RZ ;  /* 0x00000030140f7810 */ /* 0x000fc80007ffe0ff */
[----:B--2---:R-:W-:Y:S02]  /*0220*/  SHF.R.S32.HI R17, RZ, 0x1f, R15 ;  /* 0x0000001fff117819 */ /* 0x004fe4000001140f */
[----:B0--3--:R-:W-:-:S04]  /*0230*/  IABS R8, R6 ;  /* 0x0000000600087213 */ /* 0x009fc80000000000 */
[----:B------:R-:W0:Y:S08]  /*0240*/  I2F.RP R7, R8 ;  /* 0x0000000800077306 */ /* 0x000e300000209400 */
[----:B0-----:R-:W0:Y:S02]  /*0250*/  MUFU.RCP R7, R7 ;  /* 0x0000000700077308 */ /* 0x001e240000001000 */
[----:B0-----:R-:W-:-:S06]  /*0260*/  IADD3 R4, R7, 0xffffffe, RZ ;  /* 0x0ffffffe07047810 */ /* 0x001fcc0007ffe0ff */
[----:B------:R0:W1:Y:S02]  /*0270*/  F2I.FTZ.U32.TRUNC.NTZ R5, R4 ;  /* 0x0000000400057305 */ /* 0x000064000021f000 */
[----:B0-----:R-:W-:Y:S02]  /*0280*/  MOV R4, RZ ;  /* 0x000000ff00047202 */ /* 0x001fe40000000f00 */
[----:B-1----:R-:W-:-:S05]  /*0290*/  IADD3 R9, RZ, -R5, RZ ;  /* 0x80000005ff097210 */ /* 0x002fca0007ffe0ff */
[----:B------:R-:W-:-:S04]  /*02a0*/  IMAD R9, R9, R8, RZ ;  /* 0x0000000809097224 */ /* 0x000fc800078e02ff */
[----:B------:R-:W-:Y:S01]  /*02b0*/  IMAD.HI.U32 R5, R5, R9, R4 ;  /* 0x0000000905057227 */ /* 0x000fe200078e0004 */
[----:B------:R-:W-:Y:S02]  /*02c0*/  MOV R9, R10 ;  /* 0x0000000a00097202 */ /* 0x000fe40000000f00 */
[----:B------:R-:W-:Y:S01]  /*02d0*/  LOP3.LUT R4, R21, R6, RZ, 0x3c, !PT ;  /* 0x0000000615047212 */ /* 0x000fe200078e3cff */
[----:B------:R-:W0:Y:S02]  /*02e0*/  @P0 LDC.64 R10, c[0x0][0x270] ;  /* 0x00009c00ff0a0b82 */ /* 0x000e240000000a00 */
[----:B------:R-:W-:Y:S01]  /*02f0*/  IMAD.HI.U32 R13, R5, R9, RZ ;  /* 0x00000009050d7227 */ /* 0x000fe200078e00ff */
[----:B------:R-:W-:-:S04]  /*0300*/  ISETP.GE.AND P3, PT, R4, RZ, PT ;  /* 0x000000ff0400720c */ /* 0x000fc80003f66270 */
[----:B------:R-:W-:-:S05]  /*0310*/  IADD3 R5, -R13, RZ, RZ ;  /* 0x000000ff0d057210 */ /* 0x000fca0007ffe1ff */
[----:B------:R-:W-:-:S05]  /*0320*/  IMAD R5, R8, R5, R9 ;  /* 0x0000000508057224 */ /* 0x000fca00078e0209 */
[----:B------:R-:W-:-:S13]  /*0330*/  ISETP.GT.U32.AND P2, PT, R8, R5, PT ;  /* 0x000000050800720c */ /* 0x000fda0003f44070 */
[-C--:B------:R-:W-:Y:S02]  /*0340*/  @!P2 IADD3 R5, R5, -R8.reuse, RZ ;  /* 0x800000080505a210 */ /* 0x080fe40007ffe0ff */
[----:B------:R-:W-:Y:S02]  /*0350*/  @!P2 IADD3 R13, R13, 0x1, RZ ;  /* 0x000000010d0da810 */ /* 0x000fe40007ffe0ff */
[----:B------:R-:W-:Y:S01]  /*0360*/  ISETP.GE.U32.AND P1, PT, R5, R8, PT ;  /* 0x000000080500720c */ /* 0x000fe20003f26070 */
[----:B------:R-:W-:Y:S01]  /*0370*/  IMAD.WIDE.U32 R4, R3, -0x55555555, RZ ;  /* 0xaaaaaaab03047825 */ /* 0x000fe200078e00ff */
[----:B------:R-:W-:Y:S02]  /*0380*/  ISETP.NE.AND P2, PT, R6, RZ, PT ;  /* 0x000000ff0600720c */ /* 0x000fe40003f45270 */
[----:B------:R-:W-:Y:S02]  /*0390*/  SHF.R.S32.HI R4, RZ, 0x1f, R19 ;  /* 0x0000001fff047819 */ /* 0x000fe40000011413 */
[----:B------:R-:W-:-:S05]  /*03a0*/  SHF.R.U32.HI R8, RZ, 0x4, R5 ;  /* 0x00000004ff087819 */ /* 0x000fca0000011605 */
[----:B------:R-:W-:Y:S02]  /*03b0*/  IMAD R8, R8, -0x18, R3 ;  /* 0xffffffe808087824 */ /* 0x000fe400078e0203 */
[----:B------:R-:W-:Y:S02]  /*03c0*/  @P1 IADD3 R13, R13, 0x1, RZ ;  /* 0x000000010d0d1810 */ /* 0x000fe40007ffe0ff */
[----:B------:R-:W-:Y:S02]  /*03d0*/  ISETP.GE.U32.AND P1, PT, R19, UR14, PT ;  /* 0x0000000e13007c0c */ /* 0x000fe4000bf26070 */
[----:B------:R-:W-:Y:S02]  /*03e0*/  @!P3 IADD3 R13, -R13, RZ, RZ ;  /* 0x000000ff0d0db210 */ /* 0x000fe40007ffe1ff */
[----:B------:R-:W-:Y:S02]  /*03f0*/  @!P2 LOP3.LUT R13, RZ, R6, RZ, 0x33, !PT ;  /* 0x00000006ff0da212 */ /* 0x000fe400078e33ff */
[----:B------:R-:W-:-:S02]  /*0400*/  ISETP.GE.AND.EX P1, PT, R4, UR15, PT, P1 ;  /* 0x0000000f04007c0c */ /* 0x000fc4000bf26310 */
[----:B------:R-:W-:Y:S02]  /*0410*/  IADD3 R5, -R13, RZ, RZ ;  /* 0x000000ff0d057210 */ /* 0x000fe40007ffe1ff */
[----:B------:R-:W-:Y:S02]  /*0420*/  ISETP.GT.U32.OR P1, PT, R3, 0x17f, P1 ;  /* 0x0000017f0300780c */ /* 0x000fe40000f24470 */
[----:B------:R-:W-:Y:S01]  /*0430*/  SHF.L.U32 R22, R8, 0x1, RZ ;  /* 0x0000000108167819 */ /* 0x000fe200000006ff */
[----:B------:R-:W-:Y:S01]  /*0440*/  IMAD R5, R6, R5, R21 ;  /* 0x0000000506057224 */ /* 0x000fe200078e0215 */
[----:B------:R-:W-:Y:S01]  /*0450*/  SHF.R.S32.HI R8, RZ, 0x1f, R13 ;  /* 0x0000001fff087819 */ /* 0x000fe2000001140d */
[----:B------:R-:W1:Y:S01]  /*0460*/  @P0 LDC.64 R6, c[0x0][0x220] ;  /* 0x00008800ff060b82 */ /* 0x000e620000000a00 */
[----:B------:R-:W-:Y:S01]  /*0470*/  SHF.R.S32.HI R12, RZ, 0x1f, R22 ;  /* 0x0000001fff0c7819 */ /* 0x000fe20000011416 */
        /* <DEDUP_REMOVED lines=10> */
[----:B------:R-:W-:-:S03]  /*0520*/  IMAD.WIDE.U32 R22, R13, UR12, R22 ;  /* 0x0000000c0d167c25 */ /* 0x000fc6000f8e0016 */
[----:B------:R-:W-:Y:S01]  /*0530*/  ISETP.GE.AND.EX P2, PT, R16, UR15, PT, P2 ;  /* 0x0000000f10007c0c */ /* 0x000fe2000bf46320 */
[----:B------:R-:W-:Y:S01]  /*0540*/  @P0 IMAD R13, R20, R11, R12 ;  /* 0x0000000b140d0224 */ /* 0x000fe200078e020c */
[----:B------:R-:W-:Y:S02]  /*0550*/  IADD3 R25, R23, R25, RZ ;  /* 0x0000001917197210 */ /* 0x000fe40007ffe0ff */
[----:B------:R-:W-:Y:S02]  /*0560*/  @P0 MOV R24, R22 ;  /* 0x0000001600180202 */ /* 0x000fe40000000f00 */
[----:B------:R-:W-:-:S03]  /*0570*/  ISETP.GT.U32.OR P2, PT, R3, 0x17f, P2 ;  /* 0x0000017f0300780c */ /* 0x000fc60001744470 */
[----:B------:R-:W-:Y:S02]  /*0580*/  @P0 IMAD.WIDE.U32 R26, R20, R10, R24 ;  /* 0x0000000a141a0225 */ /* 0x000fe400078e0018 */
[----:B------:R-:W0:Y:S03]  /*0590*/  @!P1 LDC.64 R10, c[0x0][0x220] ;  /* 0x00008800ff0a9b82 */ /* 0x000e260000000a00 */
[----:B------:R-:W-:Y:S02]  /*05a0*/  @P0 IADD3 R13, R27, R13, RZ ;  /* 0x0000000d1b0d0210 */ /* 0x000fe40007ffe0ff */
[----:B-1----:R-:W-:Y:S01]  /*05b0*/  @P0 LEA R12, P3, R26, R6, 0x1 ;  /* 0x000000061a0c0211 */ /* 0x002fe200078608ff */
[----:B--2---:R-:W-:Y:S01]  /*05c0*/  @!P1 IMAD R6, R4, R8, RZ ;  /* 0x0000000804069224 */ /* 0x004fe200078e02ff */
[----:B------:R-:W-:Y:S02]  /*05d0*/  @!P1 MOV R27, R25 ;  /* 0x00000019001b9202 */ /* 0x000fe40000000f00 */
[----:B------:R-:W-:Y:S01]  /*05e0*/  @P0 LEA.HI.X R13, R26, R7, R13, 0x1, P3 ;  /* 0x000000071a0d0211 */ /* 0x000fe200018f0c0d */
[----:B------:R-:W-:Y:S01]  /*05f0*/  @!P1 IMAD R7, R19, R9, R6 ;  /* 0x0000000913079224 */ /* 0x000fe200078e0206 */
[----:B------:R-:W-:-:S02]  /*0600*/  @!P1 MOV R26, R22 ;  /* 0x00000016001a9202 */ /* 0x000fc40000000f00 */
[----:B------:R-:W-:Y:S02]  /*0610*/  ISETP.GE.U32.AND P3, PT, R15, UR14, PT ;  /* 0x0000000e0f007c0c */ /* 0x000fe4000bf66070 */
        /* <DEDUP_REMOVED lines=128> */
.L_x_3325:
[----:B------:R-:W-:Y:S05]  /*0e20*/  BSYNC B0 ;  /* 0x0000000000007941 */ /* 0x000fea0003800000 */
.L_x_3324:
        /* <DEDUP_REMOVED lines=29> */
.L_x_3328:
[----:B--2---:R-:W2:Y:S04]  /*1000*/  LDG.E.STRONG.GPU R11, desc[UR8][R8.64] ;  /* 0x00000008080b7981 */ /* 0x004ea8000c1ef900 */
[----:B--2---:R-:W-:Y:S01]  /*1010*/  CCTL.IVALL ;  /* 0x00000000ff00798f */ /* 0x004fe20002000000 */
[----:B------:R-:W-:Y:S05]  /*1020*/  YIELD ;  /* 0x0000000000007946 */ /* 0x000fea0003800000 */
[----:B------:R-:W-:-:S13]  /*1030*/  ISETP.NE.AND P1, PT, R11, R28, PT ;  /* 0x0000001c0b00720c */ /* 0x000fda0003f25270 */
[----:B------:R-:W-:Y:S05]  /*1040*/  @P1 BRA `(.L_x_3328) ;  /* 0xfffffffc00ec1947 */ /* 0x000fea000383ffff */
.L_x_3327:
        /* <DEDUP_REMOVED lines=11> */
.L_x_3330:
        /* <DEDUP_REMOVED lines=63> */
.L_x_3329:
        /* <DEDUP_REMOVED lines=19> */
.L_x_3332:
[----:B------:R-:W-:Y:S05]  /*1620*/  BSYNC B0 ;  /* 0x0000000000007941 */ /* 0x000fea0003800000 */
.L_x_3331:
        /* <DEDUP_REMOVED lines=32> */
.L_x_3326:
        /* <DEDUP_REMOVED lines=25> */
[----:B------:R-:W2:Y:S04]  /*19c0*/  LDG.E.U16 R5, desc[UR8][R10.64+0x2] ;  /* 0x000002080a057981 */ /* 0x000ea8000c1e1500 */
[----:B0-----:R-:W3:Y:S04]  /*19d0*/  LDG.E.U16 R12, desc[UR8][R8.64+0x2] ;  /* 0x00000208080c7981 */ /* 0x001ee8000c1e1500 */
[----:B------:R-:W4:Y:S04]  /*19e0*/  LDG.E.U16 R11, desc[UR8][R10.64] ;  /* 0x000000080a0b7981 */ /* 0x000f28000c1e1500 */
[----:B------:R0:W5:Y:S01]  /*19f0*/  LDG.E.U16 R10, desc[UR8][R8.64] ;  /* 0x00000008080a7981 */ /* 0x000162000c1e1500 */
[----:B------:R-:W-:-:S02]  /*1a00*/  PRMT R26, R6, 0x7632, R26 ;  /* 0x00007632061a7816 */ /* 0x000fc4000000001a */
[C---:B------:R-:W-:Y:S02]  /*1a10*/  PRMT R27, R16.reuse, 0x7632, R27 ;  /* 0x00007632101b7816 */ /* 0x040fe4000000001b */
[----:B------:R-:W-:Y:S02]  /*1a20*/  SHF.L.U32 R13, R16, 0x10, RZ ;  /* 0x00000010100d7819 */ /* 0x000fe400000006ff */
[----:B------:R-:W-:Y:S02]  /*1a30*/  SHF.L.U32 R16, R26, 0x10, RZ ;  /* 0x000000101a107819 */ /* 0x000fe400000006ff */
[----:B------:R-:W-:Y:S01]  /*1a40*/  SHF.L.U32 R14, R14, 0x10, RZ ;  /* 0x000000100e0e7819 */ /* 0x000fe200000006ff */
[----:B0-----:R-:W0:Y:S01]  /*1a50*/  LDS.64 R8, [UR5+0x78] ;  /* 0x00007805ff087984 */ /* 0x001e220008000a00 */
[----:B------:R-:W-:Y:S02]  /*1a60*/  SHF.L.U32 R26, R17, 0x10, RZ ;  /* 0x00000010111a7819 */ /* 0x000fe400000006ff */
[----:B------:R-:W-:-:S02]  /*1a70*/  SHF.L.U32 R27, R27, 0x10, RZ ;  /* 0x000000101b1b7819 */ /* 0x000fc400000006ff */
[----:B------:R-:W-:Y:S02]  /*1a80*/  ISETP.NE.AND P4, PT, RZ, UR10, PT ;  /* 0x0000000aff007c0c */ /* 0x000fe4000bf85270 */
[----:B------:R-:W-:-:S04]  /*1a90*/  ISETP.GE.U32.AND P2, PT, R19, UR12, PT ;  /* 0x0000000c13007c0c */ /* 0x000fc8000bf46070 */
[----:B------:R-:W-:-:S04]  /*1aa0*/  ISETP.GE.AND.EX P2, PT, R4, UR13, PT, P2 ;  /* 0x0000000d04007c0c */ /* 0x000fc8000bf46320 */
[----:B------:R-:W-:Y:S01]  /*1ab0*/  ISETP.GT.U32.OR P2, PT, R3, 0x17f, P2 ;  /* 0x0000017f0300780c */ /* 0x000fe20001744470 */
[----:B0-----:R-:W-:Y:S01]  /*1ac0*/  FMUL.FTZ R15, R8, UR6 ;  /* 0x00000006080f7c20 */ /* 0x001fe20008410000 */
[----:B------:R-:W-:-:S03]  /*1ad0*/  MOV R8, 0x3f800000 ;  /* 0x3f80000000087802 */ /* 0x000fc60000000f00 */
[C---:B------:R-:W-:Y:S01]  /*1ae0*/  FMUL.FTZ R28, R15.reuse, R15 ;  /* 0x0000000f0f1c7220 */ /* 0x040fe20000410000 */
[----:B------:R-:W-:Y:S01]  /*1af0*/  FADD.FTZ R27, -R15, R27 ;  /* 0x0000001b0f1b7221 */ /* 0x000fe20000010100 */
[--C-:B------:R-:W-:Y:S02]  /*1b00*/  FADD.FTZ R26, R26, -R15.reuse ;  /* 0x8000000f1a1a7221 */ /* 0x100fe40000010000 */
[----:B------:R-:W-:Y:S01]  /*1b10*/  FFMA.FTZ R28, R9, UR6, -R28 ;  /* 0x00000006091c7c23 */ /* 0x000fe2000801081c */
[----:B------:R-:W-:Y:S02]  /*1b20*/  SHF.L.U32 R9, R6, 0x10, RZ ;  /* 0x0000001006097819 */ /* 0x000fe400000006ff */
[----:B------:R-:W-:Y:S01]  /*1b30*/  PRMT R6, R17, 0x7632, R6 ;  /* 0x0000763211067816 */ /* 0x000fe20000000006 */
[--C-:B------:R-:W-:Y:S01]  /*1b40*/  FADD.FTZ R17, R13, -R15.reuse ;  /* 0x8000000f0d117221 */ /* 0x100fe20000010000 */
[----:B------:R-:W-:Y:S01]  /*1b50*/  FSETP.GTU.FTZ.AND P1, PT, R28, RZ, PT ;  /* 0x000000ff1c00720b */ /* 0x000fe20003f3c000 */
[----:B------:R-:W-:Y:S01]  /*1b60*/  FADD.FTZ R9, R9, -R15 ;  /* 0x8000000f09097221 */ /* 0x000fe20000010000 */
[----:B------:R-:W-:-:S11]  /*1b70*/  SHF.L.U32 R6, R6, 0x10, RZ ;  /* 0x0000001006067819 */ /* 0x000fd600000006ff */
[----:B------:R-:W0:Y:S02]  /*1b80*/  @P1 LDC R29, c[0x0][0x238] ;  /* 0x00008e00ff1d1b82 */ /* 0x000e240000000800 */
[----:B0-----:R-:W-:Y:S01]  /*1b90*/  @P1 FADD.FTZ R29, R28, R29 ;  /* 0x0000001d1c1d1221 */ /* 0x001fe20000010000 */
[----:B------:R-:W-:Y:S01]  /*1ba0*/  SHF.L.U32 R28, R7, 0x10, RZ ;  /* 0x00000010071c7819 */ /* 0x000fe200000006ff */
[C---:B------:R-:W-:Y:S02]  /*1bb0*/  FADD.FTZ R7, -R15.reuse, R16 ;  /* 0x000000100f077221 */ /* 0x040fe40000010100 */
[----:B------:R0:W1:Y:S02]  /*1bc0*/  @P1 MUFU.RSQ R8, R29 ;  /* 0x0000001d00081308 */ /* 0x0000640000001400 */
[----:B------:R-:W-:Y:S01]  /*1bd0*/  FADD.FTZ R16, R28, -R15 ;  /* 0x8000000f1c107221 */ /* 0x000fe20000010000 */
[C---:B0-----:R-:W-:Y:S01]  /*1be0*/  FADD.FTZ R29, -R15.reuse, R14 ;  /* 0x0000000e0f1d7221 */ /* 0x041fe20000010100 */
[----:B------:R-:W-:Y:S01]  /*1bf0*/  FADD.FTZ R15, -R15, R6 ;  /* 0x000000060f0f7221 */ /* 0x000fe20000010100 */
[----:B-1----:R-:W-:-:S02]  /*1c00*/  FMUL.FTZ R7, R7, R8 ;  /* 0x0000000807077220 */ /* 0x002fc40000410000 */
[-C--:B------:R-:W-:Y:S01]  /*1c10*/  FMUL.FTZ R29, R29, R8.reuse ;  /* 0x000000081d1d7220 */ /* 0x080fe20000410000 */
[-C--:B------:R-:W-:Y:S01]  /*1c20*/  FMUL.FTZ R27, R27, R8.reuse ;  /* 0x000000081b1b7220 */ /* 0x080fe20000410000 */
[-C--:B------:R-:W-:Y:S01]  /*1c30*/  FMUL.FTZ R15, R15, R8.reuse ;  /* 0x000000080f0f7220 */ /* 0x080fe20000410000 */
[-C--:B------:R-:W-:Y:S01]  /*1c40*/  FMUL.FTZ R16, R16, R8.reuse ;  /* 0x0000000810107220 */ /* 0x080fe20000410000 */
[-C--:B------:R-:W-:Y:S01]  /*1c50*/  FMUL.FTZ R17, R17, R8.reuse ;  /* 0x0000000811117220 */ /* 0x080fe20000410000 */
[----:B------:R-:W-:Y:S01]  /*1c60*/  FMUL.FTZ R9, R9, R8 ;  /* 0x0000000809097220 */ /* 0x000fe20000410000 */
[----:B--2---:R-:W-:Y:S02]  /*1c70*/  SHF.L.U32 R13, R5, 0x10, RZ ;  /* 0x00000010050d7819 */ /* 0x004fe400000006ff */
[----:B---3--:R-:W-:-:S05]  /*1c80*/  SHF.L.U32 R12, R12, 0x10, RZ ;  /* 0x000000100c0c7819 */ /* 0x008fca00000006ff */
[C-C-:B------:R-:W-:Y:S01]  /*1c90*/  FFMA.FTZ R28, R13.reuse, R7, R12.reuse ;  /* 0x000000070d1c7223 */ /* 0x140fe2000001000c */
[C-C-:B------:R-:W-:Y:S01]  /*1ca0*/  FFMA.FTZ R5, R13.reuse, R29, R12.reuse ;  /* 0x0000001d0d057223 */ /* 0x140fe2000001000c */
[C-C-:B------:R-:W-:Y:S01]  /*1cb0*/  FFMA.FTZ R6, R13.reuse, R27, R12.reuse ;  /* 0x0000001b0d067223 */ /* 0x140fe2000001000c */
[----:B------:R-:W-:Y:S01]  /*1cc0*/  FFMA.FTZ R7, R13, R15, R12 ;  /* 0x0000000f0d077223 */ /* 0x000fe2000001000c */
[----:B------:R-:W-:Y:S01]  /*1cd0*/  IADD3 R12, R20, 0x20, RZ ;  /* 0x00000020140c7810 */ /* 0x000fe20007ffe0ff */
[----:B------:R-:W-:Y:S01]  /*1ce0*/  FMUL.FTZ R27, R26, R8 ;  /* 0x000000081a1b7220 */ /* 0x000fe20000410000 */
[----:B------:R-:W-:Y:S02]  /*1cf0*/  IADD3 R13, R20, 0x30, RZ ;  /* 0x00000030140d7810 */ /* 0x000fe40007ffe0ff */
[----:B------:R-:W-:Y:S02]  /*1d00*/  ISETP.GE.U32.AND P3, PT, R12, UR12, PT ;  /* 0x0000000c0c007c0c */ /* 0x000fe4000bf66070 */
[----:B------:R-:W-:-:S02]  /*1d10*/  ISETP.GE.U32.AND P1, PT, R13, UR12, PT ;  /* 0x0000000c0d007c0c */ /* 0x000fc4000bf26070 */
[----:B------:R-:W-:Y:S02]  /*1d20*/  SHF.R.S32.HI R14, RZ, 0x1f, R12 ;  /* 0x0000001fff0e7819 */ /* 0x000fe4000001140c */
[----:B------:R-:W-:Y:S02]  /*1d30*/  SHF.R.S32.HI R15, RZ, 0x1f, R13 ;  /* 0x0000001fff0f7819 */ /* 0x000fe4000001140d */
[----:B----4-:R-:W-:Y:S02]  /*1d40*/  SHF.L.U32 R11, R11, 0x10, RZ ;  /* 0x000000100b0b7819 */ /* 0x010fe400000006ff */
[----:B-----5:R-:W-:Y:S02]  /*1d50*/  SHF.L.U32 R10, R10, 0x10, RZ ;  /* 0x000000100a0a7819 */ /* 0x020fe400000006ff */
[----:B------:R-:W-:Y:S02]  /*1d60*/  ISETP.GE.AND.EX P3, PT, R14, UR13, PT, P3 ;  /* 0x0000000d0e007c0c */ /* 0x000fe4000bf66330 */
[----:B------:R-:W-:Y:S01]  /*1d70*/  ISETP.GE.AND.EX P1, PT, R15, UR13, PT, P1 ;  /* 0x0000000d0f007c0c */ /* 0x000fe2000bf26310 */
[--C-:B------:R-:W-:Y:S01]  /*1d80*/  FFMA.FTZ R26, R11, R27, R10.reuse ;  /* 0x0000001b0b1a7223 */ /* 0x100fe2000001000a */
[----:B------:R-:W-:Y:S01]  /*1d90*/  ISETP.GT.U32.OR P3, PT, R3, 0x17f, P3 ;  /* 0x0000017f0300780c */ /* 0x000fe20001f64470 */
[--C-:B------:R-:W-:Y:S01]  /*1da0*/  FFMA.FTZ R16, R11, R16, R10.reuse ;  /* 0x000000100b107223 */ /* 0x100fe2000001000a */
[----:B------:R-:W-:Y:S01]  /*1db0*/  ISETP.GT.U32.OR P1, PT, R3, 0x17f, P1 ;  /* 0x0000017f0300780c */ /* 0x000fe20000f24470 */
[C-C-:B------:R-:W-:Y:S01]  /*1dc0*/  FFMA.FTZ R17, R11.reuse, R17, R10.reuse ;  /* 0x000000110b117223 */ /* 0x140fe2000001000a */
[----:B------:R-:W-:Y:S01]  /*1dd0*/  FFMA.FTZ R27, R11, R9, R10 ;  /* 0x000000090b1b7223 */ /* 0x000fe2000001000a */
[----:B------:R-:W-:Y:S10]  /*1de0*/  @!P4 BRA `(.L_x_3333) ;  /* 0x000000000028c947 */ /* 0x000ff40003800000 */
        /* <DEDUP_REMOVED lines=10> */
.L_x_3333:
        /* <DEDUP_REMOVED lines=14> */
.L_x_3335:
[----:B------:R-:W-:Y:S05]  /*1f70*/  BSYNC B0 ;  /* 0x0000000000007941 */ /* 0x000fea0003800000 */
.L_x_3334:
        /* <DEDUP_REMOVED lines=11> */
.L_x_3336:
[----:B------:R-:W-:Y:S04]  /*2030*/  BSSY B0, `(.L_x_3337) ;  /* 0x000000e000007945 */ /* 0x000fe80003800000 */
[----:B------:R-:W-:Y:S05]  /*2040*/  @P2 BRA `(.L_x_3338) ;  /* 0x0000000000302947 */ /* 0x000fea0003800000 */
[----:B------:R-:W-:Y:S01]  /*2050*/  ULDC.64 UR12, c[0x0][0x270] ;  /* 0x00009c00000c7ab9 */ /* 0x000fe20000000a00 */
[----:B------:R-:W-:Y:S01]  /*2060*/  MOV R8, R22 ;  /* 0x0000001600087202 */ /* 0x000fe20000000f00 */
[----:B------:R-:W-:Y:S01]  /*2070*/  IMAD R4, R4, UR12, RZ ;  /* 0x0000000c04047c24 */ /* 0x000fe2000f8e02ff */
[----:B------:R-:W-:Y:S02]  /*2080*/  MOV R9, R25 ;  /* 0x0000001900097202 */ /* 0x000fe40000000f00 */
[----:B------:R-:W-:Y:S01]  /*2090*/  F2FP.BF16.F32.PACK_AB R5, R5, R16 ;  /* 0x000000100505723e */ /* 0x000fe200000010ff */
[C---:B0-----:R-:W-:Y:S02]  /*20a0*/  IMAD R11, R19.reuse, UR13, R4 ;  /* 0x0000000d130b7c24 */ /* 0x041fe4000f8e0204 */
[----:B------:R-:W-:Y:S01]  /*20b0*/  IMAD.WIDE.U32 R8, R19, UR12, R8 ;  /* 0x0000000c13087c25 */ /* 0x000fe2000f8e0008 */
[----:B------:R-:W-:Y:S02]  /*20c0*/  ULDC.64 UR12, c[0x0][0x210] ;  /* 0x00008400000c7ab9 */ /* 0x000fe40000000a00 */
[----:B------:R-:W-:-:S02]  /*20d0*/  LEA R10, P2, R8, UR12, 0x1 ;  /* 0x0000000c080a7c11 */ /* 0x000fc4000f8408ff */
[----:B------:R-:W-:-:S04]  /*20e0*/  IADD3 R11, R9, R11, RZ ;  /* 0x0000000b090b7210 */ /* 0x000fc80007ffe0ff */
[----:B------:R-:W-:-:S05]  /*20f0*/  LEA.HI.X R11, R8, UR13, R11, 0x1, P2 ;  /* 0x0000000d080b7c11 */ /* 0x000fca00090f0c0b */
[----:B------:R1:W-:Y:S02]  /*2100*/  STG.E desc[UR8][R10.64], R5 ;  /* 0x000000050a007986 */ /* 0x0003e4000c101908 */
.L_x_3338:
[----:B------:R-:W-:Y:S05]  /*2110*/  BSYNC B0 ;  /* 0x0000000000007941 */ /* 0x000fea0003800000 */
.L_x_3337:
[----:B------:R-:W-:Y:S05]  /*2120*/  @!P4 BRA `(.L_x_3339) ;  /* 0x000000000028c947 */ /* 0x000fea0003800000 */
[----:B------:R-:W-:Y:S01]  /*2130*/  FMUL.FTZ R4, R17, -1.4426950216293334961 ;  /* 0xbfb8aa3b11047820 */ /* 0x000fe20000410000 */
[----:B------:R-:W-:-:S05]  /*2140*/  FMUL.FTZ R9, R6, -1.4426950216293334961 ;  /* 0xbfb8aa3b06097820 */ /* 0x000fca0000410000 */
[----:B------:R-:W1:Y:S08]  /*2150*/  MUFU.EX2 R4, R4 ;  /* 0x0000000400047308 */ /* 0x000e700000000800 */
[----:B------:R-:W0:Y:S01]  /*2160*/  MUFU.EX2 R9, R9 ;  /* 0x0000000900097308 */ /* 0x000e220000000800 */
[----:B-1----:R-:W-:-:S07]  /*2170*/  FADD.FTZ R5, R4, 1 ;  /* 0x3f80000004057421 */ /* 0x002fce0000010000 */
[----:B------:R-:W1:Y:S01]  /*2180*/  MUFU.RCP R8, R5 ;  /* 0x0000000500087308 */ /* 0x000e620000001000 */
[----:B0-----:R-:W-:-:S07]  /*2190*/  FADD.FTZ R10, R9, 1 ;  /* 0x3f800000090a7421 */ /* 0x001fce0000010000 */
[----:B------:R-:W0:Y:S01]  /*21a0*/  MUFU.RCP R11, R10 ;  /* 0x0000000a000b7308 */ /* 0x000e220000001000 */
[----:B-1----:R-:W-:Y:S01]  /*21b0*/  FMUL.FTZ R17, R17, R8 ;  /* 0x0000000811117220 */ /* 0x002fe20000410000 */
[----:B0-----:R-:W-:-:S07]  /*21c0*/  FMUL.FTZ R6, R6, R11 ;  /* 0x0000000b06067220 */ /* 0x001fce0000410000 */
.L_x_3339:
[----:B------:R-:W-:Y:S04]  /*21d0*/  BSSY B0, `(.L_x_3340) ;  /* 0x000000e000007945 */ /* 0x000fe80003800000 */
[----:B------:R-:W-:Y:S05]  /*21e0*/  @P3 BRA `(.L_x_3341) ;  /* 0x0000000000303947 */ /* 0x000fea0003800000 */
[----:B------:R-:W-:Y:S01]  /*21f0*/  ULDC.64 UR12, c[0x0][0x270] ;  /* 0x00009c00000c7ab9 */ /* 0x000fe20000000a00 */
[----:B------:R-:W-:Y:S01]  /*2200*/  MOV R4, R22 ;  /* 0x0000001600047202 */ /* 0x000fe20000000f00 */
[----:B------:R-:W-:Y:S01]  /*2210*/  IMAD R9, R14, UR12, RZ ;  /* 0x0000000c0e097c24 */ /* 0x000fe2000f8e02ff */
        /* <DEDUP_REMOVED lines=9> */
.L_x_3341:
[----:B------:R-:W-:Y:S05]  /*22b0*/  BSYNC B0 ;  /* 0x0000000000007941 */ /* 0x000fea0003800000 */
.L_x_3340:
        /* <DEDUP_REMOVED lines=11> */
.L_x_3342:
[----:B------:R-:W-:Y:S04]  /*2370*/  BSSY B0, `(.L_x_3343) ;  /* 0x000000e000007945 */ /* 0x000fe80003800000 */
[----:B------:R-:W-:Y:S05]  /*2380*/  @P1 BRA `(.L_x_3344) ;  /* 0x0000000000301947 */ /* 0x000fea0003800000 */
[----:B------:R-:W-:Y:S01]  /*2390*/  ULDC.64 UR12, c[0x0][0x270] ;  /* 0x00009c00000c7ab9 */ /* 0x000fe20000000a00 */
[----:B------:R-:W-:Y:S01]  /*23a0*/  MOV R4, R22 ;  /* 0x0000001600047202 */ /* 0x000fe20000000f00 */
[----:B------:R-:W-:Y:S01]  /*23b0*/  IMAD R6, R15, UR12, RZ ;  /* 0x0000000c0f067c24 */ /* 0x000fe2000f8e02ff */
[----:B-1----:R-:W-:Y:S02]  /*23c0*/  MOV R5, R25 ;  /* 0x0000001900057202 */ /* 0x002fe40000000f00 */
[----:B------:R-:W-:Y:S01]  /*23d0*/  F2FP.BF16.F32.PACK_AB R7, R7, R26 ;  /* 0x0000001a0707723e */ /* 0x000fe200000010ff */
[----:B------:R-:W-:-:S04]  /*23e0*/  IMAD.WIDE.U32 R4, R13, UR12, R4 ;  /* 0x0000000c0d047c25 */ /* 0x000fc8000f8e0004 */
[----:B------:R-:W-:Y:S01]  /*23f0*/  IMAD R13, R13, UR13, R6 ;  /* 0x0000000d0d0d7c24 */ /* 0x000fe2000f8e0206 */
[----:B------:R-:W-:Y:S02]  /*2400*/  ULDC.64 UR12, c[0x0][0x210] ;  /* 0x00008400000c7ab9 */ /* 0x000fe40000000a00 */
[----:B--2---:R-:W-:Y:S02]  /*2410*/  LEA R8, P1, R4, UR12, 0x1 ;  /* 0x0000000c04087c11 */ /* 0x004fe4000f8208ff */
[----:B------:R-:W-:-:S04]  /*2420*/  IADD3 R13, R5, R13, RZ ;  /* 0x0000000d050d7210 */ /* 0x000fc80007ffe0ff */
[----:B------:R-:W-:-:S05]  /*2430*/  LEA.HI.X R9, R4, UR13, R13, 0x1, P1 ;  /* 0x0000000d04097c11 */ /* 0x000fca00088f0c0d */
[----:B------:R3:W-:Y:S02]  /*2440*/  STG.E desc[UR8][R8.64], R7 ;  /* 0x0000000708007986 */ /* 0x0007e4000c101908 */
.L_x_3344:
[----:B------:R-:W-:Y:S05]  /*2450*/  BSYNC B0 ;  /* 0x0000000000007941 */ /* 0x000fea0003800000 */
.L_x_3343:
[----:B------:R-:W4:Y:S01]  /*2460*/  LDC R4, c[0x0][0x10] ;  /* 0x00000400ff047b82 */ /* 0x000f220000000800 */
[----:B------:R-:W-:Y:S02]  /*2470*/  IADD3 R0, R0, 0x1, RZ ;  /* 0x0000000100007810 */ /* 0x000fe40007ffe0ff */
[----:B----4-:R-:W-:-:S04]  /*2480*/  IADD3 R21, R4, R21, RZ ;  /* 0x0000001504157210 */ /* 0x010fc80007ffe0ff */
[----:B------:R-:W-:-:S13]  /*2490*/  ISETP.GE.AND P1, PT, R21, UR4, PT ;  /* 0x0000000415007c0c */ /* 0x000fda000bf26270 */
[----:B------:R-:W-:Y:S05]  /*24a0*/  @!P1 BRA `(.L_x_3345) ;  /* 0xffffffdc00489947 */ /* 0x000fea000383ffff */
[----:B------:R-:W-:Y:S05]  /*24b0*/  EXIT ;  /* 0x000000000000794d */ /* 0x000fea0003800000 */
.L_x_3346:
        /* <DEDUP_REMOVED lines=12> */
.L_x_5172:


//--------------------- .text._Z35group_norm_nhwc_fwd_one_pass_kernelI11Bf16IOBf16WLi128ELi48ELi384EEv26Group_norm_nhwc_fwd_params --------------------------
	.section	.text._Z35group_norm_nhwc_fwd_one_pass_kernelI11Bf16IOBf16WLi128ELi48ELi384EEv26Group_norm_nhwc_fwd_params,"ax",@progbits
	.align	128
        .global         _Z35group_norm_nhwc_fwd_one_pass_kernelI11Bf16IOBf16WLi128ELi48ELi384EEv26Group_norm_nhwc_fwd_params
        .type           _Z35group_norm_nhwc_fwd_one_pass_kernelI11Bf16IOBf16WLi128ELi48ELi384EEv26Group_norm_nhwc_fwd_params,@function
        .size           _Z35group_norm_nhwc_fwd_one_pass_kernelI11Bf16IOBf16WLi128ELi48ELi384EEv26Group_norm_nhwc_fwd_params,(.L_x_5173 - _Z35group_norm_nhwc_fwd_one_pass_kernelI11Bf16IOBf16WLi128ELi48ELi384EEv26Group_norm_nhwc_fwd_params)
        .other          _Z35group_norm_nhwc_fwd_one_pass_kernelI11Bf16IOBf16WLi128ELi48ELi384EEv26Group_norm_nhwc_fwd_params,@"STO_CUDA_ENTRY STV_DEFAULT"
_Z35group_norm_nhwc_fwd_one_pass_kernelI11Bf16IOBf16WLi128ELi48ELi384EEv26Group_norm_nhwc_fwd_params:
.text._Z35group_norm_nhwc_fwd_one_pass_kernelI11Bf16IOBf16WLi128ELi48ELi384EEv26Group_norm_nhwc_fwd_params:
        /* <DEDUP_REMOVED lines=38> */
.L_x_3380:
[----:B------:R-:W0:Y:S01]  /*0260*/  LDC R15, c[0x0][0x288] ;  /* 0x0000a200ff0f7b82 */ /* 0x000e220000000800 */
[----:B------:R-:W-:Y:S01]  /*0270*/  ULDC.64 UR14, c[0x0][0x278] ;  /* 0x00009e00000e7ab9 */ /* 0x000fe20000000a00 */
[----:B--2---:R-:W-:Y:S01]  /*0280*/  SHF.R.S32.HI R23, RZ, 0x1f, R29 ;  /* 0x0000001fff177819 */ /* 0x004fe2000001141d */
[----:B------:R-:W-:Y:S01]  /*0290*/  ULDC.64 UR12, c[0x0][0x280] ;  /* 0x0000a000000c7ab9 */ /* 0x000fe20000000a00 */
[----:B------:R-:W-:Y:S02]  /*02a0*/  ISETP.GE.U32.AND P4, PT, R29, UR14, PT ;  /* 0x0000000e1d007c0c */ /* 0x000fe4000bf86070 */
[----:B------:R-:W-:Y:S02]  /*02b0*/  SHF.R.S32.HI R19, RZ, 0x1f, R30 ;  /* 0x0000001fff137819 */ /* 0x000fe4000001141e */
[----:B------:R-:W-:Y:S01]  /*02c0*/  ISETP.GE.AND.EX P4, PT, R23, UR15, PT, P4 ;  /* 0x0000000f17007c0c */ /* 0x000fe2000bf86340 */
[----:B-1----:R-:W1:Y:S01]  /*02d0*/  @P0 LDC.64 R20, c[0x0][0x220] ;  /* 0x00008800ff140b82 */ /* 0x002e620000000a00 */
[----:B------:R-:W-:-:S02]  /*02e0*/  SHF.R.S32.HI R17, RZ, 0x1f, R31 ;  /* 0x0000001fff117819 */ /* 0x000fc4000001141f */
[----:B------:R-:W-:Y:S02]  /*02f0*/  ISETP.GT.U32.OR P4, PT, R2, 0x17f, P4 ;  /* 0x0000017f0200780c */ /* 0x000fe40002784470 */
[----:B------:R-:W-:Y:S02]  /*0300*/  SHF.R.S32.HI R45, RZ, 0x1f, R33 ;  /* 0x0000001fff2d7819 */ /* 0x000fe40000011421 */
[----:B0--34-:R-:W-:-:S04]  /*0310*/  IABS R11, R15 ;  /* 0x0000000f000b7213 */ /* 0x019fc80000000000 */
        /* <DEDUP_REMOVED lines=20> */
[----:B------:R-:W-:Y:S01]  /*0460*/  @P1 VIADD R9, R9, 0x1 ;  /* 0x0000000109091836 */ /* 0x000fe20000000000 */
[----:B------:R-:W-:-:S04]  /*0470*/  ISETP.GE.U32.AND P1, PT, R30, UR14, PT ;  /* 0x0000000e1e007c0c */ /* 0x000fc8000bf26070 */
[----:B------:R-:W-:Y:S02]  /*0480*/  MOV R11, R9 ;  /* 0x00000009000b7202 */ /* 0x000fe40000000f00 */
[----:B------:R-:W-:Y:S02]  /*0490*/  ISETP.GE.AND.EX P1, PT, R19, UR15, PT, P1 ;  /* 0x0000000f13007c0c */ /* 0x000fe4000bf26310 */
[----:B------:R-:W-:Y:S02]  /*04a0*/  @!P3 IADD3 R11, -R11, RZ, RZ ;  /* 0x000000ff0b0bb210 */ /* 0x000fe40007ffe1ff */
[----:B------:R-:W-:Y:S02]  /*04b0*/  @!P2 LOP3.LUT R11, RZ, R15, RZ, 0x33, !PT ;  /* 0x0000000fff0ba212 */ /* 0x000fe400078e33ff */
[----:B------:R-:W-:Y:S02]  /*04c0*/  ISETP.GT.U32.OR P1, PT, R2, 0x17f, P1 ;  /* 0x0000017f0200780c */ /* 0x000fe40000f24470 */
[----:B------:R-:W-:-:S02]  /*04d0*/  IADD3 R9, -R11, RZ, RZ ;  /* 0x000000ff0b097210 */ /* 0x000fc40007ffe1ff */
[----:B------:R-:W-:Y:S02]  /*04e0*/  SHF.R.S32.HI R0, RZ, 0x1f, R11 ;  /* 0x0000001fff007819 */ /* 0x000fe4000001140b */
[----:B------:R-:W-:Y:S01]  /*04f0*/  ISETP.GE.U32.AND P3, PT, R31, UR14, PT ;  /* 0x0000000e1f007c0c */ /* 0x000fe2000bf66070 */
[----:B------:R-:W-:Y:S01]  /*0500*/  IMAD R36, R15, R9, R6 ;  /* 0x000000090f247224 */ /* 0x000fe200078e0206 */
[----:B------:R-:W-:Y:S01]  /*0510*/  SHF.R.S32.HI R15, RZ, 0x1f, R43 ;  /* 0x0000001fff0f7819 */ /* 0x000fe2000001142b */
[----:B------:R-:W2:Y:S01]  /*0520*/  @!P4 LDC.64 R8, c[0x0][0x270] ;  /* 0x00009c00ff08cb82 */ /* 0x000ea20000000a00 */
[----:B------:R-:W-:Y:S01]  /*0530*/  IMAD R0, R0, UR12, RZ ;  /* 0x0000000c00007c24 */ /* 0x000fe2000f8e02ff */
[----:B------:R-:W-:Y:S01]  /*0540*/  ISETP.GE.AND.EX P3, PT, R17, UR15, PT, P3 ;  /* 0x0000000f11007c0c */ /* 0x000fe2000bf66330 */
[----:B------:R-:W-:Y:S02]  /*0550*/  IMAD R36, R36, 0x30, RZ ;  /* 0x0000003024247824 */ /* 0x000fe400078e02ff */
        /* <DEDUP_REMOVED lines=24> */
[----:B------:R-:W-:-:S02]  /*06e0*/  @!P4 IADD3 R0, R9, R37, RZ ;  /* 0x000000250900c210 */ /* 0x000fc40007ffe0ff */
[C---:B---3--:R-:W-:Y:S01]  /*06f0*/  @!P4 LEA R14, P5, R8.reuse, R14, 0x1 ;  /* 0x0000000e080ec211 */ /* 0x048fe200078a08ff */
[----:B--2---:R-:W-:Y:S01]  /*0700*/  @!P1 IMAD R19, R19, R10, RZ ;  /* 0x0000000a13139224 */ /* 0x004fe200078e02ff */
[----:B------:R-:W-:Y:S02]  /*0710*/  ISETP.GE.AND.EX P2, PT, R25, UR15, PT, P2 ;  /* 0x0000000f19007c0c */ /* 0x000fe4000bf46320 */
[----:B------:R-:W-:Y:S01]  /*0720*/  @!P4 LEA.HI.X R15, R8, R15, R0, 0x1, P5 ;  /* 0x0000000f080fc211 */ /* 0x000fe200028f0c00 */
[----:B------:R-:W-:Y:S01]  /*0730*/  @!P1 IMAD R19, R30, R11, R19 ;  /* 0x0000000b1e139224 */ /* 0x000fe200078e0213 */
[----:B------:R-:W-:Y:S02]  /*0740*/  ISETP.GE.U32.AND P5, PT, R33, UR14, PT ;  /* 0x0000000e21007c0c */ /* 0x000fe4000bfa6070 */
[----:B------:R-:W-:Y:S02]  /*0750*/  @!P1 MOV R8, R48 ;  /* 0x0000003000089202 */ /* 0x000fe40000000f00 */
[----:B------:R-:W-:-:S02]  /*0760*/  @!P1 MOV R9, R51 ;  /* 0x0000003300099202 */ /* 0x000fc40000000f00 */
[----:B------:R-:W-:Y:S02]  /*0770*/  ISETP.GT.U32.OR P2, PT, R2, 0x17f, P2 ;  /* 0x0000017f0200780c */ /* 0x000fe40001744470 */
[----:B------:R-:W-:Y:S01]  /*0780*/  ISETP.GE.AND.EX P5, PT, R45, UR15, PT, P5 ;  /* 0x0000000f2d007c0c */ /* 0x000fe2000bfa6350 */
[----:B------:R-:W-:Y:S01]  /*0790*/  @!P1 IMAD.WIDE.U32 R10, R30, R10, R8 ;  /* 0x0000000a1e0a9225 */ /* 0x000fe200078e0008 */
[----:B------:R-:W-:Y:S02]  /*07a0*/  MOV R37, RZ ;  /* 0x000000ff00257202 */ /* 0x000fe40000000f00 */
[----:B------:R-:W-:Y:S02]  /*07b0*/  ISETP.GT.U32.OR P5, PT, R2, 0x17f, P5 ;  /* 0x0000017f0200780c */ /* 0x000fe40002fa4470 */
[----:B------:R-:W-:Y:S02]  /*07c0*/  @!P1 IADD3 R0, R11, R19, RZ ;  /* 0x000000130b009210 */ /* 0x000fe40007ffe0ff */
[----:B------:R-:W2:Y:S01]  /*07d0*/  @!P3 LDC.64 R18, c[0x0][0x220] ;  /* 0x00008800ff12bb82 */ /* 0x000ea20000000a00 */
[----:B0-----:R-:W-:Y:S01]  /*07e0*/  @!P1 LEA R26, P6, R10, R26, 0x1 ;  /* 0x0000001a0a1a9211 */ /* 0x001fe200078c08ff */
[----:B------:R0:W3:Y:S01]  /*07f0*/  @!P4 LDG.E R37, desc[UR8][R14.64] ;  /* 0x000000080e25c981 */ /* 0x0000e2000c1e1900 */
[----:B------:R-:W-:Y:S01]  /*0800*/  SHF.R.S32.HI R39, RZ, 0x1f, R34 ;  /* 0x0000001fff277819 */ /* 0x000fe20000011422 */
[----:B------:R-:W-:Y:S01]  /*0810*/  @!P3 IMAD.MOV.U32 R22, RZ, RZ, R48 ;  /* 0x000000ffff16b224 */ /* 0x000fe200078e0030 */
[----:B------:R-:W-:-:S02]  /*0820*/  ISETP.GE.U32.AND P4, PT, R34, UR14, PT ;  /* 0x0000000e22007c0c */ /* 0x000fc4000bf86070 */
[----:B------:R-:W-:Y:S01]  /*0830*/  @!P1 LEA.HI.X R27, R10, R27, R0, 0x1, P6 ;  /* 0x0000001b0a1b9211 */ /* 0x000fe200030f0c00 */
[----:B------:R-:W4:Y:S01]  /*0840*/  @!P2 LDC.64 R8, c[0x0][0x270] ;  /* 0x00009c00ff08ab82 */ /* 0x000f220000000a00 */
[----:B------:R-:W-:Y:S01]  /*0850*/  @!P3 MOV R23, R51 ;  /* 0x000000330017b202 */ /* 0x000fe20000000f00 */
[-C--:B-1----:R-:W-:Y:S01]  /*0860*/  @!P3 IMAD R0, R17, R12.reuse, RZ ;  /* 0x0000000c1100b224 */ /* 0x082fe200078e02ff */
[----:B------:R-:W-:Y:S02]  /*0870*/  ISETP.GE.AND.EX P4, PT, R39, UR15, PT, P4 ;  /* 0x0000000f27007c0c */ /* 0x000fe4000bf86340 */
[----:B------:R-:W-:Y:S01]  /*0880*/  SHF.R.S32.HI R41, RZ, 0x1f, R35 ;  /* 0x0000001fff297819 */ /* 0x000fe20000011423 */
[----:B------:R-:W-:Y:S01]  /*0890*/  @!P3 IMAD R47, R31, R13, R0 ;  /* 0x0000000d1f2fb224 */ /* 0x000fe200078e0200 */
[----:B------:R-:W-:Y:S01]  /*08a0*/  ISETP.GE.U32.AND P6, PT, R35, UR14, PT ;  /* 0x0000000e23007c0c */ /* 0x000fe2000bfc6070 */
[----:B------:R-:W1:Y:S01]  /*08b0*/  @!P5 LDC.64 R10, c[0x0][0x270] ;  /* 0x00009c00ff0adb82 */ /* 0x000e620000000a00 */
[----:B------:R-:W-:Y:S01]  /*08c0*/  @!P3 IMAD.WIDE.U32 R22, R31, R12, R22 ;  /* 0x0000000c1f16b225 */ /* 0x000fe200078e0016 */
[----:B------:R-:W-:-:S02]  /*08d0*/  ISETP.GT.U32.OR P4, PT, R2, 0x17f, P4 ;  /* 0x0000017f0200780c */ /* 0x000fc40002784470 */
[----:B------:R-:W-:Y:S02]  /*08e0*/  MOV R38, RZ ;  /* 0x000000ff00267202 */ /* 0x000fe40000000f00 */
[----:B------:R-:W-:Y:S02]  /*08f0*/  ISETP.GE.AND.EX P6, PT, R41, UR15, PT, P6 ;  /* 0x0000000f29007c0c */ /* 0x000fe4000bfc6360 */
[----:B------:R-:W5:Y:S01]  /*0900*/  @!P2 LDC.64 R12, c[0x0][0x220] ;  /* 0x00008800ff0cab82 */ /* 0x000f620000000a00 */
[----:B------:R-:W-:Y:S01]  /*0910*/  @!P3 IADD3 R23, R23, R47, RZ ;  /* 0x0000002f1717b210 */ /* 0x000fe20007ffe0ff */
[----:B------:R1:W3:Y:S01]  /*0920*/  @!P1 LDG.E R38, desc[UR8][R26.64] ;  /* 0x000000081a269981 */ /* 0x0002e2000c1e1900 */
[----:B------:R-:W-:Y:S02]  /*0930*/  ISETP.GT.U32.OR P6, PT, R2, 0x17f, P6 ;  /* 0x0000017f0200780c */ /* 0x000fe400037c4470 */
[----:B--2---:R-:W-:Y:S01]  /*0940*/  @!P3 LEA R24, P1, R22, R18, 0x1 ;  /* 0x000000121618b211 */ /* 0x004fe200078208ff */
[----:B----4-:R-:W-:-:S02]  /*0950*/  @!P2 IMAD R18, R25, R8, RZ ;  /* 0x000000081912a224 */ /* 0x010fc400078e02ff */
[----:B0-----:R-:W0:Y:S01]  /*0960*/  @!P5 LDC.64 R14, c[0x0][0x220] ;  /* 0x00008800ff0edb82 */ /* 0x001e220000000a00 */
[----:B------:R-:W-:Y:S02]  /*0970*/  @!P3 LEA.HI.X R25, R22, R19, R23, 0x1, P1 ;  /* 0x000000131619b211 */ /* 0x000fe400008f0c17 */
[----:B------:R-:W-:Y:S02]  /*0980*/  @!P2 MOV R22, R48 ;  /* 0x000000300016a202 */ /* 0x000fe40000000f00 */
[----:B------:R-:W-:-:S03]  /*0990*/  @!P2 MOV R23, R51 ;  /* 0x000000330017a202 */ /* 0x000fc60000000f00 */
        /* <DEDUP_REMOVED lines=31> */
[----:B------:R-:W-:-:S03]  /*0b90*/  @!P6 MOV R12, R48 ;  /* 0x00000030000ce202 */ /* 0x000fc60000000f00 */
[----:B------:R-:W-:Y:S01]  /*0ba0*/  @!P6 IMAD.MOV.U32 R13, RZ, RZ, R51 ;  /* 0x000000ffff0de224 */ /* 0x000fe200078e0033 */
[----:B------:R-:W-:Y:S01]  /*0bb0*/  @!P4 IADD3 R17, R17, R21, RZ ;  /* 0x000000151111c210 */ /* 0x000fe20007ffe0ff */
[C---:B------:R-:W-:Y:S01]  /*0bc0*/  @!P6 IMAD R19, R35.reuse, R19, R20 ;  /* 0x000000132313e224 */ /* 0x040fe200078e0214 */
[----:B------:R-:W-:Y:S01]  /*0bd0*/  @!P4 LEA R8, P1, R16, R8, 0x1 ;  /* 0x000000081008c211 */ /* 0x000fe200078208ff */
[----:B------:R-:W-:-:S03]  /*0be0*/  @!P6 IMAD.WIDE.U32 R12, R35, R18, R12 ;  /* 0x00000012230ce225 */ /* 0x000fc600078e000c */
[----:B------:R-:W-:Y:S02]  /*0bf0*/  @!P4 LEA.HI.X R9, R16, R9, R17, 0x1, P1 ;  /* 0x000000091009c211 */ /* 0x000fe400008f0c11 */
[----:B------:R-:W-:Y:S02]  /*0c00*/  @!P6 IADD3 R13, R13, R19, RZ ;  /* 0x000000130d0de210 */ /* 0x000fe40007ffe0ff */
[C---:B-1----:R-:W-:Y:S01]  /*0c10*/  @!P6 LEA R10, P1, R12.reuse, R10, 0x1 ;  /* 0x0000000a0c0ae211 */ /* 0x042fe200078208ff */
[----:B------:R4:W2:Y:S01]  /*0c20*/  @!P4 LDG.E R45, desc[UR8][R8.64] ;  /* 0x00000008082dc981 */ /* 0x0008a2000c1e1900 */
        /* <DEDUP_REMOVED lines=40> */
[----:B------:R-:W-:Y:S02]  /*0eb0*/  IMAD.U32 R12, R44, 0x10000, RZ ;  /* 0x000100002c0c7824 */ /* 0x000fe400078e00ff */
[----:B------:R-:W-:Y:S01]  /*0ec0*/  FADD.FTZ R8, R8, R11 ;  /* 0x0000000b08087221 */ /* 0x000fe20000010000 */
[----:B------:R-:W-:Y:S01]  /*0ed0*/  FADD.FTZ R18, R15, R18 ;  /* 0x000000120f127221 */ /* 0x000fe20000010000 */
[----:B------:R-:W-:Y:S01]  /*0ee0*/  FADD.FTZ R9, R9, R10 ;  /* 0x0000000a09097221 */ /* 0x000fe20000010000 */
[----:B------:R-:W-:Y:S01]  /*0ef0*/  FMUL.FTZ R13, R17, R17 ;  /* 0x00000011110d7220 */ /* 0x000fe20000410000 */
[----:B------:R-:W-:Y:S01]  /*0f00*/  FFMA.FTZ R15, R15, R15, R14 ;  /* 0x0000000f0f0f7223 */ /* 0x000fe2000001000e */
[C---:B------:R-:W-:Y:S01]  /*0f10*/  FADD.FTZ R10, R12.reuse, R17 ;  /* 0x000000110c0a7221 */ /* 0x040fe20000010000 */
[----:B------:R-:W-:Y:S01]  /*0f20*/  FADD.FTZ R9, R9, R18 ;  /* 0x0000001209097221 */ /* 0x000fe20000010000 */
[----:B------:R-:W-:Y:S01]  /*0f30*/  FFMA.FTZ R13, R12, R12, R13 ;  /* 0x0000000c0c0d7223 */ /* 0x000fe2000001000d */
[----:B------:R-:W-:Y:S01]  /*0f40*/  FADD.FTZ R8, R8, R15 ;  /* 0x0000000f08087221 */ /* 0x000fe20000010000 */
[----:B------:R-:W-:-:S04]  /*0f50*/  PRMT R11, R45, 0x7632, R11 ;  /* 0x000076322d0b7816 */ /* 0x000fc8000000000b */
[----:B------:R-:W-:Y:S01]  /*0f60*/  SHF.L.U32 R12, R11, 0x10, RZ ;  /* 0x000000100b0c7819 */ /* 0x000fe200000006ff */
[----:B------:R-:W-:Y:S01]  /*0f70*/  FADD.FTZ R9, R9, R10 ;  /* 0x0000000a09097221 */ /* 0x000fe20000010000 */
[----:B------:R-:W-:Y:S02]  /*0f80*/  SHF.L.U32 R11, R45, 0x10, RZ ;  /* 0x000000102d0b7819 */ /* 0x000fe400000006ff */
[----:B------:R-:W-:Y:S01]  /*0f90*/  PRMT R14, R46, 0x7632, R14 ;  /* 0x000076322e0e7816 */ /* 0x000fe2000000000e */
[----:B------:R-:W-:Y:S01]  /*0fa0*/  FMUL.FTZ R10, R12, R12 ;  /* 0x0000000c0c0a7220 */ /* 0x000fe20000410000 */
[----:B------:R-:W-:Y:S02]  /*0fb0*/  FADD.FTZ R8, R8, R13 ;  /* 0x0000000d08087221 */ /* 0x000fe40000010000 */
[----:B------:R-:W-:Y:S01]  /*0fc0*/  SHF.L.U32 R13, R14, 0x10, RZ ;  /* 0x000000100e0d7819 */ /* 0x000fe200000006ff */
[C---:B------:R-:W-:Y:S01]  /*0fd0*/  FADD.FTZ R12, R11.reuse, R12 ;  /* 0x0000000c0b0c7221 */ /* 0x040fe20000010000 */
[----:B------:R-:W-:Y:S01]  /*0fe0*/  FFMA.FTZ R11, R11, R11, R10 ;  /* 0x0000000b0b0b7223 */ /* 0x000fe2000001000a */
[----:B------:R-:W-:-:S02]  /*0ff0*/  SHF.L.U32 R10, R46, 0x10, RZ ;  /* 0x000000102e0a7819 */ /* 0x000fc400000006ff */
        /* <DEDUP_REMOVED lines=70> */
.L_x_3348:
[----:B------:R-:W-:Y:S05]  /*1460*/  BSYNC B0 ;  /* 0x0000000000007941 */ /* 0x000fea0003800000 */
.L_x_3347:
        /* <DEDUP_REMOVED lines=16> */
[----:B------:R-:W3:Y:S08]  /*1570*/  LDC.64 R10, c[0x0][0x248] ;  /* 0x00009200ff0a7b82 */ /* 0x000ef00000000a00 */
[----:B------:R-:W4:Y:S01]  /*1580*/  LDC.64 R8, c[0x0][0x240] ;  /* 0x00009000ff087b82 */ /* 0x000f220000000a00 */
[----:B-1----:R-:W-:-:S04]  /*1590*/  IMAD R13, R13, R24, RZ ;  /* 0x000000180d0d7224 */ /* 0x002fc800078e02ff */
[----:B------:R-:W-:-:S05]  /*15a0*/  IMAD R23, R13, R22, RZ ;  /* 0x000000160d177224 */ /* 0x000fca00078e02ff */
[----:B------:R-:W-:Y:S02]  /*15b0*/  SHF.L.U32 R23, R23, 0x1, RZ ;  /* 0x0000000117177819 */ /* 0x000fe400000006ff */
[----:B--2---:R-:W-:-:S03]  /*15c0*/  IADD3 R13, R13, R12, RZ ;  /* 0x0000000c0d0d7210 */ /* 0x004fc60007ffe0ff */
[----:B---3--:R-:W-:-:S04]  /*15d0*/  IMAD.WIDE R10, R23, 0x4, R10 ;  /* 0x00000004170a7825 */ /* 0x008fc800078e020a */
[----:B------:R-:W-:Y:S01]  /*15e0*/  IMAD R23, R24, UR7, R12 ;  /* 0x0000000718177c24 */ /* 0x000fe2000f8e020c */
[----:B------:R-:W-:Y:S01]  /*15f0*/  MOV R12, 0xffffffff ;  /* 0xffffffff000c7802 */ /* 0x000fe20000000f00 */
[----:B----4-:R-:W-:Y:S01]  /*1600*/  IMAD.WIDE.U32 R8, R13, 0x4, R8 ;  /* 0x000000040d087825 */ /* 0x010fe200078e0008 */
[----:B------:R-:W-:-:S03]  /*1610*/  SEL R13, R22, RZ, !P1 ;  /* 0x000000ff160d7207 */ /* 0x000fc60004800000 */
[----:B------:R-:W-:Y:S01]  /*1620*/  IMAD.WIDE.U32 R10, R23, 0x8, R10 ;  /* 0x00000008170a7825 */ /* 0x000fe200078e000a */
[----:B------:R-:W-:Y:S02]  /*1630*/  SEL R23, R12, 0x1, P1 ;  /* 0x000000010c177807 */ /* 0x000fe40000800000 */
[----:B------:R-:W-:Y:S02]  /*1640*/  ISETP.NE.AND P1, PT, R13, -0x1, PT ;  /* 0xffffffff0d00780c */ /* 0x000fe40003f25270 */
[----:B------:R1:W-:Y:S01]  /*1650*/  STG.E.64 desc[UR8][R10.64], R26 ;  /* 0x0000001a0a007986 */ /* 0x0003e2000c101b08 */
[----:B------:R-:W-:Y:S06]  /*1660*/  MEMBAR.ALL.GPU ;  /* 0x0000000000007992 */ /* 0x000fec000000a000 */
[----:B------:R-:W-:-:S00]  /*1670*/  ERRBAR ;  /* 0x00000000000079ab */ /* 0x000fc00000000000 */
[----:B------:R-:W-:Y:S06]  /*1680*/  CGAERRBAR ;  /* 0x00000000000075ab */ /* 0x000fec0000000000 */
[----:B------:R1:W-:Y:S01]  /*1690*/  REDG.E.ADD.S32.STRONG.GPU desc[UR8][R8.64], R23 ;  /* 0x000000170800798e */ /* 0x0003e2000c10e388 */
[----:B------:R-:W-:Y:S05]  /*16a0*/  @!P1 BRA `(.L_x_3350) ;  /* 0x0000000000149947 */ /* 0x000fea0003800000 */
.L_x_3351:
[----:B-1----:R-:W2:Y:S04]  /*16b0*/  LDG.E.STRONG.GPU R10, desc[UR8][R8.64] ;  /* 0x00000008080a7981 */ /* 0x002ea8000c1ef900 */
[----:B--2---:R-:W-:Y:S01]  /*16c0*/  CCTL.IVALL ;  /* 0x00000000ff00798f */ /* 0x004fe20002000000 */
[----:B------:R-:W-:Y:S05]  /*16d0*/  YIELD ;  /* 0x0000000000007946 */ /* 0x000fea0003800000 */
[----:B------:R-:W-:-:S13]  /*16e0*/  ISETP.NE.AND P1, PT, R10, R13, PT ;  /* 0x0000000d0a00720c */ /* 0x000fda0003f25270 */
[----:B------:R-:W-:Y:S05]  /*16f0*/  @P1 BRA `(.L_x_3351) ;  /* 0xfffffffc00ec1947 */ /* 0x000fea000383ffff */
.L_x_3350:
        /* <DEDUP_REMOVED lines=10> */
[----:B------:R-:W-:-:S07]  /*17a0*/  IADD3 R24, -R9, R22, RZ ;  /* 0x0000001609187210 */ /* 0x000fce0007ffe1ff */
.L_x_3353:
[----:B------:R-:W-:-:S13]  /*17b0*/  ISETP.EQ.OR P1, PT, R23, UR7, P3 ;  /* 0x0000000717007c0c */ /* 0x000fda0009f22670 */
[----:B------:R-:W1:Y:S01]  /*17c0*/  @!P1 LDC R10, c[0x0][0x10] ;  /* 0x00000400ff0a9b82 */ /* 0x000e620000000800 */
        /* <DEDUP_REMOVED lines=10> */
[C---:B------:R-:W-:Y:S01]  /*1870*/  VIADD R10, R23.reuse, 0x1 ;  /* 0x00000001170a7836 */ /* 0x040fe20000000000 */
[----:B------:R-:W-:-:S04]  /*1880*/  IADD3 R12, R23, 0x2, RZ ;  /* 0x00000002170c7810 */ /* 0x000fc80007ffe0ff */
        /* <DEDUP_REMOVED lines=29> */
[-C--:B-1----:R-:W-:Y:S02]  /*1a60*/  @!P1 IMAD R25, R25, R47.reuse, R13 ;  /* 0x0000002f19199224 */ /* 0x082fe400078e020d */
        /* <DEDUP_REMOVED lines=19> */
.L_x_3352:
        /* <DEDUP_REMOVED lines=19> */
.L_x_3355:
[----:B------:R-:W-:Y:S05]  /*1cd0*/  BSYNC B0 ;  /* 0x0000000000007941 */ /* 0x000fea0003800000 */
.L_x_3354:
        /* <DEDUP_REMOVED lines=32> */
.L_x_3349:
[----:B------:R-:W-:Y:S01]  /*1ee0*/  ULDC.64 UR12, c[0x0][0x218] ;  /* 0x00008600000c7ab9 */ /* 0x000fe20000000a00 */
[----:B------:R-:W-:Y:S01]  /*1ef0*/  LOP3.LUT P1, RZ, R2, UR7, RZ, 0xfc, !PT ;  /* 0x0000000702ff7c12 */ /* 0x000fe2000f82fcff */
[----:B------:R-:W2:Y:S01]  /*1f00*/  S2UR UR6, SR_CgaCtaId ;  /* 0x00000000000679c3 */ /* 0x000ea20000008800 */
[----:B------:R-:W-:Y:S01]  /*1f10*/  ISETP.EQ.U32.AND P2, PT, RZ, UR12, PT ;  /* 0x0000000cff007c0c */ /* 0x000fe2000bf42070 */
[----:B------:R-:W-:Y:S01]  /*1f20*/  UMOV UR5, 0x400 ;  /* 0x0000040000057882 */ /* 0x000fe20000000000 */
[----:B------:R-:W-:Y:S01]  /*1f30*/  IADD3 R25, R43, R36, RZ ;  /* 0x000000242b197210 */ /* 0x000fe20007ffe0ff */
[----:B------:R-:W-:Y:S01]  /*1f40*/  ULDC.64 UR14, c[0x0][0x278] ;  /* 0x00009e00000e7ab9 */ /* 0x000fe20000000a00 */
[----:B------:R-:W-:-:S03]  /*1f50*/  ISETP.EQ.OR.EX P1, PT, RZ, UR13, P1, P2 ;  /* 0x0000000dff007c0c */ /* 0x000fc60008f22720 */
[----:B------:R-:W3:Y:S08]  /*1f60*/  LDC.64 R12, c[0x0][0x228] ;  /* 0x00008a00ff0c7b82 */ /* 0x000ef00000000a00 */
[----:B-1----:R-:W1:Y:S08]  /*1f70*/  LDC.64 R10, c[0x0][0x230] ;  /* 0x00008c00ff0a7b82 */ /* 0x002e700000000a00 */
[----:B------:R-:W4:Y:S01]  /*1f80*/  @!P1 LDC.64 R22, c[0x0][0x218] ;  /* 0x00008600ff169b82 */ /* 0x000f220000000a00 */
[----:B--2---:R-:W-:-:S03]  /*1f90*/  ULEA UR5, UR6, UR5, 0x18 ;  /* 0x0000000506057291 */ /* 0x004fc6000f8ec03f */
[----:B------:R-:W-:Y:S02]  /*1fa0*/  ULDC UR6, c[0x0][0x2a4] ;  /* 0x0000a90000067ab9 */ /* 0x000fe40000000800 */
[----:B------:R-:W-:Y:S01]  /*1fb0*/  @!P1 FMUL.FTZ R9, R27, UR6 ;  /* 0x000000061b099c20 */ /* 0x000fe20008410000 */
[----:B------:R-:W-:Y:S01]  /*1fc0*/  @!P1 FMUL.FTZ R8, R26, UR6 ;  /* 0x000000061a089c20 */ /* 0x000fe20008410000 */
[C---:B---3--:R-:W-:Y:S02]  /*1fd0*/  IMAD.WIDE R12, R25.reuse, 0x2, R12 ;  /* 0x00000002190c7825 */ /* 0x048fe400078e020c */
[----:B------:R-:W-:Y:S02]  /*1fe0*/  @!P3 STS.64 [UR5+0x78], R26 ;  /* 0x0000781aff00b988 */ /* 0x000fe40008000a05 */
[----:B-1----:R-:W-:-:S04]  /*1ff0*/  IMAD.WIDE R24, R25, 0x2, R10 ;  /* 0x0000000219187825 */ /* 0x002fc800078e020a */
[----:B----4-:R-:W-:-:S05]  /*2000*/  @!P1 IMAD.WIDE R22, R6, 0x8, R22 ;  /* 0x0000000806169825 */ /* 0x010fca00078e0216 */
[----:B------:R1:W-:Y:S01]  /*2010*/  @!P1 STG.E.64 desc[UR8][R22.64], R8 ;  /* 0x0000000816009986 */ /* 0x0003e2000c101b08 */
[----:B------:R-:W-:Y:S06]  /*2020*/  BAR.SYNC.DEFER_BLOCKING 0x0 ;  /* 0x0000000000007b1d */ /* 0x000fec0000010000 */
[----:B------:R-:W2:Y:S04]  /*2030*/  LDG.E.U16 R36, desc[UR8][R12.64] ;  /* 0x000000080c247981 */ /* 0x000ea8000c1e1500 */
[----:B------:R3:W4:Y:S04]  /*2040*/  LDG.E.U16 R47, desc[UR8][R12.64+0x2] ;  /* 0x000002080c2f7981 */ /* 0x000728000c1e1500 */
[----:B------:R-:W5:Y:S04]  /*2050*/  LDG.E.U16 R52, desc[UR8][R24.64] ;  /* 0x0000000818347981 */ /* 0x000f68000c1e1500 */
[----:B------:R0:W5:Y:S01]  /*2060*/  LDG.E.U16 R53, desc[UR8][R24.64+0x2] ;  /* 0x0000020818357981 */ /* 0x000162000c1e1500 */
[----:B------:R-:W-:Y:S01]  /*2070*/  ISETP.NE.AND P6, PT, RZ, UR10, PT ;  /* 0x0000000aff007c0c */ /* 0x000fe2000bfc5270 */
[----:B-1----:R-:W-:Y:S01]  /*2080*/  IMAD.U32 R9, R0, 0x10000, RZ ;  /* 0x0001000000097824 */ /* 0x002fe200078e00ff */
[----:B------:R-:W-:Y:S01]  /*2090*/  SHF.L.U32 R21, R21, 0x10, RZ ;  /* 0x0000001015157819 */ /* 0x000fe200000006ff */
[----:B------:R-:W1:Y:S01]  /*20a0*/  LDS.64 R10, [UR5+0x78] ;  /* 0x00007805ff0a7984 */ /* 0x000e620008000a00 */
[----:B------:R-:W-:Y:S01]  /*20b0*/  SHF.L.U32 R37, R37, 0x10, RZ ;  /* 0x0000001025257819 */ /* 0x000fe200000006ff */
[----:B------:R-:W-:Y:S01]  /*20c0*/  IMAD.U32 R16, R16, 0x10000, RZ ;  /* 0x0001000010107824 */ /* 0x000fe200078e00ff */
[----:B---3--:R-:W-:-:S02]  /*20d0*/  SHF.L.U32 R13, R38, 0x10, RZ ;  /* 0x00000010260d7819 */ /* 0x008fc400000006ff */
[----:B------:R-:W-:Y:S02]  /*20e0*/  SHF.L.U32 R19, R19, 0x10, RZ ;  /* 0x0000001013137819 */ /* 0x000fe400000006ff */
[----:B------:R-:W-:Y:S02]  /*20f0*/  SHF.L.U32 R23, R40, 0x10, RZ ;  /* 0x0000001028177819 */ /* 0x000fe400000006ff */
[----:B0-----:R-:W-:Y:S02]  /*2100*/  SHF.L.U32 R25, R18, 0x10, RZ ;  /* 0x0000001012197819 */ /* 0x001fe400000006ff */
        /* <DEDUP_REMOVED lines=10> */
[----:B------:R-:W-:-:S04]  /*21b0*/  ISETP.GE.AND.EX P2, PT, R12, UR15, PT, P2 ;  /* 0x0000000f0c007c0c */ /* 0x000fc8000bf46320 */
[----:B------:R-:W-:Y:S01]  /*21c0*/  ISETP.GT.U32.OR P2, PT, R2, 0x17f, P2 ;  /* 0x0000017f0200780c */ /* 0x000fe20001744470 */
[----:B-1----:R-:W-:-:S04]  /*21d0*/  FMUL.FTZ R10, R10, UR6 ;  /* 0x000000060a0a7c20 */ /* 0x002fc80008410000 */
[C---:B------:R-:W-:Y:S01]  /*21e0*/  FMUL.FTZ R8, R10.reuse, R10 ;  /* 0x0000000a0a087220 */ /* 0x040fe20000410000 */
[--C-:B------:R-:W-:Y:S01]  /*21f0*/  FADD.FTZ R9, R9, -R10.reuse ;  /* 0x8000000a09097221 */ /* 0x100fe20000010000 */
[C---:B------:R-:W-:Y:S01]  /*2200*/  FADD.FTZ R21, -R10.reuse, R21 ;  /* 0x000000150a157221 */ /* 0x040fe20000010100 */
[----:B------:R-:W-:Y:S01]  /*2210*/  FADD.FTZ R37, R37, -R10 ;  /* 0x8000000a25257221 */ /* 0x000fe20000010000 */
[----:B------:R-:W-:Y:S01]  /*2220*/  FFMA.FTZ R11, R11, UR6, -R8 ;  /* 0x000000060b0b7c23 */ /* 0x000fe20008010808 */
[----:B------:R-:W-:Y:S01]  /*2230*/  MOV R8, 0x3f800000 ;  /* 0x3f80000000087802 */ /* 0x000fe20000000f00 */
[--C-:B------:R-:W-:Y:S01]  /*2240*/  FADD.FTZ R13, R13, -R10.reuse ;  /* 0x8000000a0d0d7221 */ /* 0x100fe20000010000 */
[C---:B------:R-:W-:Y:S01]  /*2250*/  FADD.FTZ R19, -R10.reuse, R19 ;  /* 0x000000130a137221 */ /* 0x040fe20000010100 */
[--C-:B------:R-:W-:Y:S01]  /*2260*/  FADD.FTZ R23, R23, -R10.reuse ;  /* 0x8000000a17177221 */ /* 0x100fe20000010000 */
[----:B------:R-:W-:Y:S01]  /*2270*/  FSETP.GTU.FTZ.AND P1, PT, R11, RZ, PT ;  /* 0x000000ff0b00720b */ /* 0x000fe20003f3c000 */
[C---:B------:R-:W-:Y:S01]  /*2280*/  FADD.FTZ R25, -R10.reuse, R25 ;  /* 0x000000190a197221 */ /* 0x040fe20000010100 */
[--C-:B------:R-:W-:Y:S01]  /*2290*/  FADD.FTZ R27, R27, -R10.reuse ;  /* 0x8000000a1b1b7221 */ /* 0x100fe20000010000 */
[----:B------:R-:W-:Y:S01]  /*22a0*/  FADD.FTZ R17, -R10, R17 ;  /* 0x000000110a117221 */ /* 0x000fe20000010100 */
[----:B------:R-:W-:Y:S01]  /*22b0*/  FADD.FTZ R44, R44, -R10 ;  /* 0x8000000a2c2c7221 */ /* 0x000fe20000010000 */
[C---:B------:R-:W-:Y:S01]  /*22c0*/  FADD.FTZ R14, -R10.reuse, R14 ;  /* 0x0000000e0a0e7221 */ /* 0x040fe20000010100 */
[--C-:B------:R-:W-:Y:S01]  /*22d0*/  FADD.FTZ R45, R45, -R10.reuse ;  /* 0x8000000a2d2d7221 */ /* 0x100fe20000010000 */
[----:B------:R-:W-:Y:S01]  /*22e0*/  FADD.FTZ R15, -R10, R15 ;  /* 0x0000000f0a0f7221 */ /* 0x000fe20000010100 */
[----:B------:R-:W-:-:S05]  /*22f0*/  FADD.FTZ R46, R46, -R10 ;  /* 0x8000000a2e2e7221 */ /* 0x000fca0000010000 */
[----:B------:R-:W0:Y:S02]  /*2300*/  @P1 LDC R22, c[0x0][0x238] ;  /* 0x00008e00ff161b82 */ /* 0x000e240000000800 */
[----:B0-----:R-:W-:Y:S01]  /*2310*/  @P1 FADD.FTZ R22, R11, R22 ;  /* 0x000000160b161221 */ /* 0x001fe20000010000 */
[----:B------:R-:W-:-:S03]  /*2320*/  SHF.L.U32 R11, R20, 0x10, RZ ;  /* 0x00000010140b7819 */ /* 0x000fc600000006ff */
[----:B------:R-:W0:Y:S01]  /*2330*/  @P1 MUFU.RSQ R8, R22 ;  /* 0x0000001600081308 */ /* 0x000e220000001400 */
[----:B------:R-:W-:Y:S01]  /*2340*/  ISETP.GE.U32.AND P1, PT, R29, UR14, PT ;  /* 0x0000000e1d007c0c */ /* 0x000fe2000bf26070 */
[C---:B------:R-:W-:Y:S01]  /*2350*/  FADD.FTZ R11, -R10.reuse, R11 ;  /* 0x0000000b0a0b7221 */ /* 0x040fe20000010100 */
[----:B------:R-:W-:Y:S02]  /*2360*/  FADD.FTZ R10, -R10, R16 ;  /* 0x000000100a0a7221 */ /* 0x000fe40000010100 */
[----:B------:R-:W-:-:S04]  /*2370*/  ISETP.GE.AND.EX P1, PT, R0, UR15, PT, P1 ;  /* 0x0000000f00007c0c */ /* 0x000fc8000bf26310 */
[----:B------:R-:W-:Y:S01]  /*2380*/  ISETP.GT.U32.OR P1, PT, R2, 0x17f, P1 ;  /* 0x0000017f0200780c */ /* 0x000fe20000f24470 */
[-C--:B0-----:R-:W-:Y:S01]  /*2390*/  FMUL.FTZ R9, R9, R8.reuse ;  /* 0x0000000809097220 */ /* 0x081fe20000410000 */
        /* <DEDUP_REMOVED lines=14> */
[----:B--2---:R-:W-:-:S02]  /*2480*/  SHF.L.U32 R36, R36, 0x10, RZ ;  /* 0x0000001024247819 */ /* 0x004fc400000006ff */
[----:B----4-:R-:W-:Y:S02]  /*2490*/  SHF.L.U32 R47, R47, 0x10, RZ ;  /* 0x000000102f2f7819 */ /* 0x010fe400000006ff */
[----:B-----5:R-:W-:Y:S02]  /*24a0*/  SHF.L.U32 R52, R52, 0x10, RZ ;  /* 0x0000001034347819 */ /* 0x020fe400000006ff */
[----:B------:R-:W-:Y:S01]  /*24b0*/  SHF.L.U32 R16, R53, 0x10, RZ ;  /* 0x0000001035107819 */ /* 0x000fe200000006ff */
[----:B------:R-:W-:Y:S02]  /*24c0*/  FMUL.FTZ R53, R44, R8 ;  /* 0x000000082c357220 */ /* 0x000fe40000410000 */
[----:B------:R-:W-:Y:S02]  /*24d0*/  FFMA.FTZ R22, R36, R9, R52 ;  /* 0x0000000924167223 */ /* 0x000fe40000010034 */
        /* <DEDUP_REMOVED lines=12> */
.L_x_3356:
        /* <DEDUP_REMOVED lines=14> */
.L_x_3358:
[----:B------:R-:W-:Y:S05]  /*2680*/  BSYNC B0 ;  /* 0x0000000000007941 */ /* 0x000fea0003800000 */
.L_x_3357:
        /* <DEDUP_REMOVED lines=13> */
.L_x_3359:
        /* <DEDUP_REMOVED lines=14> */
.L_x_3361:
[----:B------:R-:W-:Y:S05]  /*2840*/  BSYNC B0 ;  /* 0x0000000000007941 */ /* 0x000fea0003800000 */
.L_x_3360:
        /* <DEDUP_REMOVED lines=13> */
.L_x_3362:
[----:B------:R-:W-:Y:S04]  /*2920*/  BSSY B0, `(.L_x_3363) ;  /* 0x000000e000007945 */ /* 0x000fe80003800000 */
[----:B------:R-:W-:Y:S05]  /*2930*/  @P2 BRA `(.L_x_3364) ;  /* 0x0000000000302947 */ /* 0x000fea0003800000 */
[----:B------:R-:W-:Y:S01]  /*2940*/  ULDC.64 UR12, c[0x0][0x270] ;  /* 0x00009c00000c7ab9 */ /* 0x000fe20000000a00 */
[----:B------:R-:W-:Y:S01]  /*2950*/  MOV R8, R48 ;  /* 0x0000003000087202 */ /* 0x000fe20000000f00 */
[----:B01----:R-:W-:Y:S01]  /*2960*/  IMAD R11, R12, UR12, RZ ;  /* 0x0000000c0c0b7c24 */ /* 0x003fe2000f8e02ff */
        /* <DEDUP_REMOVED lines=9> */
.L_x_3364:
[----:B------:R-:W-:Y:S05]  /*2a00*/  BSYNC B0 ;  /* 0x0000000000007941 */ /* 0x000fea0003800000 */
.L_x_3363:
[----:B------:R-:W-:Y:S01]  /*2a10*/  SHF.R.S32.HI R8, RZ, 0x1f, R31 ;  /* 0x0000001fff087819 */ /* 0x000fe2000001141f */
[C---:B------:R-:W-:Y:S01]  /*2a20*/  FFMA.FTZ R23, R36.reuse, R23, R52 ;  /* 0x0000001724177223 */ /* 0x040fe20000010034 */
[----:B------:R-:W-:Y:S01]  /*2a30*/  SHF.R.S32.HI R18, RZ, 0x1f, R32 ;  /* 0x0000001fff127819 */ /* 0x000fe20000011420 */
[C-C-:B------:R-:W-:Y:S01]  /*2a40*/  FFMA.FTZ R27, R36.reuse, R27, R52.reuse ;  /* 0x0000001b241b7223 */ /* 0x140fe20000010034 */
[----:B------:R-:W-:Y:S01]  /*2a50*/  SHF.R.S32.HI R0, RZ, 0x1f, R33 ;  /* 0x0000001fff007819 */ /* 0x000fe20000011421 */
[C-C-:B------:R-:W-:Y:S01]  /*2a60*/  FFMA.FTZ R53, R36.reuse, R53, R52.reuse ;  /* 0x0000003524357223 */ /* 0x140fe20000010034 */
[----:B------:R-:W-:Y:S01]  /*2a70*/  ISETP.GE.U32.AND P5, PT, R31, UR14, PT ;  /* 0x0000000e1f007c0c */ /* 0x000fe2000bfa6070 */
[----:B------:R-:W-:Y:S01]  /*2a80*/  FFMA.FTZ R45, R36, R45, R52 ;  /* 0x0000002d242d7223 */ /* 0x000fe20000010034 */
[----:B------:R-:W-:Y:S01]  /*2a90*/  ISETP.GE.U32.AND P1, PT, R32, UR14, PT ;  /* 0x0000000e20007c0c */ /* 0x000fe2000bf26070 */
[--C-:B------:R-:W-:Y:S01]  /*2aa0*/  FFMA.FTZ R22, R47, R17, R16.reuse ;  /* 0x000000112f167223 */ /* 0x100fe20000010010 */
[----:B------:R-:W-:Y:S01]  /*2ab0*/  ISETP.GE.U32.AND P2, PT, R33, UR14, PT ;  /* 0x0000000e21007c0c */ /* 0x000fe2000bf46070 */
[C-C-:B------:R-:W-:Y:S01]  /*2ac0*/  FFMA.FTZ R14, R47.reuse, R14, R16.reuse ;  /* 0x0000000e2f0e7223 */ /* 0x140fe20000010010 */
[----:B------:R-:W-:Y:S01]  /*2ad0*/  ISETP.GE.U32.AND P3, PT, R34, UR14, PT ;  /* 0x0000000e22007c0c */ /* 0x000fe2000bf66070 */
[--C-:B------:R-:W-:Y:S01]  /*2ae0*/  FFMA.FTZ R12, R47, R15, R16.reuse ;  /* 0x0000000f2f0c7223 */ /* 0x100fe20000010010 */
[----:B------:R-:W-:Y:S01]  /*2af0*/  ISETP.GE.U32.AND P4, PT, R35, UR14, PT ;  /* 0x0000000e23007c0c */ /* 0x000fe2000bf86070 */
[C---:B--2---:R-:W-:Y:S01]  /*2b00*/  FFMA.FTZ R13, R47.reuse, R20, R16 ;  /* 0x000000142f0d7223 */ /* 0x044fe20000010010 */
[----:B------:R-:W-:Y:S01]  /*2b10*/  ISETP.GE.AND.EX P5, PT, R8, UR15, PT, P5 ;  /* 0x0000000f08007c0c */ /* 0x000fe2000bfa6350 */
[----:B------:R-:W-:Y:S01]  /*2b20*/  FFMA.FTZ R36, R36, R46, R52 ;  /* 0x0000002e24247223 */ /* 0x000fe20000010034 */
        /* <DEDUP_REMOVED lines=21> */
.L_x_3365:
[----:B------:R-:W-:Y:S04]  /*2c80*/  BSSY B0, `(.L_x_3366) ;  /* 0x000000e000007945 */ /* 0x000fe80003800000 */
[----:B------:R-:W-:Y:S05]  /*2c90*/  @P5 BRA `(.L_x_3367) ;  /* 0x0000000000305947 */ /* 0x000fea0003800000 */
[----:B------:R-:W-:Y:S01]  /*2ca0*/  ULDC.64 UR12, c[0x0][0x270] ;  /* 0x00009c00000c7ab9 */ /* 0x000fe20000000a00 */
[----:B------:R-:W-:Y:S01]  /*2cb0*/  IMAD.MOV.U32 R9, RZ, RZ, R51 ;  /* 0x000000ffff097224 */ /* 0x000fe200078e0033 */
[----:B------:R-:W-:Y:S01]  /*2cc0*/  F2FP.BF16.F32.PACK_AB R23, R16, R23 ;  /* 0x000000171017723e */ /* 0x000fe200000010ff */
[----:B01----:R-:W-:Y:S01]  /*2cd0*/  IMAD R10, R8, UR12, RZ ;  /* 0x0000000c080a7c24 */ /* 0x003fe2000f8e02ff */
[----:B------:R-:W-:-:S03]  /*2ce0*/  MOV R8, R48 ;  /* 0x0000003000087202 */ /* 0x000fc60000000f00 */
[C---:B------:R-:W-:Y:S02]  /*2cf0*/  IMAD R11, R31.reuse, UR13, R10 ;  /* 0x0000000d1f0b7c24 */ /* 0x040fe4000f8e020a */
[----:B------:R-:W-:Y:S01]  /*2d00*/  IMAD.WIDE.U32 R8, R31, UR12, R8 ;  /* 0x0000000c1f087c25 */ /* 0x000fe2000f8e0008 */
[----:B------:R-:W-:Y:S02]  /*2d10*/  ULDC.64 UR12, c[0x0][0x210] ;  /* 0x00008400000c7ab9 */ /* 0x000fe40000000a00 */
[----:B------:R-:W-:Y:S02]  /*2d20*/  LEA R10, P5, R8, UR12, 0x1 ;  /* 0x0000000c080a7c11 */ /* 0x000fe4000f8a08ff */
[----:B------:R-:W-:-:S04]  /*2d30*/  IADD3 R11, R9, R11, RZ ;  /* 0x0000000b090b7210 */ /* 0x000fc80007ffe0ff */
[----:B------:R-:W-:-:S05]  /*2d40*/  LEA.HI.X R11, R8, UR13, R11, 0x1, P5 ;  /* 0x0000000d080b7c11 */ /* 0x000fca000a8f0c0b */
[----:B------:R2:W-:Y:S02]  /*2d50*/  STG.E desc[UR8][R10.64], R23 ;  /* 0x000000170a007986 */ /* 0x0005e4000c101908 */
.L_x_3367:
[----:B------:R-:W-:Y:S05]  /*2d60*/  BSYNC B0 ;  /* 0x0000000000007941 */ /* 0x000fea0003800000 */
.L_x_3366:
        /* <DEDUP_REMOVED lines=11> */
.L_x_3368:
[----:B------:R-:W-:Y:S04]  /*2e20*/  BSSY B0, `(.L_x_3369) ;  /* 0x000000e000007945 */ /* 0x000fe80003800000 */
[----:B------:R-:W-:Y:S05]  /*2e30*/  @P1 BRA `(.L_x_3370) ;  /* 0x0000000000301947 */ /* 0x000fea0003800000 */
[----:B------:R-:W-:Y:S01]  /*2e40*/  ULDC.64 UR12, c[0x0][0x270] ;  /* 0x00009c00000c7ab9 */ /* 0x000fe20000000a00 */
[----:B------:R-:W-:Y:S01]  /*2e50*/  MOV R8, R48 ;  /* 0x0000003000087202 */ /* 0x000fe20000000f00 */
[----:B012---:R-:W-:Y:S01]  /*2e60*/  IMAD R11, R18, UR12, RZ ;  /* 0x0000000c120b7c24 */ /* 0x007fe2000f8e02ff */
        /* <DEDUP_REMOVED lines=9> */
.L_x_3370:
[----:B------:R-:W-:Y:S05]  /*2f00*/  BSYNC B0 ;  /* 0x0000000000007941 */ /* 0x000fea0003800000 */
.L_x_3369:
        /* <DEDUP_REMOVED lines=11> */
.L_x_3371:
[----:B------:R-:W-:Y:S04]  /*2fc0*/  BSSY B0, `(.L_x_3372) ;  /* 0x000000e000007945 */ /* 0x000fe80003800000 */
[----:B------:R-:W-:Y:S05]  /*2fd0*/  @P2 BRA `(.L_x_3373) ;  /* 0x0000000000302947 */ /* 0x000fea0003800000 */
[----:B------:R-:W-:Y:S01]  /*2fe0*/  ULDC.64 UR12, c[0x0][0x270] ;  /* 0x00009c00000c7ab9 */ /* 0x000fe20000000a00 */
[----:B------:R-:W-:Y:S01]  /*2ff0*/  MOV R8, R48 ;  /* 0x0000003000087202 */ /* 0x000fe20000000f00 */
[----:B------:R-:W-:Y:S01]  /*3000*/  IMAD R0, R0, UR12, RZ ;  /* 0x0000000c00007c24 */ /* 0x000fe2000f8e02ff */
[----:B------:R-:W-:Y:S02]  /*3010*/  MOV R9, R51 ;  /* 0x0000003300097202 */ /* 0x000fe40000000f00 */
[----:B------:R-:W-:Y:S01]  /*3020*/  F2FP.BF16.F32.PACK_AB R53, R14, R53 ;  /* 0x000000350e35723e */ /* 0x000fe200000010ff */
[C---:B0123--:R-:W-:Y:S02]  /*3030*/  IMAD R11, R33.reuse, UR13, R0 ;  /* 0x0000000d210b7c24 */ /* 0x04ffe4000f8e0200 */
[----:B------:R-:W-:Y:S01]  /*3040*/  IMAD.WIDE.U32 R8, R33, UR12, R8 ;  /* 0x0000000c21087c25 */ /* 0x000fe2000f8e0008 */
[----:B------:R-:W-:Y:S02]  /*3050*/  ULDC.64 UR12, c[0x0][0x210] ;  /* 0x00008400000c7ab9 */ /* 0x000fe40000000a00 */
[----:B------:R-:W-:-:S02]  /*3060*/  LEA R10, P1, R8, UR12, 0x1 ;  /* 0x0000000c080a7c11 */ /* 0x000fc4000f8208ff */
[----:B------:R-:W-:-:S04]  /*3070*/  IADD3 R11, R9, R11, RZ ;  /* 0x0000000b090b7210 */ /* 0x000fc80007ffe0ff */
[----:B------:R-:W-:-:S05]  /*3080*/  LEA.HI.X R11, R8, UR13, R11, 0x1, P1 ;  /* 0x0000000d080b7c11 */ /* 0x000fca00088f0c0b */
[----:B------:R4:W-:Y:S02]  /*3090*/  STG.E desc[UR8][R10.64], R53 ;  /* 0x000000350a007986 */ /* 0x0009e4000c101908 */
.L_x_3373:
[----:B------:R-:W-:Y:S05]  /*30a0*/  BSYNC B0 ;  /* 0x0000000000007941 */ /* 0x000fea0003800000 */
.L_x_3372:
[----:B------:R-:W-:Y:S05]  /*30b0*/  @!P6 BRA `(.L_x_3374) ;  /* 0x000000000028e947 */ /* 0x000fea0003800000 */
[----:B------:R-:W-:Y:S01]  /*30c0*/  FMUL.FTZ R0, R45, -1.4426950216293334961 ;  /* 0xbfb8aa3b2d007820 */ /* 0x000fe20000410000 */
[----:B------:R-:W-:-:S05]  /*30d0*/  FMUL.FTZ R9, R12, -1.4426950216293334961 ;  /* 0xbfb8aa3b0c097820 */ /* 0x000fca0000410000 */
[----:B------:R-:W5:Y:S08]  /*30e0*/  MUFU.EX2 R0, R0 ;  /* 0x0000000000007308 */ /* 0x000f700000000800 */
[----:B------:R-:W0:Y:S01]  /*30f0*/  MUFU.EX2 R9, R9 ;  /* 0x0000000900097308 */ /* 0x000e220000000800 */
[----:B-----5:R-:W-:-:S07]  /*3100*/  FADD.FTZ R8, R0, 1 ;  /* 0x3f80000000087421 */ /* 0x020fce0000010000 */
[----:B------:R-:W5:Y:S01]  /*3110*/  MUFU.RCP R8, R8 ;  /* 0x0000000800087308 */ /* 0x000f620000001000 */
[----:B01234-:R-:W-:-:S07]  /*3120*/  FADD.FTZ R10, R9, 1 ;  /* 0x3f800000090a7421 */ /* 0x01ffce0000010000 */
[----:B------:R-:W0:Y:S01]  /*3130*/  MUFU.RCP R11, R10 ;  /* 0x0000000a000b7308 */ /* 0x000e220000001000 */
[----:B-----5:R-:W-:Y:S01]  /*3140*/  FMUL.FTZ R45, R45, R8 ;  /* 0x000000082d2d7220 */ /* 0x020fe20000410000 */
[----:B0-----:R-:W-:-:S07]  /*3150*/  FMUL.FTZ R12, R12, R11 ;  /* 0x0000000b0c0c7220 */ /* 0x001fce0000410000 */
.L_x_3374:
[----:B------:R-:W-:Y:S04]  /*3160*/  BSSY B0, `(.L_x_3375) ;  /* 0x000000e000007945 */ /* 0x000fe80003800000 */
[----:B------:R-:W-:Y:S05]  /*3170*/  @P3 BRA `(.L_x_3376) ;  /* 0x0000000000303947 */ /* 0x000fea0003800000 */
[----:B------:R-:W-:Y:S01]  /*3180*/  ULDC.64 UR12, c[0x0][0x270] ;  /* 0x00009c00000c7ab9 */ /* 0x000fe20000000a00 */
[----:B01234-:R-:W-:Y:S01]  /*3190*/  MOV R10, R48 ;  /* 0x00000030000a7202 */ /* 0x01ffe20000000f00 */
        /* <DEDUP_REMOVED lines=10> */
.L_x_3376:
[----:B------:R-:W-:Y:S05]  /*3240*/  BSYNC B0 ;  /* 0x0000000000007941 */ /* 0x000fea0003800000 */
.L_x_3375:
[----:B------:R-:W-:Y:S05]  /*3250*/  @!P6 BRA `(.L_x_3377) ;  /* 0x000000000028e947 */ /* 0x000fea0003800000 */
[----:B------:R-:W-:Y:S01]  /*3260*/  FMUL.FTZ R0, R36, -1.4426950216293334961 ;  /* 0xbfb8aa3b24007820 */ /* 0x000fe20000410000 */
[----:B01234-:R-:W-:-:S05]  /*3270*/  FMUL.FTZ R10, R13, -1.4426950216293334961 ;  /* 0xbfb8aa3b0d0a7820 */ /* 0x01ffca0000410000 */
        /* <DEDUP_REMOVED lines=8> */
.L_x_3377:
[----:B------:R-:W-:Y:S04]  /*3300*/  BSSY B0, `(.L_x_3378) ;  /* 0x000000d000007945 */ /* 0x000fe80003800000 */
[----:B------:R-:W-:Y:S05]  /*3310*/  @P4 BRA `(.L_x_3379) ;  /* 0x00000000002c4947 */ /* 0x000fea0003800000 */
[----:B------:R-:W-:Y:S01]  /*3320*/  ULDC.64 UR12, c[0x0][0x270] ;  /* 0x00009c00000c7ab9 */ /* 0x000fe20000000a00 */
[----:B------:R-:W-:Y:S01]  /*3330*/  MOV R49, R51 ;  /* 0x0000003300317202 */ /* 0x000fe20000000f00 */
[----:B------:R-:W-:Y:S01]  /*3340*/  IMAD R0, R41, UR12, RZ ;  /* 0x0000000c29007c24 */ /* 0x000fe2000f8e02ff */
[----:B------:R-:W-:Y:S01]  /*3350*/  F2FP.BF16.F32.PACK_AB R13, R13, R36 ;  /* 0x000000240d0d723e */ /* 0x000fe200000010ff */
[----:B------:R-:W-:-:S04]  /*3360*/  IMAD.WIDE.U32 R48, R35, UR12, R48 ;  /* 0x0000000c23307c25 */ /* 0x000fc8000f8e0030 */
[----:B0-----:R-:W-:Y:S01]  /*3370*/  IMAD R9, R35, UR13, R0 ;  /* 0x0000000d23097c24 */ /* 0x001fe2000f8e0200 */
[----:B------:R-:W-:Y:S02]  /*3380*/  ULDC.64 UR12, c[0x0][0x210] ;  /* 0x00008400000c7ab9 */ /* 0x000fe40000000a00 */
[----:B------:R-:W-:Y:S02]  /*3390*/  LEA R8, P1, R48, UR12, 0x1 ;  /* 0x0000000c30087c11 */ /* 0x000fe4000f8208ff */
[----:B------:R-:W-:-:S04]  /*33a0*/  IADD3 R9, R49, R9, RZ ;  /* 0x0000000931097210 */ /* 0x000fc80007ffe0ff */
[----:B------:R-:W-:-:S05]  /*33b0*/  LEA.HI.X R9, R48, UR13, R9, 0x1, P1 ;  /* 0x0000000d30097c11 */ /* 0x000fca00088f0c09 */
[----:B------:R0:W-:Y:S02]  /*33c0*/  STG.E desc[UR8][R8.64], R13 ;  /* 0x0000000d08007986 */ /* 0x0001e4000c101908 */
.L_x_3379:
[----:B------:R-:W-:Y:S05]  /*33d0*/  BSYNC B0 ;  /* 0x0000000000007941 */ /* 0x000fea0003800000 */
.L_x_3378:
[----:B0-----:R-:W0:Y:S01]  /*33e0*/  LDC R9, c[0x0][0x10] ;  /* 0x00000400ff097b82 */ /* 0x001e220000000800 */
[----:B------:R-:W-:Y:S02]  /*33f0*/  IADD3 R7, R7, 0x1, RZ ;  /* 0x0000000107077810 */ /* 0x000fe40007ffe0ff */
[----:B0-----:R-:W-:-:S04]  /*3400*/  IADD3 R6, R9, R6, RZ ;  /* 0x0000000609067210 */ /* 0x001fc80007ffe0ff */
[----:B------:R-:W-:-:S13]  /*3410*/  ISETP.GE.AND P1, PT, R6, UR4, PT ;  /* 0x0000000406007c0c */ /* 0x000fda000bf26270 */
[----:B------:R-:W-:Y:S05]  /*3420*/  @!P1 BRA `(.L_x_3380) ;  /* 0xffffffcc008c9947 */ /* 0x000fea000383ffff */
[----:B------:R-:W-:Y:S05]  /*3430*/  EXIT ;  /* 0x000000000000794d */ /* 0x000fea0003800000 */
.L_x_3381:
        /* <DEDUP_REMOVED lines=12> */
.L_x_5173:


//--------------------- .text._Z35group_norm_nhwc_fwd_one_pass_kernelI11Bf16IOBf16WLi256ELi48ELi384EEv26Group_norm_nhwc_fwd_params --------------------------
	.section	.text._Z35group_norm_nhwc_fwd_one_pass_kernelI11Bf16IOBf16WLi256ELi48ELi384EEv26Group_norm_nhwc_fwd_params,"ax",@progbits
	.align	128
        .global         _Z35group_norm_nhwc_fwd_one_pass_kernelI11Bf16IOBf16WLi256ELi48ELi384EEv26Group_norm_nhwc_fwd_params
        .type           _Z35group_norm_nhwc_fwd_one_pass_kernelI11Bf16IOBf16WLi256ELi48ELi384EEv26Group_norm_nhwc_fwd_params,@function
        .size           _Z35group_norm_nhwc_fwd_one_pass_kernelI11Bf16IOBf16WLi256ELi48ELi384EEv26Group_norm_nhwc_fwd_params,(.L_x_5174 - _Z35group_norm_nhwc_fwd_one_pass_kernelI11Bf16IOBf16WLi256ELi48ELi384EEv26Group_norm_nhwc_fwd_params)
        .other          _Z35group_norm_nhwc_fwd_one_pass_kernelI11Bf16IOBf16WLi256ELi48ELi384EEv26Group_norm_nhwc_fwd_params,@"STO_CUDA_ENTRY STV_DEFAULT"
_Z35group_norm_nhwc_fwd_one_pass_kernelI11Bf16IOBf16WLi256ELi48ELi384EEv26Group_norm_nhwc_fwd_params:
.text._Z35group_norm_nhwc_fwd_one_pass_kernelI11Bf16IOBf16WLi256ELi48ELi384EEv26Group_norm_nhwc_fwd_params:
        /* <DEDUP_REMOVED lines=22> */
[----:B------:R-:W-:-:S03]  /*0160*/  UMOV UR6, UR7 ;  /* 0x0000000700067c82 */ /* 0x000fc60008000000 */
[C---:B------:R-:W-:Y:S01]  /*0170*/  VIADD R55, R0.reuse, 0xe0 ;  /* 0x000000e000377836 */ /* 0x040fe20000000000 */
        /* <DEDUP_REMOVED lines=69> */
[----:B------:R-:W-:Y:S02]  /*05d0*/  IADD3 R57, R0, 0xf0, RZ ;  /* 0x000000f000397810 */ /* 0x000fe40007ffe0ff */
[----:B------:R-:W-:Y:S02]  /*05e0*/  ISETP.LT.AND.EX P1, PT, R4, UR11, !P4, P1 ;  /* 0x0000000b04007c0c */ /* 0x000fe4000e721310 */
[----:B------:R-:W-:Y:S02]  /*05f0*/  ISETP.LT.AND.EX P3, PT, R77, UR11, !P4, P3 ;  /* 0x0000000b4d007c0c */ /* 0x000fe4000e761330 */
[----:B------:R-:W-:Y:S01]  /*0600*/  ISETP.LT.AND.EX P4, PT, R76, UR11, !P4, P5 ;  /* 0x0000000b4c007c0c */ /* 0x000fe2000e781350 */
[----:B------:R-:W-:Y:S01]  /*0610*/  ULDC.64 UR10, c[0x0][0x208] ;  /* 0x00008200000a7ab9 */ /* 0x000fe20000000a00 */
[----:B------:R-:W-:Y:S01]  /*0620*/  LEA R61, R5, UR4, 0x3 ;  /* 0x00000004053d7c11 */ /* 0x000fe2000f8e18ff */
[----:B-1----:R-:W-:-:S10]  /*0630*/  UMOV UR4, URZ ;  /* 0x0000003f00047c82 */ /* 0x002fd40008000000 */
.L_x_3442:
        /* <DEDUP_REMOVED lines=23> */
[----:B-1----:R-:W-:-:S05]  /*07b0*/  IADD3 R8, RZ, -R7, RZ ;  /* 0x80000007ff087210 */ /* 0x002fca0007ffe0ff */
[----:B------:R-:W-:Y:S01]  /*07c0*/  IMAD R11, R8, R9, RZ ;  /* 0x00000009080b7224 */ /* 0x000fe200078e02ff */
[----:B------:R-:W-:-:S03]  /*07d0*/  IABS R8, UR6 ;  /* 0x0000000600087c13 */ /* 0x000fc60008000000 */
        /* <DEDUP_REMOVED lines=32> */
[----:B------:R-:W-:-:S04]  /*09e0*/  @P4 IMAD.WIDE.U32 R6, R0, R6, R44 ;  /* 0x0000000600064225 */ /* 0x000fc800078e002c */
[----:B------:R-:W-:Y:S01]  /*09f0*/  @P4 IMAD.IADD R7, R7, 0x1, R9 ;  /* 0x0000000107074824 */ /* 0x000fe200078e0209 */
        /* <DEDUP_REMOVED lines=57> */
[----:B------:R-:W-:-:S04]  /*0d90*/  @P3 IMAD.WIDE.U32 R8, R69, R6, R8 ;  /* 0x0000000645083225 */ /* 0x000fc800078e0008 */
[----:B------:R-:W-:Y:S01]  /*0da0*/  @P3 IMAD.IADD R6, R9, 0x1, R7 ;  /* 0x0000000109063824 */ /* 0x000fe200078e0207 */
        /* <DEDUP_REMOVED lines=22> */
[----:B------:R-:W1:Y:S03]  /*0f10*/  @P0 LDC.64 R6, c[0x0][0x270] ;  /* 0x00009c00ff060b82 */ /* 0x000e660000000a00 */
[----:B------:R-:W-:Y:S02]  /*0f20*/  @P6 IADD3 R5, R9, R5, RZ ;  /* 0x0000000509056210 */ /* 0x000fe40007ffe0ff */
[C---:B---3--:R-:W-:Y:S02]  /*0f30*/  @P6 LEA R26, P5, R8.reuse, R26, 0x1 ;  /* 0x0000001a081a6211 */ /* 0x048fe400078a08ff */
[----:B------:R-:W-:Y:S02]  /*0f40*/  @P0 MOV R9, R45 ;  /* 0x0000002d00090202 */ /* 0x000fe40000000f00 */
[----:B------:R-:W-:-:S02]  /*0f50*/  @P6 LEA.HI.X R27, R8, R27, R5, 0x1, P5 ;  /* 0x0000001b081b6211 */ /* 0x000fc400028f0c05 */
        /* <DEDUP_REMOVED lines=38> */
[----:B-----5:R-:W-:-:S03]  /*11c0*/  @P2 LEA R20, P5, R8, R20, 0x1 ;  /* 0x0000001408142211 */ /* 0x020fc600078a08ff */
[----:B------:R-:W-:Y:S01]  /*11d0*/  @P2 IMAD.IADD R5, R9, 0x1, R5 ;  /* 0x0000000109052824 */ /* 0x000fe200078e0205 */
[----:B------:R-:W1:Y:S01]  /*11e0*/  @P3 LDC.64 R6, c[0x0][0x270] ;  /* 0x00009c00ff063b82 */ /* 0x000e620000000a00 */
[----:B------:R-:W-:-:S03]  /*11f0*/  @P3 MOV R9, R45 ;  /* 0x0000002d00093202 */ /* 0x000fc60000000f00 */
        /* <DEDUP_REMOVED lines=21> */
[----:B------:R-:W-:Y:S02]  /*1350*/  @!P5 MOV R38, R46 ;  /* 0x0000002e0026d202 */ /* 0x000fe40000000f00 */
[----:B------:R-:W-:-:S05]  /*1360*/  @!P5 MOV R39, R45 ;  /* 0x0000002d0027d202 */ /* 0x000fca0000000f00 */
        /* <DEDUP_REMOVED lines=28> */
[----:B------:R-:W-:Y:S01]  /*1530*/  @!P5 MOV R41, R45 ;  /* 0x0000002d0029d202 */ /* 0x000fe20000000f00 */
[----:B------:R-:W-:-:S06]  /*1540*/  @!P5 IMAD.MOV.U32 R40, RZ, RZ, R46 ;  /* 0x000000ffff28d224 */ /* 0x000fcc00078e002e */
        /* <DEDUP_REMOVED lines=40> */
[----:B------:R-:W-:Y:S02]  /*17d0*/  SHF.L.U32 R27, R26, 0x10, RZ ;  /* 0x000000101a1b7819 */ /* 0x000fe400000006ff */
[----:B------:R-:W-:-:S03]  /*17e0*/  SHF.L.U32 R26, R8, 0x10, RZ ;  /* 0x00000010081a7819 */ /* 0x000fc600000006ff */
        /* <DEDUP_REMOVED lines=13> */
[----:B------:R-:W-:-:S03]  /*18c0*/  FMUL.FTZ R17, R23, R23 ;  /* 0x0000001717117220 */ /* 0x000fc60000410000 */
[----:B------:R-:W-:Y:S02]  /*18d0*/  SHF.L.U32 R19, R16, 0x10, RZ ;  /* 0x0000001010137819 */ /* 0x000fe400000006ff */
[----:B------:R-:W-:Y:S01]  /*18e0*/  SHF.L.U32 R18, R11, 0x10, RZ ;  /* 0x000000100b127819 */ /* 0x000fe200000006ff */
[C---:B------:R-:W-:Y:S02]  /*18f0*/  FADD.FTZ R23, R20.reuse, R23 ;  /* 0x0000001714177221 */ /* 0x040fe40000010000 */
[----:B------:R-:W-:Y:S01]  /*1900*/  FMUL.FTZ R21, R19, R19 ;  /* 0x0000001313157220 */ /* 0x000fe20000410000 */
[----:B------:R-:W-:Y:S01]  /*1910*/  FFMA.FTZ R20, R20, R20, R17 ;  /* 0x0000001414147223 */ /* 0x000fe20000010011 */
[----:B------:R-:W-:Y:S01]  /*1920*/  FADD.FTZ R17, R18, R19 ;  /* 0x0000001312117221 */ /* 0x000fe20000010000 */
[----:B------:R-:W-:Y:S01]  /*1930*/  PRMT R24, R12, 0x7632, R24 ;  /* 0x000076320c187816 */ /* 0x000fe20000000018 */
[----:B------:R-:W-:Y:S01]  /*1940*/  FFMA.FTZ R18, R18, R18, R21 ;  /* 0x0000001212127223 */ /* 0x000fe20000010015 */
[----:B------:R-:W-:-:S03]  /*1950*/  SHF.L.U32 R28, R12, 0x10, RZ ;  /* 0x000000100c1c7819 */ /* 0x000fc600000006ff */
[----:B------:R-:W-:Y:S01]  /*1960*/  IMAD.U32 R19, R24, 0x10000, RZ ;  /* 0x0001000018137824 */ /* 0x000fe200078e00ff */
[----:B------:R-:W-:-:S04]  /*1970*/  PRMT R16, R13, 0x7632, R16 ;  /* 0x000076320d107816 */ /* 0x000fc80000000010 */
[----:B------:R-:W-:Y:S02]  /*1980*/  SHF.L.U32 R29, R16, 0x10, RZ ;  /* 0x00000010101d7819 */ /* 0x000fe400000006ff */
[----:B------:R-:W-:Y:S02]  /*1990*/  PRMT R21, R14, 0x7632, R21 ;  /* 0x000076320e157816 */ /* 0x000fe40000000015 */
[----:B------:R-:W-:Y:S01]  /*19a0*/  SHF.L.U32 R24, R13, 0x10, RZ ;  /* 0x000000100d187819 */ /* 0x000fe200000006ff */
[----:B------:R-:W-:Y:S01]  /*19b0*/  FMUL.FTZ R31, R29, R29 ;  /* 0x0000001d1d1f7220 */ /* 0x000fe20000410000 */
[----:B------:R-:W-:Y:S01]  /*19c0*/  FMUL.FTZ R33, R19, R19 ;  /* 0x0000001313217220 */ /* 0x000fe20000410000 */
[----:B------:R-:W-:Y:S02]  /*19d0*/  SHF.L.U32 R21, R21, 0x10, RZ ;  /* 0x0000001015157819 */ /* 0x000fe400000006ff */
        /* <DEDUP_REMOVED lines=33> */
[----:B------:R-:W-:Y:S01]  /*1bf0*/  SHF.L.U32 R28, R27, 0x10, RZ ;  /* 0x000000101b1c7819 */ /* 0x000fe200000006ff */
        /* <DEDUP_REMOVED lines=21> */
[----:B------:R-:W-:-:S02]  /*1d50*/  IMAD.U32 R20, R39, 0x10000, RZ ;  /* 0x0001000027147824 */ /* 0x000fc400078e00ff */
        /* <DEDUP_REMOVED lines=106> */
.L_x_3383:
[----:B------:R-:W-:Y:S05]  /*2400*/  BSYNC B0 ;  /* 0x0000000000007941 */ /* 0x000fea0003800000 */
.L_x_3382:
        /* <DEDUP_REMOVED lines=41> */
.L_x_3386:
[----:B0-----:R-:W2:Y:S04]  /*26a0*/  LDG.E.STRONG.GPU R32, desc[UR10][R30.64] ;  /* 0x0000000a1e207981 */ /* 0x001ea8000c1ef900 */
[----:B--2---:R-:W-:Y:S01]  /*26b0*/  CCTL.IVALL ;  /* 0x00000000ff00798f */ /* 0x004fe20002000000 */
[----:B------:R-:W-:Y:S05]  /*26c0*/  YIELD ;  /* 0x0000000000007946 */ /* 0x000fea0003800000 */
[----:B------:R-:W-:-:S13]  /*26d0*/  ISETP.NE.AND P6, PT, R32, R27, PT ;  /* 0x0000001b2000720c */ /* 0x000fda0003fc5270 */
[----:B------:R-:W-:Y:S05]  /*26e0*/  @P6 BRA `(.L_x_3386) ;  /* 0xfffffffc00ec6947 */ /* 0x000fea000383ffff */
.L_x_3385:
[----:B------:R-:W-:Y:S01]  /*26f0*/  ISETP.NE.AND P6, PT, R41, RZ, PT ;  /* 0x000000ff2900720c */ /* 0x000fe20003fc5270 */
[----:B------:R-:W-:Y:S05]  /*2700*/  WARPSYNC.ALL ;  /* 0x0000000000007948 */ /* 0x000fea0003800000 */
[----:B------:R-:W-:Y:S07]  /*2710*/  BAR.SYNC.DEFER_BLOCKING 0x0 ;  /* 0x0000000000007b1d */ /* 0x000fee0000010000 */
[----:B------:R-:W-:Y:S05]  /*2720*/  @!P6 BRA `(.L_x_3384) ;  /* 0x0000000c00fce947 */ /* 0x000fea0003800000 */
[----:B0-----:R-:W-:Y:S01]  /*2730*/  IADD3 R30, R41, -0x1, RZ ;  /* 0xffffffff291e7810 */ /* 0x001fe20007ffe0ff */
[----:B------:R-:W-:-:S03]  /*2740*/  IMAD.MOV.U32 R27, RZ, RZ, RZ ;  /* 0x000000ffff1b7224 */ /* 0x000fc600078e00ff */
[----:B------:R-:W-:-:S13]  /*2750*/  ISETP.GE.U32.AND P6, PT, R30, 0x3, PT ;  /* 0x000000031e00780c */ /* 0x000fda0003fc6070 */
[----:B------:R-:W-:Y:S05]  /*2760*/  @!P6 BRA `(.L_x_3387) ;  /* 0x0000000c007ce947 */ /* 0x000fea0003800000 */
[----:B------:R-:W-:Y:S01]  /*2770*/  LOP3.LUT R30, R41, 0x3, RZ, 0xc0, !PT ;  /* 0x00000003291e7812 */ /* 0x000fe200078ec0ff */
[----:B------:R-:W-:-:S03]  /*2780*/  HFMA2.MMA R27, -RZ, RZ, 0, 0 ;  /* 0x00000000ff1b7435 */ /* 0x000fc600000001ff */
        /* <DEDUP_REMOVED lines=9> */
.L_x_3390:
        /* <DEDUP_REMOVED lines=116> */
.L_x_3389:
        /* <DEDUP_REMOVED lines=62> */
.L_x_3391:
[----:B------:R-:W-:-:S06]  /*3340*/  UISETP.NE.OR UP0, UPT, UR7, URZ, UP0 ;  /* 0x0000003f0700728c */ /* 0x000fcc0008705670 */
[----:B------:R-:W-:-:S13]  /*3350*/  PLOP3.LUT P6, PT, PT, PT, UP0, 0x80, 0x0 ;  /* 0x000000000000781c */ /* 0x000fda0003fcf008 */
[----:B------:R-:W-:Y:S05]  /*3360*/  @!P6 BRA `(.L_x_3387) ;  /* 0x00000000007ce947 */ /* 0x000fea0003800000 */
.L_x_3388:
        /* <DEDUP_REMOVED lines=26> */
[----:B------:R-:W-:Y:S02]  /*3510*/  VIADD R27, R27, 0x4 ;  /* 0x000000041b1b7836 */ /* 0x000fe40000000000 */
[----:B--2---:R-:W-:Y:S01]  /*3520*/  @!P6 FADD.FTZ R42, R42, R30 ;  /* 0x0000001e2a2ae221 */ /* 0x004fe20000010000 */
[----:B------:R-:W-:Y:S02]  /*3530*/  @!P6 FADD.FTZ R43, R43, R31 ;  /* 0x0000001f2b2be221 */ /* 0x000fe40000010000 */
[----:B------:R-:W-:-:S13]  /*3540*/  ISETP.NE.AND P6, PT, RZ, UR7, PT ;  /* 0x00000007ff007c0c */ /* 0x000fda000bfc5270 */
[----:B------:R-:W-:Y:S05]  /*3550*/  @P6 BRA `(.L_x_3388) ;  /* 0xfffffffc00846947 */ /* 0x000fea000383ffff */
.L_x_3387:
        /* <DEDUP_REMOVED lines=10> */
.L_x_3393:
[----:B------:R-:W-:Y:S05]  /*3600*/  BSYNC B0 ;  /* 0x0000000000007941 */ /* 0x000fea0003800000 */
.L_x_3392:
        /* <DEDUP_REMOVED lines=17> */
.L_x_3384:
        /* <DEDUP_REMOVED lines=32> */
[----:B------:R-:W-:Y:S01]  /*3920*/  PLOP3.LUT P5, PT, PT, PT, UP0, 0x80, 0x0 ;  /* 0x000000000000781c */ /* 0x000fe20003faf008 */
[----:B------:R-:W0:Y:S01]  /*3930*/  LDC.64 R28, c[0x0][0x230] ;  /* 0x00008c00ff1c7b82 */ /* 0x000e220000000a00 */
[----:B------:R-:W-:-:S11]  /*3940*/  UMOV UR8, 0x3f800000 ;  /* 0x3f80000000087882 */ /* 0x000fd60000000000 */
[----:B------:R-:W1:Y:S01]  /*3950*/  @P5 MUFU.RSQ R25, R25 ;  /* 0x0000001900195308 */ /* 0x000e620000001400 */
[----:B------:R-:W-:Y:S01]  /*3960*/  PLOP3.LUT P5, PT, PT, PT, UP0, 0x80, 0x0 ;  /* 0x000000000000781c */ /* 0x000fe20003faf008 */
[----:B0-----:R-:W-:Y:S02]  /*3970*/  IMAD.WIDE R28, R4, 0x2, R28 ;  /* 0x00000002041c7825 */ /* 0x001fe400078e021c */
[----:B------:R-:W2:Y:S10]  /*3980*/  LDG.E.U16 R4, desc[UR10][R26.64] ;  /* 0x0000000a1a047981 */ /* 0x000eb4000c1e1500 */
[----:B-1----:R-:W-:Y:S01]  /*3990*/  @P5 R2UR UR8, R25 ;  /* 0x00000000190852ca */ /* 0x002fe200000e0000 */
[----:B------:R-:W3:Y:S04]  /*39a0*/  LDG.E.U16 R30, desc[UR10][R28.64+0x2] ;  /* 0x0000020a1c1e7981 */ /* 0x000ee8000c1e1500 */
[----:B------:R-:W4:Y:S04]  /*39b0*/  LDG.E.U16 R25, desc[UR10][R28.64] ;  /* 0x0000000a1c197981 */ /* 0x000f28000c1e1500 */
[----:B------:R0:W5:Y:S01]  /*39c0*/  LDG.E.U16 R26, desc[UR10][R26.64+0x2] ;  /* 0x0000020a1a1a7981 */ /* 0x000162000c1e1500 */
[----:B------:R-:W-:-:S02]  /*39d0*/  ISETP.NE.AND P6, PT, RZ, UR12, PT ;  /* 0x0000000cff007c0c */ /* 0x000fc4000bfc5270 */
[----:B------:R-:W-:Y:S02]  /*39e0*/  SHF.L.U32 R48, R48, 0x10, RZ ;  /* 0x0000001030307819 */ /* 0x000fe400000006ff */
[----:B0-----:R-:W-:-:S03]  /*39f0*/  SHF.L.U32 R27, R13, 0x10, RZ ;  /* 0x000000100d1b7819 */ /* 0x001fc600000006ff */
[----:B------:R-:W-:Y:S01]  /*3a00*/  FADD.FTZ R48, R48, -UR7 ;  /* 0x8000000730307e21 */ /* 0x000fe20008010000 */
[----:B------:R-:W-:Y:S01]  /*3a10*/  SHF.L.U32 R8, R8, 0x10, RZ ;  /* 0x0000001008087819 */ /* 0x000fe200000006ff */
[----:B------:R-:W-:Y:S01]  /*3a20*/  FADD.FTZ R27, R27, -UR7 ;  /* 0x800000071b1b7e21 */ /* 0x000fe20008010000 */
[----:B------:R-:W-:Y:S01]  /*3a30*/  SHF.L.U32 R31, R54, 0x10, RZ ;  /* 0x00000010361f7819 */ /* 0x000fe200000006ff */
[----:B------:R-:W-:Y:S02]  /*3a40*/  FMUL.FTZ R48, R48, UR8 ;  /* 0x0000000830307c20 */ /* 0x000fe40008410000 */
[----:B------:R-:W-:Y:S01]  /*3a50*/  FMUL.FTZ R27, R27, UR8 ;  /* 0x000000081b1b7c20 */ /* 0x000fe20008410000 */
[----:B------:R-:W-:Y:S01]  /*3a60*/  FADD.FTZ R8, R8, -UR7 ;  /* 0x8000000708087e21 */ /* 0x000fe20008010000 */
[----:B------:R-:W-:Y:S01]  /*3a70*/  FADD.FTZ R31, R31, -UR7 ;  /* 0x800000071f1f7e21 */ /* 0x000fe20008010000 */
[----:B--2---:R-:W-:Y:S02]  /*3a80*/  SHF.L.U32 R4, R4, 0x10, RZ ;  /* 0x0000001004047819 */ /* 0x004fe400000006ff */
[----:B---3--:R-:W-:-:S02]  /*3a90*/  SHF.L.U32 R30, R30, 0x10, RZ ;  /* 0x000000101e1e7819 */ /* 0x008fc400000006ff */
[----:B----4-:R-:W-:Y:S02]  /*3aa0*/  SHF.L.U32 R25, R25, 0x10, RZ ;  /* 0x0000001019197819 */ /* 0x010fe400000006ff */
[----:B-----5:R-:W-:-:S03]  /*3ab0*/  SHF.L.U32 R13, R26, 0x10, RZ ;  /* 0x000000101a0d7819 */ /* 0x020fc600000006ff */
        /* <DEDUP_REMOVED lines=13> */
.L_x_3394:
        /* <DEDUP_REMOVED lines=16> */
.L_x_3396:
[----:B------:R-:W-:Y:S05]  /*3c90*/  BSYNC B0 ;  /* 0x0000000000007941 */ /* 0x000fea0003800000 */
.L_x_3395:
        /* <DEDUP_REMOVED lines=19> */
.L_x_3397:
        /* <DEDUP_REMOVED lines=16> */
.L_x_3399:
[----:B------:R-:W-:Y:S05]  /*3ed0*/  BSYNC B0 ;  /* 0x0000000000007941 */ /* 0x000fea0003800000 */
.L_x_3398:
[----:B------:R-:W-:Y:S01]  /*3ee0*/  FADD.FTZ R28, R28, -UR7 ;  /* 0x800000071c1c7e21 */ /* 0x000fe20008010000 */
[----:B------:R-:W-:Y:S01]  /*3ef0*/  FADD.FTZ R51, R51, -UR7 ;  /* 0x8000000733337e21 */ /* 0x000fe20008010000 */
[----:B------:R-:W-:Y:S01]  /*3f00*/  FADD.FTZ R10, R10, -UR7 ;  /* 0x800000070a0a7e21 */ /* 0x000fe20008010000 */
[----:B------:R-:W-:Y:S01]  /*3f10*/  FADD.FTZ R50, R50, -UR7 ;  /* 0x8000000732327e21 */ /* 0x000fe20008010000 */
[----:B0-----:R-:W-:Y:S01]  /*3f20*/  FMUL.FTZ R29, R28, UR8 ;  /* 0x000000081c1d7c20 */ /* 0x001fe20008410000 */
[----:B------:R-:W-:Y:S01]  /*3f30*/  FMUL.FTZ R51, R51, UR8 ;  /* 0x0000000833337c20 */ /* 0x000fe20008410000 */
[----:B------:R-:W-:Y:S01]  /*3f40*/  FMUL.FTZ R10, R10, UR8 ;  /* 0x000000080a0a7c20 */ /* 0x000fe20008410000 */
[----:B------:R-:W-:Y:S01]  /*3f50*/  FMUL.FTZ R28, R50, UR8 ;  /* 0x00000008321c7c20 */ /* 0x000fe20008410000 */
[----:B------:R-:W-:Y:S01]  /*3f60*/  FFMA.FTZ R29, R4, R29, R25 ;  /* 0x0000001d041d7223 */ /* 0x000fe20000010019 */
        /* <DEDUP_REMOVED lines=12> */
.L_x_3400:
        /* <DEDUP_REMOVED lines=16> */
.L_x_3402:
[----:B------:R-:W-:Y:S05]  /*4130*/  BSYNC B0 ;  /* 0x0000000000007941 */ /* 0x000fea0003800000 */
.L_x_3401:
        /* <DEDUP_REMOVED lines=15> */
.L_x_3403:
        /* <DEDUP_REMOVED lines=16> */
.L_x_3405:
[----:B------:R-:W-:Y:S05]  /*4330*/  BSYNC B0 ;  /* 0x0000000000007941 */ /* 0x000fea0003800000 */
.L_x_3404:
[----:B------:R-:W-:Y:S01]  /*4340*/  FADD.FTZ R26, R26, -UR7 ;  /* 0x800000071a1a7e21 */ /* 0x000fe20008010000 */
[----:B------:R-:W-:Y:S01]  /*4350*/  FADD.FTZ R49, R49, -UR7 ;  /* 0x8000000731317e21 */ /* 0x000fe20008010000 */
[----:B------:R-:W-:Y:S02]  /*4360*/  SHF.L.U32 R12, R12, 0x10, RZ ;  /* 0x000000100c0c7819 */ /* 0x000fe400000006ff */
[----:B------:R-:W-:Y:S01]  /*4370*/  SHF.L.U32 R35, R35, 0x10, RZ ;  /* 0x0000001023237819 */ /* 0x000fe200000006ff */
[----:B0-----:R-:W-:Y:S01]  /*4380*/  FMUL.FTZ R27, R26, UR8 ;  /* 0x000000081a1b7c20 */ /* 0x001fe20008410000 */
        /* <DEDUP_REMOVED lines=18> */
.L_x_3406:
        /* <DEDUP_REMOVED lines=16> */
.L_x_3408:
[----:B------:R-:W-:Y:S05]  /*45b0*/  BSYNC B0 ;  /* 0x0000000000007941 */ /* 0x000fea0003800000 */
.L_x_3407:
[----:B------:R-:W-:Y:S01]  /*45c0*/  FMUL.FTZ R12, R12, UR8 ;  /* 0x000000080c0c7c20 */ /* 0x000fe20008410000 */
[----:B------:R-:W-:Y:S01]  /*45d0*/  FMUL.FTZ R26, R26, UR8 ;  /* 0x000000081a1a7c20 */ /* 0x000fe20008410000 */
[----:B------:R-:W-:Y:S01]  /*45e0*/  FADD.FTZ R14, R14, -UR7 ;  /* 0x800000070e0e7e21 */ /* 0x000fe20008010000 */
[----:B------:R-:W-:Y:S01]  /*45f0*/  FADD.FTZ R34, R34, -UR7 ;  /* 0x8000000722227e21 */ /* 0x000fe20008010000 */
        /* <DEDUP_REMOVED lines=13> */
.L_x_3409:
        /* <DEDUP_REMOVED lines=16> */
.L_x_3411:
[----:B------:R-:W-:Y:S05]  /*47d0*/  BSYNC B0 ;  /* 0x0000000000007941 */ /* 0x000fea0003800000 */
.L_x_3410:
[----:B------:R-:W-:Y:S01]  /*47e0*/  FMUL.FTZ R14, R14, UR8 ;  /* 0x000000080e0e7c20 */ /* 0x000fe20008410000 */
[----:B------:R-:W-:Y:S01]  /*47f0*/  FMUL.FTZ R34, R34, UR8 ;  /* 0x0000000822227c20 */ /* 0x000fe20008410000 */
[----:B------:R-:W-:Y:S01]  /*4800*/  SHF.L.U32 R15, R15, 0x10, RZ ;  /* 0x000000100f0f7819 */ /* 0x000fe200000006ff */
[----:B------:R-:W-:Y:S01]  /*4810*/  IMAD.U32 R17, R17, 0x10000, RZ ;  /* 0x0001000011117824 */ /* 0x000fe200078e00ff */
[----:B------:R-:W-:Y:S01]  /*4820*/  SHF.L.U32 R16, R16, 0x10, RZ ;  /* 0x0000001010107819 */ /* 0x000fe200000006ff */
[----:B------:R-:W-:Y:S01]  /*4830*/  FFMA.FTZ R12, R4, R14, R25 ;  /* 0x0000000e040c7223 */ /* 0x000fe20000010019 */
[----:B------:R-:W-:Y:S01]  /*4840*/  SHF.L.U32 R36, R36, 0x10, RZ ;  /* 0x0000001024247819 */ /* 0x000fe200000006ff */
        /* <DEDUP_REMOVED lines=12> */
.L_x_3412:
        /* <DEDUP_REMOVED lines=16> */
.L_x_3414:
[----:B------:R-:W-:Y:S05]  /*4a10*/  BSYNC B0 ;  /* 0x0000000000007941 */ /* 0x000fea0003800000 */
.L_x_3413:
        /* <DEDUP_REMOVED lines=21> */
.L_x_3415:
        /* <DEDUP_REMOVED lines=16> */
.L_x_3417:
[----:B------:R-:W-:Y:S05]  /*4c70*/  BSYNC B0 ;  /* 0x0000000000007941 */ /* 0x000fea0003800000 */
.L_x_3416:
[----:B------:R-:W-:Y:S01]  /*4c80*/  SHF.L.U32 R37, R37, 0x10, RZ ;  /* 0x0000001025257819 */ /* 0x000fe200000006ff */
[----:B------:R-:W-:Y:S01]  /*4c90*/  FFMA.FTZ R14, R4, R14, R25 ;  /* 0x0000000e040e7223 */ /* 0x000fe20000010019 */
[----:B------:R-:W-:Y:S01]  /*4ca0*/  SHF.L.U32 R18, R18, 0x10, RZ ;  /* 0x0000001012127819 */ /* 0x000fe200000006ff */
        /* <DEDUP_REMOVED lines=12> */
.L_x_3418:
[----:B------:R-:W-:Y:S04]  /*4d70*/  BSSY B0, `(.L_x_3419) ;  /* 0x000000f000007945 */ /* 0x000fe80003800000 */
        /* <DEDUP_REMOVED lines=14> */
.L_x_3420:
[----:B------:R-:W-:Y:S05]  /*4e60*/  BSYNC B0 ;  /* 0x0000000000007941 */ /* 0x000fea0003800000 */
.L_x_3419:
[----:B------:R-:W-:Y:S01]  /*4e70*/  FADD.FTZ R37, R37, -UR7 ;  /* 0x8000000725257e21 */ /* 0x000fe20008010000 */
[----:B------:R-:W-:Y:S01]  /*4e80*/  FADD.FTZ R18, R18, -UR7 ;  /* 0x8000000712127e21 */ /* 0x000fe20008010000 */
[----:B------:R-:W-:Y:S01]  /*4e90*/  SHF.L.U32 R12, R38, 0x10, RZ ;  /* 0x00000010260c7819 */ /* 0x000fe200000006ff */
[----:B------:R-:W-:Y:S01]  /*4ea0*/  IMAD.U32 R20, R20, 0x10000, RZ ;  /* 0x0001000014147824 */ /* 0x000fe200078e00ff */
[----:B------:R-:W-:Y:S01]  /*4eb0*/  SHF.L.U32 R14, R19, 0x10, RZ ;  /* 0x00000010130e7819 */ /* 0x000fe200000006ff */
[----:B------:R-:W-:Y:S01]  /*4ec0*/  FMUL.FTZ R37, R37, UR8 ;  /* 0x0000000825257c20 */ /* 0x000fe20008410000 */
[----:B------:R-:W-:Y:S01]  /*4ed0*/  FMUL.FTZ R18, R18, UR8 ;  /* 0x0000000812127c20 */ /* 0x000fe20008410000 */
[----:B------:R-:W-:Y:S01]  /*4ee0*/  SHF.L.U32 R39, R39, 0x10, RZ ;  /* 0x0000001027277819 */ /* 0x000fe200000006ff */
[----:B------:R-:W-:Y:S01]  /*4ef0*/  FADD.FTZ R12, R12, -UR7 ;  /* 0x800000070c0c7e21 */ /* 0x000fe20008010000 */
[----:B------:R-:W-:Y:S01]  /*4f00*/  FADD.FTZ R14, R14, -UR7 ;  /* 0x800000070e0e7e21 */ /* 0x000fe20008010000 */
[----:B------:R-:W-:Y:S01]  /*4f10*/  FFMA.FTZ R37, R4, R37, R25 ;  /* 0x0000002504257223 */ /* 0x000fe20000010019 */
[----:B------:R-:W-:Y:S01]  /*4f20*/  FFMA.FTZ R18, R13, R18, R30 ;  /* 0x000000120d127223 */ /* 0x000fe2000001001e */
[----:B------:R-:W-:Y:S06]  /*4f30*/  @!P6 BRA `(.L_x_3421) ;  /* 0x000000000028e947 */ /* 0x000fec0003800000 */
        /* <DEDUP_REMOVED lines=10> */
.L_x_3421:
        /* <DEDUP_REMOVED lines=15> */
.L_x_3423:
[----:B------:R-:W-:Y:S05]  /*50d0*/  BSYNC B0 ;  /* 0x0000000000007941 */ /* 0x000fea0003800000 */
.L_x_3422:
        /* <DEDUP_REMOVED lines=8> */
[----:B0-2---:R-:W-:-:S05]  /*5160*/  FMUL.FTZ R10, R15, -1.4426950216293334961 ;  /* 0xbfb8aa3b0f0a7820 */ /* 0x005fca0000410000 */
        /* <DEDUP_REMOVED lines=8> */
.L_x_3424:
[----:B------:R-:W-:Y:S04]  /*51f0*/  BSSY B0, `(.L_x_3425) ;  /* 0x000000f000007945 */ /* 0x000fe80003800000 */
[----:B------:R-:W-:Y:S05]  /*5200*/  @!P2 BRA `(.L_x_3426) ;  /* 0x000000000034a947 */ /* 0x000fea0003800000 */
[----:B------:R-:W-:Y:S01]  /*5210*/  SHF.R.S32.HI R8, RZ, 0x1f, R64 ;  /* 0x0000001fff087819 */ /* 0x000fe20000011440 */
[----:B------:R-:W-:Y:S01]  /*5220*/  ULDC.64 UR14, c[0x0][0x270] ;  /* 0x00009c00000e7ab9 */ /* 0x000fe20000000a00 */
[----:B------:R-:W-:Y:S02]  /*5230*/  MOV R9, R45 ;  /* 0x0000002d00097202 */ /* 0x000fe40000000f00 */
[----:B------:R-:W-:Y:S01]  /*5240*/  F2FP.BF16.F32.PACK_AB R15, R15, R12 ;  /* 0x0000000c0f0f723e */ /* 0x000fe200000010ff */
[----:B0-2---:R-:W-:Y:S01]  /*5250*/  IMAD R11, R8, UR14, RZ ;  /* 0x0000000e080b7c24 */ /* 0x005fe2000f8e02ff */
        /* <DEDUP_REMOVED lines=8> */
.L_x_3426:
[----:B------:R-:W-:Y:S05]  /*52e0*/  BSYNC B0 ;  /* 0x0000000000007941 */ /* 0x000fea0003800000 */
.L_x_3425:
[----:B------:R-:W-:Y:S01]  /*52f0*/  FMUL.FTZ R39, R39, UR8 ;  /* 0x0000000827277c20 */ /* 0x000fe20008410000 */
[----:B------:R-:W-:Y:S01]  /*5300*/  FMUL.FTZ R20, R20, UR8 ;  /* 0x0000000814147c20 */ /* 0x000fe20008410000 */
[----:B------:R-:W-:Y:S02]  /*5310*/  SHF.L.U32 R40, R40, 0x10, RZ ;  /* 0x0000001028287819 */ /* 0x000fe400000006ff */
[----:B------:R-:W-:Y:S01]  /*5320*/  SHF.L.U32 R21, R21, 0x10, RZ ;  /* 0x0000001015157819 */ /* 0x000fe200000006ff */
[----:B------:R-:W-:Y:S01]  /*5330*/  FFMA.FTZ R39, R4, R39, R25 ;  /* 0x0000002704277223 */ /* 0x000fe20000010019 */
[----:B------:R-:W-:Y:S01]  /*5340*/  SHF.L.U32 R5, R5, 0x10, RZ ;  /* 0x0000001005057819 */ /* 0x000fe200000006ff */
[----:B------:R-:W-:Y:S01]  /*5350*/  FFMA.FTZ R20, R13, R20, R30 ;  /* 0x000000140d147223 */ /* 0x000fe2000001001e */
[----:B------:R-:W-:Y:S01]  /*5360*/  SHF.L.U32 R22, R22, 0x10, RZ ;  /* 0x0000001016167819 */ /* 0x000fe200000006ff */
[----:B------:R-:W-:Y:S06]  /*5370*/  @!P6 BRA `(.L_x_3427) ;  /* 0x000000000028e947 */ /* 0x000fec0003800000 */
[----:B------:R-:W-:Y:S01]  /*5380*/  FMUL.FTZ R8, R39, -1.4426950216293334961 ;  /* 0xbfb8aa3b27087820 */ /* 0x000fe20000410000 */
[----:B012---:R-:W-:-:S05]  /*5390*/  FMUL.FTZ R11, R20, -1.4426950216293334961 ;  /* 0xbfb8aa3b140b7820 */ /* 0x007fca0000410000 */
        /* <DEDUP_REMOVED lines=8> */
.L_x_3427:
[----:B------:R-:W-:Y:S04]  /*5420*/  BSSY B0, `(.L_x_3428) ;  /* 0x000000e000007945 */ /* 0x000fe80003800000 */
        /* <DEDUP_REMOVED lines=13> */
.L_x_3429:
[----:B------:R-:W-:Y:S05]  /*5500*/  BSYNC B0 ;  /* 0x0000000000007941 */ /* 0x000fea0003800000 */
.L_x_3428:
        /* <DEDUP_REMOVED lines=12> */
[----:B0123--:R-:W-:-:S05]  /*55d0*/  FMUL.FTZ R10, R21, -1.4426950216293334961 ;  /* 0xbfb8aa3b150a7820 */ /* 0x00ffca0000410000 */
        /* <DEDUP_REMOVED lines=8> */
.L_x_3430:
[----:B------:R-:W-:Y:S04]  /*5660*/  BSSY B0, `(.L_x_3431) ;  /* 0x000000e000007945 */ /* 0x000fe80003800000 */
[----:B------:R-:W-:Y:S05]  /*5670*/  @!P4 BRA `(.L_x_3432) ;  /* 0x000000000030c947 */ /* 0x000fea0003800000 */
[----:B------:R-:W-:Y:S01]  /*5680*/  ULDC.64 UR14, c[0x0][0x270] ;  /* 0x00009c00000e7ab9 */ /* 0x000fe20000000a00 */
[----:B------:R-:W-:Y:S01]  /*5690*/  MOV R8, R46 ;  /* 0x0000002e00087202 */ /* 0x000fe20000000f00 */
[----:B------:R-:W-:Y:S01]  /*56a0*/  IMAD R5, R76, UR14, RZ ;  /* 0x0000000e4c057c24 */ /* 0x000fe2000f8e02ff */
[----:B------:R-:W-:Y:S01]  /*56b0*/  F2FP.BF16.F32.PACK_AB R21, R21, R40 ;  /* 0x000000281515723e */ /* 0x000fe200000010ff */
[----:B------:R-:W-:Y:S02]  /*56c0*/  IMAD.MOV.U32 R9, RZ, RZ, R45 ;  /* 0x000000ffff097224 */ /* 0x000fe400078e002d */
[C---:B------:R-:W-:Y:S02]  /*56d0*/  IMAD R5, R62.reuse, UR15, R5 ;  /* 0x0000000f3e057c24 */ /* 0x040fe4000f8e0205 */
[----:B------:R-:W-:Y:S01]  /*56e0*/  IMAD.WIDE.U32 R8, R62, UR14, R8 ;  /* 0x0000000e3e087c25 */ /* 0x000fe2000f8e0008 */
[----:B------:R-:W-:-:S04]  /*56f0*/  ULDC.64 UR14, c[0x0][0x210] ;  /* 0x00008400000e7ab9 */ /* 0x000fc80000000a00 */
[----:B------:R-:W-:Y:S02]  /*5700*/  IADD3 R5, R9, R5, RZ ;  /* 0x0000000509057210 */ /* 0x000fe40007ffe0ff */
[----:B0123--:R-:W-:-:S04]  /*5710*/  LEA R10, P5, R8, UR14, 0x1 ;  /* 0x0000000e080a7c11 */ /* 0x00ffc8000f8a08ff */
[----:B------:R-:W-:-:S05]  /*5720*/  LEA.HI.X R11, R8, UR15, R5, 0x1, P5 ;  /* 0x0000000f080b7c11 */ /* 0x000fca000a8f0c05 */
[----:B------:R4:W-:Y:S04]  /*5730*/  STG.E desc[UR10][R10.64], R21 ;  /* 0x000000150a007986 */ /* 0x0009e8000c10190a */
.L_x_3432:
[----:B------:R-:W-:Y:S05]  /*5740*/  BSYNC B0 ;  /* 0x0000000000007941 */ /* 0x000fea0003800000 */
.L_x_3431:
[----:B------:R-:W-:Y:S01]  /*5750*/  ULDC.64 UR14, c[0x0][0x278] ;  /* 0x00009e00000e7ab9 */ /* 0x000fe20000000a00 */
[----:B------:R-:W-:Y:S01]  /*5760*/  FFMA.FTZ R14, R4, R14, R25 ;  /* 0x0000000e040e7223 */ /* 0x000fe20000010019 */
[----:B------:R-:W-:Y:S01]  /*5770*/  FFMA.FTZ R5, R13, R22, R30 ;  /* 0x000000160d057223 */ /* 0x000fe2000001001e */
[----:B------:R-:W-:Y:S06]  /*5780*/  @!P6 BRA `(.L_x_3433) ;  /* 0x000000000028e947 */ /* 0x000fec0003800000 */
        /* <DEDUP_REMOVED lines=10> */
.L_x_3433:
        /* <DEDUP_REMOVED lines=8> */
[----:B------:R-:W-:-:S03]  /*58b0*/  FMUL.FTZ R6, R6, UR8 ;  /* 0x0000000806067c20 */ /* 0x000fc60008410000 */
[----:B------:R-:W-:-:S06]  /*58c0*/  FMUL.FTZ R23, R23, UR8 ;  /* 0x0000000817177c20 */ /* 0x000fcc0008410000 */
[----:B------:R-:W-:Y:S05]  /*58d0*/  @P5 BRA `(.L_x_3435) ;  /* 0x0000000000305947 */ /* 0x000fea0003800000 */
        /* <DEDUP_REMOVED lines=12> */
.L_x_3435:
[----:B------:R-:W-:Y:S05]  /*59a0*/  BSYNC B0 ;  /* 0x0000000000007941 */ /* 0x000fea0003800000 */
.L_x_3434:
[----:B01234-:R-:W-:Y:S01]  /*59b0*/  SHF.L.U32 R11, R7, 0x10, RZ ;  /* 0x00000010070b7819 */ /* 0x01ffe200000006ff */
        /* <DEDUP_REMOVED lines=14> */
.L_x_3436:
        /* <DEDUP_REMOVED lines=23> */
.L_x_3438:
[----:B------:R-:W-:Y:S05]  /*5c10*/  BSYNC B0 ;  /* 0x0000000000007941 */ /* 0x000fea0003800000 */
.L_x_3437:
        /* <DEDUP_REMOVED lines=11> */
.L_x_3439:
        /* <DEDUP_REMOVED lines=17> */
.L_x_3441:
[----:B------:R-:W-:Y:S05]  /*5de0*/  BSYNC B0 ;  /* 0x0000000000007941 */ /* 0x000fea0003800000 */
.L_x_3440:
[----:B------:R-:W-:Y:S01]  /*5df0*/  ULDC UR7, c[0x0][0x10] ;  /* 0x0000040000077ab9 */ /* 0x000fe20000000800 */
[----:B------:R-:W-:Y:S02]  /*5e00*/  UIADD3 UR4, UR4, 0x1, URZ ;  /* 0x0000000104047890 */ /* 0x000fe4000fffe03f */
[----:B------:R-:W-:-:S04]  /*5e10*/  UIADD3 UR6, UR7, UR6, URZ ;  /* 0x0000000607067290 */ /* 0x000fc8000fffe03f */
[----:B------:R-:W-:-:S06]  /*5e20*/  UISETP.GE.AND UP0, UPT, UR6, UR5, UPT ;  /* 0x000000050600728c */ /* 0x000fcc000bf06270 */
[----:B------:R-:W-:-:S13]  /*5e30*/  PLOP3.LUT P5, PT, PT, PT, UP0, 0x40, 0x0 ;  /* 0x000000000000781c */ /* 0x000fda0003fae808 */
[----:B------:R-:W-:Y:S05]  /*5e40*/  @P5 BRA `(.L_x_3442) ;  /* 0xffffffa400fc5947 */ /* 0x000fea000383ffff */
[----:B------:R-:W-:Y:S05]  /*5e50*/  EXIT ;  /* 0x000000000000794d */ /* 0x000fea0003800000 */
.L_x_3443:
        /* <DEDUP_REMOVED lines=10> */
.L_x_5174:


//--------------------- .text._Z35group_norm_nhwc_fwd_one_pass_kernelI11Bf16IOBf16WLi512ELi48ELi384EEv26Group_norm_nhwc_fwd_params --------------------------
	.section	.text._Z35group_norm_nhwc_fwd_one_pass_kernelI11Bf16IOBf16WLi512ELi48ELi384EEv26Group_norm_nhwc_fwd_params,"ax",@progbits
	.align	128
        .global         _Z35group_norm_nhwc_fwd_one_pass_kernelI11Bf16IOBf16WLi512ELi48ELi384EEv26Group_norm_nhwc_fwd_params
        .type           _Z35group_norm_nhwc_fwd_one_pass_kernelI11Bf16IOBf16WLi512ELi48ELi384EEv26Group_norm_nhwc_fwd_params,@function
        .size           _Z35group_norm_nhwc_fwd_one_pass_kernelI11Bf16IOBf16WLi512ELi48ELi384EEv26Group_norm_nhwc_fwd_params,(.L_x_5175 - _Z35group_norm_nhwc_fwd_one_pass_kernelI11Bf16IOBf16WLi512ELi48ELi384EEv26Group_norm_nhwc_fwd_params)
        .other          _Z35group_norm_nhwc_fwd_one_pass_kernelI11Bf16IOBf16WLi512ELi48ELi384EEv26Group_norm_nhwc_fwd_params,@"STO_CUDA_ENTRY STV_DEFAULT"
_Z35group_norm_nhwc_fwd_one_pass_kernelI11Bf16IOBf16WLi512ELi48ELi384EEv26Group_norm_nhwc_fwd_params:
.text._Z35group_norm_nhwc_fwd_one_pass_kernelI11Bf16IOBf16WLi512ELi48ELi384EEv26Group_norm_nhwc_fwd_params:
        /* <DEDUP_REMOVED lines=13> */
[----:B------:R-:W-:Y:S01]  /*00d0*/  HFMA2.MMA R86, -RZ, RZ, 0, 0 ;  /* 0x00000000ff567435 */ /* 0x000fe200000001ff */
[----:B------:R-:W-:Y:S02]  /*00e0*/  ULDC.U8 UR10, c[0x0][0x28c] ;  /* 0x0000a300000a7ab9 */ /* 0x000fe40000000000 */
[----:B------:R-:W2:Y:S08]  /*00f0*/  LDC R4, c[0x0][0x294] ;  /* 0x0000a500ff047b82 */ /* 0x000eb00000000800 */
[----:B------:R-:W3:Y:S01]  /*0100*/  S2UR UR6, SR_CgaCtaId ;  /* 0x00000000000679c3 */ /* 0x000ee20000008800 */
[C---:B0-----:R-:W-:Y:S01]  /*0110*/  IMAD.WIDE.U32 R2, R0.reuse, -0x55555555, RZ ;  /* 0xaaaaaaab00027825 */ /* 0x041fe200078e00ff */
[----:B------:R-:W-:-:S02]  /*0120*/  ISETP.GE.U32.AND P4, PT, R0, 0x180, PT ;  /* 0x000001800000780c */ /* 0x000fc40003f86070 */
[--C-:B------:R-:W-:Y:S02]  /*0130*/  SHF.R.S32.HI R37, RZ, 0x1f, R0.reuse ;  /* 0x0000001fff257819 */ /* 0x100fe40000011400 */
[----:B------:R-:W-:Y:S02]  /*0140*/  SHF.R.U32.HI R87, RZ, 0x4, R3 ;  /* 0x00000004ff577819 */ /* 0x000fe40000011603 */
[----:B------:R-:W-:Y:S01]  /*0150*/  LEA.HI R37, R37, R0, RZ, 0x5 ;  /* 0x0000000025257211 */ /* 0x000fe200078f28ff */
[----:B---3--:R-:W-:Y:S02]  /*0160*/  ULEA UR5, UR6, UR5, 0x18 ;  /* 0x0000000506057291 */ /* 0x008fe4000f8ec03f */
[----:B--2---:R-:W-:Y:S01]  /*0170*/  IMAD R2, R4, UR7, R87 ;  /* 0x0000000704027c24 */ /* 0x004fe2000f8e0257 */
[----:B------:R-:W-:Y:S01]  /*0180*/  SHF.R.S32.HI R37, RZ, 0x5, R37 ;  /* 0x00000005ff257819 */ /* 0x000fe20000011425 */
[----:B------:R-:W-:Y:S02]  /*0190*/  IMAD R87, R87, -0x18, R0 ;  /* 0xffffffe857577824 */ /* 0x000fe400078e0200 */
[C---:B------:R-:W-:Y:S01]  /*01a0*/  VIADD R9, R2.reuse, 0x60 ;  /* 0x0000006002097836 */ /* 0x040fe20000000000 */
[C---:B------:R-:W-:Y:S01]  /*01b0*/  ISETP.LT.U32.AND P0, PT, R2.reuse, UR8, PT ;  /* 0x0000000802007c0c */ /* 0x040fe2000bf01070 */
[C---:B------:R-:W-:Y:S01]  /*01c0*/  VIADD R15, R2.reuse, 0xc0 ;  /* 0x000000c0020f7836 */ /* 0x040fe20000000000 */
[----:B------:R-:W-:Y:S01]  /*01d0*/  SHF.R.S32.HI R3, RZ, 0x1f, R2 ;  /* 0x0000001fff037819 */ /* 0x000fe20000011402 */
[C---:B------:R-:W-:Y:S01]  /*01e0*/  VIADD R21, R2.reuse, 0x120 ;  /* 0x0000012002157836 */ /* 0x040fe20000000000 */
[C---:B------:R-:W-:Y:S01]  /*01f0*/  IADD3 R4, R2.reuse, 0x10, RZ ;  /* 0x0000001002047810 */ /* 0x040fe20007ffe0ff */
[C---:B------:R-:W-:Y:S01]  /*0200*/  VIADD R27, R2.reuse, 0x180 ;  /* 0x00000180021b7836 */ /* 0x040fe20000000000 */
[----:B------:R-:W-:Y:S01]  /*0210*/  ISETP.LT.AND.EX P0, PT, R3, UR9, !P4, P0 ;  /* 0x0000000903007c0c */ /* 0x000fe2000e701300 */
[----:B------:R-:W-:Y:S01]  /*0220*/  VIADD R33, R2, 0x1e0 ;  /* 0x000001e002217836 */ /* 0x000fe20000000000 */
        /* <DEDUP_REMOVED lines=97> */
[----:B------:R-:W-:Y:S02]  /*0840*/  SHF.R.S32.HI R71, RZ, 0x1f, R21 ;  /* 0x0000001fff477819 */ /* 0x000fe40000011415 */
[----:B------:R-:W-:Y:S02]  /*0850*/  ISETP.LT.U32.AND P0, PT, R21, UR8, PT ;  /* 0x0000000815007c0c */ /* 0x000fe4000bf01070 */
[----:B------:R-:W-:Y:S02]  /*0860*/  @P2 LOP3.LUT R98, R98, 0x400, RZ, 0xfc, !PT ;  /* 0x0000040062622812 */ /* 0x000fe400078efcff */
[----:B------:R-:W-:Y:S02]  /*0870*/  IADD3 R22, R2, 0x130, RZ ;  /* 0x0000013002167810 */ /* 0x000fe40007ffe0ff */
        /* <DEDUP_REMOVED lines=29> */
[----:B------:R-:W-:Y:S02]  /*0a50*/  ISETP.LT.AND.EX P1, PT, R76, UR9, !P4, P0 ;  /* 0x000000094c007c0c */ /* 0x000fe4000e721300 */
[----:B------:R-:W-:Y:S02]  /*0a60*/  LOP3.LUT R98, R98, 0xffffffef, RZ, 0xc0, !PT ;  /* 0xffffffef62627812 */ /* 0x000fe400078ec0ff */
[----:B------:R-:W-:-:S02]  /*0a70*/  SHF.R.S32.HI R77, RZ, 0x1f, R27 ;  /* 0x0000001fff4d7819 */ /* 0x000fc4000001141b */
[----:B------:R-:W-:Y:S02]  /*0a80*/  ISETP.LT.U32.AND P0, PT, R27, UR8, PT ;  /* 0x000000081b007c0c */ /* 0x000fe4000bf01070 */
[----:B------:R-:W-:Y:S02]  /*0a90*/  @P2 LOP3.LUT R98, R98, 0x10, RZ, 0xfc, !PT ;  /* 0x0000001062622812 */ /* 0x000fe400078efcff */
[----:B------:R-:W-:Y:S02]  /*0aa0*/  IADD3 R28, R2, 0x190, RZ ;  /* 0x00000190021c7810 */ /* 0x000fe40007ffe0ff */
[----:B------:R-:W-:Y:S02]  /*0ab0*/  ISETP.LT.AND.EX P2, PT, R77, UR9, !P4, P0 ;  /* 0x000000094d007c0c */ /* 0x000fe4000e741300 */
[----:B------:R-:W-:Y:S02]  /*0ac0*/  LOP3.LUT R98, R98, 0xfffffff7, RZ, 0xc0, !PT ;  /* 0xfffffff762627812 */ /* 0x000fe400078ec0ff */
[----:B------:R-:W-:-:S02]  /*0ad0*/  SHF.R.S32.HI R78, RZ, 0x1f, R28 ;  /* 0x0000001fff4e7819 */ /* 0x000fc4000001141c */
[----:B------:R-:W-:Y:S02]  /*0ae0*/  ISETP.LT.U32.AND P0, PT, R28, UR8, PT ;  /* 0x000000081c007c0c */ /* 0x000fe4000bf01070 */
[----:B------:R-:W-:Y:S02]  /*0af0*/  @P1 LOP3.LUT R98, R98, 0x8, RZ, 0xfc, !PT ;  /* 0x0000000862621812 */ /* 0x000fe400078efcff */
[----:B------:R-:W-:Y:S02]  /*0b00*/  ISETP.LT.AND.EX P1, PT, R78, UR9, !P4, P0 ;  /* 0x000000094e007c0c */ /* 0x000fe4000e721300 */
[----:B------:R-:W-:Y:S02]  /*0b10*/  LOP3.LUT R98, R98, 0xfffffffb, RZ, 0xc0, !PT ;  /* 0xfffffffb62627812 */ /* 0x000fe400078ec0ff */
[----:B------:R-:W-:Y:S02]  /*0b20*/  IADD3 R29, R2, 0x1a0, RZ ;  /* 0x000001a0021d7810 */ /* 0x000fe40007ffe0ff */
[----:B------:R-:W-:-:S02]  /*0b30*/  @P2 LOP3.LUT R98, R98, 0x4, RZ, 0xfc, !PT ;  /* 0x0000000462622812 */ /* 0x000fc400078efcff */
[----:B------:R-:W-:Y:S02]  /*0b40*/  IADD3 R30, R2, 0x1b0, RZ ;  /* 0x000001b0021e7810 */ /* 0x000fe40007ffe0ff */
[----:B------:R-:W-:Y:S02]  /*0b50*/  LOP3.LUT R98, R98, 0xfffffffe, RZ, 0xc0, !PT ;  /* 0xfffffffe62627812 */ /* 0x000fe400078ec0ff */
[C---:B------:R-:W-:Y:S02]  /*0b60*/  IADD3 R31, R2.reuse, 0x1c0, RZ ;  /* 0x000001c0021f7810 */ /* 0x040fe40007ffe0ff */
[----:B------:R-:W-:Y:S02]  /*0b70*/  IADD3 R32, R2, 0x1d0, RZ ;  /* 0x000001d002207810 */ /* 0x000fe40007ffe0ff */
[----:B------:R-:W-:Y:S02]  /*0b80*/  @P1 LOP3.LUT R98, R98, 0x1, RZ, 0xfc, !PT ;  /* 0x0000000162621812 */ /* 0x000fe400078efcff */
[----:B------:R-:W-:-:S02]  /*0b90*/  SHF.R.S32.HI R79, RZ, 0x1f, R29 ;  /* 0x0000001fff4f7819 */ /* 0x000fc4000001141d */
[----:B------:R-:W-:Y:S02]  /*0ba0*/  SHF.R.S32.HI R80, RZ, 0x1f, R30 ;  /* 0x0000001fff507819 */ /* 0x000fe4000001141e */
[----:B------:R-:W-:Y:S02]  /*0bb0*/  SHF.R.S32.HI R81, RZ, 0x1f, R31 ;  /* 0x0000001fff517819 */ /* 0x000fe4000001141f */
[----:B------:R-:W-:Y:S02]  /*0bc0*/  SHF.R.S32.HI R82, RZ, 0x1f, R32 ;  /* 0x0000001fff527819 */ /* 0x000fe40000011420 */
[----:B------:R-:W-:Y:S02]  /*0bd0*/  ISETP.LT.U32.AND P0, PT, R29, UR8, PT ;  /* 0x000000081d007c0c */ /* 0x000fe4000bf01070 */
[----:B------:R-:W-:Y:S02]  /*0be0*/  ISETP.LT.U32.AND P1, PT, R30, UR8, PT ;  /* 0x000000081e007c0c */ /* 0x000fe4000bf21070 */
[----:B------:R-:W-:-:S02]  /*0bf0*/  ISETP.LT.U32.AND P2, PT, R31, UR8, PT ;  /* 0x000000081f007c0c */ /* 0x000fc4000bf41070 */
[----:B------:R-:W-:Y:S02]  /*0c00*/  ISETP.LT.U32.AND P3, PT, R32, UR8, PT ;  /* 0x0000000820007c0c */ /* 0x000fe4000bf61070 */
[----:B------:R-:W-:Y:S02]  /*0c10*/  SHF.R.S32.HI R83, RZ, 0x1f, R33 ;  /* 0x0000001fff537819 */ /* 0x000fe40000011421 */
[----:B------:R-:W-:Y:S02]  /*0c20*/  ISETP.LT.U32.AND P5, PT, R33, UR8, PT ;  /* 0x0000000821007c0c */ /* 0x000fe4000bfa1070 */
[----:B------:R-:W-:Y:S02]  /*0c30*/  SHF.L.U32 R87, R87, 0x1, RZ ;  /* 0x0000000157577819 */ /* 0x000fe400000006ff */
[----:B------:R-:W-:Y:S02]  /*0c40*/  LEA R88, R37, UR5, 0x3 ;  /* 0x0000000525587c11 */ /* 0x000fe4000f8e18ff */
[----:B------:R-:W-:-:S02]  /*0c50*/  IADD3 R89, R2, 0x1f0, RZ ;  /* 0x000001f002597810 */ /* 0x000fc40007ffe0ff */
[----:B------:R-:W-:Y:S02]  /*0c60*/  ISETP.LT.AND.EX P0, PT, R79, UR9, !P4, P0 ;  /* 0x000000094f007c0c */ /* 0x000fe4000e701300 */
[----:B------:R-:W-:Y:S02]  /*0c70*/  ISETP.LT.AND.EX P1, PT, R80, UR9, !P4, P1 ;  /* 0x0000000950007c0c */ /* 0x000fe4000e721310 */
[----:B------:R-:W-:Y:S02]  /*0c80*/  ISETP.LT.AND.EX P2, PT, R81, UR9, !P4, P2 ;  /* 0x0000000951007c0c */ /* 0x000fe4000e741320 */
[----:B------:R-:W-:Y:S02]  /*0c90*/  ISETP.LT.AND.EX P3, PT, R82, UR9, !P4, P3 ;  /* 0x0000000952007c0c */ /* 0x000fe4000e761330 */
[----:B------:R-:W-:Y:S01]  /*0ca0*/  ISETP.LT.AND.EX P4, PT, R83, UR9, !P4, P5 ;  /* 0x0000000953007c0c */ /* 0x000fe2000e781350 */
[----:B-1----:R-:W-:-:S12]  /*0cb0*/  ULDC.64 UR8, c[0x0][0x208] ;  /* 0x0000820000087ab9 */ /* 0x002fd80000000a00 */
.L_x_3549:
        /* <DEDUP_REMOVED lines=9> */
[----:B------:R-:W-:Y:S01]  /*0d50*/  P2R R150, PR, RZ, 0x4 ;  /* 0x00000004ff967803 */ /* 0x000fe20000000000 */
[----:B-1----:R-:W1:Y:S01]  /*0d60*/  @P4 LDC.64 R54, c[0x0][0x220] ;  /* 0x00008800ff364b82 */ /* 0x002e620000000a00 */
[----:B0-234-:R-:W-:-:S04]  /*0d70*/  IABS R39, R42 ;  /* 0x0000002a00277213 */ /* 0x01dfc80000000000 */
[----:B------:R-:W0:Y:S08]  /*0d80*/  I2F.RP R38, R39 ;  /* 0x0000002700267306 */ /* 0x000e300000209400 */
[----:B0-----:R-:W0:Y:S02]  /*0d90*/  MUFU.RCP R38, R38 ;  /* 0x0000002600267308 */ /* 0x001e240000001000 */
[----:B0-----:R-:W-:-:S06]  /*0da0*/  IADD3 R36, R38, 0xffffffe, RZ ;  /* 0x0ffffffe26247810 */ /* 0x001fcc0007ffe0ff */
[----:B------:R0:W2:Y:S02]  /*0db0*/  F2I.FTZ.U32.TRUNC.NTZ R37, R36 ;  /* 0x0000002400257305 */ /* 0x0000a4000021f000 */
[----:B0-----:R-:W-:Y:S01]  /*0dc0*/  IMAD.MOV.U32 R36, RZ, RZ, RZ ;  /* 0x000000ffff247224 */ /* 0x001fe200078e00ff */
[----:B--2---:R-:W-:-:S05]  /*0dd0*/  IADD3 R40, RZ, -R37, RZ ;  /* 0x80000025ff287210 */ /* 0x004fca0007ffe0ff */
[----:B------:R-:W-:Y:S01]  /*0de0*/  IMAD R41, R40, R39, RZ ;  /* 0x0000002728297224 */ /* 0x000fe200078e02ff */
[----:B------:R-:W-:-:S03]  /*0df0*/  IABS R40, R85 ;  /* 0x0000005500287213 */ /* 0x000fc60000000000 */
[----:B------:R-:W-:Y:S01]  /*0e00*/  IMAD.HI.U32 R37, R37, R41, R36 ;  /* 0x0000002925257227 */ /* 0x000fe200078e0024 */
[----:B------:R-:W-:-:S05]  /*0e10*/  LOP3.LUT R36, R85, R42, RZ, 0x3c, !PT ;  /* 0x0000002a55247212 */ /* 0x000fca00078e3cff */
[----:B------:R-:W-:-:S05]  /*0e20*/  IMAD.HI.U32 R37, R37, R40, RZ ;  /* 0x0000002825257227 */ /* 0x000fca00078e00ff */
[----:B------:R-:W-:-:S05]  /*0e30*/  IADD3 R38, -R37, RZ, RZ ;  /* 0x000000ff25267210 */ /* 0x000fca0007ffe1ff */
[C---:B------:R-:W-:Y:S02]  /*0e40*/  IMAD R38, R39.reuse, R38, R40 ;  /* 0x0000002627267224 */ /* 0x040fe400078e0228 */
[----:B------:R-:W0:Y:S03]  /*0e50*/  @P6 LDC.64 R40, c[0x0][0x270] ;  /* 0x00009c00ff286b82 */ /* 0x000e260000000a00 */
[----:B------:R-:W-:-:S13]  /*0e60*/  ISETP.GT.U32.AND P5, PT, R39, R38, PT ;  /* 0x000000262700720c */ /* 0x000fda0003fa4070 */
[-C--:B------:R-:W-:Y:S02]  /*0e70*/  @!P5 IADD3 R38, R38, -R39.reuse, RZ ;  /* 0x800000272626d210 */ /* 0x080fe40007ffe0ff */
[----:B------:R-:W-:Y:S02]  /*0e80*/  @!P5 IADD3 R37, R37, 0x1, RZ ;  /* 0x000000012525d810 */ /* 0x000fe40007ffe0ff */
[----:B------:R-:W-:-:S13]  /*0e90*/  ISETP.GE.U32.AND P5, PT, R38, R39, PT ;  /* 0x000000272600720c */ /* 0x000fda0003fa6070 */
[----:B------:R-:W-:Y:S02]  /*0ea0*/  @P5 IADD3 R37, R37, 0x1, RZ ;  /* 0x0000000125255810 */ /* 0x000fe40007ffe0ff */
[----:B------:R-:W-:Y:S02]  /*0eb0*/  ISETP.GE.AND P5, PT, R36, RZ, PT ;  /* 0x000000ff2400720c */ /* 0x000fe40003fa6270 */
[----:B------:R-:W-:-:S11]  /*0ec0*/  MOV R39, R37 ;  /* 0x0000002500277202 */ /* 0x000fd60000000f00 */
[----:B------:R-:W-:Y:S01]  /*0ed0*/  @!P5 IMAD.MOV R39, RZ, RZ, -R39 ;  /* 0x000000ffff27d224 */ /* 0x000fe200078e0a27 */
[----:B------:R-:W-:-:S13]  /*0ee0*/  ISETP.NE.AND P5, PT, R42, RZ, PT ;  /* 0x000000ff2a00720c */ /* 0x000fda0003fa5270 */
[----:B------:R-:W-:-:S04]  /*0ef0*/  @!P5 LOP3.LUT R39, RZ, R42, RZ, 0x33, !PT ;  /* 0x0000002aff27d212 */ /* 0x000fc800078e33ff */
[----:B------:R-:W-:Y:S02]  /*0f00*/  IADD3 R36, -R39, RZ, RZ ;  /* 0x000000ff27247210 */ /* 0x000fe40007ffe1ff */
[----:B------:R-:W-:-:S03]  /*0f10*/  SHF.R.S32.HI R38, RZ, 0x1f, R39 ;  /* 0x0000001fff267819 */ /* 0x000fc60000011427 */
[----:B------:R-:W-:Y:S01]  /*0f20*/  IMAD R99, R42, R36, R85 ;  /* 0x000000242a637224 */ /* 0x000fe200078e0255 */
[----:B------:R-:W-:Y:S01]  /*0f30*/  SHF.R.S32.HI R36, RZ, 0x1f, R87 ;  /* 0x0000001fff247819 */ /* 0x000fe20000011457 */
[----:B------:R-:W-:Y:S01]  /*0f40*/  IMAD R38, R38, UR12, RZ ;  /* 0x0000000c26267c24 */ /* 0x000fe2000f8e02ff */
[----:B------:R-:W2:Y:S01]  /*0f50*/  @P3 LDC.64 R42, c[0x0][0x270] ;  /* 0x00009c00ff2a3b82 */ /* 0x000ea20000000a00 */
[----:B------:R-:W-:Y:S02]  /*0f60*/  IMAD R99, R99, 0x30, RZ ;  /* 0x0000003063637824 */ /* 0x000fe400078e02ff */
[----:B------:R-:W-:-:S03]  /*0f70*/  IMAD R93, R39, UR13, R38 ;  /* 0x0000000d275d7c24 */ /* 0x000fc6000f8e0226 */
[----:B------:R-:W-:-:S04]  /*0f80*/  IADD3 R90, P5, R87, R99, RZ ;  /* 0x00000063575a7210 */ /* 0x000fc80007fbe0ff */
[----:B------:R-:W-:Y:S02]  /*0f90*/  LEA.HI.X.SX32 R91, R99, R36, 0x1, P5 ;  /* 0x00000024635b7211 */ /* 0x000fe400028f0eff */
[----:B------:R-:W3:Y:S01]  /*0fa0*/  @P4 LDC.64 R36, c[0x0][0x270] ;  /* 0x00009c00ff244b82 */ /* 0x000ee20000000a00 */
[----:B------:R-:W-:Y:S01]  /*0fb0*/  IMAD.WIDE.U32 R90, R39, UR12, R90 ;  /* 0x0000000c275a7c25 */ /* 0x000fe2000f8e005a */
[----:B------:R-:W-:-:S04]  /*0fc0*/  ULDC.64 UR12, c[0x0][0x278] ;  /* 0x00009e00000c7ab9 */ /* 0x000fc80000000a00 */
[----:B------:R-:W-:Y:S02]  /*0fd0*/  IADD3 R93, R91, R93, RZ ;  /* 0x0000005d5b5d7210 */ /* 0x000fe40007ffe0ff */
[----:B------:R-:W-:Y:S01]  /*0fe0*/  @P4 MOV R92, R90 ;  /* 0x0000005a005c4202 */ /* 0x000fe20000000f00 */
[----:B---3--:R-:W-:-:S04]  /*0ff0*/  @P4 IMAD R38, R3, R36, RZ ;  /* 0x0000002403264224 */ /* 0x008fc800078e02ff */
[C---:B------:R-:W-:Y:S02]  /*1000*/  @P4 IMAD R39, R2.reuse, R37, R38 ;  /* 0x0000002502274224 */ /* 0x040fe400078e0226 */
[----:B------:R-:W-:-:S04]  /*1010*/  @P4 IMAD.WIDE.U32 R36, R2, R36, R92 ;  /* 0x0000002402244225 */ /* 0x000fc800078e005c */
[----:B0-----:R-:W-:Y:S01]  /*1020*/  @P6 IMAD R38, R34, R40, RZ ;  /* 0x0000002822266224 */ /* 0x001fe200078e02ff */
[----:B------:R-:W-:Y:S01]  /*1030*/  @P4 IADD3 R37, R37, R39, RZ ;  /* 0x0000002725254210 */ /* 0x000fe20007ffe0ff */
[----:B------:R-:W-:Y:S01]  /*1040*/  @P6 IMAD.MOV.U32 R39, RZ, RZ, R93 ;  /* 0x000000ffff276224 */ /* 0x000fe200078e005d */
[----:B-1----:R-:W-:Y:S01]  /*1050*/  @P4 LEA R54, P5, R36, R54, 0x1 ;  /* 0x0000003624364211 */ /* 0x002fe200078a08ff */
[----:B------:R-:W-:Y:S01]  /*1060*/  @P6 IMAD R41, R4, R41, R38 ;  /* 0x0000002904296224 */ /* 0x000fe200078e0226 */
[----:B------:R-:W-:Y:S02]  /*1070*/  @P6 MOV R38, R90 ;  /* 0x0000005a00266202 */ /* 0x000fe40000000f00 */
[----:B------:R-:W-:Y:S02]  /*1080*/  @P4 LEA.HI.X R55, R36, R55, R37, 0x1, P5 ;  /* 0x0000003724374211 */ /* 0x000fe400028f0c25 */
[----:B------:R-:W0:Y:S01]  /*1090*/  @P6 LDC.64 R36, c[0x0][0x220] ;  /* 0x00008800ff246b82 */ /* 0x000e220000000a00 */
[----:B------:R-:W-:Y:S01]  /*10a0*/  @P6 IMAD.WIDE.U32 R38, R4, R40, R38 ;  /* 0x0000002804266225 */ /* 0x000fe200078e0026 */
[----:B------:R-:W-:-:S04]  /*10b0*/  LOP3.LUT P4, RZ, R98, 0x800000, RZ, 0xc0, !PT ;  /* 0x0080000062ff7812 */ /* 0x000fc8000788c0ff */
[----:B------:R-:W-:Y:S02]  /*10c0*/  @P6 IADD3 R39, R39, R41, RZ ;  /* 0x0000002927276210 */ /* 0x000fe40007ffe0ff */
[----:B------:R-:W1:Y:S07]  /*10d0*/  @P3 LDC.64 R40, c[0x0][0x220] ;  /* 0x00008800ff283b82 */ /* 0x000e6e0000000a00 */
[----:B------:R-:W-:Y:S01]  /*10e0*/  @P4 IMAD.MOV.U32 R45, RZ, RZ, R93 ;  /* 0x000000ffff2d4224 */ /* 0x000fe200078e005d */
[----:B0-----:R-:W-:-:S04]  /*10f0*/  @P6 LEA R36, P5, R38, R36, 0x1 ;  /* 0x0000002426246211 */ /* 0x001fc800078a08ff */
[----:B------:R-:W-:Y:S01]  /*1100*/  @P6 LEA.HI.X R37, R38, R37, R39, 0x1, P5 ;  /* 0x0000002526256211 */ /* 0x000fe200028f0c27 */
[----:B--2---:R-:W-:Y:S01]  /*1110*/  @P3 IMAD R38, R35, R42, RZ ;  /* 0x0000002a23263224 */ /* 0x004fe200078e02ff */
[----:B------:R-:W-:Y:S02]  /*1120*/  @P3 MOV R39, R93 ;  /* 0x0000005d00273202 */ /* 0x000fe40000000f00 */
[----:B------:R-:W-:Y:S01]  /*1130*/  LOP3.LUT P6, RZ, R98, 0x400000, RZ, 0xc0, !PT ;  /* 0x0040000062ff7812 */ /* 0x000fe200078cc0ff */
[----:B------:R-:W-:Y:S01]  /*1140*/  @P3 IMAD R43, R5, R43, R38 ;  /* 0x0000002b052b3224 */ /* 0x000fe200078e0226 */
[----:B------:R-:W-:-:S05]  /*1150*/  @P3 MOV R38, R90 ;  /* 0x0000005a00263202 */ /* 0x000fca0000000f00 */
[----:B------:R-:W-:-:S05]  /*1160*/  @P3 IMAD.WIDE.U32 R38, R5, R42, R38 ;  /* 0x0000002a05263225 */ /* 0x000fca00078e0026 */
[----:B------:R-:W-:Y:S02]  /*1170*/  @P3 IADD3 R39, R39, R43, RZ ;  /* 0x0000002b27273210 */ /* 0x000fe40007ffe0ff */
[----:B------:R-:W0:Y:S01]  /*1180*/  @P4 LDC.64 R42, c[0x0][0x270] ;  /* 0x00009c00ff2a4b82 */ /* 0x000e220000000a00 */
[----:B-1----:R-:W-:-:S04]  /*1190*/  @P3 LEA R40, P5, R38, R40, 0x1 ;  /* 0x0000002826283211 */ /* 0x002fc800078a08ff */
[----:B------:R-:W-:Y:S02]  /*11a0*/  @P3 LEA.HI.X R41, R38, R41, R39, 0x1, P5 ;  /* 0x0000002926293211 */ /* 0x000fe400028f0c27 */
[----:B------:R-:W-:Y:S01]  /*11b0*/  LOP3.LUT P3, RZ, R98, 0x200000, RZ, 0xc0, !PT ;  /* 0x0020000062ff7812 */ /* 0x000fe2000786c0ff */
[----:B------:R-:W1:Y:S01]  /*11c0*/  @P4 LDC.64 R38, c[0x0][0x220] ;  /* 0x00008800ff264b82 */ /* 0x000e620000000a00 */
[----:B0-----:R-:W-:-:S04]  /*11d0*/  @P4 IMAD R44, R56, R42, RZ ;  /* 0x0000002a382c4224 */ /* 0x001fc800078e02ff */
[----:B------:R-:W-:Y:S01]  /*11e0*/  @P4 IMAD R47, R6, R43, R44 ;  /* 0x0000002b062f4224 */ /* 0x000fe200078e022c */
[----:B------:R-:W-:-:S05]  /*11f0*/  @P4 MOV R44, R90 ;  /* 0x0000005a002c4202 */ /* 0x000fca0000000f00 */
[----:B------:R-:W-:Y:S02]  /*1200*/  @P4 IMAD.WIDE.U32 R42, R6, R42, R44 ;  /* 0x0000002a062a4225 */ /* 0x000fe400078e002c */
[----:B------:R-:W0:Y:S03]  /*1210*/  @P6 LDC.64 R44, c[0x0][0x220] ;  /* 0x00008800ff2c6b82 */ /* 0x000e260000000a00 */
[----:B------:R-:W-:Y:S02]  /*1220*/  @P4 IADD3 R43, R43, R47, RZ ;  /* 0x0000002f2b2b4210 */ /* 0x000fe40007ffe0ff */
[C---:B-1----:R-:W-:Y:S02]  /*1230*/  @P4 LEA R38, P5, R42.reuse, R38, 0x1 ;  /* 0x000000262a264211 */ /* 0x042fe400078a08ff */
[----:B------:R-:W-:Y:S02]  /*1240*/  @P6 MOV R47, R93 ;  /* 0x0000005d002f6202 */ /* 0x000fe40000000f00 */
[----:B------:R-:W-:-:S02]  /*1250*/  @P4 LEA.HI.X R39, R42, R39, R43, 0x1, P5 ;  /* 0x000000272a274211 */ /* 0x000fc400028f0c2b */
[----:B------:R-:W1:Y:S01]  /*1260*/  @P6 LDC.64 R42, c[0x0][0x270] ;  /* 0x00009c00ff2a6b82 */ /* 0x000e620000000a00 */
[----:B------:R-:W-:-:S13]  /*1270*/  LOP3.LUT P4, RZ, R98, 0x100000, RZ, 0xc0, !PT ;  /* 0x0010000062ff7812 */ /* 0x000fda000788c0ff */
[----:B------:R-:W-:Y:S01]  /*1280*/  @P4 MOV R51, R93 ;  /* 0x0000005d00334202 */ /* 0x000fe20000000f00 */
[----:B-1----:R-:W-:-:S04]  /*1290*/  @P6 IMAD R46, R57, R42, RZ ;  /* 0x0000002a392e6224 */ /* 0x002fc800078e02ff */
[----:B------:R-:W-:Y:S01]  /*12a0*/  @P6 IMAD R49, R7, R43, R46 ;  /* 0x0000002b07316224 */ /* 0x000fe200078e022e */
[----:B------:R-:W-:-:S05]  /*12b0*/  @P6 MOV R46, R90 ;  /* 0x0000005a002e6202 */ /* 0x000fca0000000f00 */
[----:B------:R-:W-:Y:S02]  /*12c0*/  @P6 IMAD.WIDE.U32 R42, R7, R42, R46 ;  /* 0x0000002a072a6225 */ /* 0x000fe400078e002e */
[----:B------:R-:W1:Y:S03]  /*12d0*/  @P3 LDC.64 R46, c[0x0][0x270] ;  /* 0x00009c00ff2e3b82 */ /* 0x000e660000000a00 */
[----:B------:R-:W-:Y:S01]  /*12e0*/  @P6 IADD3 R43, R43, R49, RZ ;  /* 0x000000312b2b6210 */ /* 0x000fe20007ffe0ff */
[----:B------:R-:W-:Y:S01]  /*12f0*/  @P3 IMAD.MOV.U32 R49, RZ, RZ, R93 ;  /* 0x000000ffff313224 */ /* 0x000fe200078e005d */
[----:B0-----:R-:W-:-:S04]  /*1300*/  @P6 LEA R44, P5, R42, R44, 0x1 ;  /* 0x0000002c2a2c6211 */ /* 0x001fc800078a08ff */
[----:B------:R-:W-:Y:S02]  /*1310*/  @P6 LEA.HI.X R45, R42, R45, R43, 0x1, P5 ;  /* 0x0000002d2a2d6211 */ /* 0x000fe400028f0c2b */
[----:B------:R-:W0:Y:S01]  /*1320*/  @P3 LDC.64 R42, c[0x0][0x220] ;  /* 0x00008800ff2a3b82 */ /* 0x000e220000000a00 */
[----:B------:R-:W-:Y:S01]  /*1330*/  LOP3.LUT P6, RZ, R98, 0x80000, RZ, 0xc0, !PT ;  /* 0x0008000062ff7812 */ /* 0x000fe200078cc0ff */
[----:B-1----:R-:W-:-:S12]  /*1340*/  @P3 IMAD R48, R58, R46, RZ ;  /* 0x0000002e3a303224 */ /* 0x002fd800078e02ff */
[----:B------:R-:W-:Y:S02]  /*1350*/  @P6 IMAD.MOV.U32 R53, RZ, RZ, R93 ;  /* 0x000000ffff356224 */ /* 0x000fe400078e005d */
[----:B------:R-:W-:Y:S01]  /*1360*/  @P3 IMAD R47, R8, R47, R48 ;  /* 0x0000002f082f3224 */ /* 0x000fe200078e0230 */
[----:B------:R-:W-:-:S05]  /*1370*/  @P3 MOV R48, R90 ;  /* 0x0000005a00303202 */ /* 0x000fca0000000f00 */
[----:B------:R-:W-:-:S05]  /*1380*/  @P3 IMAD.WIDE.U32 R48, R8, R46, R48 ;  /* 0x0000002e08303225 */ /* 0x000fca00078e0030 */
[----:B------:R-:W-:Y:S02]  /*1390*/  @P3 IADD3 R46, R49, R47, RZ ;  /* 0x0000002f312e3210 */ /* 0x000fe40007ffe0ff */
[----:B0-----:R-:W-:-:S04]  /*13a0*/  @P3 LEA R42, P5, R48, R42, 0x1 ;  /* 0x0000002a302a3211 */ /* 0x001fc800078a08ff */
[----:B------:R-:W-:Y:S02]  /*13b0*/  @P3 LEA.HI.X R43, R48, R43, R46, 0x1, P5 ;  /* 0x0000002b302b3211 */ /* 0x000fe400028f0c2e */
[----:B------:R-:W0:Y:S01]  /*13c0*/  @P4 LDC.64 R46, c[0x0][0x270] ;  /* 0x00009c00ff2e4b82 */ /* 0x000e220000000a00 */
[----:B------:R-:W-:-:S07]  /*13d0*/  LOP3.LUT P3, RZ, R98, 0x40000, RZ, 0xc0, !PT ;  /* 0x0004000062ff7812 */ /* 0x000fce000786c0ff */
[----:B------:R-:W1:Y:S06]  /*13e0*/  @P4 LDC.64 R48, c[0x0][0x220] ;  /* 0x00008800ff304b82 */ /* 0x000e6c0000000a00 */
[----:B------:R-:W-:Y:S01]  /*13f0*/  @P3 MOV R97, R93 ;  /* 0x0000005d00613202 */ /* 0x000fe20000000f00 */
        /* <DEDUP_REMOVED lines=56> */
[----:B------:R-:W-:-:S04]  /*1780*/  @P3 IMAD.WIDE.U32 R50, R14, R50, R104 ;  /* 0x000000320e323225 */ /* 0x000fc800078e0068 */
[----:B------:R-:W-:Y:S01]  /*1790*/  @P3 IMAD.IADD R51, R51, 0x1, R107 ;  /* 0x0000000133333824 */ /* 0x000fe200078e026b */
        /* <DEDUP_REMOVED lines=29> */
[----:B------:R-:W-:Y:S02]  /*1970*/  @P3 IMAD R113, R17, R51, R110 ;  /* 0x0000003311713224 */ /* 0x000fe400078e026e */
[----:B------:R-:W-:-:S04]  /*1980*/  @P3 IMAD.MOV.U32 R110, RZ, RZ, R90 ;  /* 0x000000ffff6e3224 */ /* 0x000fc800078e005a */
        /* <DEDUP_REMOVED lines=105> */
[----:B------:R-:W-:Y:S02]  /*2020*/  ISETP.NE.AND P3, PT, R95, RZ, PT ;  /* 0x000000ff5f00720c */ /* 0x000fe40003f65270 */
[----:B------:R-:W-:-:S02]  /*2030*/  CS2R R136, SRZ ;  /* 0x0000000000887805 */ /* 0x000fc4000001ff00 */
[----:B------:R-:W-:Y:S02]  /*2040*/  CS2R R134, SRZ ;  /* 0x0000000000867805 */ /* 0x000fe4000001ff00 */
[----:B------:R-:W-:Y:S02]  /*2050*/  CS2R R140, SRZ ;  /* 0x00000000008c7805 */ /* 0x000fe4000001ff00 */
[----:B------:R-:W-:Y:S01]  /*2060*/  P2R R151, PR, RZ, 0x8 ;  /* 0x00000008ff977803 */ /* 0x000fe20000000000 */
        /* <DEDUP_REMOVED lines=10> */
[----:B------:R-:W-:-:S04]  /*2110*/  ISETP.NE.AND P4, PT, R94, RZ, PT ;  /* 0x000000ff5e00720c */ /* 0x000fc80003f85270 */
[----:B------:R-:W-:-:S03]  /*2120*/  P2R R154, PR, RZ, 0x10 ;  /* 0x00000010ff9a7803 */ /* 0x000fc60000000000 */
        /* <DEDUP_REMOVED lines=9> */
[----:B------:R-:W0:Y:S08]  /*21c0*/  @P0 LDC.64 R50, c[0x0][0x270] ;  /* 0x00009c00ff320b82 */ /* 0x000e300000000a00 */
        /* <DEDUP_REMOVED lines=11> */
[----:B------:R-:W1:Y:S06]  /*2280*/  @P1 LDC.64 R52, c[0x0][0x220] ;  /* 0x00008800ff341b82 */ /* 0x000e6c0000000a00 */
[----:B------:R-:W2:Y:S01]  /*2290*/  @P0 LDG.E R136, desc[UR8][R44.64] ;  /* 0x000000082c880981 */ /* 0x000ea2000c1e1900 */
        /* <DEDUP_REMOVED lines=11> */
[----:B------:R-:W3:Y:S01]  /*2350*/  @P1 LDG.E R135, desc[UR8][R38.64] ;  /* 0x0000000826871981 */ /* 0x000ee2000c1e1900 */
        /* <DEDUP_REMOVED lines=9> */
[C---:B------:R-:W-:Y:S02]  /*23f0*/  LOP3.LUT P0, RZ, R98.reuse, 0x20000, RZ, 0xc0, !PT ;  /* 0x0002000062ff7812 */ /* 0x040fe4000780c0ff */
[----:B------:R-:W-:-:S05]  /*2400*/  LOP3.LUT P2, RZ, R98, 0x80000, RZ, 0xc0, !PT ;  /* 0x0008000062ff7812 */ /* 0x000fca000784c0ff */
[----:B------:R-:W1:Y:S06]  /*2410*/  @P3 LDC.64 R52, c[0x0][0x220] ;  /* 0x00008800ff343b82 */ /* 0x000e6c0000000a00 */
[----:B------:R4:W5:Y:S01]  /*2420*/  @P0 LDG.E R140, desc[UR8][R100.64] ;  /* 0x00000008648c0981 */ /* 0x000962000c1e1900 */
        /* <DEDUP_REMOVED lines=9> */
[----:B----4-:R-:W-:Y:S02]  /*24c0*/  CS2R R100, SRZ ;  /* 0x0000000000647805 */ /* 0x010fe4000001ff00 */
[----:B------:R-:W-:-:S05]  /*24d0*/  LOP3.LUT P3, RZ, R98, 0x100000, RZ, 0xc0, !PT ;  /* 0x0010000062ff7812 */ /* 0x000fca000786c0ff */
[----:B------:R-:W1:Y:S01]  /*24e0*/  @P4 LDC.64 R52, c[0x0][0x220] ;  /* 0x00008800ff344b82 */ /* 0x000e620000000a00 */
[----:B0-----:R-:W-:-:S04]  /*24f0*/  @P4 IMAD R132, R83, R50, RZ ;  /* 0x0000003253844224 */ /* 0x001fc800078e02ff */
[----:B------:R-:W-:Y:S01]  /*2500*/  @P4 IMAD R51, R33, R51, R132 ;  /* 0x0000003321334224 */ /* 0x000fe200078e0284 */
[----:B------:R-:W-:-:S05]  /*2510*/  @P4 MOV R132, R90 ;  /* 0x0000005a00844202 */ /* 0x000fca0000000f00 */
[----:B------:R-:W-:-:S05]  /*2520*/  @P4 IMAD.WIDE.U32 R132, R33, R50, R132 ;  /* 0x0000003221844225 */ /* 0x000fca00078e0084 */
[----:B------:R-:W-:Y:S02]  /*2530*/  @P4 IADD3 R50, R133, R51, RZ ;  /* 0x0000003385324210 */ /* 0x000fe40007ffe0ff */
[C---:B-1----:R-:W-:Y:S02]  /*2540*/  @P4 LEA R156, P5, R132.reuse, R52, 0x1 ;  /* 0x00000034849c4211 */ /* 0x042fe400078a08ff */
[----:B------:R-:W-:Y:S02]  /*2550*/  SHF.R.S32.HI R133, RZ, 0x1f, R89 ;  /* 0x0000001fff857819 */ /* 0x000fe40000011459 */
[----:B------:R-:W-:Y:S02]  /*2560*/  @P4 LEA.HI.X R157, R132, R53, R50, 0x1, P5 ;  /* 0x00000035849d4211 */ /* 0x000fe400028f0c32 */
[----:B------:R-:W-:Y:S02]  /*2570*/  ISETP.GE.U32.AND P5, PT, R89, UR12, PT ;  /* 0x0000000c59007c0c */ /* 0x000fe4000bfa6070 */
[----:B------:R-:W-:-:S02]  /*2580*/  LOP3.LUT P4, RZ, R98, 0x200000, RZ, 0xc0, !PT ;  /* 0x0020000062ff7812 */ /* 0x000fc4000788c0ff */
[----:B------:R-:W-:-:S04]  /*2590*/  ISETP.GE.AND.EX P5, PT, R133, UR13, PT, P5 ;  /* 0x0000000d85007c0c */ /* 0x000fc8000bfa6350 */
[----:B------:R-:W-:-:S07]  /*25a0*/  ISETP.GT.U32.OR P5, PT, R0, 0x17f, P5 ;  /* 0x0000017f0000780c */ /* 0x000fce0002fa4470 */
[----:B------:R0:W4:Y:S06]  /*25b0*/  @P4 LDG.E R137, desc[UR8][R42.64] ;  /* 0x000000082a894981 */ /* 0x00012c000c1e1900 */
[----:B------:R-:W1:Y:S08]  /*25c0*/  @!P5 LDC.64 R50, c[0x0][0x270] ;  /* 0x00009c00ff32db82 */ /* 0x000e700000000a00 */
[----:B------:R-:W0:Y:S01]  /*25d0*/  @!P5 LDC.64 R52, c[0x0][0x220] ;  /* 0x00008800ff34db82 */ /* 0x000e220000000a00 */
[----:B------:R-:W-:Y:S01]  /*25e0*/  LOP3.LUT P4, RZ, R98, 0x80, RZ, 0xc0, !PT ;  /* 0x0000008062ff7812 */ /* 0x000fe2000788c0ff */
[----:B-1----:R-:W-:Y:S01]  /*25f0*/  @!P5 IMAD R132, R133, R50, RZ ;  /* 0x000000328584d224 */ /* 0x002fe200078e02ff */
[----:B------:R-:W-:-:S03]  /*2600*/  @!P5 MOV R133, R93 ;  /* 0x0000005d0085d202 */ /* 0x000fc60000000f00 */
[----:B------:R-:W-:Y:S01]  /*2610*/  @!P5 IMAD R51, R89, R51, R132 ;  /* 0x000000335933d224 */ /* 0x000fe200078e0284 */
[----:B------:R-:W-:-:S05]  /*2620*/  @!P5 MOV R132, R90 ;  /* 0x0000005a0084d202 */ /* 0x000fca0000000f00 */
[----:B------:R-:W-:Y:S01]  /*2630*/  @!P5 IMAD.WIDE.U32 R132, R89, R50, R132 ;  /* 0x000000325984d225 */ /* 0x000fe200078e0084 */
[----:B------:R-:W-:-:S04]  /*2640*/  P2R R44, PR, RZ, 0x10 ;  /* 0x00000010ff2c7803 */ /* 0x000fc80000000000 */
[----:B------:R-:W-:Y:S02]  /*2650*/  @!P5 IADD3 R50, R133, R51, RZ ;  /* 0x000000338532d210 */ /* 0x000fe40007ffe0ff */
[----:B0-----:R-:W-:Y:S02]  /*2660*/  @!P5 LEA R52, P6, R132, R52, 0x1 ;  /* 0x000000348434d211 */ /* 0x001fe400078c08ff */
[----:B------:R-:W-:Y:S02]  /*2670*/  LOP3.LUT P4, RZ, R98, 0x100, RZ, 0xc0, !PT ;  /* 0x0000010062ff7812 */ /* 0x000fe4000788c0ff */
[----:B------:R-:W-:Y:S02]  /*2680*/  @!P5 LEA.HI.X R53, R132, R53, R50, 0x1, P6 ;  /* 0x000000358435d211 */ /* 0x000fe400030f0c32 */
[----:B------:R-:W-:Y:S02]  /*2690*/  CS2R R132, SRZ ;  /* 0x0000000000847805 */ /* 0x000fe4000001ff00 */
[----:B------:R-:W-:-:S02]  /*26a0*/  LOP3.LUT P6, RZ, R98, 0x1000000, RZ, 0xc0, !PT ;  /* 0x0100000062ff7812 */ /* 0x000fc400078cc0ff */
[----:B------:R-:W-:Y:S02]  /*26b0*/  P2R R43, PR, RZ, 0x10 ;  /* 0x00000010ff2b7803 */ /* 0x000fe40000000000 */
[C---:B------:R-:W-:Y:S01]  /*26c0*/  LOP3.LUT P4, RZ, R98.reuse, 0x200, RZ, 0xc0, !PT ;  /* 0x0000020062ff7812 */ /* 0x040fe2000788c0ff */
[----:B------:R-:W5:Y:S01]  /*26d0*/  @!P5 LDG.E R132, desc[UR8][R52.64] ;  /* 0x000000083484d981 */ /* 0x000f62000c1e1900 */
[C---:B------:R-:W-:Y:S02]  /*26e0*/  LOP3.LUT P5, RZ, R98.reuse, 0x2000000, RZ, 0xc0, !PT ;  /* 0x0200000062ff7812 */ /* 0x040fe400078ac0ff */
[----:B------:R-:W-:Y:S02]  /*26f0*/  P2R R42, PR, RZ, 0x10 ;  /* 0x00000010ff2a7803 */ /* 0x000fe40000000000 */
[----:B------:R-:W-:-:S03]  /*2700*/  LOP3.LUT P4, RZ, R98, 0x400, RZ, 0xc0, !PT ;  /* 0x0000040062ff7812 */ /* 0x000fc6000788c0ff */
[----:B------:R0:W5:Y:S06]  /*2710*/  @P6 LDG.E R134, desc[UR8][R40.64] ;  /* 0x0000000828866981 */ /* 0x00016c000c1e1900 */
[----:B------:R1:W5:Y:S01]  /*2720*/  @P5 LDG.E R133, desc[UR8][R36.64] ;  /* 0x0000000824855981 */ /* 0x000362000c1e1900 */
[----:B0-----:R-:W-:Y:S02]  /*2730*/  P2R R41, PR, RZ, 0x10 ;  /* 0x00000010ff297803 */ /* 0x001fe40000000000 */
[----:B------:R-:W-:-:S04]  /*2740*/  LOP3.LUT P4, RZ, R98, 0x800, RZ, 0xc0, !PT ;  /* 0x0000080062ff7812 */ /* 0x000fc8000788c0ff */
[----:B------:R-:W-:Y:S02]  /*2750*/  P2R R40, PR, RZ, 0x10 ;  /* 0x00000010ff287803 */ /* 0x000fe40000000000 */
[----:B------:R-:W-:-:S04]  /*2760*/  LOP3.LUT P4, RZ, R98, 0x1000, RZ, 0xc0, !PT ;  /* 0x0000100062ff7812 */ /* 0x000fc8000788c0ff */
[----:B------:R-:W-:Y:S02]  /*2770*/  P2R R39, PR, RZ, 0x10 ;  /* 0x00000010ff277803 */ /* 0x000fe40000000000 */
[----:B------:R-:W-:-:S04]  /*2780*/  LOP3.LUT P4, RZ, R98, 0x4000000, RZ, 0xc0, !PT ;  /* 0x0400000062ff7812 */ /* 0x000fc8000788c0ff */
[----:B------:R-:W-:Y:S02]  /*2790*/  P2R R38, PR, RZ, 0x10 ;  /* 0x00000010ff267803 */ /* 0x000fe40000000000 */
[----:B------:R-:W-:-:S04]  /*27a0*/  LOP3.LUT P4, RZ, R98, 0x2000, RZ, 0xc0, !PT ;  /* 0x0000200062ff7812 */ /* 0x000fc8000788c0ff */
[----:B-1----:R-:W-:Y:S02]  /*27b0*/  P2R R37, PR, RZ, 0x10 ;  /* 0x00000010ff257803 */ /* 0x002fe40000000000 */
[----:B------:R-:W-:-:S04]  /*27c0*/  LOP3.LUT P4, RZ, R98, 0x4000, RZ, 0xc0, !PT ;  /* 0x0000400062ff7812 */ /* 0x000fc8000788c0ff */
[----:B------:R-:W-:Y:S02]  /*27d0*/  P2R R36, PR, RZ, 0x10 ;  /* 0x00000010ff247803 */ /* 0x000fe40000000000 */
[C---:B------:R-:W-:Y:S02]  /*27e0*/  LOP3.LUT P4, RZ, R98.reuse, 0x8000, RZ, 0xc0, !PT ;  /* 0x0000800062ff7812 */ /* 0x040fe4000788c0ff */
[----:B------:R-:W-:-:S11]  /*27f0*/  LOP3.LUT P6, RZ, R98, 0x10000, RZ, 0xc0, !PT ;  /* 0x0001000062ff7812 */ /* 0x000fd600078cc0ff */
[----:B------:R-:W5:Y:S01]  /*2800*/  @P4 LDG.E R100, desc[UR8][R104.64] ;  /* 0x0000000868644981 */ /* 0x000f62000c1e1900 */
[----:B------:R-:W-:-:S03]  /*2810*/  ISETP.NE.AND P4, PT, R36, RZ, PT ;  /* 0x000000ff2400720c */ /* 0x000fc60003f85270 */
[----:B------:R0:W5:Y:S02]  /*2820*/  @P6 LDG.E R101, desc[UR8][R102.64] ;  /* 0x0000000866656981 */ /* 0x000164000c1e1900 */
[----:B0-----:R-:W-:-:S08]  /*2830*/  CS2R R102, SRZ ;  /* 0x0000000000667805 */ /* 0x001fd0000001ff00 */
[----:B------:R0:W5:Y:S01]  /*2840*/  @P4 LDG.E R103, desc[UR8][R106.64] ;  /* 0x000000086a674981 */ /* 0x000162000c1e1900 */
[----:B------:R-:W-:Y:S02]  /*2850*/  ISETP.NE.AND P4, PT, R37, RZ, PT ;  /* 0x000000ff2500720c */ /* 0x000fe40003f85270 */
[----:B------:R-:W-:Y:S02]  /*2860*/  CS2R R138, SRZ ;  /* 0x00000000008a7805 */ /* 0x000fe4000001ff00 */
[----:B------:R-:W-:-:S04]  /*2870*/  LOP3.LUT P1, RZ, R98, 0x40000, RZ, 0xc0, !PT ;  /* 0x0004000062ff7812 */ /* 0x000fc8000782c0ff */
[----:B------:R-:W5:Y:S04]  /*2880*/  @P3 LDG.E R139, desc[UR8][R48.64] ;  /* 0x00000008308b3981 */ /* 0x000f68000c1e1900 */
[----:B------:R-:W5:Y:S04]  /*2890*/  @P2 LDG.E R138, desc[UR8][R46.64] ;  /* 0x000000082e8a2981 */ /* 0x000f68000c1e1900 */
[----:B------:R1:W5:Y:S01]  /*28a0*/  @P4 LDG.E R102, desc[UR8][R108.64] ;  /* 0x000000086c664981 */ /* 0x000362000c1e1900 */
[----:B------:R-:W-:Y:S02]  /*28b0*/  ISETP.NE.AND P4, PT, R38, RZ, PT ;  /* 0x000000ff2600720c */ /* 0x000fe40003f85270 */
[----:B------:R-:W-:Y:S01]  /*28c0*/  CS2R R104, SRZ ;  /* 0x0000000000687805 */ /* 0x000fe2000001ff00 */
[----:B------:R-:W5:Y:S01]  /*28d0*/  @P1 LDG.E R141, desc[UR8][R96.64] ;  /* 0x00000008608d1981 */ /* 0x000f62000c1e1900 */
[----:B0-----:R-:W-:-:S09]  /*28e0*/  CS2R R106, SRZ ;  /* 0x00000000006a7805 */ /* 0x001fd2000001ff00 */
[----:B------:R-:W5:Y:S01]  /*28f0*/  @P4 LDG.E R104, desc[UR8][R54.64] ;  /* 0x0000000836684981 */ /* 0x000f62000c1e1900 */
[----:B------:R-:W-:-:S13]  /*2900*/  ISETP.NE.AND P4, PT, R39, RZ, PT ;  /* 0x000000ff2700720c */ /* 0x000fda0003f85270 */
[----:B------:R0:W5:Y:S01]  /*2910*/  @P4 LDG.E R106, desc[UR8][R110.64] ;  /* 0x000000086e6a4981 */ /* 0x000162000c1e1900 */
[----:B------:R-:W-:Y:S02]  /*2920*/  ISETP.NE.AND P4, PT, R40, RZ, PT ;  /* 0x000000ff2800720c */ /* 0x000fe40003f85270 */
[----:B-1----:R-:W-:-:S11]  /*2930*/  CS2R R108, SRZ ;  /* 0x00000000006c7805 */ /* 0x002fd6000001ff00 */
[----:B------:R1:W5:Y:S01]  /*2940*/  @P4 LDG.E R105, desc[UR8][R112.64] ;  /* 0x0000000870694981 */ /* 0x000362000c1e1900 */
[----:B------:R-:W-:-:S13]  /*2950*/  ISETP.NE.AND P4, PT, R41, RZ, PT ;  /* 0x000000ff2900720c */ /* 0x000fda0003f85270 */
[----:B------:R2:W5:Y:S01]  /*2960*/  @P4 LDG.E R108, desc[UR8][R114.64] ;  /* 0x00000008726c4981 */ /* 0x000562000c1e1900 */
[----:B------:R-:W-:Y:S02]  /*2970*/  ISETP.NE.AND P4, PT, R42, RZ, PT ;  /* 0x000000ff2a00720c */ /* 0x000fe40003f85270 */
[----:B0-----:R-:W-:-:S11]  /*2980*/  CS2R R110, SRZ ;  /* 0x00000000006e7805 */ /* 0x001fd6000001ff00 */
[----:B------:R0:W5:Y:S01]  /*2990*/  @P4 LDG.E R107, desc[UR8][R116.64] ;  /* 0x00000008746b4981 */ /* 0x000162000c1e1900 */
[----:B------:R-:W-:Y:S02]  /*29a0*/  ISETP.NE.AND P4, PT, R43, RZ, PT ;  /* 0x000000ff2b00720c */ /* 0x000fe40003f85270 */
[C---:B------:R-:W-:Y:S02]  /*29b0*/  LOP3.LUT P3, RZ, R98.reuse, 0x40, RZ, 0xc0, !PT ;  /* 0x0000004062ff7812 */ /* 0x040fe4000786c0ff */
[----:B------:R-:W-:-:S09]  /*29c0*/  LOP3.LUT P2, RZ, R98, 0x20, RZ, 0xc0, !PT ;  /* 0x0000002062ff7812 */ /* 0x000fd2000784c0ff */
[----:B------:R3:W5:Y:S01]  /*29d0*/  @P4 LDG.E R110, desc[UR8][R118.64] ;  /* 0x00000008766e4981 */ /* 0x000762000c1e1900 */
[----:B------:R-:W-:Y:S02]  /*29e0*/  ISETP.NE.AND P4, PT, R44, RZ, PT ;  /* 0x000000ff2c00720c */ /* 0x000fe40003f85270 */
[----:B-1----:R-:W-:Y:S02]  /*29f0*/  CS2R R112, SRZ ;  /* 0x0000000000707805 */ /* 0x002fe4000001ff00 */
[C---:B------:R-:W-:Y:S02]  /*2a00*/  LOP3.LUT P1, RZ, R98.reuse, 0x10, RZ, 0xc0, !PT ;  /* 0x0000001062ff7812 */ /* 0x040fe4000782c0ff */
[----:B--2---:R-:W-:Y:S01]  /*2a10*/  CS2R R114, SRZ ;  /* 0x0000000000727805 */ /* 0x004fe2000001ff00 */
[----:B------:R-:W2:Y:S01]  /*2a20*/  @P2 LDG.E R111, desc[UR8][R124.64] ;  /* 0x000000087c6f2981 */ /* 0x000ea2000c1e1900 */
[----:B------:R-:W-:-:S03]  /*2a30*/  LOP3.LUT P5, RZ, R98, 0x4, RZ, 0xc0, !PT ;  /* 0x0000000462ff7812 */ /* 0x000fc600078ac0ff */
[----:B------:R-:W2:Y:S04]  /*2a40*/  @P3 LDG.E R112, desc[UR8][R122.64] ;  /* 0x000000087a703981 */ /* 0x000ea8000c1e1900 */
[----:B------:R1:W2:Y:S01]  /*2a50*/  @P4 LDG.E R109, desc[UR8][R120.64] ;  /* 0x00000008786d4981 */ /* 0x0002a2000c1e1900 */
[C---:B------:R-:W-:Y:S02]  /*2a60*/  LOP3.LUT P0, RZ, R98.reuse, 0x8, RZ, 0xc0, !PT ;  /* 0x0000000862ff7812 */ /* 0x040fe4000780c0ff */
[----:B------:R-:W-:Y:S01]  /*2a70*/  LOP3.LUT P6, RZ, R98, 0x1, RZ, 0xc0, !PT ;  /* 0x0000000162ff7812 */ /* 0x000fe200078cc0ff */
[----:B------:R-:W2:Y:S01]  /*2a80*/  @P1 LDG.E R114, desc[UR8][R126.64] ;  /* 0x000000087e721981 */ /* 0x000ea2000c1e1900 */
[----:B0-----:R-:W-:-:S03]  /*2a90*/  CS2R R116, SRZ ;  /* 0x0000000000747805 */ /* 0x001fc6000001ff00 */
[----:B------:R-:W2:Y:S01]  /*2aa0*/  @P5 LDG.E R115, desc[UR8][R130.64] ;  /* 0x0000000882735981 */ /* 0x000ea2000c1e1900 */
[----:B------:R-:W-:-:S05]  /*2ab0*/  ISETP.NE.AND P1, PT, R145, RZ, PT ;  /* 0x000000ff9100720c */ /* 0x000fca0003f25270 */
[----:B------:R-:W2:Y:S01]  /*2ac0*/  @P0 LDG.E R113, desc[UR8][R128.64] ;  /* 0x0000000880710981 */ /* 0x000ea2000c1e1900 */
[----:B------:R-:W-:-:S03]  /*2ad0*/  ISETP.NE.AND P0, PT, R144, RZ, PT ;  /* 0x000000ff9000720c */ /* 0x000fc60003f05270 */
[----:B------:R0:W2:Y:S01]  /*2ae0*/  @P6 LDG.E R116, desc[UR8][R94.64] ;  /* 0x000000085e746981 */ /* 0x0000a2000c1e1900 */
[----:B---3--:R-:W-:Y:S02]  /*2af0*/  CS2R R118, SRZ ;  /* 0x0000000000767805 */ /* 0x008fe4000001ff00 */
[----:B------:R-:W-:Y:S02]  /*2b00*/  ISETP.NE.AND P3, PT, R151, RZ, PT ;  /* 0x000000ff9700720c */ /* 0x000fe40003f65270 */
[----:B-1----:R-:W-:Y:S02]  /*2b10*/  CS2R R120, SRZ ;  /* 0x0000000000787805 */ /* 0x002fe4000001ff00 */
[----:B------:R-:W-:Y:S01]  /*2b20*/  ISETP.NE.AND P2, PT, R150, RZ, PT ;  /* 0x000000ff9600720c */ /* 0x000fe20003f45270 */
[----:B------:R-:W3:Y:S04]  /*2b30*/  @P1 LDG.E R118, desc[UR8][R146.64] ;  /* 0x0000000892761981 */ /* 0x000ee8000c1e1900 */
[----:B------:R1:W3:Y:S01]  /*2b40*/  @P0 LDG.E R117, desc[UR8][R142.64] ;  /* 0x000000088e750981 */ /* 0x0002e2000c1e1900 */
[----:B------:R-:W-:-:S03]  /*2b50*/  ISETP.NE.AND P4, PT, R154, RZ, PT ;  /* 0x000000ff9a00720c */ /* 0x000fc60003f85270 */
[----:B------:R-:W3:Y:S04]  /*2b60*/  @P3 LDG.E R120, desc[UR8][R152.64] ;  /* 0x0000000898783981 */ /* 0x000ee8000c1e1900 */
[----:B------:R-:W3:Y:S06]  /*2b70*/  @P2 LDG.E R119, desc[UR8][R148.64] ;  /* 0x0000000894772981 */ /* 0x000eec000c1e1900 */
[----:B------:R-:W3:Y:S01]  /*2b80*/  @P4 LDG.E R121, desc[UR8][R156.64] ;  /* 0x000000089c794981 */ /* 0x000ee2000c1e1900 */
[----:B------:R-:W-:-:S02]  /*2b90*/  PRMT R38, R135, 0x7632, R38 ;  /* 0x0000763287267816 */ /* 0x000fc40000000026 */
[----:B------:R-:W-:Y:S02]  /*2ba0*/  PRMT R39, R136, 0x7632, R39 ;  /* 0x0000763288277816 */ /* 0x000fe40000000027 */
[----:B------:R-:W-:Y:S02]  /*2bb0*/  SHF.L.U32 R51, R38, 0x10, RZ ;  /* 0x0000001026337819 */ /* 0x000fe400000006ff */
[----:B------:R-:W-:Y:S02]  /*2bc0*/  SHF.L.U32 R52, R135, 0x10, RZ ;  /* 0x0000001087347819 */ /* 0x000fe400000006ff */
[----:B------:R-:W-:Y:S02]  /*2bd0*/  SHF.L.U32 R39, R39, 0x10, RZ ;  /* 0x0000001027277819 */ /* 0x000fe400000006ff */
[----:B------:R-:W-:Y:S01]  /*2be0*/  SHF.L.U32 R54, R136, 0x10, RZ ;  /* 0x0000001088367819 */ /* 0x000fe200000006ff */
[----:B----4-:R-:W-:-:S04]  /*2bf0*/  IMAD.U32 R53, R137, 0x10000, RZ ;  /* 0x0001000089357824 */ /* 0x010fc800078e00ff */
[----:B0-----:R-:W-:Y:S01]  /*2c00*/  FADD.FTZ R94, R54, R39 ;  /* 0x00000027365e7221 */ /* 0x001fe20000010000 */
[----:B-----5:R-:W-:Y:S02]  /*2c10*/  SHF.L.U32 R50, R140, 0x10, RZ ;  /* 0x000000108c327819 */ /* 0x020fe400000006ff */
[----:B------:R-:W-:-:S04]  /*2c20*/  PRMT R36, R133, 0x7632, R36 ;  /* 0x0000763285247816 */ /* 0x000fc80000000024 */
[----:B------:R-:W-:Y:S02]  /*2c30*/  SHF.L.U32 R41, R36, 0x10, RZ ;  /* 0x0000001024297819 */ /* 0x000fe400000006ff */
[----:B------:R-:W-:Y:S02]  /*2c40*/  SHF.L.U32 R44, R133, 0x10, RZ ;  /* 0x00000010852c7819 */ /* 0x000fe400000006ff */
[C---:B------:R-:W-:Y:S01]  /*2c50*/  PRMT R36, R134.reuse, 0x7632, R36 ;  /* 0x0000763286247816 */ /* 0x040fe20000000024 */
[----:B------:R-:W-:Y:S01]  /*2c60*/  FMUL.FTZ R37, R41, R41 ;  /* 0x0000002929257220 */ /* 0x000fe20000410000 */
[----:B------:R-:W-:Y:S01]  /*2c70*/  SHF.L.U32 R43, R134, 0x10, RZ ;  /* 0x00000010862b7819 */ /* 0x000fe200000006ff */
[----:B------:R-:W-:Y:S02]  /*2c80*/  FADD.FTZ R41, R44, R41 ;  /* 0x000000292c297221 */ /* 0x000fe40000010000 */
[----:B------:R-:W-:Y:S02]  /*2c90*/  IMAD.U32 R36, R36, 0x10000, RZ ;  /* 0x0001000024247824 */ /* 0x000fe400078e00ff */
[----:B------:R-:W-:Y:S01]  /*2ca0*/  FFMA.FTZ R44, R44, R44, R37 ;  /* 0x0000002c2c2c7223 */ /* 0x000fe20000010025 */
[----:B------:R-:W-:Y:S01]  /*2cb0*/  FMUL.FTZ R37, R51, R51 ;  /* 0x0000003333257220 */ /* 0x000fe20000410000 */
[----:B------:R-:W-:Y:S01]  /*2cc0*/  FADD.FTZ R51, R52, R51 ;  /* 0x0000003334337221 */ /* 0x000fe20000010000 */
[----:B------:R-:W-:Y:S01]  /*2cd0*/  FMUL.FTZ R38, R36, R36 ;  /* 0x0000002424267220 */ /* 0x000fe20000410000 */
[--C-:B------:R-:W-:Y:S01]  /*2ce0*/  FADD.FTZ R42, R43, R36.reuse ;  /* 0x000000242b2a7221 */ /* 0x100fe20000010000 */
[----:B------:R-:W-:Y:S01]  /*2cf0*/  PRMT R36, R137, 0x7632, R36 ;  /* 0x0000763289247816 */ /* 0x000fe20000000024 */
[----:B------:R-:W-:Y:S01]  /*2d00*/  FFMA.FTZ R52, R52, R52, R37 ;  /* 0x0000003434347223 */ /* 0x000fe20000010025 */
[----:B------:R-:W-:-:S02]  /*2d10*/  FMUL.FTZ R37, R39, R39 ;  /* 0x0000002727257220 */ /* 0x000fc40000410000 */
[----:B------:R-:W-:Y:S02]  /*2d20*/  SHF.L.U32 R36, R36, 0x10, RZ ;  /* 0x0000001024247819 */ /* 0x000fe400000006ff */
[----:B------:R-:W-:Y:S01]  /*2d30*/  FFMA.FTZ R54, R54, R54, R37 ;  /* 0x0000003636367223 */ /* 0x000fe20000010025 */
[----:B------:R-:W-:Y:S02]  /*2d40*/  FFMA.FTZ R43, R43, R43, R38 ;  /* 0x0000002b2b2b7223 */ /* 0x000fe40000010026 */
[----:B------:R-:W-:Y:S01]  /*2d50*/  FMUL.FTZ R38, R36, R36 ;  /* 0x0000002424267220 */ /* 0x000fe20000410000 */
[----:B------:R-:W-:-:S03]  /*2d60*/  FADD.FTZ R95, R53, R36 ;  /* 0x00000024355f7221 */ /* 0x000fc60000010000 */
[--C-:B------:R-:W-:Y:S01]  /*2d70*/  FFMA.FTZ R53, R53, R53, R38.reuse ;  /* 0x0000003535357223 */ /* 0x100fe20000010026 */
[----:B------:R-:W-:-:S05]  /*2d80*/  PRMT R38, R140, 0x7632, R38 ;  /* 0x000076328c267816 */ /* 0x000fca0000000026 */
[----:B------:R-:W-:Y:S01]  /*2d90*/  IMAD.U32 R45, R38, 0x10000, RZ ;  /* 0x00010000262d7824 */ /* 0x000fe200078e00ff */
[----:B------:R-:W-:Y:S02]  /*2da0*/  PRMT R38, R101, 0x7632, R38 ;  /* 0x0000763265267816 */ /* 0x000fe40000000026 */
[----:B------:R-:W-:-:S04]  /*2db0*/  PRMT R40, R139, 0x7632, R40 ;  /* 0x000076328b287816 */ /* 0x000fc80000000028 */
[----:B------:R-:W-:Y:S02]  /*2dc0*/  SHF.L.U32 R40, R40, 0x10, RZ ;  /* 0x0000001028287819 */ /* 0x000fe400000006ff */
[----:B------:R-:W-:Y:S02]  /*2dd0*/  PRMT R37, R138, 0x7632, R37 ;  /* 0x000076328a257816 */ /* 0x000fe40000000025 */
[----:B------:R-:W-:Y:S01]  /*2de0*/  SHF.L.U32 R97, R139, 0x10, RZ ;  /* 0x000000108b617819 */ /* 0x000fe200000006ff */
[----:B------:R-:W-:Y:S01]  /*2df0*/  FMUL.FTZ R36, R40, R40 ;  /* 0x0000002828247220 */ /* 0x000fe20000410000 */
[----:B------:R-:W-:Y:S02]  /*2e00*/  SHF.L.U32 R124, R37, 0x10, RZ ;  /* 0x00000010257c7819 */ /* 0x000fe400000006ff */
[----:B------:R-:W-:Y:S01]  /*2e10*/  PRMT R37, R141, 0x7632, R37 ;  /* 0x000076328d257816 */ /* 0x000fe20000000025 */
[C---:B------:R-:W-:Y:S01]  /*2e20*/  FADD.FTZ R55, R97.reuse, R40 ;  /* 0x0000002861377221 */ /* 0x040fe20000010000 */
[----:B------:R-:W-:Y:S01]  /*2e30*/  SHF.L.U32 R125, R138, 0x10, RZ ;  /* 0x000000108a7d7819 */ /* 0x000fe200000006ff */
[----:B------:R-:W-:Y:S01]  /*2e40*/  FFMA.FTZ R97, R97, R97, R36 ;  /* 0x0000006161617223 */ /* 0x000fe20000010024 */
[----:B------:R-:W-:Y:S01]  /*2e50*/  FMUL.FTZ R36, R124, R124 ;  /* 0x0000007c7c247220 */ /* 0x000fe20000410000 */
[----:B------:R-:W-:-:S02]  /*2e60*/  SHF.L.U32 R96, R37, 0x10, RZ ;  /* 0x0000001025607819 */ /* 0x000fc400000006ff */
[----:B------:R-:W-:Y:S01]  /*2e70*/  FADD.FTZ R124, R125, R124 ;  /* 0x0000007c7d7c7221 */ /* 0x000fe20000010000 */
[----:B------:R-:W-:Y:S01]  /*2e80*/  SHF.L.U32 R123, R141, 0x10, RZ ;  /* 0x000000108d7b7819 */ /* 0x000fe200000006ff */
[----:B------:R-:W-:Y:S01]  /*2e90*/  FFMA.FTZ R125, R125, R125, R36 ;  /* 0x0000007d7d7d7223 */ /* 0x000fe20000010024 */
[----:B------:R-:W-:Y:S01]  /*2ea0*/  FMUL.FTZ R36, R96, R96 ;  /* 0x0000006060247220 */ /* 0x000fe20000410000 */
[----:B------:R-:W-:Y:S01]  /*2eb0*/  FMUL.FTZ R37, R45, R45 ;  /* 0x0000002d2d257220 */ /* 0x000fe20000410000 */
[----:B------:R-:W-:Y:S01]  /*2ec0*/  SHF.L.U32 R49, R38, 0x10, RZ ;  /* 0x0000001026317819 */ /* 0x000fe200000006ff */
[C---:B------:R-:W-:Y:S01]  /*2ed0*/  FADD.FTZ R96, R123.reuse, R96 ;  /* 0x000000607b607221 */ /* 0x040fe20000010000 */
[--C-:B------:R-:W-:Y:S01]  /*2ee0*/  FFMA.FTZ R123, R123, R123, R36.reuse ;  /* 0x0000007b7b7b7223 */ /* 0x100fe20000010024 */
[----:B------:R-:W-:Y:S01]  /*2ef0*/  PRMT R36, R100, 0x7632, R36 ;  /* 0x0000763264247816 */ /* 0x000fe20000000024 */
[C---:B------:R-:W-:Y:S01]  /*2f00*/  FADD.FTZ R45, R50.reuse, R45 ;  /* 0x0000002d322d7221 */ /* 0x040fe20000010000 */
[----:B------:R-:W-:Y:S01]  /*2f10*/  SHF.L.U32 R48, R101, 0x10, RZ ;  /* 0x0000001065307819 */ /* 0x000fe200000006ff */
[----:B------:R-:W-:Y:S01]  /*2f20*/  FFMA.FTZ R50, R50, R50, R37 ;  /* 0x0000003232327223 */ /* 0x000fe20000010025 */
        /* <DEDUP_REMOVED lines=9> */
[----:B------:R-:W-:Y:S01]  /*2fc0*/  IMAD.U32 R36, R103, 0x10000, RZ ;  /* 0x0001000067247824 */ /* 0x000fe200078e00ff */
[----:B------:R-:W-:Y:S01]  /*2fd0*/  SHF.L.U32 R129, R38, 0x10, RZ ;  /* 0x0000001026817819 */ /* 0x000fe200000006ff */
[C---:B------:R-:W-:Y:S01]  /*2fe0*/  FADD.FTZ R46, R40.reuse, R39 ;  /* 0x00000027282e7221 */ /* 0x040fe20000010000 */
[--C-:B------:R-:W-:Y:S01]  /*2ff0*/  FFMA.FTZ R40, R40, R40, R37.reuse ;  /* 0x0000002828287223 */ /* 0x100fe20000010025 */
[----:B------:R-:W-:Y:S01]  /*3000*/  SHF.L.U32 R126, R102, 0x10, RZ ;  /* 0x00000010667e7819 */ /* 0x000fe200000006ff */
[----:B------:R-:W-:Y:S01]  /*3010*/  FMUL.FTZ R127, R47, R47 ;  /* 0x0000002f2f7f7220 */ /* 0x000fe20000410000 */
[----:B------:R-:W-:Y:S01]  /*3020*/  PRMT R37, R104, 0x7632, R37 ;  /* 0x0000763268257816 */ /* 0x000fe20000000025 */
[----:B------:R-:W-:Y:S01]  /*3030*/  FADD.FTZ R39, R36, R47 ;  /* 0x0000002f24277221 */ /* 0x000fe20000010000 */
[----:B------:R-:W-:-:S02]  /*3040*/  FMUL.FTZ R47, R129, R129 ;  /* 0x00000081812f7220 */ /* 0x000fc40000410000 */
[----:B------:R-:W-:Y:S02]  /*3050*/  SHF.L.U32 R122, R37, 0x10, RZ ;  /* 0x00000010257a7819 */ /* 0x000fe400000006ff */
[----:B------:R-:W-:Y:S01]  /*3060*/  FFMA.FTZ R37, R126, R126, R47 ;  /* 0x0000007e7e257223 */ /* 0x000fe2000001002f */
[----:B------:R-:W-:Y:S01]  /*3070*/  SHF.L.U32 R47, R104, 0x10, RZ ;  /* 0x00000010682f7819 */ /* 0x000fe200000006ff */
[----:B------:R-:W-:Y:S01]  /*3080*/  FFMA.FTZ R36, R36, R36, R127 ;  /* 0x0000002424247223 */ /* 0x000fe2000001007f */
[----:B------:R-:W-:Y:S01]  /*3090*/  FADD.FTZ R38, R126, R129 ;  /* 0x000000817e267221 */ /* 0x000fe20000010000 */
[----:B------:R-:W-:Y:S01]  /*30a0*/  PRMT R127, R106, 0x7632, R127 ;  /* 0x000076326a7f7816 */ /* 0x000fe2000000007f */
[----:B------:R-:W-:Y:S01]  /*30b0*/  FMUL.FTZ R126, R122, R122 ;  /* 0x0000007a7a7e7220 */ /* 0x000fe20000410000 */
[----:B------:R-:W-:Y:S01]  /*30c0*/  FADD.FTZ R122, R47, R122 ;  /* 0x0000007a2f7a7221 */ /* 0x000fe20000010000 */
[----:B------:R-:W-:Y:S02]  /*30d0*/  SHF.L.U32 R128, R106, 0x10, RZ ;  /* 0x000000106a807819 */ /* 0x000fe400000006ff */
[----:B------:R-:W-:Y:S01]  /*30e0*/  SHF.L.U32 R129, R127, 0x10, RZ ;  /* 0x000000107f817819 */ /* 0x000fe200000006ff */
[----:B------:R-:W-:Y:S01]  /*30f0*/  FFMA.FTZ R127, R47, R47, R126 ;  /* 0x0000002f2f7f7223 */ /* 0x000fe2000001007e */
[----:B------:R-:W-:-:S03]  /*3100*/  FADD.FTZ R126, RZ, R122 ;  /* 0x0000007aff7e7221 */ /* 0x000fc60000010000 */
[----:B------:R-:W-:Y:S01]  /*3110*/  FMUL.FTZ R131, R129, R129 ;  /* 0x0000008181837220 */ /* 0x000fe20000410000 */
[----:B------:R-:W-:Y:S01]  /*3120*/  FADD.FTZ R47, R128, R129 ;  /* 0x00000081802f7221 */ /* 0x000fe20000010000 */
[----:B------:R-:W-:Y:S01]  /*3130*/  FADD.FTZ R127, RZ, R127 ;  /* 0x0000007fff7f7221 */ /* 0x000fe20000010000 */
[----:B------:R-:W-:-:S03]  /*3140*/  FADD.FTZ R129, R126, R41 ;  /* 0x000000297e817221 */ /* 0x000fc60000010000 */
[----:B------:R-:W-:Y:S01]  /*3150*/  FADD.FTZ R126, R127, R44 ;  /* 0x0000002c7f7e7221 */ /* 0x000fe20000010000 */
[----:B------:R-:W-:Y:S01]  /*3160*/  FADD.FTZ R42, R129, R42 ;  /* 0x0000002a812a7221 */ /* 0x000fe20000010000 */
[----:B------:R-:W-:Y:S02]  /*3170*/  PRMT R127, R108, 0x7632, R127 ;  /* 0x000076326c7f7816 */ /* 0x000fe4000000007f */
[----:B------:R-:W-:Y:S01]  /*3180*/  FADD.FTZ R43, R126, R43 ;  /* 0x0000002b7e2b7221 */ /* 0x000fe20000010000 */
[----:B------:R-:W-:Y:S01]  /*3190*/  FADD.FTZ R51, R42, R51 ;  /* 0x000000332a337221 */ /* 0x000fe20000010000 */
[----:B------:R-:W-:Y:S02]  /*31a0*/  SHF.L.U32 R126, R127, 0x10, RZ ;  /* 0x000000107f7e7819 */ /* 0x000fe400000006ff */
[----:B------:R-:W-:Y:S01]  /*31b0*/  FADD.FTZ R127, R43, R52 ;  /* 0x000000342b7f7221 */ /* 0x000fe20000010000 */
[----:B------:R-:W-:-:S03]  /*31c0*/  FADD.FTZ R94, R51, R94 ;  /* 0x0000005e335e7221 */ /* 0x000fc60000010000 */
[----:B------:R-:W-:Y:S01]  /*31d0*/  FADD.FTZ R54, R127, R54 ;  /* 0x000000367f367221 */ /* 0x000fe20000010000 */
[----:B------:R-:W-:-:S03]  /*31e0*/  FADD.FTZ R94, R94, R95 ;  /* 0x0000005f5e5e7221 */ /* 0x000fc60000010000 */
[----:B------:R-:W-:Y:S01]  /*31f0*/  FADD.FTZ R54, R54, R53 ;  /* 0x0000003536367221 */ /* 0x000fe20000010000 */
[----:B------:R-:W-:Y:S01]  /*3200*/  FADD.FTZ R55, R94, R55 ;  /* 0x000000375e377221 */ /* 0x000fe20000010000 */
[----:B------:R-:W-:Y:S01]  /*3210*/  FFMA.FTZ R122, R128, R128, R131 ;  /* 0x00000080807a7223 */ /* 0x000fe20000010083 */
[----:B------:R-:W-:Y:S01]  /*3220*/  PRMT R128, R107, 0x7632, R128 ;  /* 0x000076326b807816 */ /* 0x000fe20000000080 */
[----:B------:R-:W-:Y:S01]  /*3230*/  FADD.FTZ R54, R54, R97 ;  /* 0x0000006136367221 */ /* 0x000fe20000010000 */
[----:B------:R-:W-:Y:S01]  /*3240*/  FADD.FTZ R55, R55, R124 ;  /* 0x0000007c37377221 */ /* 0x000fe20000010000 */
[----:B------:R-:W-:Y:S02]  /*3250*/  SHF.L.U32 R43, R108, 0x10, RZ ;  /* 0x000000106c2b7819 */ /* 0x000fe400000006ff */
[----:B------:R-:W-:Y:S01]  /*3260*/  FADD.FTZ R94, R54, R125 ;  /* 0x0000007d365e7221 */ /* 0x000fe20000010000 */
[----:B------:R-:W-:Y:S01]  /*3270*/  SHF.L.U32 R128, R128, 0x10, RZ ;  /* 0x0000001080807819 */ /* 0x000fe200000006ff */
[----:B------:R-:W-:Y:S01]  /*3280*/  FADD.FTZ R96, R55, R96 ;  /* 0x0000006037607221 */ /* 0x000fe20000010000 */
[----:B------:R-:W-:Y:S01]  /*3290*/  FMUL.FTZ R52, R126, R126 ;  /* 0x0000007e7e347220 */ /* 0x000fe20000410000 */
[----:B------:R-:W-:Y:S01]  /*32a0*/  SHF.L.U32 R51, R107, 0x10, RZ ;  /* 0x000000106b337819 */ /* 0x000fe200000006ff */
[----:B------:R-:W-:Y:S01]  /*32b0*/  FADD.FTZ R123, R94, R123 ;  /* 0x0000007b5e7b7221 */ /* 0x000fe20000010000 */
[C---:B------:R-:W-:Y:S01]  /*32c0*/  FADD.FTZ R42, R43.reuse, R126 ;  /* 0x0000007e2b2a7221 */ /* 0x040fe20000010000 */
[----:B------:R-:W-:Y:S01]  /*32d0*/  FADD.FTZ R96, R96, R45 ;  /* 0x0000002d60607221 */ /* 0x000fe20000010000 */
[----:B------:R-:W-:Y:S01]  /*32e0*/  FMUL.FTZ R126, R128, R128 ;  /* 0x00000080807e7220 */ /* 0x000fe20000410000 */
[----:B------:R-:W-:Y:S01]  /*32f0*/  PRMT R95, R110, 0x7632, R95 ;  /* 0x000076326e5f7816 */ /* 0x000fe2000000005f */
[----:B------:R-:W-:Y:S01]  /*3300*/  FFMA.FTZ R43, R43, R43, R52 ;  /* 0x0000002b2b2b7223 */ /* 0x000fe20000010034 */
[----:B------:R-:W-:Y:S01]  /*3310*/  FADD.FTZ R123, R123, R50 ;  /* 0x000000327b7b7221 */ /* 0x000fe20000010000 */
[C---:B------:R-:W-:Y:S01]  /*3320*/  FADD.FTZ R52, R51.reuse, R128 ;  /* 0x0000008033347221 */ /* 0x040fe20000010000 */
[----:B------:R-:W-:Y:S01]  /*3330*/  FADD.FTZ R49, R96, R49 ;  /* 0x0000003160317221 */ /* 0x000fe20000010000 */
[----:B------:R-:W-:Y:S01]  /*3340*/  FFMA.FTZ R51, R51, R51, R126 ;  /* 0x0000003333337223 */ /* 0x000fe2000001007e */
[----:B------:R-:W-:Y:S01]  /*3350*/  SHF.L.U32 R126, R95, 0x10, RZ ;  /* 0x000000105f7e7819 */ /* 0x000fe200000006ff */
[----:B------:R-:W-:Y:S01]  /*3360*/  FADD.FTZ R123, R123, R48 ;  /* 0x000000307b7b7221 */ /* 0x000fe20000010000 */
[----:B------:R-:W-:Y:S01]  /*3370*/  FADD.FTZ R48, R49, R46 ;  /* 0x0000002e31307221 */ /* 0x000fe20000010000 */
[----:B------:R-:W-:Y:S01]  /*3380*/  PRMT R130, R105, 0x7632, R130 ;  /* 0x0000763269827816 */ /* 0x000fe20000000082 */
[----:B------:R-:W-:Y:S01]  /*3390*/  IMAD.U32 R95, R110, 0x10000, RZ ;  /* 0x000100006e5f7824 */ /* 0x000fe200078e00ff */
[----:B--2---:R-:W-:Y:S01]  /*33a0*/  PRMT R53, R109, 0x7632, R53 ;  /* 0x000076326d357816 */ /* 0x004fe20000000035 */
[----:B------:R-:W-:Y:S01]  /*33b0*/  FMUL.FTZ R124, R126, R126 ;  /* 0x0000007e7e7c7220 */ /* 0x000fe20000410000 */
[----:B------:R-:W-:Y:S01]  /*33c0*/  FADD.FTZ R123, R123, R40 ;  /* 0x000000287b7b7221 */ /* 0x000fe20000010000 */
[----:B------:R-:W-:Y:S01]  /*33d0*/  FADD.FTZ R49, R48, R39 ;  /* 0x0000002730317221 */ /* 0x000fe20000010000 */
[----:B-1----:R-:W-:Y:S01]  /*33e0*/  SHF.L.U32 R143, R130, 0x10, RZ ;  /* 0x00000010828f7819 */ /* 0x002fe200000006ff */
[----:B------:R-:W-:Y:S01]  /*33f0*/  FFMA.FTZ R54, R95, R95, R124 ;  /* 0x0000005f5f367223 */ /* 0x000fe2000001007c */
[----:B------:R-:W-:Y:S01]  /*3400*/  SHF.L.U32 R128, R53, 0x10, RZ ;  /* 0x0000001035807819 */ /* 0x000fe200000006ff */
[----:B------:R-:W-:Y:S01]  /*3410*/  FADD.FTZ R53, R95, R126 ;  /* 0x0000007e5f357221 */ /* 0x000fe20000010000 */
[----:B------:R-:W-:Y:S01]  /*3420*/  FADD.FTZ R36, R123, R36 ;  /* 0x000000247b247221 */ /* 0x000fe20000010000 */
[----:B------:R-:W-:Y:S01]  /*3430*/  IMAD.U32 R142, R105, 0x10000, RZ ;  /* 0x00010000698e7824 */ /* 0x000fe200078e00ff */
[----:B------:R-:W-:Y:S01]  /*3440*/  PRMT R95, R112, 0x7632, R95 ;  /* 0x00007632705f7816 */ /* 0x000fe2000000005f */
[----:B------:R-:W-:Y:S01]  /*3450*/  FADD.FTZ R38, R49, R38 ;  /* 0x0000002631267221 */ /* 0x000fe20000010000 */
[----:B------:R-:W-:Y:S01]  /*3460*/  PRMT R45, R111, 0x7632, R45 ;  /* 0x000076326f2d7816 */ /* 0x000fe2000000002d */
[----:B------:R-:W-:Y:S01]  /*3470*/  FMUL.FTZ R131, R143, R143 ;  /* 0x0000008f8f837220 */ /* 0x000fe20000410000 */
[----:B------:R-:W-:Y:S01]  /*3480*/  SHF.L.U32 R97, R109, 0x10, RZ ;  /* 0x000000106d617819 */ /* 0x000fe200000006ff */
[----:B------:R-:W-:Y:S01]  /*3490*/  FADD.FTZ R37, R36, R37 ;  /* 0x0000002524257221 */ /* 0x000fe20000010000 */
[----:B------:R-:W-:Y:S01]  /*34a0*/  FADD.FTZ R41, R142, R143 ;  /* 0x0000008f8e297221 */ /* 0x000fe20000010000 */
[----:B------:R-:W-:Y:S01]  /*34b0*/  FMUL.FTZ R124, R128, R128 ;  /* 0x00000080807c7220 */ /* 0x000fe20000410000 */
[----:B------:R-:W-:Y:S01]  /*34c0*/  SHF.L.U32 R95, R95, 0x10, RZ ;  /* 0x000000105f5f7819 */ /* 0x000fe200000006ff */
[----:B------:R-:W-:Y:S01]  /*34d0*/  FADD.FTZ R38, R38, R47 ;  /* 0x0000002f26267221 */ /* 0x000fe20000010000 */
[----:B------:R-:W-:-:S02]  /*34e0*/  SHF.L.U32 R50, R112, 0x10, RZ ;  /* 0x0000001070327819 */ /* 0x000fc400000006ff */
[----:B------:R-:W-:Y:S01]  /*34f0*/  SHF.L.U32 R125, R45, 0x10, RZ ;  /* 0x000000102d7d7819 */ /* 0x000fe200000006ff */
[----:B------:R-:W-:Y:S01]  /*3500*/  FFMA.FTZ R44, R142, R142, R131 ;  /* 0x0000008e8e2c7223 */ /* 0x000fe20000010083 */
[----:B------:R-:W-:Y:S01]  /*3510*/  PRMT R48, R114, 0x7632, R48 ;  /* 0x0000763272307816 */ /* 0x000fe20000000030 */
[----:B------:R-:W-:Y:S01]  /*3520*/  FADD.FTZ R47, R37, R122 ;  /* 0x0000007a252f7221 */ /* 0x000fe20000010000 */
[C---:B------:R-:W-:Y:S01]  /*3530*/  FADD.FTZ R55, R97.reuse, R128 ;  /* 0x0000008061377221 */ /* 0x040fe20000010000 */
[----:B------:R-:W-:Y:S01]  /*3540*/  FFMA.FTZ R94, R97, R97, R124 ;  /* 0x00000061615e7223 */ /* 0x000fe2000001007c */
[----:B------:R-:W-:Y:S01]  /*3550*/  FADD.FTZ R41, R38, R41 ;  /* 0x0000002926297221 */ /* 0x000fe20000010000 */
[----:B------:R-:W-:Y:S01]  /*3560*/  FMUL.FTZ R97, R95, R95 ;  /* 0x0000005f5f617220 */ /* 0x000fe20000410000 */
[----:B------:R-:W-:Y:S01]  /*3570*/  SHF.L.U32 R96, R111, 0x10, RZ ;  /* 0x000000106f607819 */ /* 0x000fe200000006ff */
[----:B------:R-:W-:Y:S01]  /*3580*/  FADD.FTZ R45, R50, R95 ;  /* 0x0000005f322d7221 */ /* 0x000fe20000010000 */
[----:B------:R-:W-:Y:S01]  /*3590*/  FMUL.FTZ R95, R125, R125 ;  /* 0x0000007d7d5f7220 */ /* 0x000fe20000410000 */
[----:B------:R-:W-:-:S02]  /*35a0*/  IMAD.U32 R49, R48, 0x10000, RZ ;  /* 0x0001000030317824 */ /* 0x000fc400078e00ff */
[----:B------:R-:W-:Y:S01]  /*35b0*/  FADD.FTZ R44, R47, R44 ;  /* 0x0000002c2f2c7221 */ /* 0x000fe20000010000 */
[----:B------:R-:W-:Y:S01]  /*35c0*/  FADD.FTZ R41, R41, R42 ;  /* 0x0000002a29297221 */ /* 0x000fe20000010000 */
[----:B------:R-:W-:Y:S01]  /*35d0*/  FFMA.FTZ R40, R96, R96, R95 ;  /* 0x0000006060287223 */ /* 0x000fe2000001005f */
[----:B------:R-:W-:Y:S01]  /*35e0*/  SHF.L.U32 R48, R114, 0x10, RZ ;  /* 0x0000001072307819 */ /* 0x000fe200000006ff */
[----:B------:R-:W-:Y:S01]  /*35f0*/  FMUL.FTZ R95, R49, R49 ;  /* 0x00000031315f7220 */ /* 0x000fe20000410000 */
[----:B------:R-:W-:Y:S01]  /*3600*/  PRMT R47, R115, 0x7632, R47 ;  /* 0x00007632732f7816 */ /* 0x000fe2000000002f */
[----:B------:R-:W-:Y:S01]  /*3610*/  FADD.FTZ R44, R44, R43 ;  /* 0x0000002b2c2c7221 */ /* 0x000fe20000010000 */
[----:B------:R-:W-:Y:S01]  /*3620*/  FFMA.FTZ R46, R50, R50, R97 ;  /* 0x00000032322e7223 */ /* 0x000fe20000010061 */
[----:B------:R-:W-:Y:S01]  /*3630*/  PRMT R43, R116, 0x7632, R43 ;  /* 0x00007632742b7816 */ /* 0x000fe2000000002b */
[----:B------:R-:W-:Y:S01]  /*3640*/  FADD.FTZ R52, R41, R52 ;  /* 0x0000003429347221 */ /* 0x000fe20000010000 */
[----:B------:R-:W-:Y:S01]  /*3650*/  PRMT R50, R113, 0x7632, R50 ;  /* 0x0000763271327816 */ /* 0x000fe20000000032 */
[C---:B------:R-:W-:Y:S01]  /*3660*/  FADD.FTZ R36, R48.reuse, R49 ;  /* 0x0000003130247221 */ /* 0x040fe20000010000 */
[----:B------:R-:W-:Y:S01]  /*3670*/  FFMA.FTZ R37, R48, R48, R95 ;  /* 0x0000003030257223 */ /* 0x000fe2000001005f */
[----:B------:R-:W-:Y:S01]  /*3680*/  SHF.L.U32 R42, R47, 0x10, RZ ;  /* 0x000000102f2a7819 */ /* 0x000fe200000006ff */
[----:B------:R-:W-:Y:S01]  /*3690*/  FADD.FTZ R51, R44, R51 ;  /* 0x000000332c337221 */ /* 0x000fe20000010000 */
[----:B------:R-:W-:Y:S01]  /*36a0*/  SHF.L.U32 R41, R115, 0x10, RZ ;  /* 0x0000001073297819 */ /* 0x000fe200000006ff */
[----:B------:R-:W-:Y:S01]  /*36b0*/  FADD.FTZ R52, R52, R53 ;  /* 0x0000003534347221 */ /* 0x000fe20000010000 */
[----:B------:R-:W-:-:S02]  /*36c0*/  SHF.L.U32 R48, R43, 0x10, RZ ;  /* 0x000000102b307819 */ /* 0x000fc400000006ff */
[----:B------:R-:W-:Y:S01]  /*36d0*/  SHF.L.U32 R97, R50, 0x10, RZ ;  /* 0x0000001032617819 */ /* 0x000fe200000006ff */
[----:B------:R-:W-:Y:S01]  /*36e0*/  FADD.FTZ R51, R51, R54 ;  /* 0x0000003633337221 */ /* 0x000fe20000010000 */
[----:B------:R-:W-:Y:S01]  /*36f0*/  SHF.L.U32 R50, R113, 0x10, RZ ;  /* 0x0000001071327819 */ /* 0x000fe200000006ff */
[----:B------:R-:W-:Y:S01]  /*3700*/  FMUL.FTZ R44, R42, R42 ;  /* 0x0000002a2a2c7220 */ /* 0x000fe20000410000 */
[----:B------:R-:W-:Y:S01]  /*3710*/  FADD.FTZ R43, R41, R42 ;  /* 0x0000002a292b7221 */ /* 0x000fe20000010000 */
[----:B------:R-:W-:Y:S01]  /*3720*/  FADD.FTZ R52, R52, R55 ;  /* 0x0000003734347221 */ /* 0x000fe20000010000 */
[----:B------:R-:W-:Y:S02]  /*3730*/  IMAD.U32 R47, R116, 0x10000, RZ ;  /* 0x00010000742f7824 */ /* 0x000fe400078e00ff */
[----:B------:R-:W-:Y:S01]  /*3740*/  FMUL.FTZ R42, R48, R48 ;  /* 0x00000030302a7220 */ /* 0x000fe20000410000 */
[----:B------:R-:W-:Y:S01]  /*3750*/  FMUL.FTZ R49, R97, R97 ;  /* 0x0000006161317220 */ /* 0x000fe20000410000 */
[----:B------:R-:W-:Y:S01]  /*3760*/  FADD.FTZ R51, R51, R94 ;  /* 0x0000005e33337221 */ /* 0x000fe20000010000 */
[----:B------:R-:W-:Y:S01]  /*3770*/  FADD.FTZ R39, R96, R125 ;  /* 0x0000007d60277221 */ /* 0x000fe20000010000 */
[----:B------:R-:W-:Y:S01]  /*3780*/  FFMA.FTZ R44, R41, R41, R44 ;  /* 0x00000029292c7223 */ /* 0x000fe2000001002c */
[----:B------:R-:W-:Y:S01]  /*3790*/  FADD.FTZ R52, R52, R45 ;  /* 0x0000002d34347221 */ /* 0x000fe20000010000 */
[C---:B------:R-:W-:Y:S01]  /*37a0*/  FADD.FTZ R38, R50.reuse, R97 ;  /* 0x0000006132267221 */ /* 0x040fe20000010000 */
[C---:B------:R-:W-:Y:S01]  /*37b0*/  FADD.FTZ R41, R47.reuse, R48 ;  /* 0x000000302f297221 */ /* 0x040fe20000010000 */
[----:B------:R-:W-:Y:S01]  /*37c0*/  FFMA.FTZ R42, R47, R47, R42 ;  /* 0x0000002f2f2a7223 */ /* 0x000fe2000001002a */
[----:B------:R-:W-:Y:S01]  /*37d0*/  FFMA.FTZ R50, R50, R50, R49 ;  /* 0x0000003232327223 */ /* 0x000fe20000010031 */
[----:B---3--:R-:W-:Y:S01]  /*37e0*/  PRMT R47, R117, 0x7632, R47 ;  /* 0x00007632752f7816 */ /* 0x008fe2000000002f */
        /* <DEDUP_REMOVED lines=14> */
[----:B------:R-:W-:Y:S01]  /*38d0*/  PRMT R40, R120, 0x7632, R40 ;  /* 0x0000763278287816 */ /* 0x000fe20000000028 */
[----:B------:R-:W-:Y:S01]  /*38e0*/  FFMA.FTZ R46, R45, R45, R46 ;  /* 0x0000002d2d2e7223 */ /* 0x000fe2000001002e */
[----:B------:R-:W-:Y:S01]  /*38f0*/  FADD.FTZ R37, R37, R50 ;  /* 0x0000003225257221 */ /* 0x000fe20000010000 */
[C---:B------:R-:W-:Y:S01]  /*3900*/  FADD.FTZ R45, R49.reuse, R52 ;  /* 0x00000034312d7221 */ /* 0x040fe20000010000 */
[----:B------:R-:W-:Y:S01]  /*3910*/  FFMA.FTZ R48, R49, R49, R48 ;  /* 0x0000003131307223 */ /* 0x000fe20000010030 */
[----:B------:R-:W-:Y:S01]  /*3920*/  FADD.FTZ R38, R38, R43 ;  /* 0x0000002b26267221 */ /* 0x000fe20000010000 */
[----:B------:R-:W-:Y:S01]  /*3930*/  IMAD.U32 R49, R40, 0x10000, RZ ;  /* 0x0001000028317824 */ /* 0x000fe200078e00ff */
        /* <DEDUP_REMOVED lines=21> */
[----:B------:R-:W-:-:S02]  /*3a90*/  SHF.L.U32 R39, R121, 0x10, RZ ;  /* 0x0000001079277819 */ /* 0x000fc400000006ff */
        /* <DEDUP_REMOVED lines=42> */
[----:B------:R-:W-:Y:S01]  /*3d40*/  MOV R94, R37 ;  /* 0x00000025005e7202 */ /* 0x000fe20000000f00 */
[----:B------:R-:W-:-:S09]  /*3d50*/  IMAD.MOV.U32 R95, RZ, RZ, R36 ;  /* 0x000000ffff5f7224 */ /* 0x000fd200078e0024 */
        /* <DEDUP_REMOVED lines=50> */
.L_x_3445:
[----:B------:R-:W-:Y:S05]  /*4080*/  BSYNC B0 ;  /* 0x0000000000007941 */ /* 0x000fea0003800000 */
.L_x_3444:
        /* <DEDUP_REMOVED lines=14> */
[----:B------:R-:W-:Y:S02]  /*4170*/  SHF.L.U32 R43, R40, 0x1, RZ ;  /* 0x00000001282b7819 */ /* 0x000fe400000006ff */
[----:B------:R-:W-:Y:S02]  /*4180*/  ISETP.NE.AND P6, PT, R49, -0x1, PT ;  /* 0xffffffff3100780c */ /* 0x000fe40003fc5270 */
[----:B-1----:R-:W-:Y:S01]  /*4190*/  IADD3 R41, R41, R42, RZ ;  /* 0x0000002a29297210 */ /* 0x002fe20007ffe0ff */
        /* <DEDUP_REMOVED lines=10> */
.L_x_3448:
[----:B0-----:R-:W2:Y:S04]  /*4240*/  LDG.E.STRONG.GPU R38, desc[UR8][R36.64] ;  /* 0x0000000824267981 */ /* 0x001ea8000c1ef900 */
[----:B--2---:R-:W-:Y:S01]  /*4250*/  CCTL.IVALL ;  /* 0x00000000ff00798f */ /* 0x004fe20002000000 */
[----:B------:R-:W-:Y:S05]  /*4260*/  YIELD ;  /* 0x0000000000007946 */ /* 0x000fea0003800000 */
[----:B------:R-:W-:-:S13]  /*4270*/  ISETP.NE.AND P6, PT, R38, R49, PT ;  /* 0x000000312600720c */ /* 0x000fda0003fc5270 */
[----:B------:R-:W-:Y:S05]  /*4280*/  @P6 BRA `(.L_x_3448) ;  /* 0xfffffffc00ec6947 */ /* 0x000fea000383ffff */
.L_x_3447:
        /* <DEDUP_REMOVED lines=9> */
[----:B------:R-:W-:-:S03]  /*4320*/  MOV R38, RZ ;  /* 0x000000ff00267202 */ /* 0x000fc60000000f00 */
[----:B------:R-:W-:-:S07]  /*4330*/  IMAD.IADD R39, R146, 0x1, -R39 ;  /* 0x0000000192277824 */ /* 0x000fce00078e0a27 */
.L_x_3450:
        /* <DEDUP_REMOVED lines=52> */
[----:B------:R-:W-:-:S04]  /*4680*/  @!P6 IMAD.SHL.U32 R41, R41, 0x2, RZ ;  /* 0x000000022929e824 */ /* 0x000fc800078e00ff */
[----:B--2---:R-:W-:-:S04]  /*4690*/  @!P6 IMAD.WIDE R36, R41, 0x4, R36 ;  /* 0x000000042924e825 */ /* 0x004fc800078e0224 */
[----:B-1----:R-:W-:-:S04]  /*46a0*/  @!P6 IMAD R41, R43, R40, R42 ;  /* 0x000000282b29e224 */ /* 0x002fc800078e022a */
        /* <DEDUP_REMOVED lines=8> */
.L_x_3449:
        /* <DEDUP_REMOVED lines=10> */
[----:B------:R-:W-:-:S05]  /*47d0*/  IMAD R39, R39, R146, RZ ;  /* 0x0000009227277224 */ /* 0x000fca00078e02ff */
[----:B------:R-:W-:-:S05]  /*47e0*/  SHF.L.U32 R39, R39, 0x1, RZ ;  /* 0x0000000127277819 */ /* 0x000fca00000006ff */
[----:B-1----:R-:W-:-:S04]  /*47f0*/  IMAD.WIDE R36, R39, 0x4, R36 ;  /* 0x0000000427247825 */ /* 0x002fc800078e0224 */
[----:B0-----:R-:W-:-:S04]  /*4800*/  IMAD R39, R38, UR5, R41 ;  /* 0x0000000526277c24 */ /* 0x001fc8000f8e0229 */
[----:B------:R-:W-:-:S06]  /*4810*/  IMAD.WIDE.U32 R36, R39, 0x8, R36 ;  /* 0x0000000827247825 */ /* 0x000fcc00078e0024 */
[----:B------:R-:W2:Y:S02]  /*4820*/  LDG.E.64 R36, desc[UR8][R36.64] ;  /* 0x0000000824247981 */ /* 0x000ea4000c1e1b00 */
[----:B--2---:R-:W-:Y:S01]  /*4830*/  FADD.FTZ R94, R94, R36 ;  /* 0x000000245e5e7221 */ /* 0x004fe20000010000 */
[----:B------:R-:W-:-:S07]  /*4840*/  FADD.FTZ R95, R95, R37 ;  /* 0x000000255f5f7221 */ /* 0x000fce0000010000 */
.L_x_3452:
[----:B------:R-:W-:Y:S05]  /*4850*/  BSYNC B0 ;  /* 0x0000000000007941 */ /* 0x000fea0003800000 */
.L_x_3451:
        /* <DEDUP_REMOVED lines=30> */
[----:B------:R-:W2:Y:S02]  /*4a40*/  @!P6 LDG.E.64 R36, desc[UR8][R36.64] ;  /* 0x000000082424e981 */ /* 0x000ea4000c1e1b00 */
[----:B--2---:R-:W-:Y:S01]  /*4a50*/  @!P6 FADD.FTZ R94, R94, R36 ;  /* 0x000000245e5ee221 */ /* 0x004fe20000010000 */
[----:B------:R-:W-:-:S07]  /*4a60*/  @!P6 FADD.FTZ R95, R95, R37 ;  /* 0x000000255f5fe221 */ /* 0x000fce0000010000 */
.L_x_3446:
[----:B------:R-:W-:Y:S01]  /*4a70*/  ULDC.64 UR12, c[0x0][0x218] ;  /* 0x00008600000c7ab9 */ /* 0x000fe20000000a00 */
[----:B0-----:R-:W-:Y:S01]  /*4a80*/  P2R R36, PR, RZ, 0x1 ;  /* 0x00000001ff247803 */ /* 0x001fe20000000000 */
[----:B------:R-:W0:Y:S01]  /*4a90*/  S2UR UR6, SR_CgaCtaId ;  /* 0x00000000000679c3 */ /* 0x000e220000008800 */
[----:B------:R-:W-:Y:S01]  /*4aa0*/  LOP3.LUT P0, RZ, R0, UR7, RZ, 0xfc, !PT ;  /* 0x0000000700ff7c12 */ /* 0x000fe2000f80fcff */
[----:B------:R-:W-:Y:S01]  /*4ab0*/  UMOV UR5, 0x400 ;  /* 0x0000040000057882 */ /* 0x000fe20000000000 */
[----:B------:R-:W-:Y:S02]  /*4ac0*/  ISETP.EQ.U32.AND P6, PT, RZ, UR12, PT ;  /* 0x0000000cff007c0c */ /* 0x000fe4000bfc2070 */
[----:B------:R-:W-:Y:S02]  /*4ad0*/  IADD3 R99, R87, R99, RZ ;  /* 0x0000006357637210 */ /* 0x000fe40007ffe0ff */
[----:B------:R-:W-:Y:S01]  /*4ae0*/  ISETP.EQ.OR.EX P6, PT, RZ, UR13, P0, P6 ;  /* 0x0000000dff007c0c */ /* 0x000fe200087c2760 */
[----:B------:R-:W1:Y:S01]  /*4af0*/  LDC.64 R40, c[0x0][0x228] ;  /* 0x00008a00ff287b82 */ /* 0x000e620000000a00 */
[----:B------:R-:W-:-:S07]  /*4b00*/  ISETP.NE.AND P0, PT, R36, RZ, PT ;  /* 0x000000ff2400720c */ /* 0x000fce0003f05270 */
[----:B------:R-:W2:Y:S08]  /*4b10*/  LDC.64 R42, c[0x0][0x230] ;  /* 0x00008c00ff2a7b82 */ /* 0x000eb00000000a00 */
[----:B------:R-:W3:Y:S01]  /*4b20*/  @!P6 LDC.64 R36, c[0x0][0x218] ;  /* 0x00008600ff24eb82 */ /* 0x000ee20000000a00 */
[----:B0-----:R-:W-:-:S03]  /*4b30*/  ULEA UR5, UR6, UR5, 0x18 ;  /* 0x0000000506057291 */ /* 0x001fc6000f8ec03f */
[----:B------:R-:W-:Y:S01]  /*4b40*/  ULDC UR6, c[0x0][0x2a4] ;  /* 0x0000a90000067ab9 */ /* 0x000fe20000000800 */
[----:B-1----:R-:W-:-:S05]  /*4b50*/  IMAD.WIDE R40, R99, 0x2, R40 ;  /* 0x0000000263287825 */ /* 0x002fca00078e0228 */
[----:B------:R0:W-:Y:S01]  /*4b60*/  @!P5 STS.64 [UR5+0x78], R94 ;  /* 0x0000785eff00d988 */ /* 0x0001e20008000a05 */
[----:B--2---:R-:W-:-:S04]  /*4b70*/  IMAD.WIDE R42, R99, 0x2, R42 ;  /* 0x00000002632a7825 */ /* 0x004fc800078e022a */
[----:B0-----:R-:W-:Y:S01]  /*4b80*/  @!P6 FMUL.FTZ R95, R95, UR6 ;  /* 0x000000065f5fec20 */ /* 0x001fe20008410000 */
[----:B------:R-:W-:Y:S01]  /*4b90*/  @!P6 FMUL.FTZ R94, R94, UR6 ;  /* 0x000000065e5eec20 */ /* 0x000fe20008410000 */
[----:B---3--:R-:W-:-:S05]  /*4ba0*/  @!P6 IMAD.WIDE R36, R85, 0x8, R36 ;  /* 0x000000085524e825 */ /* 0x008fca00078e0224 */
[----:B------:R-:W-:Y:S01]  /*4bb0*/  @!P6 STG.E.64 desc[UR8][R36.64], R94 ;  /* 0x0000005e2400e986 */ /* 0x000fe2000c101b08 */
[----:B------:R-:W-:Y:S06]  /*4bc0*/  BAR.SYNC.DEFER_BLOCKING 0x0 ;  /* 0x0000000000007b1d */ /* 0x000fec0000010000 */
[----:B------:R-:W0:Y:S02]  /*4bd0*/  LDS.64 R36, [UR5+0x78] ;  /* 0x00007805ff247984 */ /* 0x000e240008000a00 */
[----:B0-----:R-:W-:-:S04]  /*4be0*/  FMUL.FTZ R36, R36, UR6 ;  /* 0x0000000624247c20 */ /* 0x001fc80008410000 */
[----:B------:R-:W-:-:S04]  /*4bf0*/  FMUL.FTZ R38, R36, R36 ;  /* 0x0000002424267220 */ /* 0x000fc80000410000 */
[----:B------:R-:W-:Y:S01]  /*4c00*/  FFMA.FTZ R38, R37, UR6, -R38 ;  /* 0x0000000625267c23 */ /* 0x000fe20008010826 */
[----:B------:R-:W-:-:S04]  /*4c10*/  MOV R37, 0x3f800000 ;  /* 0x3f80000000257802 */ /* 0x000fc80000000f00 */
[----:B------:R-:W-:-:S13]  /*4c20*/  FSETP.GTU.FTZ.AND P5, PT, R38, RZ, PT ;  /* 0x000000ff2600720b */ /* 0x000fda0003fbc000 */
[----:B------:R-:W0:Y:S02]  /*4c30*/  @P5 LDC R39, c[0x0][0x238] ;  /* 0x00008e00ff275b82 */ /* 0x000e240000000800 */
[----:B0-----:R-:W-:Y:S02]  /*4c40*/  @P5 FADD.FTZ R44, R38, R39 ;  /* 0x00000027262c5221 */ /* 0x001fe40000010000 */
[----:B------:R-:W2:Y:S02]  /*4c50*/  LDG.E.U16 R39, desc[UR8][R40.64] ;  /* 0x0000000828277981 */ /* 0x000ea4000c1e1500 */
[----:B------:R0:W1:Y:S02]  /*4c60*/  @P5 MUFU.RSQ R37, R44 ;  /* 0x0000002c00255308 */ /* 0x0000640000001400 */
[----:B------:R-:W3:Y:S04]  /*4c70*/  LDG.E.U16 R38, desc[UR8][R42.64] ;  /* 0x000000082a267981 */ /* 0x000ee8000c1e1500 */
[----:B------:R-:W4:Y:S04]  /*4c80*/  LDG.E.U16 R41, desc[UR8][R40.64+0x2] ;  /* 0x0000020828297981 */ /* 0x000f28000c1e1500 */
[----:B------:R5:W4:Y:S01]  /*4c90*/  LDG.E.U16 R40, desc[UR8][R42.64+0x2] ;  /* 0x000002082a287981 */ /* 0x000b22000c1e1500 */
[----:B0-----:R-:W-:-:S02]  /*4ca0*/  PRMT R44, R140, 0x7632, R44 ;  /* 0x000076328c2c7816 */ /* 0x001fc4000000002c */
[----:B------:R-:W-:Y:S02]  /*4cb0*/  PRMT R45, R101, 0x7632, R45 ;  /* 0x00007632652d7816 */ /* 0x000fe4000000002d */
[----:B------:R-:W-:Y:S02]  /*4cc0*/  PRMT R46, R100, 0x7632, R46 ;  /* 0x00007632642e7816 */ /* 0x000fe4000000002e */
[----:B------:R-:W-:Y:S02]  /*4cd0*/  PRMT R47, R103, 0x7632, R47 ;  /* 0x00007632672f7816 */ /* 0x000fe4000000002f */
[----:B------:R-:W-:Y:S02]  /*4ce0*/  PRMT R48, R102, 0x7632, R48 ;  /* 0x0000763266307816 */ /* 0x000fe40000000030 */
[----:B-----5:R-:W-:Y:S02]  /*4cf0*/  PRMT R42, R138, 0x7632, R42 ;  /* 0x000076328a2a7816 */ /* 0x020fe4000000002a */
        /* <DEDUP_REMOVED lines=12> */
[----:B------:R-:W-:Y:S01]  /*4dc0*/  ISETP.NE.AND P6, PT, RZ, UR10, PT ;  /* 0x0000000aff007c0c */ /* 0x000fe2000bfc5270 */
[----:B------:R-:W-:Y:S01]  /*4dd0*/  IMAD.U32 R125, R125, 0x10000, RZ ;  /* 0x000100007d7d7824 */ /* 0x000fe200078e00ff */
[----:B------:R-:W-:Y:S01]  /*4de0*/  SHF.L.U32 R127, R127, 0x10, RZ ;  /* 0x000000107f7f7819 */ /* 0x000fe200000006ff */
[----:B------:R-:W-:Y:S01]  /*4df0*/  IMAD.U32 R142, R142, 0x10000, RZ ;  /* 0x000100008e8e7824 */ /* 0x000fe200078e00ff */
[----:B------:R-:W-:Y:S01]  /*4e00*/  SHF.L.U32 R128, R128, 0x10, RZ ;  /* 0x0000001080807819 */ /* 0x000fe200000006ff */
[----:B------:R-:W-:Y:S01]  /*4e10*/  IMAD.U32 R42, R42, 0x10000, RZ ;  /* 0x000100002a2a7824 */ /* 0x000fe200078e00ff */
[----:B------:R-:W-:Y:S01]  /*4e20*/  SHF.L.U32 R122, R122, 0x10, RZ ;  /* 0x000000107a7a7819 */ /* 0x000fe200000006ff */
[----:B------:R-:W-:Y:S01]  /*4e30*/  IMAD.U32 R49, R49, 0x10000, RZ ;  /* 0x0001000031317824 */ /* 0x000fe200078e00ff */
[----:B------:R-:W-:Y:S01]  /*4e40*/  SHF.L.U32 R123, R123, 0x10, RZ ;  /* 0x000000107b7b7819 */ /* 0x000fe200000006ff */
[----:B------:R-:W-:Y:S01]  /*4e50*/  IMAD.U32 R94, R94, 0x10000, RZ ;  /* 0x000100005e5e7824 */ /* 0x000fe200078e00ff */
[----:B------:R-:W-:-:S02]  /*4e60*/  SHF.L.U32 R124, R124, 0x10, RZ ;  /* 0x000000107c7c7819 */ /* 0x000fc400000006ff */
[----:B------:R-:W-:Y:S02]  /*4e70*/  SHF.L.U32 R126, R126, 0x10, RZ ;  /* 0x000000107e7e7819 */ /* 0x000fe400000006ff */
[----:B------:R-:W-:Y:S02]  /*4e80*/  SHF.L.U32 R129, R129, 0x10, RZ ;  /* 0x0000001081817819 */ /* 0x000fe400000006ff */
[----:B------:R-:W-:Y:S02]  /*4e90*/  SHF.L.U32 R130, R130, 0x10, RZ ;  /* 0x0000001082827819 */ /* 0x000fe400000006ff */
[----:B------:R-:W-:Y:S02]  /*4ea0*/  SHF.L.U32 R131, R131, 0x10, RZ ;  /* 0x0000001083837819 */ /* 0x000fe400000006ff */
[----:B------:R-:W-:Y:S02]  /*4eb0*/  SHF.L.U32 R143, R143, 0x10, RZ ;  /* 0x000000108f8f7819 */ /* 0x000fe400000006ff */
        /* <DEDUP_REMOVED lines=48> */
[----:B------:R-:W-:Y:S01]  /*51c0*/  SHF.L.U32 R145, R145, 0x10, RZ ;  /* 0x0000001091917819 */ /* 0x000fe200000006ff */
[C---:B------:R-:W-:Y:S01]  /*51d0*/  FADD.FTZ R127, -R36.reuse, R127 ;  /* 0x0000007f247f7221 */ /* 0x040fe20000010100 */
        /* <DEDUP_REMOVED lines=29> */
[----:B------:R-:W-:Y:S01]  /*53b0*/  FADD.FTZ R144, -R36, R144 ;  /* 0x0000009024907221 */ /* 0x000fe20000010100 */
[--C-:B------:R-:W-:Y:S01]  /*53c0*/  FADD.FTZ R104, R104, -R36.reuse ;  /* 0x8000002468687221 */ /* 0x100fe20000010000 */
        /* <DEDUP_REMOVED lines=30> */
[----:B------:R-:W-:Y:S01]  /*55b0*/  FADD.FTZ R132, R132, -R36 ;  /* 0x8000002484847221 */ /* 0x000fe20000010000 */
[----:B------:R-:W-:Y:S01]  /*55c0*/  FADD.FTZ R145, -R36, R145 ;  /* 0x0000009124917221 */ /* 0x000fe20000010100 */
        /* <DEDUP_REMOVED lines=65> */
[----:B---3--:R-:W-:Y:S02]  /*59e0*/  SHF.L.U32 R38, R38, 0x10, RZ ;  /* 0x0000001026267819 */ /* 0x008fe400000006ff */
[----:B----4-:R-:W-:-:S03]  /*59f0*/  SHF.L.U32 R41, R41, 0x10, RZ ;  /* 0x0000001029297819 */ /* 0x010fc600000006ff */
[C-C-:B------:R-:W-:Y:S01]  /*5a00*/  FFMA.FTZ R104, R39.reuse, R104, R38.reuse ;  /* 0x0000006827687223 */ /* 0x140fe20000010026 */
[C-C-:B------:R-:W-:Y:S01]  /*5a10*/  FFMA.FTZ R133, R39.reuse, R133, R38.reuse ;  /* 0x0000008527857223 */ /* 0x140fe20000010026 */
[C-C-:B------:R-:W-:Y:S01]  /*5a20*/  FFMA.FTZ R134, R39.reuse, R134, R38.reuse ;  /* 0x0000008627867223 */ /* 0x140fe20000010026 */
[C-C-:B------:R-:W-:Y:S01]  /*5a30*/  FFMA.FTZ R135, R39.reuse, R135, R38.reuse ;  /* 0x0000008727877223 */ /* 0x140fe20000010026 */
[C-C-:B------:R-:W-:Y:S01]  /*5a40*/  FFMA.FTZ R136, R39.reuse, R136, R38.reuse ;  /* 0x0000008827887223 */ /* 0x140fe20000010026 */
[----:B------:R-:W-:Y:S02]  /*5a50*/  IMAD.U32 R40, R40, 0x10000, RZ ;  /* 0x0001000028287824 */ /* 0x000fe400078e00ff */
        /* <DEDUP_REMOVED lines=70> */
.L_x_3453:
        /* <DEDUP_REMOVED lines=15> */
.L_x_3455:
[----:B------:R-:W-:Y:S05]  /*5fb0*/  BSYNC B0 ;  /* 0x0000000000007941 */ /* 0x000fea0003800000 */
.L_x_3454:
        /* <DEDUP_REMOVED lines=11> */
.L_x_3456:
        /* <DEDUP_REMOVED lines=15> */
.L_x_3458:
[----:B------:R-:W-:Y:S05]  /*6160*/  BSYNC B0 ;  /* 0x0000000000007941 */ /* 0x000fea0003800000 */
.L_x_3457:
[----:B------:R-:W-:Y:S05]  /*6170*/  @!P6 BRA `(.L_x_3459) ;  /* 0x000000000028e947 */ /* 0x000fea0003800000 */
        /* <DEDUP_REMOVED lines=10> */
.L_x_3459:
[----:B------:R-:W-:Y:S01]  /*6220*/  LOP3.LUT P5, RZ, R98, 0x1000000, RZ, 0xc0, !PT ;  /* 0x0100000062ff7812 */ /* 0x000fe200078ac0ff */
[----:B------:R-:W-:-:S12]  /*6230*/  BSSY B0, `(.L_x_3460) ;  /* 0x000000e000007945 */ /* 0x000fd80003800000 */
[----:B------:R-:W-:Y:S05]  /*6240*/  @!P5 BRA `(.L_x_3461) ;  /* 0x000000000030d947 */ /* 0x000fea0003800000 */
[----:B------:R-:W-:Y:S01]  /*6250*/  ULDC.64 UR12, c[0x0][0x270] ;  /* 0x00009c00000c7ab9 */ /* 0x000fe20000000a00 */
[----:B------:R-:W-:Y:S01]  /*6260*/  MOV R37, R93 ;  /* 0x0000005d00257202 */ /* 0x000fe20000000f00 */
[----:B01----:R-:W-:Y:S02]  /*6270*/  IMAD R38, R35, UR12, RZ ;  /* 0x0000000c23267c24 */ /* 0x003fe4000f8e02ff */
[----:B------:R-:W-:Y:S02]  /*6280*/  IMAD.MOV.U32 R36, RZ, RZ, R90 ;  /* 0x000000ffff247224 */ /* 0x000fe400078e005a */
[C---:B------:R-:W-:Y:S02]  /*6290*/  IMAD R39, R5.reuse, UR13, R38 ;  /* 0x0000000d05277c24 */ /* 0x040fe4000f8e0226 */
[----:B------:R-:W-:Y:S01]  /*62a0*/  IMAD.WIDE.U32 R36, R5, UR12, R36 ;  /* 0x0000000c05247c25 */ /* 0x000fe2000f8e0024 */
[----:B------:R-:W-:-:S04]  /*62b0*/  ULDC.64 UR12, c[0x0][0x210] ;  /* 0x00008400000c7ab9 */ /* 0x000fc80000000a00 */
[----:B------:R-:W-:Y:S02]  /*62c0*/  IADD3 R39, R37, R39, RZ ;  /* 0x0000002725277210 */ /* 0x000fe40007ffe0ff */
[----:B------:R-:W-:Y:S02]  /*62d0*/  LEA R38, P5, R36, UR12, 0x1 ;  /* 0x0000000c24267c11 */ /* 0x000fe4000f8a08ff */
[----:B------:R-:W-:Y:S02]  /*62e0*/  F2FP.BF16.F32.PACK_AB R37, R122, R134 ;  /* 0x000000867a25723e */ /* 0x000fe400000010ff */
[----:B------:R-:W-:-:S05]  /*62f0*/  LEA.HI.X R39, R36, UR13, R39, 0x1, P5 ;  /* 0x0000000d24277c11 */ /* 0x000fca000a8f0c27 */
[----:B------:R2:W-:Y:S04]  /*6300*/  STG.E desc[UR8][R38.64], R37 ;  /* 0x0000002526007986 */ /* 0x0005e8000c101908 */
.L_x_3461:
[----:B------:R-:W-:Y:S05]  /*6310*/  BSYNC B0 ;  /* 0x0000000000007941 */ /* 0x000fea0003800000 */
.L_x_3460:
[----:B------:R-:W-:Y:S05]  /*6320*/  @!P6 BRA `(.L_x_3462) ;  /* 0x000000000028e947 */ /* 0x000fea0003800000 */
        /* <DEDUP_REMOVED lines=10> */
.L_x_3462:
        /* <DEDUP_REMOVED lines=15> */
.L_x_3464:
[----:B------:R-:W-:Y:S05]  /*64c0*/  BSYNC B0 ;  /* 0x0000000000007941 */ /* 0x000fea0003800000 */
.L_x_3463:
[----:B------:R-:W-:Y:S05]  /*64d0*/  @!P6 BRA `(.L_x_3465) ;  /* 0x000000000028e947 */ /* 0x000fea0003800000 */
        /* <DEDUP_REMOVED lines=10> */
.L_x_3465:
[----:B------:R-:W-:Y:S01]  /*6580*/  LOP3.LUT P5, RZ, R98, 0x400000, RZ, 0xc0, !PT ;  /* 0x0040000062ff7812 */ /* 0x000fe200078ac0ff */
[----:B------:R-:W-:-:S12]  /*6590*/  BSSY B0, `(.L_x_3466) ;  /* 0x000000e000007945 */ /* 0x000fd80003800000 */
[----:B------:R-:W-:Y:S05]  /*65a0*/  @!P5 BRA `(.L_x_3467) ;  /* 0x000000000030d947 */ /* 0x000fea0003800000 */
[----:B------:R-:W-:Y:S01]  /*65b0*/  ULDC.64 UR12, c[0x0][0x270] ;  /* 0x00009c00000c7ab9 */ /* 0x000fe20000000a00 */
[----:B------:R-:W-:Y:S01]  /*65c0*/  MOV R36, R90 ;  /* 0x0000005a00247202 */ /* 0x000fe20000000f00 */
[----:B0123--:R-:W-:Y:S02]  /*65d0*/  IMAD R38, R57, UR12, RZ ;  /* 0x0000000c39267c24 */ /* 0x00ffe4000f8e02ff */
        /* <DEDUP_REMOVED lines=9> */
.L_x_3467:
[----:B------:R-:W-:Y:S05]  /*6670*/  BSYNC B0 ;  /* 0x0000000000007941 */ /* 0x000fea0003800000 */
.L_x_3466:
        /* <DEDUP_REMOVED lines=11> */
.L_x_3468:
        /* <DEDUP_REMOVED lines=15> */
.L_x_3470:
[----:B------:R-:W-:Y:S05]  /*6820*/  BSYNC B0 ;  /* 0x0000000000007941 */ /* 0x000fea0003800000 */
.L_x_3469:
        /* <DEDUP_REMOVED lines=11> */
.L_x_3471:
        /* <DEDUP_REMOVED lines=15> */
.L_x_3473:
[----:B------:R-:W-:Y:S05]  /*69d0*/  BSYNC B0 ;  /* 0x0000000000007941 */ /* 0x000fea0003800000 */
.L_x_3472:
        /* <DEDUP_REMOVED lines=11> */
.L_x_3474:
        /* <DEDUP_REMOVED lines=15> */
.L_x_3476:
[----:B------:R-:W-:Y:S05]  /*6b80*/  BSYNC B0 ;  /* 0x0000000000007941 */ /* 0x000fea0003800000 */
.L_x_3475:
        /* <DEDUP_REMOVED lines=11> */
.L_x_3477:
        /* <DEDUP_REMOVED lines=15> */
.L_x_3479:
[----:B------:R-:W-:Y:S05]  /*6d30*/  BSYNC B0 ;  /* 0x0000000000007941 */ /* 0x000fea0003800000 */
.L_x_3478:
        /* <DEDUP_REMOVED lines=11> */
.L_x_3480:
[----:B------:R-:W-:Y:S01]  /*6df0*/  LOP3.LUT P5, RZ, R98, 0x20000, RZ, 0xc0, !PT ;  /* 0x0002000062ff7812 */ /* 0x000fe200078ac0ff */
[----:B------:R-:W-:-:S12]  /*6e00*/  BSSY B0, `(.L_x_3481) ;  /* 0x000000e000007945 */ /* 0x000fd80003800000 */
[----:B------:R-:W-:Y:S05]  /*6e10*/  @!P5 BRA `(.L_x_3482) ;  /* 0x000000000030d947 */ /* 0x000fea0003800000 */
[----:B------:R-:W-:Y:S01]  /*6e20*/  ULDC.64 UR12, c[0x0][0x270] ;  /* 0x00009c00000c7ab9 */ /* 0x000fe20000000a00 */
[----:B0-2-4-:R-:W-:Y:S01]  /*6e30*/  MOV R37, R93 ;  /* 0x0000005d00257202 */ /* 0x015fe20000000f00 */
[----:B-1-3--:R-:W-:Y:S02]  /*6e40*/  IMAD R39, R62, UR12, RZ ;  /* 0x0000000c3e277c24 */ /* 0x00afe4000f8e02ff */
        /* <DEDUP_REMOVED lines=9> */
.L_x_3482:
[----:B------:R-:W-:Y:S05]  /*6ee0*/  BSYNC B0 ;  /* 0x0000000000007941 */ /* 0x000fea0003800000 */
.L_x_3481:
        /* <DEDUP_REMOVED lines=11> */
.L_x_3483:
        /* <DEDUP_REMOVED lines=15> */
.L_x_3485:
[----:B------:R-:W-:Y:S05]  /*7090*/  BSYNC B0 ;  /* 0x0000000000007941 */ /* 0x000fea0003800000 */
.L_x_3484:
        /* <DEDUP_REMOVED lines=11> */
.L_x_3486:
[----:B------:R-:W-:Y:S01]  /*7150*/  LOP3.LUT P5, RZ, R98, 0x8000, RZ, 0xc0, !PT ;  /* 0x0000800062ff7812 */ /* 0x000fe200078ac0ff */
[----:B------:R-:W-:-:S12]  /*7160*/  BSSY B0, `(.L_x_3487) ;  /* 0x000000e000007945 */ /* 0x000fd80003800000 */
[----:B------:R-:W-:Y:S05]  /*7170*/  @!P5 BRA `(.L_x_3488) ;  /* 0x000000000030d947 */ /* 0x000fea0003800000 */
[----:B------:R-:W-:Y:S01]  /*7180*/  ULDC.64 UR12, c[0x0][0x270] ;  /* 0x00009c00000c7ab9 */ /* 0x000fe20000000a00 */
[----:B------:R-:W-:Y:S01]  /*7190*/  MOV R36, R90 ;  /* 0x0000005a00247202 */ /* 0x000fe20000000f00 */
[----:B01234-:R-:W-:Y:S02]  /*71a0*/  IMAD R39, R64, UR12, RZ ;  /* 0x0000000c40277c24 */ /* 0x01ffe4000f8e02ff */
        /* <DEDUP_REMOVED lines=9> */
.L_x_3488:
[----:B------:R-:W-:Y:S05]  /*7240*/  BSYNC B0 ;  /* 0x0000000000007941 */ /* 0x000fea0003800000 */
.L_x_3487:
        /* <DEDUP_REMOVED lines=11> */
.L_x_3489:
        /* <DEDUP_REMOVED lines=15> */
.L_x_3491:
[----:B------:R-:W-:Y:S05]  /*73f0*/  BSYNC B0 ;  /* 0x0000000000007941 */ /* 0x000fea0003800000 */
.L_x_3490:
        /* <DEDUP_REMOVED lines=11> */
.L_x_3492:
        /* <DEDUP_REMOVED lines=9> */
[----:B------:R-:W-:-:S03]  /*7540*/  ULDC.64 UR12, c[0x0][0x210] ;  /* 0x00008400000c7ab9 */ /* 0x000fc60000000a00 */
[----:B------:R-:W-:Y:S01]  /*7550*/  IMAD.IADD R39, R37, 0x1, R39 ;  /* 0x0000000125277824 */ /* 0x000fe200078e0227 */
[----:B------:R-:W-:Y:S02]  /*7560*/  LEA R38, P5, R36, UR12, 0x1 ;  /* 0x0000000c24267c11 */ /* 0x000fe4000f8a08ff */
[----:B------:R-:W-:Y:S02]  /*7570*/  F2FP.BF16.F32.PACK_AB R37, R48, R102 ;  /* 0x000000663025723e */ /* 0x000fe400000010ff */
[----:B------:R-:W-:-:S05]  /*7580*/  LEA.HI.X R39, R36, UR13, R39, 0x1, P5 ;  /* 0x0000000d24277c11 */ /* 0x000fca000a8f0c27 */
[----:B------:R0:W-:Y:S04]  /*7590*/  STG.E desc[UR8][R38.64], R37 ;  /* 0x0000002526007986 */ /* 0x0001e8000c101908 */
.L_x_3494:
[----:B------:R-:W-:Y:S05]  /*75a0*/  BSYNC B0 ;  /* 0x0000000000007941 */ /* 0x000fea0003800000 */
.L_x_3493:
        /* <DEDUP_REMOVED lines=11> */
.L_x_3495:
        /* <DEDUP_REMOVED lines=15> */
.L_x_3497:
[----:B------:R-:W-:Y:S05]  /*7750*/  BSYNC B0 ;  /* 0x0000000000007941 */ /* 0x000fea0003800000 */
.L_x_3496:
        /* <DEDUP_REMOVED lines=11> */
.L_x_3498:
        /* <DEDUP_REMOVED lines=15> */
.L_x_3500:
[----:B------:R-:W-:Y:S05]  /*7900*/  BSYNC B0 ;  /* 0x0000000000007941 */ /* 0x000fea0003800000 */
.L_x_3499:
        /* <DEDUP_REMOVED lines=11> */
.L_x_3501:
[----:B------:R-:W-:Y:S01]  /*79c0*/  LOP3.LUT P5, RZ, R98, 0x400, RZ, 0xc0, !PT ;  /* 0x0000040062ff7812 */ /* 0x000fe200078ac0ff */
[----:B------:R-:W-:-:S12]  /*79d0*/  BSSY B0, `(.L_x_3502) ;  /* 0x000000e000007945 */ /* 0x000fd80003800000 */
[----:B------:R-:W-:Y:S05]  /*79e0*/  @!P5 BRA `(.L_x_3503) ;  /* 0x000000000030d947 */ /* 0x000fea0003800000 */
[----:B------:R-:W-:Y:S01]  /*79f0*/  ULDC.64 UR12, c[0x0][0x270] ;  /* 0x00009c00000c7ab9 */ /* 0x000fe20000000a00 */
[----:B0-2-4-:R-:W-:Y:S01]  /*7a00*/  MOV R37, R93 ;  /* 0x0000005d00257202 */ /* 0x015fe20000000f00 */
[----:B-1-3--:R-:W-:Y:S01]  /*7a10*/  IMAD R38, R69, UR12, RZ ;  /* 0x0000000c45267c24 */ /* 0x00afe2000f8e02ff */
        /* <DEDUP_REMOVED lines=9> */
.L_x_3503:
[----:B------:R-:W-:Y:S05]  /*7ab0*/  BSYNC B0 ;  /* 0x0000000000007941 */ /* 0x000fea0003800000 */
.L_x_3502:
        /* <DEDUP_REMOVED lines=11> */
.L_x_3504:
        /* <DEDUP_REMOVED lines=15> */
.L_x_3506:
[----:B------:R-:W-:Y:S05]  /*7c60*/  BSYNC B0 ;  /* 0x0000000000007941 */ /* 0x000fea0003800000 */
.L_x_3505:
        /* <DEDUP_REMOVED lines=11> */
.L_x_3507:
        /* <DEDUP_REMOVED lines=15> */
.L_x_3509:
[----:B------:R-:W-:Y:S05]  /*7e10*/  BSYNC B0 ;  /* 0x0000000000007941 */ /* 0x000fea0003800000 */
.L_x_3508:
        /* <DEDUP_REMOVED lines=11> */
.L_x_3510:
        /* <DEDUP_REMOVED lines=15> */
.L_x_3512:
[----:B------:R-:W-:Y:S05]  /*7fc0*/  BSYNC B0 ;  /* 0x0000000000007941 */ /* 0x000fea0003800000 */
.L_x_3511:
        /* <DEDUP_REMOVED lines=11> */
.L_x_3513:
        /* <DEDUP_REMOVED lines=15> */
.L_x_3515:
[----:B------:R-:W-:Y:S05]  /*8170*/  BSYNC B0 ;  /* 0x0000000000007941 */ /* 0x000fea0003800000 */
.L_x_3514:
        /* <DEDUP_REMOVED lines=11> */
.L_x_3516:
        /* <DEDUP_REMOVED lines=15> */
.L_x_3518:
[----:B------:R-:W-:Y:S05]  /*8320*/  BSYNC B0 ;  /* 0x0000000000007941 */ /* 0x000fea0003800000 */
.L_x_3517:
        /* <DEDUP_REMOVED lines=11> */
.L_x_3519:
        /* <DEDUP_REMOVED lines=15> */
.L_x_3521:
[----:B------:R-:W-:Y:S05]  /*84d0*/  BSYNC B0 ;  /* 0x0000000000007941 */ /* 0x000fea0003800000 */
.L_x_3520:
        /* <DEDUP_REMOVED lines=11> */
.L_x_3522:
        /* <DEDUP_REMOVED lines=15> */
.L_x_3524:
[----:B------:R-:W-:Y:S05]  /*8680*/  BSYNC B0 ;  /* 0x0000000000007941 */ /* 0x000fea0003800000 */
.L_x_3523:
        /* <DEDUP_REMOVED lines=11> */
.L_x_3525:
        /* <DEDUP_REMOVED lines=15> */
.L_x_3527:
[----:B------:R-:W-:Y:S05]  /*8830*/  BSYNC B0 ;  /* 0x0000000000007941 */ /* 0x000fea0003800000 */
.L_x_3526:
        /* <DEDUP_REMOVED lines=11> */
.L_x_3528:
        /* <DEDUP_REMOVED lines=15> */
.L_x_3530:
[----:B------:R-:W-:Y:S05]  /*89e0*/  BSYNC B0 ;  /* 0x0000000000007941 */ /* 0x000fea0003800000 */
.L_x_3529:
        /* <DEDUP_REMOVED lines=11> */
.L_x_3531:
        /* <DEDUP_REMOVED lines=14> */
.L_x_3533:
[----:B------:R-:W-:Y:S05]  /*8b80*/  BSYNC B0 ;  /* 0x0000000000007941 */ /* 0x000fea0003800000 */
.L_x_3532:
        /* <DEDUP_REMOVED lines=11> */
.L_x_3534:
        /* <DEDUP_REMOVED lines=14> */
.L_x_3536:
[----:B------:R-:W-:Y:S05]  /*8d20*/  BSYNC B0 ;  /* 0x0000000000007941 */ /* 0x000fea0003800000 */
.L_x_3535:
        /* <DEDUP_REMOVED lines=11> */
.L_x_3537:
        /* <DEDUP_REMOVED lines=14> */
.L_x_3539:
[----:B------:R-:W-:Y:S05]  /*8ec0*/  BSYNC B0 ;  /* 0x0000000000007941 */ /* 0x000fea0003800000 */
.L_x_3538:
[----:B------:R-:W-:Y:S05]  /*8ed0*/  @!P6 BRA `(.L_x_3540) ;  /* 0x000000000028e947 */ /* 0x000fea0003800000 */
[----:B0-----:R-:W-:Y:S01]  /*8ee0*/  FMUL.FTZ R36, R120, -1.4426950216293334961 ;  /* 0xbfb8aa3b78247820 */ /* 0x001fe20000410000 */
[----:B-1234-:R-:W-:-:S05]  /*8ef0*/  FMUL.FTZ R38, R143, -1.4426950216293334961 ;  /* 0xbfb8aa3b8f267820 */ /* 0x01efca0000410000 */
        /* <DEDUP_REMOVED lines=8> */
.L_x_3540:
        /* <DEDUP_REMOVED lines=14> */
.L_x_3542:
[----:B------:R-:W-:Y:S05]  /*9060*/  BSYNC B0 ;  /* 0x0000000000007941 */ /* 0x000fea0003800000 */
.L_x_3541:
        /* <DEDUP_REMOVED lines=11> */
.L_x_3543:
[----:B------:R-:W-:Y:S04]  /*9120*/  BSSY B0, `(.L_x_3544) ;  /* 0x000000e000007945 */ /* 0x000fe80003800000 */
[----:B------:R-:W-:Y:S05]  /*9130*/  @!P4 BRA `(.L_x_3545) ;  /* 0x000000000030c947 */ /* 0x000fea0003800000 */
[----:B------:R-:W-:Y:S01]  /*9140*/  ULDC.64 UR12, c[0x0][0x270] ;  /* 0x00009c00000c7ab9 */ /* 0x000fe20000000a00 */
[----:B0-2-4-:R-:W-:Y:S01]  /*9150*/  MOV R37, R93 ;  /* 0x0000005d00257202 */ /* 0x015fe20000000f00 */
[----:B------:R-:W-:Y:S01]  /*9160*/  IMAD.MOV.U32 R36, RZ, RZ, R90 ;  /* 0x000000ffff247224 */ /* 0x000fe200078e005a */
[----:B------:R-:W-:Y:S01]  /*9170*/  F2FP.BF16.F32.PACK_AB R121, R144, R121 ;  /* 0x000000799079723e */ /* 0x000fe200000010ff */
[----:B------:R-:W-:Y:S02]  /*9180*/  IMAD R42, R83, UR12, RZ ;  /* 0x0000000c532a7c24 */ /* 0x000fe4000f8e02ff */
[----:B-1-3--:R-:W-:-:S04]  /*9190*/  IMAD.WIDE.U32 R38, R33, UR12, R36 ;  /* 0x0000000c21267c25 */ /* 0x00afc8000f8e0024 */
[----:B------:R-:W-:Y:S01]  /*91a0*/  IMAD R37, R33, UR13, R42 ;  /* 0x0000000d21257c24 */ /* 0x000fe2000f8e022a */
[----:B------:R-:W-:Y:S02]  /*91b0*/  ULDC.64 UR12, c[0x0][0x210] ;  /* 0x00008400000c7ab9 */ /* 0x000fe40000000a00 */
[----:B------:R-:W-:Y:S02]  /*91c0*/  LEA R36, P5, R38, UR12, 0x1 ;  /* 0x0000000c26247c11 */ /* 0x000fe4000f8a08ff */
[----:B------:R-:W-:-:S04]  /*91d0*/  IADD3 R37, R39, R37, RZ ;  /* 0x0000002527257210 */ /* 0x000fc80007ffe0ff */
[----:B------:R-:W-:-:S05]  /*91e0*/  LEA.HI.X R37, R38, UR13, R37, 0x1, P5 ;  /* 0x0000000d26257c11 */ /* 0x000fca000a8f0c25 */
[----:B------:R0:W-:Y:S02]  /*91f0*/  STG.E desc[UR8][R36.64], R121 ;  /* 0x0000007924007986 */ /* 0x0001e4000c101908 */
.L_x_3545:
[----:B------:R-:W-:Y:S05]  /*9200*/  BSYNC B0 ;  /* 0x0000000000007941 */ /* 0x000fea0003800000 */
.L_x_3544:
        /* <DEDUP_REMOVED lines=11> */
.L_x_3546:
        /* <DEDUP_REMOVED lines=10> */
[----:B-1234-:R-:W-:Y:S01]  /*9360*/  F2FP.BF16.F32.PACK_AB R39, R40, R132 ;  /* 0x000000842827723e */ /* 0x01efe200000010ff */
[----:B------:R-:W-:-:S04]  /*9370*/  IMAD.WIDE.U32 R90, R89, UR12, R90 ;  /* 0x0000000c595a7c25 */ /* 0x000fc8000f8e005a */
[----:B------:R-:W-:Y:S01]  /*9380*/  IMAD R37, R89, UR13, R36 ;  /* 0x0000000d59257c24 */ /* 0x000fe2000f8e0224 */
[----:B------:R-:W-:Y:S02]  /*9390*/  ULDC.64 UR12, c[0x0][0x210] ;  /* 0x00008400000c7ab9 */ /* 0x000fe40000000a00 */
[----:B------:R-:W-:Y:S02]  /*93a0*/  LEA R36, P5, R90, UR12, 0x1 ;  /* 0x0000000c5a247c11 */ /* 0x000fe4000f8a08ff */
[----:B------:R-:W-:-:S04]  /*93b0*/  IADD3 R37, R91, R37, RZ ;  /* 0x000000255b257210 */ /* 0x000fc80007ffe0ff */
[----:B------:R-:W-:-:S05]  /*93c0*/  LEA.HI.X R37, R90, UR13, R37, 0x1, P5 ;  /* 0x0000000d5a257c11 */ /* 0x000fca000a8f0c25 */
[----:B------:R0:W-:Y:S02]  /*93d0*/  STG.E desc[UR8][R36.64], R39 ;  /* 0x0000002724007986 */ /* 0x0001e4000c101908 */
.L_x_3548:
[----:B------:R-:W-:Y:S05]  /*93e0*/  BSYNC B0 ;  /* 0x0000000000007941 */ /* 0x000fea0003800000 */
.L_x_3547:
[----:B0-----:R-:W0:Y:S01]  /*93f0*/  LDC R36, c[0x0][0x10] ;  /* 0x00000400ff247b82 */ /* 0x001e220000000800 */
[----:B------:R-:W-:Y:S02]  /*9400*/  IADD3 R86, R86, 0x1, RZ ;  /* 0x0000000156567810 */ /* 0x000fe40007ffe0ff */
[----:B0-----:R-:W-:-:S04]  /*9410*/  IADD3 R85, R36, R85, RZ ;  /* 0x0000005524557210 */ /* 0x001fc80007ffe0ff */
[----:B------:R-:W-:-:S13]  /*9420*/  ISETP.GE.AND P5, PT, R85, UR4, PT ;  /* 0x0000000455007c0c */ /* 0x000fda000bfa6270 */
[----:B------:R-:W-:Y:S05]  /*9430*/  @!P5 BRA `(.L_x_3549) ;  /* 0xffffff780020d947 */ /* 0x000fea000383ffff */
[----:B------:R-:W-:Y:S05]  /*9440*/  EXIT ;  /* 0x000000000000794d */ /* 0x000fea0003800000 */
.L_x_3550:
        /* <DEDUP_REMOVED lines=11> */
.L_x_5175:


//--------------------- .text._Z35group_norm_nhwc_fwd_one_pass_kernelI11Bf16IOFp16WLi64ELi48ELi384EEv26Group_norm_nhwc_fwd_params --------------------------
	.section	.text._Z35group_norm_nhwc_fwd_one_pass_kernelI11Bf16IOFp16WLi64ELi48ELi384EEv26Group_norm_nhwc_fwd_params,"ax",@progbits
	.align	128
        .global         _Z35group_norm_nhwc_fwd_one_pass_kernelI11Bf16IOFp16WLi64ELi48ELi384EEv26Group_norm_nhwc_fwd_params
        .type           _Z35group_norm_nhwc_fwd_one_pass_kernelI11Bf16IOFp16WLi64ELi48ELi384EEv26Group_norm_nhwc_fwd_params,@function
        .size           _Z35group_norm_nhwc_fwd_one_pass_kernelI11Bf16IOFp16WLi64ELi48ELi384EEv26Group_norm_nhwc_fwd_params,(.L_x_5176 - _Z35group_norm_nhwc_fwd_one_pass_kernelI11Bf16IOFp16WLi64ELi48ELi384EEv26Group_norm_nhwc_fwd_params)
        .other          _Z35group_norm_nhwc_fwd_one_pass_kernelI11Bf16IOFp16WLi64ELi48ELi384EEv26Group_norm_nhwc_fwd_params,@"STO_CUDA_ENTRY STV_DEFAULT"
_Z35group_norm_nhwc_fwd_one_pass_kernelI11Bf16IOFp16WLi64ELi48ELi384EEv26Group_norm_nhwc_fwd_params:
.text._Z35group_norm_nhwc_fwd_one_pass_kernelI11Bf16IOFp16WLi64ELi48ELi384EEv26Group_norm_nhwc_fwd_params:
        /* <DEDUP_REMOVED lines=29> */
.L_x_3572:
        /* <DEDUP_REMOVED lines=197> */
.L_x_3552:
[----:B------:R-:W-:Y:S05]  /*0e20*/  BSYNC B0 ;  /* 0x0000000000007941 */ /* 0x000fea0003800000 */
.L_x_3551:
        /* <DEDUP_REMOVED lines=29> */
.L_x_3555:
[----:B--2---:R-:W2:Y:S04]  /*1000*/  LDG.E.STRONG.GPU R11, desc[UR8][R8.64] ;  /* 0x00000008080b7981 */ /* 0x004ea8000c1ef900 */
[----:B--2---:R-:W-:Y:S01]  /*1010*/  CCTL.IVALL ;  /* 0x00000000ff00798f */ /* 0x004fe20002000000 */
[----:B------:R-:W-:Y:S05]  /*1020*/  YIELD ;  /* 0x0000000000007946 */ /* 0x000fea0003800000 */
[----:B------:R-:W-:-:S13]  /*1030*/  ISETP.NE.AND P1, PT, R11, R28, PT ;  /* 0x0000001c0b00720c */ /* 0x000fda0003f25270 */
[----:B------:R-:W-:Y:S05]  /*1040*/  @P1 BRA `(.L_x_3555) ;  /* 0xfffffffc00ec1947 */ /* 0x000fea000383ffff */
.L_x_3554:
        /* <DEDUP_REMOVED lines=11> */
.L_x_3557:
        /* <DEDUP_REMOVED lines=63> */
.L_x_3556:
        /* <DEDUP_REMOVED lines=19> */
.L_x_3559:
[----:B------:R-:W-:Y:S05]  /*1620*/  BSYNC B0 ;  /* 0x0000000000007941 */ /* 0x000fea0003800000 */
.L_x_3558:
        /* <DEDUP_REMOVED lines=32> */
.L_x_3553:
        /* <DEDUP_REMOVED lines=68> */
[----:B--2---:R-:W-:Y:S02]  /*1c70*/  HADD2.F32 R13, -RZ, R5.H0_H0 ;  /* 0x20000005ff0d7230 */ /* 0x004fe40000004100 */
[----:B---3--:R-:W-:-:S05]  /*1c80*/  HADD2.F32 R12, -RZ, R12.H0_H0 ;  /* 0x2000000cff0c7230 */ /* 0x008fca0000004100 */
[C-C-:B------:R-:W-:Y:S01]  /*1c90*/  FFMA.FTZ R28, R13.reuse, R7, R12.reuse ;  /* 0x000000070d1c7223 */ /* 0x140fe2000001000c */
[C-C-:B------:R-:W-:Y:S01]  /*1ca0*/  FFMA.FTZ R5, R13.reuse, R29, R12.reuse ;  /* 0x0000001d0d057223 */ /* 0x140fe2000001000c */
[C-C-:B------:R-:W-:Y:S01]  /*1cb0*/  FFMA.FTZ R6, R13.reuse, R27, R12.reuse ;  /* 0x0000001b0d067223 */ /* 0x140fe2000001000c */
[----:B------:R-:W-:Y:S01]  /*1cc0*/  FFMA.FTZ R7, R13, R15, R12 ;  /* 0x0000000f0d077223 */ /* 0x000fe2000001000c */
[C---:B------:R-:W-:Y:S01]  /*1cd0*/  IADD3 R12, R20.reuse, 0x20, RZ ;  /* 0x00000020140c7810 */ /* 0x040fe20007ffe0ff */
[----:B----4-:R-:W-:Y:S01]  /*1ce0*/  HADD2.F32 R11, -RZ, R11.H0_H0 ;  /* 0x2000000bff0b7230 */ /* 0x010fe20000004100 */
[----:B------:R-:W-:Y:S01]  /*1cf0*/  IADD3 R13, R20, 0x30, RZ ;  /* 0x00000030140d7810 */ /* 0x000fe20007ffe0ff */
[----:B------:R-:W-:Y:S01]  /*1d00*/  FMUL.FTZ R27, R26, R8 ;  /* 0x000000081a1b7220 */ /* 0x000fe20000410000 */
[----:B------:R-:W-:Y:S02]  /*1d10*/  ISETP.GE.U32.AND P3, PT, R12, UR12, PT ;  /* 0x0000000c0c007c0c */ /* 0x000fe4000bf66070 */
[----:B------:R-:W-:Y:S01]  /*1d20*/  ISETP.GE.U32.AND P1, PT, R13, UR12, PT ;  /* 0x0000000c0d007c0c */ /* 0x000fe2000bf26070 */
[----:B-----5:R-:W-:Y:S01]  /*1d30*/  HADD2.F32 R10, -RZ, R10.H0_H0 ;  /* 0x2000000aff0a7230 */ /* 0x020fe20000004100 */
[----:B------:R-:W-:-:S02]  /*1d40*/  SHF.R.S32.HI R14, RZ, 0x1f, R12 ;  /* 0x0000001fff0e7819 */ /* 0x000fc4000001140c */
[----:B------:R-:W-:Y:S02]  /*1d50*/  SHF.R.S32.HI R15, RZ, 0x1f, R13 ;  /* 0x0000001fff0f7819 */ /* 0x000fe4000001140d */
[----:B------:R-:W-:Y:S01]  /*1d60*/  ISETP.GE.AND.EX P3, PT, R14, UR13, PT, P3 ;  /* 0x0000000d0e007c0c */ /* 0x000fe2000bf66330 */
[--C-:B------:R-:W-:Y:S01]  /*1d70*/  FFMA.FTZ R26, R11, R27, R10.reuse ;  /* 0x0000001b0b1a7223 */ /* 0x100fe2000001000a */
[----:B------:R-:W-:Y:S01]  /*1d80*/  ISETP.GE.AND.EX P1, PT, R15, UR13, PT, P1 ;  /* 0x0000000d0f007c0c */ /* 0x000fe2000bf26310 */
[--C-:B------:R-:W-:Y:S01]  /*1d90*/  FFMA.FTZ R16, R11, R16, R10.reuse ;  /* 0x000000100b107223 */ /* 0x100fe2000001000a */
[----:B------:R-:W-:Y:S01]  /*1da0*/  ISETP.GT.U32.OR P3, PT, R3, 0x17f, P3 ;  /* 0x0000017f0300780c */ /* 0x000fe20001f64470 */
[--C-:B------:R-:W-:Y:S01]  /*1db0*/  FFMA.FTZ R17, R11, R17, R10.reuse ;  /* 0x000000110b117223 */ /* 0x100fe2000001000a */
[----:B------:R-:W-:Y:S01]  /*1dc0*/  ISETP.GT.U32.OR P1, PT, R3, 0x17f, P1 ;  /* 0x0000017f0300780c */ /* 0x000fe20000f24470 */
[----:B------:R-:W-:Y:S01]  /*1dd0*/  FFMA.FTZ R27, R11, R9, R10 ;  /* 0x000000090b1b7223 */ /* 0x000fe2000001000a */
[----:B------:R-:W-:Y:S11]  /*1de0*/  @!P4 BRA `(.L_x_3560) ;  /* 0x000000000028c947 */ /* 0x000ff60003800000 */
        /* <DEDUP_REMOVED lines=10> */
.L_x_3560:
        /* <DEDUP_REMOVED lines=14> */
.L_x_3562:
[----:B------:R-:W-:Y:S05]  /*1f70*/  BSYNC B0 ;  /* 0x0000000000007941 */ /* 0x000fea0003800000 */
.L_x_3561:
        /* <DEDUP_REMOVED lines=11> */
.L_x_3563:
        /* <DEDUP_REMOVED lines=14> */
.L_x_3565:
[----:B------:R-:W-:Y:S05]  /*2110*/  BSYNC B0 ;  /* 0x0000000000007941 */ /* 0x000fea0003800000 */
.L_x_3564:
        /* <DEDUP_REMOVED lines=11> */
.L_x_3566:
        /* <DEDUP_REMOVED lines=14> */
.L_x_3568:
[----:B------:R-:W-:Y:S05]  /*22b0*/  BSYNC B0 ;  /* 0x0000000000007941 */ /* 0x000fea0003800000 */
.L_x_3567:
        /* <DEDUP_REMOVED lines=11> */
.L_x_3569:
        /* <DEDUP_REMOVED lines=14> */
.L_x_3571:
[----:B------:R-:W-:Y:S05]  /*2450*/  BSYNC B0 ;  /* 0x0000000000007941 */ /* 0x000fea0003800000 */
.L_x_3570:
[----:B------:R-:W4:Y:S01]  /*2460*/  LDC R4, c[0x0][0x10] ;  /* 0x00000400ff047b82 */ /* 0x000f220000000800 */
[----:B------:R-:W-:Y:S02]  /*2470*/  IADD3 R0, R0, 0x1, RZ ;  /* 0x0000000100007810 */ /* 0x000fe40007ffe0ff */
[----:B----4-:R-:W-:-:S04]  /*2480*/  IADD3 R21, R4, R21, RZ ;  /* 0x0000001504157210 */ /* 0x010fc80007ffe0ff */
[----:B------:R-:W-:-:S13]  /*2490*/  ISETP.GE.AND P1, PT, R21, UR4, PT ;  /* 0x0000000415007c0c */ /* 0x000fda000bf26270 */
[----:B------:R-:W-:Y:S05]  /*24a0*/  @!P1 BRA `(.L_x_3572) ;  /* 0xffffffdc00489947 */ /* 0x000fea000383ffff */
[----:B------:R-:W-:Y:S05]  /*24b0*/  EXIT ;  /* 0x000000000000794d */ /* 0x000fea0003800000 */
.L_x_3573:
        /* <DEDUP_REMOVED lines=12> */
.L_x_5176:


//--------------------- .text._Z35group_norm_nhwc_fwd_one_pass_kernelI11Bf16IOFp16WLi128ELi48ELi384EEv26Group_norm_nhwc_fwd_params --------------------------
	.section	.text._Z35group_norm_nhwc_fwd_one_pass_kernelI11Bf16IOFp16WLi128ELi48ELi384EEv26Group_norm_nhwc_fwd_params,"ax",@progbits
	.align	128
        .global         _Z35group_norm_nhwc_fwd_one_pass_kernelI11Bf16IOFp16WLi128ELi48ELi384EEv26Group_norm_nhwc_fwd_params
        .type           _Z35group_norm_nhwc_fwd_one_pass_kernelI11Bf16IOFp16WLi128ELi48ELi384EEv26Group_norm_nhwc_fwd_params,@function
        .size           _Z35group_norm_nhwc_fwd_one_pass_kernelI11Bf16IOFp16WLi128ELi48ELi384EEv26Group_norm_nhwc_fwd_params,(.L_x_5177 - _Z35group_norm_nhwc_fwd_one_pass_kernelI11Bf16IOFp16WLi128ELi48ELi384EEv26Group_norm_nhwc_fwd_params)
        .other          _Z35group_norm_nhwc_fwd_one_pass_kernelI11Bf16IOFp16WLi128ELi48ELi384EEv26Group_norm_nhwc_fwd_params,@"STO_CUDA_ENTRY STV_DEFAULT"
_Z35group_norm_nhwc_fwd_one_pass_kernelI11Bf16IOFp16WLi128ELi48ELi384EEv26Group_norm_nhwc_fwd_params:
.text._Z35group_norm_nhwc_fwd_one_pass_kernelI11Bf16IOFp16WLi128ELi48ELi384EEv26Group_norm_nhwc_fwd_params:
        /* <DEDUP_REMOVED lines=38> */
.L_x_3607:
        /* <DEDUP_REMOVED lines=149> */
[----:B------:R-:W-:Y:S01]  /*0bb0*/  @!P6 IMAD R19, R35, R19, R20 ;  /* 0x000000132313e224 */ /* 0x000fe200078e0214 */
[----:B------:R-:W-:Y:S02]  /*0bc0*/  @!P4 IADD3 R17, R17, R21, RZ ;  /* 0x000000151111c210 */ /* 0x000fe40007ffe0ff */
        /* <DEDUP_REMOVED lines=28> */
[----:B------:R-:W-:-:S02]  /*0d90*/  FADD.FTZ R11, R10, R11 ;  /* 0x0000000b0a0b7221 */ /* 0x000fc40000010000 */
[----:B------:R-:W-:Y:S01]  /*0da0*/  FFMA.FTZ R14, R10, R10, R15 ;  /* 0x0000000a0a0e7223 */ /* 0x000fe2000001000f */
[----:B------:R-:W-:Y:S02]  /*0db0*/  IMAD.U32 R16, R40, 0x10000, RZ ;  /* 0x0001000028107824 */ /* 0x000fe400078e00ff */
[----:B------:R-:W-:Y:S01]  /*0dc0*/  FMUL.FTZ R17, R19, R19 ;  /* 0x0000001313117220 */ /* 0x000fe20000410000 */
[----:B------:R-:W-:Y:S01]  /*0dd0*/  FADD.FTZ R15, RZ, R11 ;  /* 0x0000000bff0f7221 */ /* 0x000fe20000010000 */
[----:B------:R-:W-:Y:S01]  /*0de0*/  FADD.FTZ R14, RZ, R14 ;  /* 0x0000000eff0e7221 */ /* 0x000fe20000010000 */
[C---:B------:R-:W-:Y:S01]  /*0df0*/  FADD.FTZ R10, R16.reuse, R19 ;  /* 0x00000013100a7221 */ /* 0x040fe20000010000 */
[----:B------:R-:W-:Y:S01]  /*0e00*/  FFMA.FTZ R11, R16, R16, R17 ;  /* 0x00000010100b7223 */ /* 0x000fe20000010011 */
[----:B--2---:R-:W-:Y:S01]  /*0e10*/  PRMT R18, R42, 0x7632, R18 ;  /* 0x000076322a127816 */ /* 0x004fe20000000012 */
[----:B------:R-:W-:Y:S01]  /*0e20*/  FADD.FTZ R13, R14, R13 ;  /* 0x0000000d0e0d7221 */ /* 0x000fe20000010000 */
[----:B------:R-:W-:-:S02]  /*0e30*/  FADD.FTZ R12, R15, R12 ;  /* 0x0000000c0f0c7221 */ /* 0x000fc40000010000 */
        /* <DEDUP_REMOVED lines=98> */
.L_x_3575:
[----:B------:R-:W-:Y:S05]  /*1460*/  BSYNC B0 ;  /* 0x0000000000007941 */ /* 0x000fea0003800000 */
.L_x_3574:
        /* <DEDUP_REMOVED lines=36> */
.L_x_3578:
[----:B-1----:R-:W2:Y:S04]  /*16b0*/  LDG.E.STRONG.GPU R10, desc[UR8][R8.64] ;  /* 0x00000008080a7981 */ /* 0x002ea8000c1ef900 */
[----:B--2---:R-:W-:Y:S01]  /*16c0*/  CCTL.IVALL ;  /* 0x00000000ff00798f */ /* 0x004fe20002000000 */
[----:B------:R-:W-:Y:S05]  /*16d0*/  YIELD ;  /* 0x0000000000007946 */ /* 0x000fea0003800000 */
[----:B------:R-:W-:-:S13]  /*16e0*/  ISETP.NE.AND P1, PT, R10, R13, PT ;  /* 0x0000000d0a00720c */ /* 0x000fda0003f25270 */
[----:B------:R-:W-:Y:S05]  /*16f0*/  @P1 BRA `(.L_x_3578) ;  /* 0xfffffffc00ec1947 */ /* 0x000fea000383ffff */
.L_x_3577:
        /* <DEDUP_REMOVED lines=11> */
.L_x_3580:
        /* <DEDUP_REMOVED lines=53> */
[----:B------:R-:W-:Y:S01]  /*1b00*/  VIADD R24, R24, 0xfffffffc ;  /* 0xfffffffc18187836 */ /* 0x000fe20000000000 */
[----:B------:R-:W-:Y:S01]  /*1b10*/  IADD3 R23, R23, 0x4, RZ ;  /* 0x0000000417177810 */ /* 0x000fe20007ffe0ff */
[----:B---3--:R-:W-:Y:S01]  /*1b20*/  @!P2 FADD.FTZ R26, R26, R8 ;  /* 0x000000081a1aa221 */ /* 0x008fe20000010000 */
[----:B------:R-:W-:Y:S02]  /*1b30*/  @!P2 FADD.FTZ R27, R27, R9 ;  /* 0x000000091b1ba221 */ /* 0x000fe40000010000 */
[----:B------:R-:W-:Y:S01]  /*1b40*/  ISETP.NE.AND P2, PT, R24, RZ, PT ;  /* 0x000000ff1800720c */ /* 0x000fe20003f45270 */
[----:B--2---:R-:W-:Y:S01]  /*1b50*/  @!P4 FADD.FTZ R26, R26, R10 ;  /* 0x0000000a1a1ac221 */ /* 0x004fe20000010000 */
[----:B------:R-:W-:-:S03]  /*1b60*/  @!P4 FADD.FTZ R27, R27, R11 ;  /* 0x0000000b1b1bc221 */ /* 0x000fc60000010000 */
[----:B----4-:R-:W-:Y:S01]  /*1b70*/  @!P1 FADD.FTZ R26, R26, R12 ;  /* 0x0000000c1a1a9221 */ /* 0x010fe20000010000 */
[----:B------:R-:W-:-:S07]  /*1b80*/  @!P1 FADD.FTZ R27, R27, R13 ;  /* 0x0000000d1b1b9221 */ /* 0x000fce0000010000 */
[----:B------:R-:W-:Y:S05]  /*1b90*/  @P2 BRA `(.L_x_3580) ;  /* 0xfffffffc00042947 */ /* 0x000fea000383ffff */
.L_x_3579:
        /* <DEDUP_REMOVED lines=19> */
.L_x_3582:
[----:B------:R-:W-:Y:S05]  /*1cd0*/  BSYNC B0 ;  /* 0x0000000000007941 */ /* 0x000fea0003800000 */
.L_x_3581:
        /* <DEDUP_REMOVED lines=32> */
.L_x_3576:
        /* <DEDUP_REMOVED lines=25> */
[----:B------:R-:W-:-:S02]  /*2070*/  ISETP.NE.AND P6, PT, RZ, UR10, PT ;  /* 0x0000000aff007c0c */ /* 0x000fc4000bfc5270 */
[----:B-1----:R-:W-:Y:S01]  /*2080*/  SHF.L.U32 R9, R0, 0x10, RZ ;  /* 0x0000001000097819 */ /* 0x002fe200000006ff */
[----:B------:R-:W1:Y:S01]  /*2090*/  LDS.64 R10, [UR5+0x78] ;  /* 0x00007805ff0a7984 */ /* 0x000e620008000a00 */
[----:B------:R-:W-:Y:S02]  /*20a0*/  SHF.L.U32 R21, R21, 0x10, RZ ;  /* 0x0000001015157819 */ /* 0x000fe400000006ff */
[----:B------:R-:W-:Y:S02]  /*20b0*/  SHF.L.U32 R37, R37, 0x10, RZ ;  /* 0x0000001025257819 */ /* 0x000fe400000006ff */
[----:B---3--:R-:W-:Y:S02]  /*20c0*/  SHF.L.U32 R13, R38, 0x10, RZ ;  /* 0x00000010260d7819 */ /* 0x008fe400000006ff */
[----:B------:R-:W-:Y:S02]  /*20d0*/  SHF.L.U32 R19, R19, 0x10, RZ ;  /* 0x0000001013137819 */ /* 0x000fe400000006ff */
[----:B------:R-:W-:-:S02]  /*20e0*/  SHF.L.U32 R23, R40, 0x10, RZ ;  /* 0x0000001028177819 */ /* 0x000fc400000006ff */
[----:B0-----:R-:W-:Y:S02]  /*20f0*/  SHF.L.U32 R25, R18, 0x10, RZ ;  /* 0x0000001012197819 */ /* 0x001fe400000006ff */
        /* <DEDUP_REMOVED lines=8> */
[----:B------:R-:W-:Y:S02]  /*2180*/  SHF.R.S32.HI R0, RZ, 0x1f, R29 ;  /* 0x0000001fff007819 */ /* 0x000fe4000001141d */
[----:B------:R-:W-:Y:S02]  /*2190*/  SHF.R.S32.HI R12, RZ, 0x1f, R30 ;  /* 0x0000001fff0c7819 */ /* 0x000fe4000001141e */
        /* <DEDUP_REMOVED lines=46> */
[----:B--2---:R-:W-:-:S02]  /*2480*/  HADD2.F32 R36, -RZ, R36.H0_H0 ;  /* 0x20000024ff247230 */ /* 0x004fc40000004100 */
[----:B----4-:R-:W-:Y:S02]  /*2490*/  HADD2.F32 R47, -RZ, R47.H0_H0 ;  /* 0x2000002fff2f7230 */ /* 0x010fe40000004100 */
[----:B-----5:R-:W-:Y:S02]  /*24a0*/  HADD2.F32 R52, -RZ, R52.H0_H0 ;  /* 0x20000034ff347230 */ /* 0x020fe40000004100 */
[----:B------:R-:W-:Y:S02]  /*24b0*/  HADD2.F32 R16, -RZ, R53.H0_H0 ;  /* 0x20000035ff107230 */ /* 0x000fe40000004100 */
[----:B------:R-:W-:Y:S01]  /*24c0*/  FMUL.FTZ R53, R44, R8 ;  /* 0x000000082c357220 */ /* 0x000fe20000410000 */
        /* <DEDUP_REMOVED lines=13> */
.L_x_3583:
        /* <DEDUP_REMOVED lines=9> */
[----:B------:R-:W-:Y:S02]  /*2630*/  ULDC.64 UR12, c[0x0][0x210] ;  /* 0x00008400000c7ab9 */ /* 0x000fe40000000a00 */
[----:B------:R-:W-:-:S02]  /*2640*/  LEA R10, P3, R8, UR12, 0x1 ;  /* 0x0000000c080a7c11 */ /* 0x000fc4000f8608ff */
[----:B------:R-:W-:-:S04]  /*2650*/  IADD3 R11, R9, R11, RZ ;  /* 0x0000000b090b7210 */ /* 0x000fc80007ffe0ff */
[----:B------:R-:W-:-:S05]  /*2660*/  LEA.HI.X R11, R8, UR13, R11, 0x1, P3 ;  /* 0x0000000d080b7c11 */ /* 0x000fca00098f0c0b */
[----:B------:R0:W-:Y:S02]  /*2670*/  STG.E desc[UR8][R10.64], R21 ;  /* 0x000000150a007986 */ /* 0x0001e4000c101908 */
.L_x_3585:
[----:B------:R-:W-:Y:S05]  /*2680*/  BSYNC B0 ;  /* 0x0000000000007941 */ /* 0x000fea0003800000 */
.L_x_3584:
        /* <DEDUP_REMOVED lines=13> */
.L_x_3586:
        /* <DEDUP_REMOVED lines=14> */
.L_x_3588:
[----:B------:R-:W-:Y:S05]  /*2840*/  BSYNC B0 ;  /* 0x0000000000007941 */ /* 0x000fea0003800000 */
.L_x_3587:
        /* <DEDUP_REMOVED lines=13> */
.L_x_3589:
        /* <DEDUP_REMOVED lines=14> */
.L_x_3591:
[----:B------:R-:W-:Y:S05]  /*2a00*/  BSYNC B0 ;  /* 0x0000000000007941 */ /* 0x000fea0003800000 */
.L_x_3590:
        /* <DEDUP_REMOVED lines=39> */
.L_x_3592:
        /* <DEDUP_REMOVED lines=14> */
.L_x_3594:
[----:B------:R-:W-:Y:S05]  /*2d60*/  BSYNC B0 ;  /* 0x0000000000007941 */ /* 0x000fea0003800000 */
.L_x_3593:
        /* <DEDUP_REMOVED lines=11> */
.L_x_3595:
        /* <DEDUP_REMOVED lines=14> */
.L_x_3597:
[----:B------:R-:W-:Y:S05]  /*2f00*/  BSYNC B0 ;  /* 0x0000000000007941 */ /* 0x000fea0003800000 */
.L_x_3596:
        /* <DEDUP_REMOVED lines=11> */
.L_x_3598:
        /* <DEDUP_REMOVED lines=14> */
.L_x_3600:
[----:B------:R-:W-:Y:S05]  /*30a0*/  BSYNC B0 ;  /* 0x0000000000007941 */ /* 0x000fea0003800000 */
.L_x_3599:
        /* <DEDUP_REMOVED lines=11> */
.L_x_3601:
        /* <DEDUP_REMOVED lines=14> */
.L_x_3603:
[----:B------:R-:W-:Y:S05]  /*3240*/  BSYNC B0 ;  /* 0x0000000000007941 */ /* 0x000fea0003800000 */
.L_x_3602:
        /* <DEDUP_REMOVED lines=11> */
.L_x_3604:
        /* <DEDUP_REMOVED lines=13> */
.L_x_3606:
[----:B------:R-:W-:Y:S05]  /*33d0*/  BSYNC B0 ;  /* 0x0000000000007941 */ /* 0x000fea0003800000 */
.L_x_3605:
[----:B0-----:R-:W0:Y:S01]  /*33e0*/  LDC R9, c[0x0][0x10] ;  /* 0x00000400ff097b82 */ /* 0x001e220000000800 */
[----:B------:R-:W-:Y:S02]  /*33f0*/  IADD3 R7, R7, 0x1, RZ ;  /* 0x0000000107077810 */ /* 0x000fe40007ffe0ff */
[----:B0-----:R-:W-:-:S04]  /*3400*/  IADD3 R6, R9, R6, RZ ;  /* 0x0000000609067210 */ /* 0x001fc80007ffe0ff */
[----:B------:R-:W-:-:S13]  /*3410*/  ISETP.GE.AND P1, PT, R6, UR4, PT ;  /* 0x0000000406007c0c */ /* 0x000fda000bf26270 */
[----:B------:R-:W-:Y:S05]  /*3420*/  @!P1 BRA `(.L_x_3607) ;  /* 0xffffffcc008c9947 */ /* 0x000fea000383ffff */
[----:B------:R-:W-:Y:S05]  /*3430*/  EXIT ;  /* 0x000000000000794d */ /* 0x000fea0003800000 */
.L_x_3608:
        /* <DEDUP_REMOVED lines=12> */
.L_x_5177:


//--------------------- .text._Z35group_norm_nhwc_fwd_one_pass_kernelI11Bf16IOFp16WLi256ELi48ELi384EEv26Group_norm_nhwc_fwd_params --------------------------
	.section	.text._Z35group_norm_nhwc_fwd_one_pass_kernelI11Bf16IOFp16WLi256ELi48ELi384EEv26Group_norm_nhwc_fwd_params,"ax",@progbits
	.align	128
        .global         _Z35group_norm_nhwc_fwd_one_pass_kernelI11Bf16IOFp16WLi256ELi48ELi384EEv26Group_norm_nhwc_fwd_params
        .type           _Z35group_norm_nhwc_fwd_one_pass_kernelI11Bf16IOFp16WLi256ELi48ELi384EEv26Group_norm_nhwc_fwd_params,@function
        .size           _Z35group_norm_nhwc_fwd_one_pass_kernelI11Bf16IOFp16WLi256ELi48ELi384EEv26Group_norm_nhwc_fwd_params,(.L_x_5178 - _Z35group_norm_nhwc_fwd_one_pass_kernelI11Bf16IOFp16WLi256ELi48ELi384EEv26Group_norm_nhwc_fwd_params)
        .other          _Z35group_norm_nhwc_fwd_one_pass_kernelI11Bf16IOFp16WLi256ELi48ELi384EEv26Group_norm_nhwc_fwd_params,@"STO_CUDA_ENTRY STV_DEFAULT"
_Z35group_norm_nhwc_fwd_one_pass_kernelI11Bf16IOFp16WLi256ELi48ELi384EEv26Group_norm_nhwc_fwd_params:
.text._Z35group_norm_nhwc_fwd_one_pass_kernelI11Bf16IOFp16WLi256ELi48ELi384EEv26Group_norm_nhwc_fwd_params:
        /* <DEDUP_REMOVED lines=100> */
.L_x_3669:
        /* <DEDUP_REMOVED lines=31> */
[----:B------:R-:W-:Y:S01]  /*0830*/  @!P5 IMAD.IADD R4, R4, 0x1, -R9 ;  /* 0x000000010404d824 */ /* 0x000fe200078e0a09 */
[----:B------:R-:W-:-:S04]  /*0840*/  @!P5 IADD3 R7, R7, 0x1, RZ ;  /* 0x000000010707d810 */ /* 0x000fc80007ffe0ff */
        /* <DEDUP_REMOVED lines=61> */
[----:B------:R-:W-:Y:S01]  /*0c20*/  @P4 IADD3 R6, R9, R7, RZ ;  /* 0x0000000709064210 */ /* 0x000fe20007ffe0ff */
[----:B------:R-:W-:Y:S01]  /*0c30*/  @P6 IMAD.MOV.U32 R9, RZ, RZ, R45 ;  /* 0x000000ffff096224 */ /* 0x000fe200078e002d */
[----:B---3--:R-:W-:-:S04]  /*0c40*/  @P4 LEA R36, P5, R8, R36, 0x1 ;  /* 0x0000002408244211 */ /* 0x008fc800078a08ff */
        /* <DEDUP_REMOVED lines=167> */
[----:B------:R-:W-:Y:S01]  /*16c0*/  ISETP.NE.AND P0, PT, R14, RZ, PT ;  /* 0x000000ff0e00720c */ /* 0x000fe20003f05270 */
[----:B------:R-:W-:-:S06]  /*16d0*/  IMAD.MOV.U32 R14, RZ, RZ, RZ ;  /* 0x000000ffff0e7224 */ /* 0x000fcc00078e00ff */
[----:B------:R-:W4:Y:S06]  /*16e0*/  @P5 LDG.E R14, desc[UR10][R30.64] ;  /* 0x0000000a1e0e5981 */ /* 0x000f2c000c1e1900 */
[----:B------:R-:W4:Y:S01]  /*16f0*/  @P0 LDG.E R13, desc[UR10][R28.64] ;  /* 0x0000000a1c0d0981 */ /* 0x000f22000c1e1900 */
[----:B------:R-:W-:Y:S02]  /*1700*/  ISETP.NE.AND P0, PT, R15, RZ, PT ;  /* 0x000000ff0f00720c */ /* 0x000fe40003f05270 */
[----:B------:R-:W-:Y:S02]  /*1710*/  MOV R15, RZ ;  /* 0x000000ff000f7202 */ /* 0x000fe40000000f00 */
[----:B------:R-:W-:-:S04]  /*1720*/  CS2R R36, SRZ ;  /* 0x0000000000247805 */ /* 0x000fc8000001ff00 */
[----:B------:R5:W4:Y:S01]  /*1730*/  @P6 LDG.E R15, desc[UR10][R26.64] ;  /* 0x0000000a1a0f6981 */ /* 0x000b22000c1e1900 */
[----:B------:R-:W-:-:S03]  /*1740*/  CS2R R38, SRZ ;  /* 0x0000000000267805 */ /* 0x000fc6000001ff00 */
[----:B------:R0:W4:Y:S04]  /*1750*/  @P1 LDG.E R37, desc[UR10][R22.64] ;  /* 0x0000000a16251981 */ /* 0x000128000c1e1900 */
[----:B------:R2:W4:Y:S04]  /*1760*/  @P0 LDG.E R36, desc[UR10][R24.64] ;  /* 0x0000000a18240981 */ /* 0x000528000c1e1900 */
[----:B------:R-:W4:Y:S01]  /*1770*/  @P2 LDG.E R38, desc[UR10][R20.64] ;  /* 0x0000000a14262981 */ /* 0x000f22000c1e1900 */
[----:B------:R-:W-:-:S03]  /*1780*/  HFMA2.MMA R40, -RZ, RZ, 0, 0 ;  /* 0x00000000ff287435 */ /* 0x000fc600000001ff */
[----:B------:R-:W4:Y:S07]  /*1790*/  @P3 LDG.E R39, desc[UR10][R18.64] ;  /* 0x0000000a12273981 */ /* 0x000f2e000c1e1900 */
[----:B------:R1:W4:Y:S01]  /*17a0*/  @P4 LDG.E R40, desc[UR10][R16.64] ;  /* 0x0000000a10284981 */ /* 0x000322000c1e1900 */
[----:B------:R-:W-:Y:S02]  /*17b0*/  ISETP.GT.AND P5, PT, R75, 0x1e, PT ;  /* 0x0000001e4b00780c */ /* 0x000fe40003fa4270 */
[----:B-----5:R-:W-:-:S04]  /*17c0*/  PRMT R26, R8, 0x7632, R26 ;  /* 0x00007632081a7816 */ /* 0x020fc8000000001a */
[----:B------:R-:W-:Y:S02]  /*17d0*/  SHF.L.U32 R27, R26, 0x10, RZ ;  /* 0x000000101a1b7819 */ /* 0x000fe400000006ff */
[----:B------:R-:W-:-:S03]  /*17e0*/  SHF.L.U32 R26, R8, 0x10, RZ ;  /* 0x00000010081a7819 */ /* 0x000fc600000006ff */
[----:B0-----:R-:W-:Y:S01]  /*17f0*/  FMUL.FTZ R23, R27, R27 ;  /* 0x0000001b1b177220 */ /* 0x001fe20000410000 */
[----:B--2---:R-:W-:Y:S01]  /*1800*/  PRMT R24, R9, 0x7632, R24 ;  /* 0x0000763209187816 */ /* 0x004fe20000000018 */
[----:B------:R-:W-:-:S03]  /*1810*/  FADD.FTZ R27, R26, R27 ;  /* 0x0000001b1a1b7221 */ /* 0x000fc60000010000 */
[----:B------:R-:W-:Y:S01]  /*1820*/  SHF.L.U32 R25, R24, 0x10, RZ ;  /* 0x0000001018197819 */ /* 0x000fe200000006ff */
[----:B------:R-:W-:Y:S01]  /*1830*/  FFMA.FTZ R26, R26, R26, R23 ;  /* 0x0000001a1a1a7223 */ /* 0x000fe20000010017 */
[----:B------:R-:W-:-:S03]  /*1840*/  SHF.L.U32 R22, R9, 0x10, RZ ;  /* 0x0000001009167819 */ /* 0x000fc600000006ff */
[----:B-1----:R-:W-:Y:S01]  /*1850*/  FMUL.FTZ R17, R25, R25 ;  /* 0x0000001919117220 */ /* 0x002fe20000410000 */
        /* <DEDUP_REMOVED lines=50> */
[----:B------:R-:W-:Y:S01]  /*1b80*/  IMAD.U32 R29, R32, 0x10000, RZ ;  /* 0x00010000201d7824 */ /* 0x000fe200078e00ff */
[----:B------:R-:W-:Y:S01]  /*1b90*/  PRMT R27, R37, 0x7632, R27 ;  /* 0x00007632251b7816 */ /* 0x000fe2000000001b */
[----:B------:R-:W-:Y:S01]  /*1ba0*/  FADD.FTZ R31, R31, R16 ;  /* 0x000000101f1f7221 */ /* 0x000fe20000010000 */
[----:B------:R-:W-:Y:S01]  /*1bb0*/  SHF.L.U32 R22, R36, 0x10, RZ ;  /* 0x0000001024167819 */ /* 0x000fe200000006ff */
[----:B------:R-:W-:Y:S01]  /*1bc0*/  FADD.FTZ R30, R30, R19 ;  /* 0x000000131e1e7221 */ /* 0x000fe20000010000 */
        /* <DEDUP_REMOVED lines=131> */
.L_x_3610:
[----:B------:R-:W-:Y:S05]  /*2400*/  BSYNC B0 ;  /* 0x0000000000007941 */ /* 0x000fea0003800000 */
.L_x_3609:
        /* <DEDUP_REMOVED lines=41> */
.L_x_3613:
[----:B0-----:R-:W2:Y:S04]  /*26a0*/  LDG.E.STRONG.GPU R32, desc[UR10][R30.64] ;  /* 0x0000000a1e207981 */ /* 0x001ea8000c1ef900 */
[----:B--2---:R-:W-:Y:S01]  /*26b0*/  CCTL.IVALL ;  /* 0x00000000ff00798f */ /* 0x004fe20002000000 */
[----:B------:R-:W-:Y:S05]  /*26c0*/  YIELD ;  /* 0x0000000000007946 */ /* 0x000fea0003800000 */
[----:B------:R-:W-:-:S13]  /*26d0*/  ISETP.NE.AND P6, PT, R32, R27, PT ;  /* 0x0000001b2000720c */ /* 0x000fda0003fc5270 */
[----:B------:R-:W-:Y:S05]  /*26e0*/  @P6 BRA `(.L_x_3613) ;  /* 0xfffffffc00ec6947 */ /* 0x000fea000383ffff */
.L_x_3612:
        /* <DEDUP_REMOVED lines=19> */
.L_x_3617:
        /* <DEDUP_REMOVED lines=116> */
.L_x_3616:
        /* <DEDUP_REMOVED lines=62> */
.L_x_3618:
[----:B------:R-:W-:-:S06]  /*3340*/  UISETP.NE.OR UP0, UPT, UR7, URZ, UP0 ;  /* 0x0000003f0700728c */ /* 0x000fcc0008705670 */
[----:B------:R-:W-:-:S13]  /*3350*/  PLOP3.LUT P6, PT, PT, PT, UP0, 0x80, 0x0 ;  /* 0x000000000000781c */ /* 0x000fda0003fcf008 */
[----:B------:R-:W-:Y:S05]  /*3360*/  @!P6 BRA `(.L_x_3614) ;  /* 0x00000000007ce947 */ /* 0x000fea0003800000 */
.L_x_3615:
        /* <DEDUP_REMOVED lines=31> */
.L_x_3614:
        /* <DEDUP_REMOVED lines=10> */
.L_x_3620:
[----:B------:R-:W-:Y:S05]  /*3600*/  BSYNC B0 ;  /* 0x0000000000007941 */ /* 0x000fea0003800000 */
.L_x_3619:
        /* <DEDUP_REMOVED lines=17> */
.L_x_3611:
        /* <DEDUP_REMOVED lines=44> */
[----:B------:R-:W-:Y:S01]  /*39e0*/  SHF.L.U32 R48, R48, 0x10, RZ ;  /* 0x0000001030307819 */ /* 0x000fe200000006ff */
[----:B0-----:R-:W-:-:S04]  /*39f0*/  IMAD.U32 R27, R13, 0x10000, RZ ;  /* 0x000100000d1b7824 */ /* 0x001fc800078e00ff */
[----:B------:R-:W-:Y:S01]  /*3a00*/  FADD.FTZ R48, R48, -UR7 ;  /* 0x8000000730307e21 */ /* 0x000fe20008010000 */
[----:B------:R-:W-:Y:S01]  /*3a10*/  FADD.FTZ R27, R27, -UR7 ;  /* 0x800000071b1b7e21 */ /* 0x000fe20008010000 */
[----:B------:R-:W-:Y:S02]  /*3a20*/  SHF.L.U32 R8, R8, 0x10, RZ ;  /* 0x0000001008087819 */ /* 0x000fe400000006ff */
[----:B------:R-:W-:Y:S01]  /*3a30*/  FMUL.FTZ R48, R48, UR8 ;  /* 0x0000000830307c20 */ /* 0x000fe20008410000 */
[----:B------:R-:W-:Y:S01]  /*3a40*/  SHF.L.U32 R31, R54, 0x10, RZ ;  /* 0x00000010361f7819 */ /* 0x000fe200000006ff */
[----:B------:R-:W-:Y:S01]  /*3a50*/  FMUL.FTZ R27, R27, UR8 ;  /* 0x000000081b1b7c20 */ /* 0x000fe20008410000 */
[----:B------:R-:W-:-:S03]  /*3a60*/  FADD.FTZ R8, R8, -UR7 ;  /* 0x8000000708087e21 */ /* 0x000fc60008010000 */
[----:B------:R-:W-:Y:S01]  /*3a70*/  FADD.FTZ R31, R31, -UR7 ;  /* 0x800000071f1f7e21 */ /* 0x000fe20008010000 */
[----:B--2---:R-:W-:Y:S02]  /*3a80*/  HADD2.F32 R4, -RZ, R4.H0_H0 ;  /* 0x20000004ff047230 */ /* 0x004fe40000004100 */
[----:B---3--:R-:W-:Y:S02]  /*3a90*/  HADD2.F32 R30, -RZ, R30.H0_H0 ;  /* 0x2000001eff1e7230 */ /* 0x008fe40000004100 */
[----:B----4-:R-:W-:Y:S02]  /*3aa0*/  HADD2.F32 R25, -RZ, R25.H0_H0 ;  /* 0x20000019ff197230 */ /* 0x010fe40000004100 */
[----:B-----5:R-:W-:-:S03]  /*3ab0*/  HADD2.F32 R13, -RZ, R26.H0_H0 ;  /* 0x2000001aff0d7230 */ /* 0x020fc60000004100 */
        /* <DEDUP_REMOVED lines=13> */
.L_x_3621:
        /* <DEDUP_REMOVED lines=16> */
.L_x_3623:
[----:B------:R-:W-:Y:S05]  /*3c90*/  BSYNC B0 ;  /* 0x0000000000007941 */ /* 0x000fea0003800000 */
.L_x_3622:
        /* <DEDUP_REMOVED lines=19> */
.L_x_3624:
        /* <DEDUP_REMOVED lines=16> */
.L_x_3626:
[----:B------:R-:W-:Y:S05]  /*3ed0*/  BSYNC B0 ;  /* 0x0000000000007941 */ /* 0x000fea0003800000 */
.L_x_3625:
        /* <DEDUP_REMOVED lines=21> */
.L_x_3627:
        /* <DEDUP_REMOVED lines=16> */
.L_x_3629:
[----:B------:R-:W-:Y:S05]  /*4130*/  BSYNC B0 ;  /* 0x0000000000007941 */ /* 0x000fea0003800000 */
.L_x_3628:
        /* <DEDUP_REMOVED lines=15> */
.L_x_3630:
        /* <DEDUP_REMOVED lines=16> */
.L_x_3632:
[----:B------:R-:W-:Y:S05]  /*4330*/  BSYNC B0 ;  /* 0x0000000000007941 */ /* 0x000fea0003800000 */
.L_x_3631:
        /* <DEDUP_REMOVED lines=23> */
.L_x_3633:
        /* <DEDUP_REMOVED lines=16> */
.L_x_3635:
[----:B------:R-:W-:Y:S05]  /*45b0*/  BSYNC B0 ;  /* 0x0000000000007941 */ /* 0x000fea0003800000 */
.L_x_3634:
        /* <DEDUP_REMOVED lines=17> */
.L_x_3636:
        /* <DEDUP_REMOVED lines=16> */
.L_x_3638:
[----:B------:R-:W-:Y:S05]  /*47d0*/  BSYNC B0 ;  /* 0x0000000000007941 */ /* 0x000fea0003800000 */
.L_x_3637:
[----:B------:R-:W-:Y:S01]  /*47e0*/  FMUL.FTZ R14, R14, UR8 ;  /* 0x000000080e0e7c20 */ /* 0x000fe20008410000 */
[----:B------:R-:W-:Y:S01]  /*47f0*/  FMUL.FTZ R34, R34, UR8 ;  /* 0x0000000822227c20 */ /* 0x000fe20008410000 */
[----:B------:R-:W-:Y:S02]  /*4800*/  SHF.L.U32 R15, R15, 0x10, RZ ;  /* 0x000000100f0f7819 */ /* 0x000fe400000006ff */
[----:B------:R-:W-:Y:S01]  /*4810*/  SHF.L.U32 R16, R16, 0x10, RZ ;  /* 0x0000001010107819 */ /* 0x000fe200000006ff */
[----:B------:R-:W-:Y:S01]  /*4820*/  FFMA.FTZ R12, R4, R14, R25 ;  /* 0x0000000e040c7223 */ /* 0x000fe20000010019 */
[----:B------:R-:W-:Y:S01]  /*4830*/  SHF.L.U32 R36, R36, 0x10, RZ ;  /* 0x0000001024247819 */ /* 0x000fe200000006ff */
[----:B0-----:R-:W-:Y:S01]  /*4840*/  FFMA.FTZ R27, R13, R34, R30 ;  /* 0x000000220d1b7223 */ /* 0x001fe2000001001e */
        /* <DEDUP_REMOVED lines=12> */
.L_x_3639:
        /* <DEDUP_REMOVED lines=16> */
.L_x_3641:
[----:B------:R-:W-:Y:S05]  /*4a10*/  BSYNC B0 ;  /* 0x0000000000007941 */ /* 0x000fea0003800000 */
.L_x_3640:
        /* <DEDUP_REMOVED lines=21> */
.L_x_3642:
[----:B------:R-:W-:Y:S01]  /*4b70*/  LOP3.LUT P5, RZ, R3, 0x2, RZ, 0xc0, !PT ;  /* 0x0000000203ff7812 */ /* 0x000fe200078ac0ff */
[----:B------:R-:W-:-:S12]  /*4b80*/  BSSY B0, `(.L_x_3643) ;  /* 0x000000f000007945 */ /* 0x000fd80003800000 */
[----:B------:R-:W-:Y:S05]  /*4b90*/  @!P5 BRA `(.L_x_3644) ;  /* 0x000000000034d947 */ /* 0x000fea0003800000 */
[----:B------:R-:W-:Y:S01]  /*4ba0*/  SHF.R.S32.HI R8, RZ, 0x1f, R67 ;  /* 0x0000001fff087819 */ /* 0x000fe20000011443 */
[----:B------:R-:W-:Y:S01]  /*4bb0*/  ULDC.64 UR14, c[0x0][0x270] ;  /* 0x00009c00000e7ab9 */ /* 0x000fe20000000a00 */
[----:B------:R-:W-:Y:S01]  /*4bc0*/  IMAD.MOV.U32 R9, RZ, RZ, R45 ;  /* 0x000000ffff097224 */ /* 0x000fe200078e002d */
[----:B------:R-:W-:Y:S02]  /*4bd0*/  F2FP.BF16.F32.PACK_AB R15, R16, R15 ;  /* 0x0000000f100f723e */ /* 0x000fe400000010ff */
        /* <DEDUP_REMOVED lines=9> */
.L_x_3644:
[----:B------:R-:W-:Y:S05]  /*4c70*/  BSYNC B0 ;  /* 0x0000000000007941 */ /* 0x000fea0003800000 */
.L_x_3643:
        /* <DEDUP_REMOVED lines=15> */
.L_x_3645:
        /* <DEDUP_REMOVED lines=15> */
.L_x_3647:
[----:B------:R-:W-:Y:S05]  /*4e60*/  BSYNC B0 ;  /* 0x0000000000007941 */ /* 0x000fea0003800000 */
.L_x_3646:
        /* <DEDUP_REMOVED lines=23> */
.L_x_3648:
        /* <DEDUP_REMOVED lines=15> */
.L_x_3650:
[----:B------:R-:W-:Y:S05]  /*50d0*/  BSYNC B0 ;  /* 0x0000000000007941 */ /* 0x000fea0003800000 */
.L_x_3649:
        /* <DEDUP_REMOVED lines=17> */
.L_x_3651:
        /* <DEDUP_REMOVED lines=15> */
.L_x_3653:
[----:B------:R-:W-:Y:S05]  /*52e0*/  BSYNC B0 ;  /* 0x0000000000007941 */ /* 0x000fea0003800000 */
.L_x_3652:
[----:B------:R-:W-:Y:S01]  /*52f0*/  FMUL.FTZ R39, R39, UR8 ;  /* 0x0000000827277c20 */ /* 0x000fe20008410000 */
[----:B------:R-:W-:Y:S01]  /*5300*/  FMUL.FTZ R20, R20, UR8 ;  /* 0x0000000814147c20 */ /* 0x000fe20008410000 */
[----:B------:R-:W-:Y:S01]  /*5310*/  SHF.L.U32 R40, R40, 0x10, RZ ;  /* 0x0000001028287819 */ /* 0x000fe200000006ff */
[----:B------:R-:W-:Y:S01]  /*5320*/  IMAD.U32 R22, R22, 0x10000, RZ ;  /* 0x0001000016167824 */ /* 0x000fe200078e00ff */
[----:B------:R-:W-:Y:S01]  /*5330*/  SHF.L.U32 R21, R21, 0x10, RZ ;  /* 0x0000001015157819 */ /* 0x000fe200000006ff */
[----:B------:R-:W-:Y:S01]  /*5340*/  FFMA.FTZ R39, R4, R39, R25 ;  /* 0x0000002704277223 */ /* 0x000fe20000010019 */
[----:B------:R-:W-:Y:S01]  /*5350*/  SHF.L.U32 R5, R5, 0x10, RZ ;  /* 0x0000001005057819 */ /* 0x000fe200000006ff */
[----:B------:R-:W-:Y:S01]  /*5360*/  FFMA.FTZ R20, R13, R20, R30 ;  /* 0x000000140d147223 */ /* 0x000fe2000001001e */
        /* <DEDUP_REMOVED lines=11> */
.L_x_3654:
        /* <DEDUP_REMOVED lines=14> */
.L_x_3656:
[----:B------:R-:W-:Y:S05]  /*5500*/  BSYNC B0 ;  /* 0x0000000000007941 */ /* 0x000fea0003800000 */
.L_x_3655:
        /* <DEDUP_REMOVED lines=21> */
.L_x_3657:
        /* <DEDUP_REMOVED lines=11> */
[----:B0123--:R-:W-:-:S04]  /*5710*/  LEA R10, P5, R8, UR14, 0x1 ;  /* 0x0000000e080a7c11 */ /* 0x00ffc8000f8a08ff */
[----:B------:R-:W-:-:S05]  /*5720*/  LEA.HI.X R11, R8, UR15, R5, 0x1, P5 ;  /* 0x0000000f080b7c11 */ /* 0x000fca000a8f0c05 */
[----:B------:R4:W-:Y:S04]  /*5730*/  STG.E desc[UR10][R10.64], R21 ;  /* 0x000000150a007986 */ /* 0x0009e8000c10190a */
.L_x_3659:
[----:B------:R-:W-:Y:S05]  /*5740*/  BSYNC B0 ;  /* 0x0000000000007941 */ /* 0x000fea0003800000 */
.L_x_3658:
        /* <DEDUP_REMOVED lines=14> */
.L_x_3660:
        /* <DEDUP_REMOVED lines=23> */
.L_x_3662:
[----:B------:R-:W-:Y:S05]  /*59a0*/  BSYNC B0 ;  /* 0x0000000000007941 */ /* 0x000fea0003800000 */
.L_x_3661:
        /* <DEDUP_REMOVED lines=15> */
.L_x_3663:
        /* <DEDUP_REMOVED lines=23> */
.L_x_3665:
[----:B------:R-:W-:Y:S05]  /*5c10*/  BSYNC B0 ;  /* 0x0000000000007941 */ /* 0x000fea0003800000 */
.L_x_3664:
        /* <DEDUP_REMOVED lines=11> */
.L_x_3666:
        /* <DEDUP_REMOVED lines=17> */
.L_x_3668:
[----:B------:R-:W-:Y:S05]  /*5de0*/  BSYNC B0 ;  /* 0x0000000000007941 */ /* 0x000fea0003800000 */
.L_x_3667:
[----:B------:R-:W-:Y:S01]  /*5df0*/  ULDC UR7, c[0x0][0x10] ;  /* 0x0000040000077ab9 */ /* 0x000fe20000000800 */
[----:B------:R-:W-:Y:S02]  /*5e00*/  UIADD3 UR4, UR4, 0x1, URZ ;  /* 0x0000000104047890 */ /* 0x000fe4000fffe03f */
[----:B------:R-:W-:-:S04]  /*5e10*/  UIADD3 UR6, UR7, UR6, URZ ;  /* 0x0000000607067290 */ /* 0x000fc8000fffe03f */
[----:B------:R-:W-:-:S06]  /*5e20*/  UISETP.GE.AND UP0, UPT, UR6, UR5, UPT ;  /* 0x000000050600728c */ /* 0x000fcc000bf06270 */
[----:B------:R-:W-:-:S13]  /*5e30*/  PLOP3.LUT P5, PT, PT, PT, UP0, 0x40, 0x0 ;  /* 0x000000000000781c */ /* 0x000fda0003fae808 */
[----:B------:R-:W-:Y:S05]  /*5e40*/  @P5 BRA `(.L_x_3669) ;  /* 0xffffffa400fc5947 */ /* 0x000fea000383ffff */
[----:B------:R-:W-:Y:S05]  /*5e50*/  EXIT ;  /* 0x000000000000794d */ /* 0x000fea0003800000 */
.L_x_3670:
        /* <DEDUP_REMOVED lines=10> */
.L_x_5178:


//--------------------- .text._Z35group_norm_nhwc_fwd_one_pass_kernelI11Bf16IOFp16WLi512ELi48ELi384EEv26Group_norm_nhwc_fwd_params --------------------------
	.section	.text._Z35group_norm_nhwc_fwd_one_pass_kernelI11Bf16IOFp16WLi512ELi48ELi384EEv26Group_norm_nhwc_fwd_params,"ax",@progbits
	.align	128
        .global         _Z35group_norm_nhwc_fwd_one_pass_kernelI11Bf16IOFp16WLi512ELi48ELi384EEv26Group_norm_nhwc_fwd_params
        .type           _Z35group_norm_nhwc_fwd_one_pass_kernelI11Bf16IOFp16WLi512ELi48ELi384EEv26Group_norm_nhwc_fwd_params,@function
        .size           _Z35group_norm_nhwc_fwd_one_pass_kernelI11Bf16IOFp16WLi512ELi48ELi384EEv26Group_norm_nhwc_fwd_params,(.L_x_5179 - _Z35group_norm_nhwc_fwd_one_pass_kernelI11Bf16IOFp16WLi512ELi48ELi384EEv26Group_norm_nhwc_fwd_params)
        .other          _Z35group_norm_nhwc_fwd_one_pass_kernelI11Bf16IOFp16WLi512ELi48ELi384EEv26Group_norm_nhwc_fwd_params,@"STO_CUDA_ENTRY STV_DEFAULT"
_Z35group_norm_nhwc_fwd_one_pass_kernelI11Bf16IOFp16WLi512ELi48ELi384EEv26Group_norm_nhwc_fwd_params:
.text._Z35group_norm_nhwc_fwd_one_pass_kernelI11Bf16IOFp16WLi512ELi48ELi384EEv26Group_norm_nhwc_fwd_params:
        /* <DEDUP_REMOVED lines=189> */
[----:B------:R-:W-:-:S02]  /*0bd0*/  ISETP.LT.U32.AND P0, PT, R29, UR8, PT ;  /* 0x000000081d007c0c */ /* 0x000fc4000bf01070 */
[----:B------:R-:W-:Y:S02]  /*0be0*/  ISETP.LT.U32.AND P1, PT, R30, UR8, PT ;  /* 0x000000081e007c0c */ /* 0x000fe4000bf21070 */
[----:B------:R-:W-:Y:S02]  /*0bf0*/  ISETP.LT.U32.AND P2, PT, R31, UR8, PT ;  /* 0x000000081f007c0c */ /* 0x000fe4000bf41070 */
[----:B------:R-:W-:Y:S02]  /*0c00*/  ISETP.LT.U32.AND P3, PT, R32, UR8, PT ;  /* 0x0000000820007c0c */ /* 0x000fe4000bf61070 */
[----:B------:R-:W-:Y:S02]  /*0c10*/  SHF.R.S32.HI R83, RZ, 0x1f, R33 ;  /* 0x0000001fff537819 */ /* 0x000fe40000011421 */
[----:B------:R-:W-:Y:S02]  /*0c20*/  ISETP.LT.U32.AND P5, PT, R33, UR8, PT ;  /* 0x0000000821007c0c */ /* 0x000fe4000bfa1070 */
[----:B------:R-:W-:-:S02]  /*0c30*/  SHF.L.U32 R87, R87, 0x1, RZ ;  /* 0x0000000157577819 */ /* 0x000fc400000006ff */
[----:B------:R-:W-:Y:S02]  /*0c40*/  LEA R88, R37, UR5, 0x3 ;  /* 0x0000000525587c11 */ /* 0x000fe4000f8e18ff */
[----:B------:R-:W-:Y:S02]  /*0c50*/  IADD3 R89, R2, 0x1f0, RZ ;  /* 0x000001f002597810 */ /* 0x000fe40007ffe0ff */
[----:B------:R-:W-:Y:S02]  /*0c60*/  ISETP.LT.AND.EX P0, PT, R79, UR9, !P4, P0 ;  /* 0x000000094f007c0c */ /* 0x000fe4000e701300 */
[----:B------:R-:W-:Y:S02]  /*0c70*/  ISETP.LT.AND.EX P1, PT, R80, UR9, !P4, P1 ;  /* 0x0000000950007c0c */ /* 0x000fe4000e721310 */
[----:B------:R-:W-:Y:S02]  /*0c80*/  ISETP.LT.AND.EX P2, PT, R81, UR9, !P4, P2 ;  /* 0x0000000951007c0c */ /* 0x000fe4000e741320 */
[----:B------:R-:W-:-:S02]  /*0c90*/  ISETP.LT.AND.EX P3, PT, R82, UR9, !P4, P3 ;  /* 0x0000000952007c0c */ /* 0x000fc4000e761330 */
[----:B------:R-:W-:Y:S01]  /*0ca0*/  ISETP.LT.AND.EX P4, PT, R83, UR9, !P4, P5 ;  /* 0x0000000953007c0c */ /* 0x000fe2000e781350 */
[----:B-1----:R-:W-:-:S12]  /*0cb0*/  ULDC.64 UR8, c[0x0][0x208] ;  /* 0x0000820000087ab9 */ /* 0x002fd80000000a00 */
.L_x_3776:
        /* <DEDUP_REMOVED lines=16> */
[----:B0-----:R-:W-:Y:S01]  /*0dc0*/  MOV R36, RZ ;  /* 0x000000ff00247202 */ /* 0x001fe20000000f00 */
[----:B--2---:R-:W-:-:S04]  /*0dd0*/  IMAD.MOV R40, RZ, RZ, -R37 ;  /* 0x000000ffff287224 */ /* 0x004fc800078e0a25 */
        /* <DEDUP_REMOVED lines=37> */
[----:B------:R-:W-:Y:S02]  /*1030*/  @P4 IADD3 R37, R37, R39, RZ ;  /* 0x0000002725254210 */ /* 0x000fe40007ffe0ff */
[----:B-1----:R-:W-:Y:S01]  /*1040*/  @P4 LEA R54, P5, R36, R54, 0x1 ;  /* 0x0000003624364211 */ /* 0x002fe200078a08ff */
[----:B------:R-:W-:Y:S01]  /*1050*/  @P6 IMAD R41, R4, R41, R38 ;  /* 0x0000002904296224 */ /* 0x000fe200078e0226 */
[----:B------:R-:W-:Y:S02]  /*1060*/  @P6 MOV R38, R90 ;  /* 0x0000005a00266202 */ /* 0x000fe40000000f00 */
[----:B------:R-:W-:Y:S02]  /*1070*/  @P4 LEA.HI.X R55, R36, R55, R37, 0x1, P5 ;  /* 0x0000003724374211 */ /* 0x000fe400028f0c25 */
[----:B------:R-:W0:Y:S01]  /*1080*/  @P6 LDC.64 R36, c[0x0][0x220] ;  /* 0x00008800ff246b82 */ /* 0x000e220000000a00 */
[----:B------:R-:W-:-:S02]  /*1090*/  @P6 MOV R39, R93 ;  /* 0x0000005d00276202 */ /* 0x000fc40000000f00 */
[----:B------:R-:W-:Y:S01]  /*10a0*/  LOP3.LUT P4, RZ, R98, 0x800000, RZ, 0xc0, !PT ;  /* 0x0080000062ff7812 */ /* 0x000fe2000788c0ff */
[----:B------:R-:W-:-:S04]  /*10b0*/  @P6 IMAD.WIDE.U32 R38, R4, R40, R38 ;  /* 0x0000002804266225 */ /* 0x000fc800078e0026 */
[----:B------:R-:W-:Y:S02]  /*10c0*/  @P6 IMAD.IADD R39, R39, 0x1, R41 ;  /* 0x0000000127276824 */ /* 0x000fe400078e0229 */
[----:B------:R-:W1:Y:S06]  /*10d0*/  @P3 LDC.64 R40, c[0x0][0x220] ;  /* 0x00008800ff283b82 */ /* 0x000e6c0000000a00 */
[----:B------:R-:W-:Y:S02]  /*10e0*/  @P4 MOV R45, R93 ;  /* 0x0000005d002d4202 */ /* 0x000fe40000000f00 */
        /* <DEDUP_REMOVED lines=25> */
[----:B------:R-:W-:Y:S02]  /*1280*/  @P4 IMAD.MOV.U32 R51, RZ, RZ, R93 ;  /* 0x000000ffff334224 */ /* 0x000fe400078e005d */
[----:B-1----:R-:W-:-:S04]  /*1290*/  @P6 IMAD R46, R57, R42, RZ ;  /* 0x0000002a392e6224 */ /* 0x002fc800078e02ff */
[----:B------:R-:W-:Y:S02]  /*12a0*/  @P6 IMAD R49, R7, R43, R46 ;  /* 0x0000002b07316224 */ /* 0x000fe400078e022e */
[----:B------:R-:W-:-:S04]  /*12b0*/  @P6 IMAD.MOV.U32 R46, RZ, RZ, R90 ;  /* 0x000000ffff2e6224 */ /* 0x000fc800078e005a */
[----:B------:R-:W-:Y:S02]  /*12c0*/  @P6 IMAD.WIDE.U32 R42, R7, R42, R46 ;  /* 0x0000002a072a6225 */ /* 0x000fe400078e002e */
[----:B------:R-:W1:Y:S03]  /*12d0*/  @P3 LDC.64 R46, c[0x0][0x270] ;  /* 0x00009c00ff2e3b82 */ /* 0x000e660000000a00 */
[----:B------:R-:W-:Y:S02]  /*12e0*/  @P6 IADD3 R43, R43, R49, RZ ;  /* 0x000000312b2b6210 */ /* 0x000fe40007ffe0ff */
[C---:B0-----:R-:W-:Y:S02]  /*12f0*/  @P6 LEA R44, P5, R42.reuse, R44, 0x1 ;  /* 0x0000002c2a2c6211 */ /* 0x041fe400078a08ff */
[----:B------:R-:W-:Y:S02]  /*1300*/  @P3 MOV R49, R93 ;  /* 0x0000005d00313202 */ /* 0x000fe40000000f00 */
[----:B------:R-:W-:-:S02]  /*1310*/  @P6 LEA.HI.X R45, R42, R45, R43, 0x1, P5 ;  /* 0x0000002d2a2d6211 */ /* 0x000fc400028f0c2b */
[----:B------:R-:W0:Y:S01]  /*1320*/  @P3 LDC.64 R42, c[0x0][0x220] ;  /* 0x00008800ff2a3b82 */ /* 0x000e220000000a00 */
[----:B------:R-:W-:Y:S01]  /*1330*/  LOP3.LUT P6, RZ, R98, 0x80000, RZ, 0xc0, !PT ;  /* 0x0008000062ff7812 */ /* 0x000fe200078cc0ff */
[----:B-1----:R-:W-:-:S12]  /*1340*/  @P3 IMAD R48, R58, R46, RZ ;  /* 0x0000002e3a303224 */ /* 0x002fd800078e02ff */
[----:B------:R-:W-:Y:S01]  /*1350*/  @P6 MOV R53, R93 ;  /* 0x0000005d00356202 */ /* 0x000fe20000000f00 */
        /* <DEDUP_REMOVED lines=379> */
[----:B------:R-:W-:Y:S02]  /*2b10*/  ISETP.NE.AND P2, PT, R150, RZ, PT ;  /* 0x000000ff9600720c */ /* 0x000fe40003f45270 */
[----:B------:R-:W3:Y:S04]  /*2b20*/  @P1 LDG.E R118, desc[UR8][R146.64] ;  /* 0x0000000892761981 */ /* 0x000ee8000c1e1900 */
[----:B------:R2:W3:Y:S01]  /*2b30*/  @P0 LDG.E R117, desc[UR8][R142.64] ;  /* 0x000000088e750981 */ /* 0x0004e2000c1e1900 */
[----:B-1----:R-:W-:-:S02]  /*2b40*/  CS2R R120, SRZ ;  /* 0x0000000000787805 */ /* 0x002fc4000001ff00 */
[----:B------:R-:W-:-:S04]  /*2b50*/  ISETP.NE.AND P4, PT, R154, RZ, PT ;  /* 0x000000ff9a00720c */ /* 0x000fc80003f85270 */
[----:B------:R-:W3:Y:S04]  /*2b60*/  @P2 LDG.E R119, desc[UR8][R148.64] ;  /* 0x0000000894772981 */ /* 0x000ee8000c1e1900 */
[----:B------:R-:W3:Y:S05]  /*2b70*/  @P3 LDG.E R120, desc[UR8][R152.64] ;  /* 0x0000000898783981 */ /* 0x000eea000c1e1900 */
[----:B------:R-:W3:Y:S01]  /*2b80*/  @P4 LDG.E R121, desc[UR8][R156.64] ;  /* 0x000000089c794981 */ /* 0x000ee2000c1e1900 */
[----:B------:R-:W-:-:S02]  /*2b90*/  PRMT R38, R135, 0x7632, R38 ;  /* 0x0000763287267816 */ /* 0x000fc40000000026 */
[----:B------:R-:W-:Y:S02]  /*2ba0*/  PRMT R39, R136, 0x7632, R39 ;  /* 0x0000763288277816 */ /* 0x000fe40000000027 */
[----:B------:R-:W-:Y:S02]  /*2bb0*/  SHF.L.U32 R51, R38, 0x10, RZ ;  /* 0x0000001026337819 */ /* 0x000fe400000006ff */
[----:B------:R-:W-:Y:S02]  /*2bc0*/  SHF.L.U32 R52, R135, 0x10, RZ ;  /* 0x0000001087347819 */ /* 0x000fe400000006ff */
[----:B------:R-:W-:Y:S01]  /*2bd0*/  SHF.L.U32 R39, R39, 0x10, RZ ;  /* 0x0000001027277819 */ /* 0x000fe200000006ff */
[----:B------:R-:W-:Y:S01]  /*2be0*/  IMAD.U32 R54, R136, 0x10000, RZ ;  /* 0x0001000088367824 */ /* 0x000fe200078e00ff */
[----:B----4-:R-:W-:-:S03]  /*2bf0*/  SHF.L.U32 R53, R137, 0x10, RZ ;  /* 0x0000001089357819 */ /* 0x010fc600000006ff */
[----:B0-----:R-:W-:Y:S01]  /*2c00*/  FADD.FTZ R94, R54, R39 ;  /* 0x00000027365e7221 */ /* 0x001fe20000010000 */
[----:B-----5:R-:W-:Y:S02]  /*2c10*/  SHF.L.U32 R50, R140, 0x10, RZ ;  /* 0x000000108c327819 */ /* 0x020fe400000006ff */
[C---:B------:R-:W-:Y:S02]  /*2c20*/  PRMT R36, R133.reuse, 0x7632, R36 ;  /* 0x0000763285247816 */ /* 0x040fe40000000024 */
[----:B------:R-:W-:-:S03]  /*2c30*/  SHF.L.U32 R44, R133, 0x10, RZ ;  /* 0x00000010852c7819 */ /* 0x000fc600000006ff */
[----:B------:R-:W-:Y:S01]  /*2c40*/  IMAD.U32 R41, R36, 0x10000, RZ ;  /* 0x0001000024297824 */ /* 0x000fe200078e00ff */
[----:B------:R-:W-:-:S03]  /*2c50*/  PRMT R36, R134, 0x7632, R36 ;  /* 0x0000763286247816 */ /* 0x000fc60000000024 */
[----:B------:R-:W-:Y:S01]  /*2c60*/  FMUL.FTZ R37, R41, R41 ;  /* 0x0000002929257220 */ /* 0x000fe20000410000 */
[----:B------:R-:W-:Y:S01]  /*2c70*/  SHF.L.U32 R36, R36, 0x10, RZ ;  /* 0x0000001024247819 */ /* 0x000fe200000006ff */
[----:B------:R-:W-:Y:S01]  /*2c80*/  FADD.FTZ R41, R44, R41 ;  /* 0x000000292c297221 */ /* 0x000fe20000010000 */
[----:B------:R-:W-:Y:S01]  /*2c90*/  SHF.L.U32 R43, R134, 0x10, RZ ;  /* 0x00000010862b7819 */ /* 0x000fe200000006ff */
[----:B------:R-:W-:Y:S01]  /*2ca0*/  FFMA.FTZ R44, R44, R44, R37 ;  /* 0x0000002c2c2c7223 */ /* 0x000fe20000010025 */
[----:B------:R-:W-:Y:S01]  /*2cb0*/  FMUL.FTZ R37, R51, R51 ;  /* 0x0000003333257220 */ /* 0x000fe20000410000 */
[----:B------:R-:W-:Y:S01]  /*2cc0*/  FMUL.FTZ R38, R36, R36 ;  /* 0x0000002424267220 */ /* 0x000fe20000410000 */
[C---:B------:R-:W-:Y:S01]  /*2cd0*/  FADD.FTZ R51, R52.reuse, R51 ;  /* 0x0000003334337221 */ /* 0x040fe20000010000 */
        /* <DEDUP_REMOVED lines=10> */
[----:B------:R-:W-:-:S04]  /*2d80*/  PRMT R38, R140, 0x7632, R38 ;  /* 0x000076328c267816 */ /* 0x000fc80000000026 */
[----:B------:R-:W-:Y:S02]  /*2d90*/  SHF.L.U32 R45, R38, 0x10, RZ ;  /* 0x00000010262d7819 */ /* 0x000fe400000006ff */
        /* <DEDUP_REMOVED lines=12> */
[----:B------:R-:W-:Y:S01]  /*2e60*/  IMAD.U32 R96, R37, 0x10000, RZ ;  /* 0x0001000025607824 */ /* 0x000fe200078e00ff */
[----:B------:R-:W-:Y:S01]  /*2e70*/  SHF.L.U32 R123, R141, 0x10, RZ ;  /* 0x000000108d7b7819 */ /* 0x000fe200000006ff */
[C---:B------:R-:W-:Y:S01]  /*2e80*/  FADD.FTZ R124, R125.reuse, R124 ;  /* 0x0000007c7d7c7221 */ /* 0x040fe20000010000 */
[----:B------:R-:W-:Y:S01]  /*2e90*/  FFMA.FTZ R125, R125, R125, R36 ;  /* 0x0000007d7d7d7223 */ /* 0x000fe20000010024 */
[----:B------:R-:W-:-:S02]  /*2ea0*/  FMUL.FTZ R36, R96, R96 ;  /* 0x0000006060247220 */ /* 0x000fc40000410000 */
[----:B------:R-:W-:Y:S01]  /*2eb0*/  FADD.FTZ R96, R123, R96 ;  /* 0x000000607b607221 */ /* 0x000fe20000010000 */
[----:B------:R-:W-:Y:S01]  /*2ec0*/  FMUL.FTZ R37, R45, R45 ;  /* 0x0000002d2d257220 */ /* 0x000fe20000410000 */
[--C-:B------:R-:W-:Y:S01]  /*2ed0*/  FFMA.FTZ R123, R123, R123, R36.reuse ;  /* 0x0000007b7b7b7223 */ /* 0x100fe20000010024 */
[----:B------:R-:W-:Y:S02]  /*2ee0*/  PRMT R36, R100, 0x7632, R36 ;  /* 0x0000763264247816 */ /* 0x000fe40000000024 */
[----:B------:R-:W-:Y:S01]  /*2ef0*/  SHF.L.U32 R49, R38, 0x10, RZ ;  /* 0x0000001026317819 */ /* 0x000fe200000006ff */
        /* <DEDUP_REMOVED lines=8> */
[----:B------:R-:W-:-:S02]  /*2f80*/  IMAD.U32 R40, R100, 0x10000, RZ ;  /* 0x0001000064287824 */ /* 0x000fc400078e00ff */
[----:B------:R-:W-:Y:S01]  /*2f90*/  FFMA.FTZ R48, R48, R48, R37 ;  /* 0x0000003030307223 */ /* 0x000fe20000010025 */
[----:B------:R-:W-:Y:S01]  /*2fa0*/  SHF.L.U32 R47, R36, 0x10, RZ ;  /* 0x00000010242f7819 */ /* 0x000fe200000006ff */
[----:B------:R-:W-:Y:S01]  /*2fb0*/  FMUL.FTZ R37, R39, R39 ;  /* 0x0000002727257220 */ /* 0x000fe20000410000 */
[----:B------:R-:W-:Y:S02]  /*2fc0*/  SHF.L.U32 R36, R103, 0x10, RZ ;  /* 0x0000001067247819 */ /* 0x000fe400000006ff */
        /* <DEDUP_REMOVED lines=15> */
[----:B------:R-:W-:Y:S02]  /*30c0*/  FADD.FTZ R122, R47, R122 ;  /* 0x0000007a2f7a7221 */ /* 0x000fe40000010000 */
[----:B------:R-:W-:Y:S01]  /*30d0*/  SHF.L.U32 R129, R127, 0x10, RZ ;  /* 0x000000107f817819 */ /* 0x000fe200000006ff */
[----:B------:R-:W-:Y:S01]  /*30e0*/  FFMA.FTZ R127, R47, R47, R126 ;  /* 0x0000002f2f7f7223 */ /* 0x000fe2000001007e */
[----:B------:R-:W-:-:S02]  /*30f0*/  IMAD.U32 R128, R106, 0x10000, RZ ;  /* 0x000100006a807824 */ /* 0x000fc400078e00ff */
[----:B------:R-:W-:Y:S01]  /*3100*/  FADD.FTZ R126, RZ, R122 ;  /* 0x0000007aff7e7221 */ /* 0x000fe20000010000 */
[----:B------:R-:W-:Y:S01]  /*3110*/  FADD.FTZ R127, RZ, R127 ;  /* 0x0000007fff7f7221 */ /* 0x000fe20000010000 */
[----:B------:R-:W-:Y:S01]  /*3120*/  FMUL.FTZ R131, R129, R129 ;  /* 0x0000008181837220 */ /* 0x000fe20000410000 */
[----:B------:R-:W-:Y:S01]  /*3130*/  FADD.FTZ R47, R128, R129 ;  /* 0x00000081802f7221 */ /* 0x000fe20000010000 */
[----:B------:R-:W-:Y:S01]  /*3140*/  FADD.FTZ R129, R126, R41 ;  /* 0x000000297e817221 */ /* 0x000fe20000010000 */
[----:B------:R-:W-:Y:S01]  /*3150*/  FADD.FTZ R126, R127, R44 ;  /* 0x0000002c7f7e7221 */ /* 0x000fe20000010000 */
[----:B------:R-:W-:Y:S02]  /*3160*/  PRMT R127, R108, 0x7632, R127 ;  /* 0x000076326c7f7816 */ /* 0x000fe4000000007f */
[----:B------:R-:W-:Y:S01]  /*3170*/  FADD.FTZ R42, R129, R42 ;  /* 0x0000002a812a7221 */ /* 0x000fe20000010000 */
[----:B------:R-:W-:Y:S01]  /*3180*/  FADD.FTZ R43, R126, R43 ;  /* 0x0000002b7e2b7221 */ /* 0x000fe20000010000 */
[----:B------:R-:W-:-:S02]  /*3190*/  SHF.L.U32 R126, R127, 0x10, RZ ;  /* 0x000000107f7e7819 */ /* 0x000fc400000006ff */
[----:B------:R-:W-:Y:S01]  /*31a0*/  FADD.FTZ R51, R42, R51 ;  /* 0x000000332a337221 */ /* 0x000fe20000010000 */
[----:B------:R-:W-:-:S03]  /*31b0*/  FADD.FTZ R127, R43, R52 ;  /* 0x000000342b7f7221 */ /* 0x000fc60000010000 */
[----:B------:R-:W-:Y:S01]  /*31c0*/  FADD.FTZ R94, R51, R94 ;  /* 0x0000005e335e7221 */ /* 0x000fe20000010000 */
[----:B------:R-:W-:-:S03]  /*31d0*/  FADD.FTZ R54, R127, R54 ;  /* 0x000000367f367221 */ /* 0x000fc60000010000 */
[----:B------:R-:W-:Y:S01]  /*31e0*/  FADD.FTZ R94, R94, R95 ;  /* 0x0000005f5e5e7221 */ /* 0x000fe20000010000 */
[----:B------:R-:W-:Y:S01]  /*31f0*/  FADD.FTZ R54, R54, R53 ;  /* 0x0000003536367221 */ /* 0x000fe20000010000 */
[----:B------:R-:W-:Y:S02]  /*3200*/  FFMA.FTZ R122, R128, R128, R131 ;  /* 0x00000080807a7223 */ /* 0x000fe40000010083 */
[----:B------:R-:W-:Y:S01]  /*3210*/  FADD.FTZ R55, R94, R55 ;  /* 0x000000375e377221 */ /* 0x000fe20000010000 */
[----:B------:R-:W-:Y:S01]  /*3220*/  FADD.FTZ R54, R54, R97 ;  /* 0x0000006136367221 */ /* 0x000fe20000010000 */
[----:B------:R-:W-:Y:S02]  /*3230*/  PRMT R128, R107, 0x7632, R128 ;  /* 0x000076326b807816 */ /* 0x000fe40000000080 */
[----:B------:R-:W-:Y:S01]  /*3240*/  FADD.FTZ R55, R55, R124 ;  /* 0x0000007c37377221 */ /* 0x000fe20000010000 */
[----:B------:R-:W-:Y:S01]  /*3250*/  SHF.L.U32 R43, R108, 0x10, RZ ;  /* 0x000000106c2b7819 */ /* 0x000fe200000006ff */
[----:B------:R-:W-:Y:S01]  /*3260*/  FADD.FTZ R94, R54, R125 ;  /* 0x0000007d365e7221 */ /* 0x000fe20000010000 */
[----:B------:R-:W-:Y:S01]  /*3270*/  SHF.L.U32 R128, R128, 0x10, RZ ;  /* 0x0000001080807819 */ /* 0x000fe200000006ff */
[----:B------:R-:W-:Y:S01]  /*3280*/  FADD.FTZ R96, R55, R96 ;  /* 0x0000006037607221 */ /* 0x000fe20000010000 */
[----:B------:R-:W-:Y:S01]  /*3290*/  FMUL.FTZ R52, R126, R126 ;  /* 0x0000007e7e347220 */ /* 0x000fe20000410000 */
[----:B------:R-:W-:Y:S01]  /*32a0*/  FADD.FTZ R123, R94, R123 ;  /* 0x0000007b5e7b7221 */ /* 0x000fe20000010000 */
[----:B------:R-:W-:-:S02]  /*32b0*/  IMAD.U32 R51, R107, 0x10000, RZ ;  /* 0x000100006b337824 */ /* 0x000fc400078e00ff */
[C---:B------:R-:W-:Y:S01]  /*32c0*/  FADD.FTZ R42, R43.reuse, R126 ;  /* 0x0000007e2b2a7221 */ /* 0x040fe20000010000 */
        /* <DEDUP_REMOVED lines=8> */
[----:B------:R-:W-:Y:S01]  /*3350*/  SHF.L.U32 R126, R95, 0x10, RZ ;  /* 0x000000105f7e7819 */ /* 0x000fe200000006ff */
[----:B------:R-:W-:Y:S01]  /*3360*/  FADD.FTZ R123, R123, R48 ;  /* 0x000000307b7b7221 */ /* 0x000fe20000010000 */
[----:B------:R-:W-:Y:S01]  /*3370*/  PRMT R130, R105, 0x7632, R130 ;  /* 0x0000763269827816 */ /* 0x000fe20000000082 */
[----:B------:R-:W-:Y:S01]  /*3380*/  FADD.FTZ R48, R49, R46 ;  /* 0x0000002e31307221 */ /* 0x000fe20000010000 */
[----:B--2---:R-:W-:Y:S01]  /*3390*/  PRMT R53, R109, 0x7632, R53 ;  /* 0x000076326d357816 */ /* 0x004fe20000000035 */
[----:B------:R-:W-:Y:S01]  /*33a0*/  FMUL.FTZ R124, R126, R126 ;  /* 0x0000007e7e7c7220 */ /* 0x000fe20000410000 */
[----:B------:R-:W-:Y:S01]  /*33b0*/  SHF.L.U32 R95, R110, 0x10, RZ ;  /* 0x000000106e5f7819 */ /* 0x000fe200000006ff */
[----:B------:R-:W-:Y:S01]  /*33c0*/  FADD.FTZ R123, R123, R40 ;  /* 0x000000287b7b7221 */ /* 0x000fe20000010000 */
[----:B------:R-:W-:Y:S01]  /*33d0*/  FADD.FTZ R49, R48, R39 ;  /* 0x0000002730317221 */ /* 0x000fe20000010000 */
[----:B------:R-:W-:-:S02]  /*33e0*/  SHF.L.U32 R143, R130, 0x10, RZ ;  /* 0x00000010828f7819 */ /* 0x000fc400000006ff */
[----:B------:R-:W-:Y:S01]  /*33f0*/  SHF.L.U32 R128, R53, 0x10, RZ ;  /* 0x0000001035807819 */ /* 0x000fe200000006ff */
[C---:B------:R-:W-:Y:S01]  /*3400*/  FADD.FTZ R53, R95.reuse, R126 ;  /* 0x0000007e5f357221 */ /* 0x040fe20000010000 */
[----:B------:R-:W-:Y:S01]  /*3410*/  FFMA.FTZ R54, R95, R95, R124 ;  /* 0x0000005f5f367223 */ /* 0x000fe2000001007c */
[----:B------:R-:W-:Y:S01]  /*3420*/  FADD.FTZ R36, R123, R36 ;  /* 0x000000247b247221 */ /* 0x000fe20000010000 */
[----:B------:R-:W-:Y:S01]  /*3430*/  SHF.L.U32 R142, R105, 0x10, RZ ;  /* 0x00000010698e7819 */ /* 0x000fe200000006ff */
[----:B------:R-:W-:Y:S01]  /*3440*/  FADD.FTZ R38, R49, R38 ;  /* 0x0000002631267221 */ /* 0x000fe20000010000 */
[----:B------:R-:W-:Y:S02]  /*3450*/  PRMT R95, R112, 0x7632, R95 ;  /* 0x00007632705f7816 */ /* 0x000fe4000000005f */
[----:B------:R-:W-:Y:S01]  /*3460*/  PRMT R45, R111, 0x7632, R45 ;  /* 0x000076326f2d7816 */ /* 0x000fe2000000002d */
[----:B------:R-:W-:Y:S01]  /*3470*/  FMUL.FTZ R131, R143, R143 ;  /* 0x0000008f8f837220 */ /* 0x000fe20000410000 */
[----:B------:R-:W-:Y:S01]  /*3480*/  SHF.L.U32 R97, R109, 0x10, RZ ;  /* 0x000000106d617819 */ /* 0x000fe200000006ff */
[----:B------:R-:W-:Y:S01]  /*3490*/  FADD.FTZ R37, R36, R37 ;  /* 0x0000002524257221 */ /* 0x000fe20000010000 */
[----:B------:R-:W-:Y:S01]  /*34a0*/  FMUL.FTZ R124, R128, R128 ;  /* 0x00000080807c7220 */ /* 0x000fe20000410000 */
[----:B------:R-:W-:Y:S01]  /*34b0*/  SHF.L.U32 R95, R95, 0x10, RZ ;  /* 0x000000105f5f7819 */ /* 0x000fe200000006ff */
[----:B------:R-:W-:Y:S01]  /*34c0*/  FADD.FTZ R41, R142, R143 ;  /* 0x0000008f8e297221 */ /* 0x000fe20000010000 */
[----:B------:R-:W-:Y:S01]  /*34d0*/  SHF.L.U32 R50, R112, 0x10, RZ ;  /* 0x0000001070327819 */ /* 0x000fe200000006ff */
[----:B------:R-:W-:Y:S01]  /*34e0*/  FADD.FTZ R38, R38, R47 ;  /* 0x0000002f26267221 */ /* 0x000fe20000010000 */
[----:B------:R-:W-:Y:S01]  /*34f0*/  IMAD.U32 R125, R45, 0x10000, RZ ;  /* 0x000100002d7d7824 */ /* 0x000fe200078e00ff */
[----:B------:R-:W-:Y:S01]  /*3500*/  PRMT R48, R114, 0x7632, R48 ;  /* 0x0000763272307816 */ /* 0x000fe20000000030 */
[----:B------:R-:W-:Y:S01]  /*3510*/  FFMA.FTZ R44, R142, R142, R131 ;  /* 0x0000008e8e2c7223 */ /* 0x000fe20000010083 */
[----:B------:R-:W-:Y:S01]  /*3520*/  FADD.FTZ R47, R37, R122 ;  /* 0x0000007a252f7221 */ /* 0x000fe20000010000 */
[C---:B------:R-:W-:Y:S01]  /*3530*/  FADD.FTZ R55, R97.reuse, R128 ;  /* 0x0000008061377221 */ /* 0x040fe20000010000 */
[----:B------:R-:W-:Y:S01]  /*3540*/  FFMA.FTZ R94, R97, R97, R124 ;  /* 0x00000061615e7223 */ /* 0x000fe2000001007c */
[----:B------:R-:W-:Y:S01]  /*3550*/  FMUL.FTZ R97, R95, R95 ;  /* 0x0000005f5f617220 */ /* 0x000fe20000410000 */
[----:B------:R-:W-:Y:S01]  /*3560*/  SHF.L.U32 R96, R111, 0x10, RZ ;  /* 0x000000106f607819 */ /* 0x000fe200000006ff */
[----:B------:R-:W-:Y:S01]  /*3570*/  FADD.FTZ R45, R50, R95 ;  /* 0x0000005f322d7221 */ /* 0x000fe20000010000 */
[----:B------:R-:W-:Y:S01]  /*3580*/  FADD.FTZ R41, R38, R41 ;  /* 0x0000002926297221 */ /* 0x000fe20000010000 */
[----:B------:R-:W-:Y:S01]  /*3590*/  FMUL.FTZ R95, R125, R125 ;  /* 0x0000007d7d5f7220 */ /* 0x000fe20000410000 */
[----:B------:R-:W-:Y:S01]  /*35a0*/  SHF.L.U32 R49, R48, 0x10, RZ ;  /* 0x0000001030317819 */ /* 0x000fe200000006ff */
        /* <DEDUP_REMOVED lines=15> */
[----:B------:R-:W-:Y:S01]  /*36a0*/  IMAD.U32 R41, R115, 0x10000, RZ ;  /* 0x0001000073297824 */ /* 0x000fe200078e00ff */
        /* <DEDUP_REMOVED lines=8> */
[----:B------:R-:W-:Y:S01]  /*3730*/  FMUL.FTZ R42, R48, R48 ;  /* 0x00000030302a7220 */ /* 0x000fe20000410000 */
[----:B------:R-:W-:Y:S01]  /*3740*/  FADD.FTZ R52, R52, R55 ;  /* 0x0000003734347221 */ /* 0x000fe20000010000 */
[----:B------:R-:W-:Y:S01]  /*3750*/  FMUL.FTZ R49, R97, R97 ;  /* 0x0000006161317220 */ /* 0x000fe20000410000 */
[----:B------:R-:W-:Y:S01]  /*3760*/  FFMA.FTZ R44, R41, R41, R44 ;  /* 0x00000029292c7223 */ /* 0x000fe2000001002c */
[----:B------:R-:W-:Y:S01]  /*3770*/  FADD.FTZ R51, R51, R94 ;  /* 0x0000005e33337221 */ /* 0x000fe20000010000 */
[----:B------:R-:W-:Y:S01]  /*3780*/  FADD.FTZ R39, R96, R125 ;  /* 0x0000007d60277221 */ /* 0x000fe20000010000 */
[----:B------:R-:W-:Y:S01]  /*3790*/  FADD.FTZ R38, R50, R97 ;  /* 0x0000006132267221 */ /* 0x000fe20000010000 */
[C---:B------:R-:W-:Y:S01]  /*37a0*/  FADD.FTZ R41, R47.reuse, R48 ;  /* 0x000000302f297221 */ /* 0x040fe20000010000 */
[----:B------:R-:W-:Y:S01]  /*37b0*/  FFMA.FTZ R42, R47, R47, R42 ;  /* 0x0000002f2f2a7223 */ /* 0x000fe2000001002a */
[----:B------:R-:W-:Y:S01]  /*37c0*/  FADD.FTZ R52, R52, R45 ;  /* 0x0000002d34347221 */ /* 0x000fe20000010000 */
[----:B------:R-:W-:Y:S01]  /*37d0*/  FFMA.FTZ R50, R50, R50, R49 ;  /* 0x0000003232327223 */ /* 0x000fe20000010031 */
[----:B---3--:R-:W-:Y:S01]  /*37e0*/  PRMT R47, R117, 0x7632, R47 ;  /* 0x00007632752f7816 */ /* 0x008fe2000000002f */
[----:B------:R-:W-:Y:S01]  /*37f0*/  FADD.FTZ R51, R51, R46 ;  /* 0x0000002e33337221 */ /* 0x000fe20000010000 */
[----:B------:R-:W-:Y:S01]  /*3800*/  PRMT R49, R118, 0x7632, R49 ;  /* 0x0000763276317816 */ /* 0x000fe20000000031 */
[----:B------:R-:W-:Y:S01]  /*3810*/  FADD.FTZ R39, R52, R39 ;  /* 0x0000002734277221 */ /* 0x000fe20000010000 */
[----:B------:R-:W-:-:S02]  /*3820*/  SHF.L.U32 R48, R47, 0x10, RZ ;  /* 0x000000102f307819 */ /* 0x000fc400000006ff */
[----:B------:R-:W-:Y:S01]  /*3830*/  SHF.L.U32 R45, R117, 0x10, RZ ;  /* 0x00000010752d7819 */ /* 0x000fe200000006ff */
[----:B------:R-:W-:Y:S01]  /*3840*/  FADD.FTZ R40, R51, R40 ;  /* 0x0000002833287221 */ /* 0x000fe20000010000 */
[----:B------:R-:W-:Y:S01]  /*3850*/  SHF.L.U32 R52, R49, 0x10, RZ ;  /* 0x0000001031347819 */ /* 0x000fe200000006ff */
[----:B------:R-:W-:Y:S01]  /*3860*/  FADD.FTZ R39, R39, R36 ;  /* 0x0000002427277221 */ /* 0x000fe20000010000 */
[----:B------:R-:W-:Y:S01]  /*3870*/  FMUL.FTZ R46, R48, R48 ;  /* 0x00000030302e7220 */ /* 0x000fe20000410000 */
[----:B------:R-:W-:Y:S01]  /*3880*/  SHF.L.U32 R49, R118, 0x10, RZ ;  /* 0x0000001076317819 */ /* 0x000fe200000006ff */
[----:B------:R-:W-:Y:S01]  /*3890*/  FADD.FTZ R47, R45, R48 ;  /* 0x000000302d2f7221 */ /* 0x000fe20000010000 */
[----:B------:R-:W-:Y:S01]  /*38a0*/  FMUL.FTZ R48, R52, R52 ;  /* 0x0000003434307220 */ /* 0x000fe20000410000 */
[----:B------:R-:W-:Y:S01]  /*38b0*/  FADD.FTZ R37, R40, R37 ;  /* 0x0000002528257221 */ /* 0x000fe20000010000 */
[----:B------:R-:W-:Y:S01]  /*38c0*/  FADD.FTZ R38, R39, R38 ;  /* 0x0000002627267221 */ /* 0x000fe20000010000 */
[----:B------:R-:W-:Y:S01]  /*38d0*/  PRMT R40, R120, 0x7632, R40 ;  /* 0x0000763278287816 */ /* 0x000fe20000000028 */
        /* <DEDUP_REMOVED lines=11> */
[----:B------:R-:W-:Y:S01]  /*3990*/  IMAD.U32 R39, R36, 0x10000, RZ ;  /* 0x0001000024277824 */ /* 0x000fe200078e00ff */
[----:B------:R-:W-:Y:S01]  /*39a0*/  SHF.L.U32 R36, R119, 0x10, RZ ;  /* 0x0000001077247819 */ /* 0x000fe200000006ff */
[----:B------:R-:W-:Y:S01]  /*39b0*/  FADD.FTZ R37, R37, R42 ;  /* 0x0000002a25257221 */ /* 0x000fe20000010000 */
        /* <DEDUP_REMOVED lines=17> */
[----:B------:R-:W-:Y:S02]  /*3ad0*/  IMAD.U32 R43, R132, 0x10000, RZ ;  /* 0x00010000842b7824 */ /* 0x000fe400078e00ff */
        /* <DEDUP_REMOVED lines=90> */
.L_x_3672:
[----:B------:R-:W-:Y:S05]  /*4080*/  BSYNC B0 ;  /* 0x0000000000007941 */ /* 0x000fea0003800000 */
.L_x_3671:
        /* <DEDUP_REMOVED lines=27> */
.L_x_3675:
[----:B0-----:R-:W2:Y:S04]  /*4240*/  LDG.E.STRONG.GPU R38, desc[UR8][R36.64] ;  /* 0x0000000824267981 */ /* 0x001ea8000c1ef900 */
[----:B--2---:R-:W-:Y:S01]  /*4250*/  CCTL.IVALL ;  /* 0x00000000ff00798f */ /* 0x004fe20002000000 */
[----:B------:R-:W-:Y:S05]  /*4260*/  YIELD ;  /* 0x0000000000007946 */ /* 0x000fea0003800000 */
[----:B------:R-:W-:-:S13]  /*4270*/  ISETP.NE.AND P6, PT, R38, R49, PT ;  /* 0x000000312600720c */ /* 0x000fda0003fc5270 */
[----:B------:R-:W-:Y:S05]  /*4280*/  @P6 BRA `(.L_x_3675) ;  /* 0xfffffffc00ec6947 */ /* 0x000fea000383ffff */
.L_x_3674:
        /* <DEDUP_REMOVED lines=10> */
[----:B------:R-:W-:-:S08]  /*4330*/  IADD3 R39, -R39, R146, RZ ;  /* 0x0000009227277210 */ /* 0x000fd00007ffe1ff */
.L_x_3677:
        /* <DEDUP_REMOVED lines=63> */
.L_x_3676:
        /* <DEDUP_REMOVED lines=18> */
.L_x_3679:
[----:B------:R-:W-:Y:S05]  /*4850*/  BSYNC B0 ;  /* 0x0000000000007941 */ /* 0x000fea0003800000 */
.L_x_3678:
        /* <DEDUP_REMOVED lines=33> */
.L_x_3673:
        /* <DEDUP_REMOVED lines=247> */
[----:B---3--:R-:W-:Y:S02]  /*59e0*/  HADD2.F32 R38, -RZ, R38.H0_H0 ;  /* 0x20000026ff267230 */ /* 0x008fe40000004100 */
[----:B----4-:R-:W-:-:S03]  /*59f0*/  HADD2.F32 R41, -RZ, R41.H0_H0 ;  /* 0x20000029ff297230 */ /* 0x010fc60000004100 */
[C-C-:B------:R-:W-:Y:S01]  /*5a00*/  FFMA.FTZ R104, R39.reuse, R104, R38.reuse ;  /* 0x0000006827687223 */ /* 0x140fe20000010026 */
[C-C-:B------:R-:W-:Y:S01]  /*5a10*/  FFMA.FTZ R133, R39.reuse, R133, R38.reuse ;  /* 0x0000008527857223 */ /* 0x140fe20000010026 */
[C-C-:B------:R-:W-:Y:S01]  /*5a20*/  FFMA.FTZ R134, R39.reuse, R134, R38.reuse ;  /* 0x0000008627867223 */ /* 0x140fe20000010026 */
[C-C-:B------:R-:W-:Y:S01]  /*5a30*/  FFMA.FTZ R135, R39.reuse, R135, R38.reuse ;  /* 0x0000008727877223 */ /* 0x140fe20000010026 */
[----:B------:R-:W-:Y:S02]  /*5a40*/  HADD2.F32 R40, -RZ, R40.H0_H0 ;  /* 0x20000028ff287230 */ /* 0x000fe40000004100 */
        /* <DEDUP_REMOVED lines=71> */
.L_x_3680:
[----:B------:R-:W-:Y:S01]  /*5ec0*/  LOP3.LUT P5, RZ, R98, 0x4000000, RZ, 0xc0, !PT ;  /* 0x0400000062ff7812 */ /* 0x000fe200078ac0ff */
[----:B------:R-:W-:-:S12]  /*5ed0*/  BSSY B0, `(.L_x_3681) ;  /* 0x000000e000007945 */ /* 0x000fd80003800000 */
        /* <DEDUP_REMOVED lines=13> */
.L_x_3682:
[----:B------:R-:W-:Y:S05]  /*5fb0*/  BSYNC B0 ;  /* 0x0000000000007941 */ /* 0x000fea0003800000 */
.L_x_3681:
        /* <DEDUP_REMOVED lines=11> */
.L_x_3683:
        /* <DEDUP_REMOVED lines=15> */
.L_x_3685:
[----:B------:R-:W-:Y:S05]  /*6160*/  BSYNC B0 ;  /* 0x0000000000007941 */ /* 0x000fea0003800000 */
.L_x_3684:
        /* <DEDUP_REMOVED lines=11> */
.L_x_3686:
        /* <DEDUP_REMOVED lines=15> */
.L_x_3688:
[----:B------:R-:W-:Y:S05]  /*6310*/  BSYNC B0 ;  /* 0x0000000000007941 */ /* 0x000fea0003800000 */
.L_x_3687:
        /* <DEDUP_REMOVED lines=11> */
.L_x_3689:
[----:B------:R-:W-:Y:S01]  /*63d0*/  LOP3.LUT P5, RZ, R98, 0x800000, RZ, 0xc0, !PT ;  /* 0x0080000062ff7812 */ /* 0x000fe200078ac0ff */
[----:B------:R-:W-:-:S12]  /*63e0*/  BSSY B0, `(.L_x_3690) ;  /* 0x000000e000007945 */ /* 0x000fd80003800000 */
[----:B------:R-:W-:Y:S05]  /*63f0*/  @!P5 BRA `(.L_x_3691) ;  /* 0x000000000030d947 */ /* 0x000fea0003800000 */
[----:B------:R-:W-:Y:S01]  /*6400*/  ULDC.64 UR12, c[0x0][0x270] ;  /* 0x00009c00000c7ab9 */ /* 0x000fe20000000a00 */
[----:B--2---:R-:W-:Y:S01]  /*6410*/  MOV R37, R93 ;  /* 0x0000005d00257202 */ /* 0x004fe20000000f00 */
        /* <DEDUP_REMOVED lines=10> */
.L_x_3691:
[----:B------:R-:W-:Y:S05]  /*64c0*/  BSYNC B0 ;  /* 0x0000000000007941 */ /* 0x000fea0003800000 */
.L_x_3690:
        /* <DEDUP_REMOVED lines=11> */
.L_x_3692:
        /* <DEDUP_REMOVED lines=15> */
.L_x_3694:
[----:B------:R-:W-:Y:S05]  /*6670*/  BSYNC B0 ;  /* 0x0000000000007941 */ /* 0x000fea0003800000 */
.L_x_3693:
        /* <DEDUP_REMOVED lines=11> */
.L_x_3695:
        /* <DEDUP_REMOVED lines=15> */
.L_x_3697:
[----:B------:R-:W-:Y:S05]  /*6820*/  BSYNC B0 ;  /* 0x0000000000007941 */ /* 0x000fea0003800000 */
.L_x_3696:
        /* <DEDUP_REMOVED lines=11> */
.L_x_3698:
        /* <DEDUP_REMOVED lines=15> */
.L_x_3700:
[----:B------:R-:W-:Y:S05]  /*69d0*/  BSYNC B0 ;  /* 0x0000000000007941 */ /* 0x000fea0003800000 */
.L_x_3699:
        /* <DEDUP_REMOVED lines=11> */
.L_x_3701:
        /* <DEDUP_REMOVED lines=15> */
.L_x_3703:
[----:B------:R-:W-:Y:S05]  /*6b80*/  BSYNC B0 ;  /* 0x0000000000007941 */ /* 0x000fea0003800000 */
.L_x_3702:
        /* <DEDUP_REMOVED lines=11> */
.L_x_3704:
        /* <DEDUP_REMOVED lines=15> */
.L_x_3706:
[----:B------:R-:W-:Y:S05]  /*6d30*/  BSYNC B0 ;  /* 0x0000000000007941 */ /* 0x000fea0003800000 */
.L_x_3705:
        /* <DEDUP_REMOVED lines=11> */
.L_x_3707:
        /* <DEDUP_REMOVED lines=15> */
.L_x_3709:
[----:B------:R-:W-:Y:S05]  /*6ee0*/  BSYNC B0 ;  /* 0x0000000000007941 */ /* 0x000fea0003800000 */
.L_x_3708:
        /* <DEDUP_REMOVED lines=11> */
.L_x_3710:
        /* <DEDUP_REMOVED lines=15> */
.L_x_3712:
[----:B------:R-:W-:Y:S05]  /*7090*/  BSYNC B0 ;  /* 0x0000000000007941 */ /* 0x000fea0003800000 */
.L_x_3711:
        /* <DEDUP_REMOVED lines=11> */
.L_x_3713:
        /* <DEDUP_REMOVED lines=15> */
.L_x_3715:
[----:B------:R-:W-:Y:S05]  /*7240*/  BSYNC B0 ;  /* 0x0000000000007941 */ /* 0x000fea0003800000 */
.L_x_3714:
        /* <DEDUP_REMOVED lines=11> */
.L_x_3716:
        /* <DEDUP_REMOVED lines=15> */
.L_x_3718:
[----:B------:R-:W-:Y:S05]  /*73f0*/  BSYNC B0 ;  /* 0x0000000000007941 */ /* 0x000fea0003800000 */
.L_x_3717:
        /* <DEDUP_REMOVED lines=11> */
.L_x_3719:
        /* <DEDUP_REMOVED lines=15> */
.L_x_3721:
[----:B------:R-:W-:Y:S05]  /*75a0*/  BSYNC B0 ;  /* 0x0000000000007941 */ /* 0x000fea0003800000 */
.L_x_3720:
        /* <DEDUP_REMOVED lines=11> */
.L_x_3722:
        /* <DEDUP_REMOVED lines=15> */
.L_x_3724:
[----:B------:R-:W-:Y:S05]  /*7750*/  BSYNC B0 ;  /* 0x0000000000007941 */ /* 0x000fea0003800000 */
.L_x_3723:
        /* <DEDUP_REMOVED lines=11> */
.L_x_3725:
        /* <DEDUP_REMOVED lines=15> */
.L_x_3727:
[----:B------:R-:W-:Y:S05]  /*7900*/  BSYNC B0 ;  /* 0x0000000000007941 */ /* 0x000fea0003800000 */
.L_x_3726:
        /* <DEDUP_REMOVED lines=11> */
.L_x_3728:
        /* <DEDUP_REMOVED lines=15> */
.L_x_3730:
[----:B------:R-:W-:Y:S05]  /*7ab0*/  BSYNC B0 ;  /* 0x0000000000007941 */ /* 0x000fea0003800000 */
.L_x_3729:
        /* <DEDUP_REMOVED lines=11> */
.L_x_3731:
        /* <DEDUP_REMOVED lines=15> */
.L_x_3733:
[----:B------:R-:W-:Y:S05]  /*7c60*/  BSYNC B0 ;  /* 0x0000000000007941 */ /* 0x000fea0003800000 */
.L_x_3732:
        /* <DEDUP_REMOVED lines=11> */
.L_x_3734:
        /* <DEDUP_REMOVED lines=15> */
.L_x_3736:
[----:B------:R-:W-:Y:S05]  /*7e10*/  BSYNC B0 ;  /* 0x0000000000007941 */ /* 0x000fea0003800000 */
.L_x_3735:
        /* <DEDUP_REMOVED lines=11> */
.L_x_3737:
        /* <DEDUP_REMOVED lines=15> */
.L_x_3739:
[----:B------:R-:W-:Y:S05]  /*7fc0*/  BSYNC B0 ;  /* 0x0000000000007941 */ /* 0x000fea0003800000 */
.L_x_3738:
        /* <DEDUP_REMOVED lines=11> */
.L_x_3740:
        /* <DEDUP_REMOVED lines=15> */
.L_x_3742:
[----:B------:R-:W-:Y:S05]  /*8170*/  BSYNC B0 ;  /* 0x0000000000007941 */ /* 0x000fea0003800000 */
.L_x_3741:
        /* <DEDUP_REMOVED lines=11> */
.L_x_3743:
        /* <DEDUP_REMOVED lines=15> */
.L_x_3745:
[----:B------:R-:W-:Y:S05]  /*8320*/  BSYNC B0 ;  /* 0x0000000000007941 */ /* 0x000fea0003800000 */
.L_x_3744:
        /* <DEDUP_REMOVED lines=11> */
.L_x_3746:
        /* <DEDUP_REMOVED lines=15> */
.L_x_3748:
[----:B------:R-:W-:Y:S05]  /*84d0*/  BSYNC B0 ;  /* 0x0000000000007941 */ /* 0x000fea0003800000 */
.L_x_3747:
        /* <DEDUP_REMOVED lines=11> */
.L_x_3749:
        /* <DEDUP_REMOVED lines=15> */
.L_x_3751:
[----:B------:R-:W-:Y:S05]  /*8680*/  BSYNC B0 ;  /* 0x0000000000007941 */ /* 0x000fea0003800000 */
.L_x_3750:
        /* <DEDUP_REMOVED lines=11> */
.L_x_3752:
        /* <DEDUP_REMOVED lines=15> */
.L_x_3754:
[----:B------:R-:W-:Y:S05]  /*8830*/  BSYNC B0 ;  /* 0x0000000000007941 */ /* 0x000fea0003800000 */
.L_x_3753:
        /* <DEDUP_REMOVED lines=11> */
.L_x_3755:
        /* <DEDUP_REMOVED lines=15> */
.L_x_3757:
[----:B------:R-:W-:Y:S05]  /*89e0*/  BSYNC B0 ;  /* 0x0000000000007941 */ /* 0x000fea0003800000 */
.L_x_3756:
        /* <DEDUP_REMOVED lines=11> */
.L_x_3758:
        /* <DEDUP_REMOVED lines=14> */
.L_x_3760:
[----:B------:R-:W-:Y:S05]  /*8b80*/  BSYNC B0 ;  /* 0x0000000000007941 */ /* 0x000fea0003800000 */
.L_x_3759:
        /* <DEDUP_REMOVED lines=11> */
.L_x_3761:
[----:B------:R-:W-:Y:S04]  /*8c40*/  BSSY B0, `(.L_x_3762) ;  /* 0x000000e000007945 */ /* 0x000fe80003800000 */
        /* <DEDUP_REMOVED lines=13> */
.L_x_3763:
[----:B------:R-:W-:Y:S05]  /*8d20*/  BSYNC B0 ;  /* 0x0000000000007941 */ /* 0x000fea0003800000 */
.L_x_3762:
        /* <DEDUP_REMOVED lines=11> */
.L_x_3764:
        /* <DEDUP_REMOVED lines=14> */
.L_x_3766:
[----:B------:R-:W-:Y:S05]  /*8ec0*/  BSYNC B0 ;  /* 0x0000000000007941 */ /* 0x000fea0003800000 */
.L_x_3765:
        /* <DEDUP_REMOVED lines=11> */
.L_x_3767:
        /* <DEDUP_REMOVED lines=14> */
.L_x_3769:
[----:B------:R-:W-:Y:S05]  /*9060*/  BSYNC B0 ;  /* 0x0000000000007941 */ /* 0x000fea0003800000 */
.L_x_3768:
        /* <DEDUP_REMOVED lines=11> */
.L_x_3770:
[----:B------:R-:W-:Y:S04]  /*9120*/  BSSY B0, `(.L_x_3771) ;  /* 0x000000e000007945 */ /* 0x000fe80003800000 */
[----:B------:R-:W-:Y:S05]  /*9130*/  @!P4 BRA `(.L_x_3772) ;  /* 0x000000000030c947 */ /* 0x000fea0003800000 */
[----:B------:R-:W-:Y:S01]  /*9140*/  ULDC.64 UR12, c[0x0][0x270] ;  /* 0x00009c00000c7ab9 */ /* 0x000fe20000000a00 */
[----:B0-----:R-:W-:Y:S01]  /*9150*/  MOV R36, R90 ;  /* 0x0000005a00247202 */ /* 0x001fe20000000f00 */
[----:B------:R-:W-:Y:S01]  /*9160*/  IMAD R42, R83, UR12, RZ ;  /* 0x0000000c532a7c24 */ /* 0x000fe2000f8e02ff */
[----:B--2-4-:R-:W-:Y:S02]  /*9170*/  MOV R37, R93 ;  /* 0x0000005d00257202 */ /* 0x014fe40000000f00 */
[----:B------:R-:W-:Y:S01]  /*9180*/  F2FP.BF16.F32.PACK_AB R121, R144, R121 ;  /* 0x000000799079723e */ /* 0x000fe200000010ff */
[----:B-1-3--:R-:W-:-:S04]  /*9190*/  IMAD.WIDE.U32 R38, R33, UR12, R36 ;  /* 0x0000000c21267c25 */ /* 0x00afc8000f8e0024 */
[----:B------:R-:W-:Y:S01]  /*91a0*/  IMAD R37, R33, UR13, R42 ;  /* 0x0000000d21257c24 */ /* 0x000fe2000f8e022a */
[----:B------:R-:W-:Y:S02]  /*91b0*/  ULDC.64 UR12, c[0x0][0x210] ;  /* 0x00008400000c7ab9 */ /* 0x000fe40000000a00 */
[----:B------:R-:W-:Y:S02]  /*91c0*/  LEA R36, P5, R38, UR12, 0x1 ;  /* 0x0000000c26247c11 */ /* 0x000fe4000f8a08ff */
[----:B------:R-:W-:-:S04]  /*91d0*/  IADD3 R37, R39, R37, RZ ;  /* 0x0000002527257210 */ /* 0x000fc80007ffe0ff */
[----:B------:R-:W-:-:S05]  /*91e0*/  LEA.HI.X R37, R38, UR13, R37, 0x1, P5 ;  /* 0x0000000d26257c11 */ /* 0x000fca000a8f0c25 */
[----:B------:R0:W-:Y:S02]  /*91f0*/  STG.E desc[UR8][R36.64], R121 ;  /* 0x0000007924007986 */ /* 0x0001e4000c101908 */
.L_x_3772:
[----:B------:R-:W-:Y:S05]  /*9200*/  BSYNC B0 ;  /* 0x0000000000007941 */ /* 0x000fea0003800000 */
.L_x_3771:
        /* <DEDUP_REMOVED lines=11> */
.L_x_3773:
        /* <DEDUP_REMOVED lines=18> */
.L_x_3775:
[----:B------:R-:W-:Y:S05]  /*93e0*/  BSYNC B0 ;  /* 0x0000000000007941 */ /* 0x000fea0003800000 */
.L_x_3774:
[----:B0-----:R-:W0:Y:S01]  /*93f0*/  LDC R36, c[0x0][0x10] ;  /* 0x00000400ff247b82 */ /* 0x001e220000000800 */
[----:B------:R-:W-:Y:S02]  /*9400*/  IADD3 R86, R86, 0x1, RZ ;  /* 0x0000000156567810 */ /* 0x000fe40007ffe0ff */
[----:B0-----:R-:W-:-:S04]  /*9410*/  IADD3 R85, R36, R85, RZ ;  /* 0x0000005524557210 */ /* 0x001fc80007ffe0ff */
[----:B------:R-:W-:-:S13]  /*9420*/  ISETP.GE.AND P5, PT, R85, UR4, PT ;  /* 0x0000000455007c0c */ /* 0x000fda000bfa6270 */
[----:B------:R-:W-:Y:S05]  /*9430*/  @!P5 BRA `(.L_x_3776) ;  /* 0xffffff780020d947 */ /* 0x000fea000383ffff */
[----:B------:R-:W-:Y:S05]  /*9440*/  EXIT ;  /* 0x000000000000794d */ /* 0x000fea0003800000 */
.L_x_3777:
        /* <DEDUP_REMOVED lines=11> */
.L_x_5179:


//--------------------- .text._Z35group_norm_nhwc_fwd_one_pass_kernelI11Fp16IOFp32WLi64ELi48ELi384EEv26Group_norm_nhwc_fwd_params --------------------------
	.section	.text._Z35group_norm_nhwc_fwd_one_pass_kernelI11Fp16IOFp32WLi64ELi48ELi384EEv26Group_norm_nhwc_fwd_params,"ax",@progbits
	.align	128
        .global         _Z35group_norm_nhwc_fwd_one_pass_kernelI11Fp16IOFp32WLi64ELi48ELi384EEv26Group_norm_nhwc_fwd_params
        .type           _Z35group_norm_nhwc_fwd_one_pass_kernelI11Fp16IOFp32WLi64ELi48ELi384EEv26Group_norm_nhwc_fwd_params,@function
        .size           _Z35group_norm_nhwc_fwd_one_pass_kernelI11Fp16IOFp32WLi64ELi48ELi384EEv26Group_norm_nhwc_fwd_params,(.L_x_5180 - _Z35group_norm_nhwc_fwd_one_pass_kernelI11Fp16IOFp32WLi64ELi48ELi384EEv26Group_norm_nhwc_fwd_params)
        .other          _Z35group_norm_nhwc_fwd_one_pass_kernelI11Fp16IOFp32WLi64ELi48ELi384EEv26Group_norm_nhwc_fwd_params,@"STO_CUDA_ENTRY STV_DEFAULT"
_Z35group_norm_nhwc_fwd_one_pass_kernelI11Fp16IOFp32WLi64ELi48ELi384EEv26Group_norm_nhwc_fwd_params:
.text._Z35group_norm_nhwc_fwd_one_pass_kernelI11Fp16IOFp32WLi64ELi48ELi384EEv26Group_norm_nhwc_fwd_params:
        /* <DEDUP_REMOVED lines=8> */
[----:B------:R-:W1:Y:S01]  /*0080*/  S2UR UR7, SR_CTAID.X ;  /* 0x00000000000779c3 */ /* 0x000e620000002500 */
[----:B------:R-:W-:Y:S01]  /*0090*/  ULDC.64 UR8, c[0x0][0x278] ;  /* 0x00009e0000087ab9 */ /* 0x000fe20000000a00 */
[----:B------:R-:W-:-:S06]  /*00a0*/  HFMA2.MMA R6, -RZ, RZ, 0, 0 ;  /* 0x00000000ff067435 */ /* 0x000fcc00000001ff */
[----:B------:R-:W1:Y:S01]  /*00b0*/  LDC R3, c[0x0][0x294] ;  /* 0x0000a500ff037b82 */ /* 0x000e620000000800 */
[----:B0-----:R-:W-:-:S05]  /*00c0*/  IMAD.WIDE.U32 R4, R2, -0x55555555, RZ ;  /* 0xaaaaaaab02047825 */ /* 0x001fca00078e00ff */
[----:B------:R-:W-:-:S05]  /*00d0*/  SHF.R.U32.HI R4, RZ, 0x4, R5 ;  /* 0x00000004ff047819 */ /* 0x000fca0000011605 */
[----:B-1----:R-:W-:-:S05]  /*00e0*/  IMAD R4, R3, UR7, R4 ;  /* 0x0000000703047c24 */ /* 0x002fca000f8e0204 */
[C---:B------:R-:W-:Y:S02]  /*00f0*/  ISETP.GE.U32.AND P0, PT, R4.reuse, UR8, PT ;  /* 0x0000000804007c0c */ /* 0x040fe4000bf06070 */
[----:B------:R-:W-:Y:S02]  /*0100*/  SHF.R.S32.HI R5, RZ, 0x1f, R4 ;  /* 0x0000001fff057819 */ /* 0x000fe40000011404 */
[C---:B------:R-:W-:Y:S02]  /*0110*/  IADD3 R7, R4.reuse, 0x10, RZ ;  /* 0x0000001004077810 */ /* 0x040fe40007ffe0ff */
[----:B------:R-:W-:Y:S01]  /*0120*/  ISETP.GE.AND.EX P0, PT, R5, UR9, PT, P0 ;  /* 0x0000000905007c0c */ /* 0x000fe2000bf06300 */
[----:B------:R-:W-:Y:S01]  /*0130*/  ULDC.64 UR8, c[0x0][0x208] ;  /* 0x0000820000087ab9 */ /* 0x000fe20000000a00 */
[----:B------:R-:W-:Y:S02]  /*0140*/  IADD3 R16, R4, 0x20, RZ ;  /* 0x0000002004107810 */ /* 0x000fe40007ffe0ff */
[----:B------:R-:W-:-:S13]  /*0150*/  ISETP.LT.U32.AND P0, PT, R2, 0x180, !P0 ;  /* 0x000001800200780c */ /* 0x000fda0004701070 */
.L_x_3799:
[----:B0-----:R-:W0:Y:S01]  /*0160*/  LDC R3, c[0x0][0x288] ;  /* 0x0000a200ff037b82 */ /* 0x001e220000000800 */
[----:B------:R-:W-:Y:S01]  /*0170*/  ULDC.64 UR12, c[0x0][0x278] ;  /* 0x00009e00000c7ab9 */ /* 0x000fe20000000a00 */
[----:B------:R-:W-:Y:S01]  /*0180*/  SHF.R.S32.HI R17, RZ, 0x1f, R7 ;  /* 0x0000001fff117819 */ /* 0x000fe20000011407 */
[----:B------:R-:W-:Y:S01]  /*0190*/  ULDC.64 UR10, c[0x0][0x280] ;  /* 0x0000a000000a7ab9 */ /* 0x000fe20000000a00 */
[----:B0123--:R-:W-:-:S04]  /*01a0*/  IABS R11, R3 ;  /* 0x00000003000b7213 */ /* 0x00ffc80000000000 */
[----:B------:R-:W0:Y:S08]  /*01b0*/  I2F.RP R0, R11 ;  /* 0x0000000b00007306 */ /* 0x000e300000209400 */
[----:B0-----:R-:W0:Y:S02]  /*01c0*/  MUFU.RCP R0, R0 ;  /* 0x0000000000007308 */ /* 0x001e240000001000 */
[----:B0-----:R-:W-:-:S06]  /*01d0*/  IADD3 R8, R0, 0xffffffe, RZ ;  /* 0x0ffffffe00087810 */ /* 0x001fcc0007ffe0ff */
[----:B------:R0:W1:Y:S02]  /*01e0*/  F2I.FTZ.U32.TRUNC.NTZ R9, R8 ;  /* 0x0000000800097305 */ /* 0x000064000021f000 */
[----:B0-----:R-:W-:Y:S02]  /*01f0*/  MOV R8, RZ ;  /* 0x000000ff00087202 */ /* 0x001fe40000000f00 */
[----:B-1----:R-:W-:-:S05]  /*0200*/  IADD3 R10, RZ, -R9, RZ ;  /* 0x80000009ff0a7210 */ /* 0x002fca0007ffe0ff */
[----:B------:R-:W-:Y:S01]  /*0210*/  IMAD R13, R10, R11, RZ ;  /* 0x0000000b0a0d7224 */ /* 0x000fe200078e02ff */
[----:B------:R-:W-:-:S03]  /*0220*/  IABS R10, R20 ;  /* 0x00000014000a7213 */ /* 0x000fc60000000000 */
[----:B------:R-:W-:-:S06]  /*0230*/  IMAD.HI.U32 R9, R9, R13, R8 ;  /* 0x0000000d09097227 */ /* 0x000fcc00078e0008 */
[----:B------:R-:W-:-:S04]  /*0240*/  IMAD.HI.U32 R15, R9, R10, RZ ;  /* 0x0000000a090f7227 */ /* 0x000fc800078e00ff */
[----:B------:R-:W-:Y:S01]  /*0250*/  IMAD.WIDE.U32 R8, R2, -0x55555555, RZ ;  /* 0xaaaaaaab02087825 */ /* 0x000fe200078e00ff */
        /* <DEDUP_REMOVED lines=8> */
[----:B------:R-:W-:-:S02]  /*02e0*/  ISETP.GE.AND P3, PT, R0, RZ, PT ;  /* 0x000000ff0000720c */ /* 0x000fc40003f66270 */
[----:B------:R-:W-:Y:S02]  /*02f0*/  SHF.R.U32.HI R11, RZ, 0x4, R9 ;  /* 0x00000004ff0b7819 */ /* 0x000fe40000011609 */
[----:B------:R-:W0:Y:S03]  /*0300*/  @P0 LDC.64 R8, c[0x0][0x270] ;  /* 0x00009c00ff080b82 */ /* 0x000e260000000a00 */
[----:B------:R-:W-:Y:S01]  /*0310*/  @P1 IADD3 R15, R15, 0x1, RZ ;  /* 0x000000010f0f1810 */ /* 0x000fe20007ffe0ff */
[----:B------:R-:W-:Y:S01]  /*0320*/  IMAD R11, R11, -0x18, R2 ;  /* 0xffffffe80b0b7824 */ /* 0x000fe200078e0202 */
[----:B------:R-:W-:-:S04]  /*0330*/  ISETP.GE.U32.AND P1, PT, R7, UR12, PT ;  /* 0x0000000c07007c0c */ /* 0x000fc8000bf26070 */
[----:B------:R-:W-:Y:S02]  /*0340*/  @!P3 IADD3 R15, -R15, RZ, RZ ;  /* 0x000000ff0f0fb210 */ /* 0x000fe40007ffe1ff */
[----:B------:R-:W-:Y:S02]  /*0350*/  @!P2 LOP3.LUT R15, RZ, R3, RZ, 0x33, !PT ;  /* 0x00000003ff0fa212 */ /* 0x000fe400078e33ff */
[----:B------:R-:W-:Y:S02]  /*0360*/  ISETP.GE.AND.EX P1, PT, R17, UR13, PT, P1 ;  /* 0x0000000d11007c0c */ /* 0x000fe4000bf26310 */
[----:B------:R-:W-:Y:S02]  /*0370*/  IADD3 R0, -R15, RZ, RZ ;  /* 0x000000ff0f007210 */ /* 0x000fe40007ffe1ff */
[----:B------:R-:W-:Y:S02]  /*0380*/  ISETP.GT.U32.OR P1, PT, R2, 0x17f, P1 ;  /* 0x0000017f0200780c */ /* 0x000fe40000f24470 */
[----:B------:R-:W-:Y:S01]  /*0390*/  SHF.L.U32 R27, R11, 0x1, RZ ;  /* 0x000000010b1b7819 */ /* 0x000fe200000006ff */
[----:B------:R-:W-:Y:S01]  /*03a0*/  IMAD R0, R3, R0, R20 ;  /* 0x0000000003007224 */ /* 0x000fe200078e0214 */
[----:B------:R-:W-:Y:S01]  /*03b0*/  SHF.R.S32.HI R3, RZ, 0x1f, R16 ;  /* 0x0000001fff037819 */ /* 0x000fe20000011410 */
[----:B------:R-:W1:Y:S01]  /*03c0*/  @P0 LDC.64 R10, c[0x0][0x220] ;  /* 0x00008800ff0a0b82 */ /* 0x000e620000000a00 */
[----:B------:R-:W-:Y:S01]  /*03d0*/  ISETP.GE.U32.AND P2, PT, R16, UR12, PT ;  /* 0x0000000c10007c0c */ /* 0x000fe2000bf46070 */
[----:B------:R-:W-:Y:S01]  /*03e0*/  IMAD R0, R0, 0x30, RZ ;  /* 0x0000003000007824 */ /* 0x000fe200078e02ff */
[----:B------:R-:W-:-:S02]  /*03f0*/  SHF.R.S32.HI R14, RZ, 0x1f, R15 ;  /* 0x0000001fff0e7819 */ /* 0x000fc4000001140f */
[----:B------:R-:W-:Y:S02]  /*0400*/  SHF.R.S32.HI R19, RZ, 0x1f, R27 ;  /* 0x0000001fff137819 */ /* 0x000fe4000001141b */
[----:B------:R-:W-:Y:S01]  /*0410*/  IADD3 R26, P3, R27, R0, RZ ;  /* 0x000000001b1a7210 */ /* 0x000fe20007f7e0ff */
[----:B------:R-:W2:Y:S01]  /*0420*/  @!P1 LDC.64 R12, c[0x0][0x270] ;  /* 0x00009c00ff0c9b82 */ /* 0x000ea20000000a00 */
[----:B------:R-:W-:Y:S01]  /*0430*/  ISETP.GE.AND.EX P2, PT, R3, UR13, PT, P2 ;  /* 0x0000000d03007c0c */ /* 0x000fe2000bf46320 */
[----:B------:R-:W-:Y:S01]  /*0440*/  IMAD R14, R14, UR10, RZ ;  /* 0x0000000a0e0e7c24 */ /* 0x000fe2000f8e02ff */
[----:B------:R-:W-:Y:S02]  /*0450*/  LEA.HI.X.SX32 R27, R0, R19, 0x1, P3 ;  /* 0x00000013001b7211 */ /* 0x000fe400018f0eff */
[----:B------:R-:W-:Y:S01]  /*0460*/  ISETP.GT.U32.OR P2, PT, R2, 0x17f, P2 ;  /* 0x0000017f0200780c */ /* 0x000fe20001744470 */
[C---:B------:R-:W-:Y:S02]  /*0470*/  IMAD R29, R15.reuse, UR11, R14 ;  /* 0x0000000b0f1d7c24 */ /* 0x040fe4000f8e020e */
[----:B------:R-:W-:-:S04]  /*0480*/  IMAD.WIDE.U32 R26, R15, UR10, R26 ;  /* 0x0000000a0f1a7c25 */ /* 0x000fc8000f8e001a */
[----:B0-----:R-:W-:Y:S01]  /*0490*/  @P0 IMAD R14, R5, R8, RZ ;  /* 0x00000008050e0224 */ /* 0x001fe200078e02ff */
[----:B------:R-:W-:Y:S02]  /*04a0*/  IADD3 R29, R27, R29, RZ ;  /* 0x0000001d1b1d7210 */ /* 0x000fe40007ffe0ff */
[----:B------:R-:W-:Y:S01]  /*04b0*/  @P0 MOV R28, R26 ;  /* 0x0000001a001c0202 */ /* 0x000fe20000000f00 */
[C---:B------:R-:W-:Y:S01]  /*04c0*/  @P0 IMAD R21, R4.reuse, R9, R14 ;  /* 0x0000000904150224 */ /* 0x040fe200078e020e */
[----:B------:R-:W-:Y:S01]  /*04d0*/  @!P1 MOV R23, R29 ;  /* 0x0000001d00179202 */ /* 0x000fe20000000f00 */
[----:B------:R-:W0:Y:S02]  /*04e0*/  @!P2 LDC.64 R18, c[0x0][0x270] ;  /* 0x00009c00ff12ab82 */ /* 0x000e240000000a00 */
[----:B------:R-:W-:-:S04]  /*04f0*/  @P0 IMAD.WIDE.U32 R8, R4, R8, R28 ;  /* 0x0000000804080225 */ /* 0x000fc800078e001c */
[----:B--2---:R-:W-:Y:S01]  /*0500*/  @!P1 IMAD R22, R17, R12, RZ ;  /* 0x0000000c11169224 */ /* 0x004fe200078e02ff */
[----:B------:R-:W-:Y:S01]  /*0510*/  @P0 IADD3 R9, R9, R21, RZ ;  /* 0x0000001509090210 */ /* 0x000fe20007ffe0ff */
[----:B------:R-:W2:Y:S01]  /*0520*/  @!P1 LDC.64 R14, c[0x0][0x220] ;  /* 0x00008800ff0e9b82 */ /* 0x000ea20000000a00 */
[C---:B-1----:R-:W-:Y:S01]  /*0530*/  @P0 LEA R10, P3, R8.reuse, R10, 0x1 ;  /* 0x0000000a080a0211 */ /* 0x042fe200078608ff */
[C---:B------:R-:W-:Y:S01]  /*0540*/  @!P1 IMAD R25, R7.reuse, R13, R22 ;  /* 0x0000000d07199224 */ /* 0x040fe200078e0216 */
[----:B------:R-:W-:Y:S02]  /*0550*/  @!P1 MOV R22, R26 ;  /* 0x0000001a00169202 */ /* 0x000fe40000000f00 */
[----:B------:R-:W-:Y:S02]  /*0560*/  @P0 LEA.HI.X R11, R8, R11, R9, 0x1, P3 ;  /* 0x0000000b080b0211 */ /* 0x000fe400018f0c09 */
[----:B------:R-:W-:Y:S01]  /*0570*/  MOV R21, RZ ;  /* 0x000000ff00157202 */ /* 0x000fe20000000f00 */
[----:B------:R-:W1:Y:S01]  /*0580*/  @!P2 LDC.64 R8, c[0x0][0x220] ;  /* 0x00008800ff08ab82 */ /* 0x000e620000000a00 */
[----:B------:R-:W-:-:S04]  /*0590*/  @!P1 IMAD.WIDE.U32 R12, R7, R12, R22 ;  /* 0x0000000c070c9225 */ /* 0x000fc800078e0016 */
[----:B------:R3:W4:Y:S01]  /*05a0*/  @P0 LDG.E R21, desc[UR8][R10.64] ;  /* 0x000000080a150981 */ /* 0x000722000c1e1900 */
[----:B------:R-:W-:Y:S01]  /*05b0*/  @!P1 IADD3 R13, R13, R25, RZ ;  /* 0x000000190d0d9210 */ /* 0x000fe20007ffe0ff */
[----:B0-----:R-:W-:-:S04]  /*05c0*/  @!P2 IMAD R22, R3, R18, RZ ;  /* 0x000000120316a224 */ /* 0x001fc800078e02ff */
[----:B------:R-:W-:Y:S01]  /*05d0*/  @!P2 IMAD R23, R16, R19, R22 ;  /* 0x000000131017a224 */ /* 0x000fe200078e0216 */
[----:B------:R-:W-:Y:S02]  /*05e0*/  MOV R19, RZ ;  /* 0x000000ff00137202 */ /* 0x000fe40000000f00 */
[----:B---3--:R-:W-:Y:S02]  /*05f0*/  @!P2 MOV R10, R26 ;  /* 0x0000001a000aa202 */ /* 0x008fe40000000f00 */
[C---:B--2---:R-:W-:Y:S02]  /*0600*/  @!P1 LEA R14, P3, R12.reuse, R14, 0x1 ;  /* 0x0000000e0c0e9211 */ /* 0x044fe400078608ff */
[----:B------:R-:W-:Y:S02]  /*0610*/  @!P2 MOV R11, R29 ;  /* 0x0000001d000ba202 */ /* 0x000fe40000000f00 */
[----:B------:R-:W-:Y:S01]  /*0620*/  @!P1 LEA.HI.X R15, R12, R15, R13, 0x1, P3 ;  /* 0x0000000f0c0f9211 */ /* 0x000fe200018f0c0d */
[----:B------:R-:W-:-:S04]  /*0630*/  @!P2 IMAD.WIDE.U32 R12, R16, R18, R10 ;  /* 0x00000012100ca225 */ /* 0x000fc800078e000a */
[----:B------:R0:W2:Y:S01]  /*0640*/  @!P1 LDG.E R19, desc[UR8][R14.64] ;  /* 0x000000080e139981 */ /* 0x0000a2000c1e1900 */
[----:B------:R-:W-:Y:S02]  /*0650*/  MOV R22, RZ ;  /* 0x000000ff00167202 */ /* 0x000fe40000000f00 */
[----:B------:R-:W-:Y:S02]  /*0660*/  @!P2 IADD3 R13, R13, R23, RZ ;  /* 0x000000170d0da210 */ /* 0x000fe40007ffe0ff */
[----:B-1----:R-:W-:-:S04]  /*0670*/  @!P2 LEA R10, P1, R12, R8, 0x1 ;  /* 0x000000080c0aa211 */ /* 0x002fc800078208ff */
[----:B------:R-:W-:-:S05]  /*0680*/  @!P2 LEA.HI.X R11, R12, R9, R13, 0x1, P1 ;  /* 0x000000090c0ba211 */ /* 0x000fca00008f0c0d */
[----:B------:R1:W3:Y:S01]  /*0690*/  @!P2 LDG.E R22, desc[UR8][R10.64] ;  /* 0x000000080a16a981 */ /* 0x0002e2000c1e1900 */
[----:B------:R-:W-:-:S04]  /*06a0*/  IADD3 R25, R4, 0x30, RZ ;  /* 0x0000003004197810 */ /* 0x000fc80007ffe0ff */
[----:B------:R-:W-:Y:S02]  /*06b0*/  ISETP.GE.U32.AND P1, PT, R25, UR12, PT ;  /* 0x0000000c19007c0c */ /* 0x000fe4000bf26070 */
[----:B------:R-:W-:-:S04]  /*06c0*/  SHF.R.S32.HI R23, RZ, 0x1f, R25 ;  /* 0x0000001fff177819 */ /* 0x000fc80000011419 */
[----:B------:R-:W-:-:S04]  /*06d0*/  ISETP.GE.AND.EX P1, PT, R23, UR13, PT, P1 ;  /* 0x0000000d17007c0c */ /* 0x000fc8000bf26310 */
[----:B------:R-:W-:-:S13]  /*06e0*/  ISETP.GT.U32.OR P1, PT, R2, 0x17f, P1 ;  /* 0x0000017f0200780c */ /* 0x000fda0000f24470 */
[----:B------:R-:W5:Y:S02]  /*06f0*/  @!P1 LDC.64 R8, c[0x0][0x270] ;  /* 0x00009c00ff089b82 */ /* 0x000f640000000a00 */
[----:B-----5:R-:W-:-:S04]  /*0700*/  @!P1 IMAD R18, R23, R8, RZ ;  /* 0x0000000817129224 */ /* 0x020fc800078e02ff */
[----:B------:R-:W-:Y:S01]  /*0710*/  @!P1 IMAD R23, R25, R9, R18 ;  /* 0x0000000919179224 */ /* 0x000fe200078e0212 */
[----:B------:R-:W-:Y:S01]  /*0720*/  MOV R18, RZ ;  /* 0x000000ff00127202 */ /* 0x000fe20000000f00 */
[--C-:B----4-:R-:W-:Y:S02]  /*0730*/  HADD2.F32 R13, -RZ, R21.reuse.H1_H1 ;  /* 0x30000015ff0d7230 */ /* 0x110fe40000004100 */
[----:B------:R-:W-:-:S03]  /*0740*/  HADD2.F32 R12, -RZ, R21.H0_H0 ;  /* 0x20000015ff0c7230 */ /* 0x000fc60000004100 */
[----:B0-----:R-:W-:Y:S02]  /*0750*/  FMUL.FTZ R15, R13, R13 ;  /* 0x0000000d0d0f7220 */ /* 0x001fe40000410000 */
[C---:B------:R-:W-:Y:S02]  /*0760*/  FADD.FTZ R13, R12.reuse, R13 ;  /* 0x0000000d0c0d7221 */ /* 0x040fe40000010000 */
[----:B------:R-:W-:Y:S02]  /*0770*/  FFMA.FTZ R15, R12, R12, R15 ;  /* 0x0000000c0c0f7223 */ /* 0x000fe4000001000f */
[----:B------:R-:W-:Y:S02]  /*0780*/  FADD.FTZ R13, RZ, R13 ;  /* 0x0000000dff0d7221 */ /* 0x000fe40000010000 */
[----:B------:R-:W-:Y:S01]  /*0790*/  FADD.FTZ R12, RZ, R15 ;  /* 0x0000000fff0c7221 */ /* 0x000fe20000010000 */
[----:B------:R-:W-:Y:S01]  /*07a0*/  @!P1 MOV R15, R29 ;  /* 0x0000001d000f9202 */ /* 0x000fe20000000f00 */
[----:B--2---:R-:W-:-:S02]  /*07b0*/  HADD2.F32 R14, -RZ, R19.H1_H1 ;  /* 0x30000013ff0e7230 */ /* 0x004fc40000004100 */
[----:B-1----:R-:W-:-:S03]  /*07c0*/  HADD2.F32 R10, -RZ, R19.H0_H0 ;  /* 0x20000013ff0a7230 */ /* 0x002fc60000004100 */
[----:B------:R-:W-:Y:S02]  /*07d0*/  FMUL.FTZ R11, R14, R14 ;  /* 0x0000000e0e0b7220 */ /* 0x000fe40000410000 */
[C---:B------:R-:W-:Y:S02]  /*07e0*/  FADD.FTZ R14, R10.reuse, R14 ;  /* 0x0000000e0a0e7221 */ /* 0x040fe40000010000 */
[----:B------:R-:W-:Y:S02]  /*07f0*/  FFMA.FTZ R11, R10, R10, R11 ;  /* 0x0000000a0a0b7223 */ /* 0x000fe4000001000b */
[----:B------:R-:W-:Y:S02]  /*0800*/  FADD.FTZ R13, R13, R14 ;  /* 0x0000000e0d0d7221 */ /* 0x000fe40000010000 */
[----:B------:R-:W-:Y:S01]  /*0810*/  FADD.FTZ R12, R12, R11 ;  /* 0x0000000b0c0c7221 */ /* 0x000fe20000010000 */
[--C-:B---3--:R-:W-:Y:S02]  /*0820*/  HADD2.F32 R10, -RZ, R22.reuse.H1_H1 ;  /* 0x30000016ff0a7230 */ /* 0x108fe40000004100 */
[----:B------:R-:W-:-:S03]  /*0830*/  HADD2.F32 R11, -RZ, R22.H0_H0 ;  /* 0x20000016ff0b7230 */ /* 0x000fc60000004100 */
[----:B------:R-:W-:Y:S02]  /*0840*/  FMUL.FTZ R14, R10, R10 ;  /* 0x0000000a0a0e7220 */ /* 0x000fe40000410000 */
[C---:B------:R-:W-:Y:S02]  /*0850*/  FADD.FTZ R10, R11.reuse, R10 ;  /* 0x0000000a0b0a7221 */ /* 0x040fe40000010000 */
[----:B------:R-:W-:Y:S01]  /*0860*/  FFMA.FTZ R11, R11, R11, R14 ;  /* 0x0000000b0b0b7223 */ /* 0x000fe2000001000e */
[----:B------:R-:W-:-:S05]  /*0870*/  @!P1 MOV R14, R26 ;  /* 0x0000001a000e9202 */ /* 0x000fca0000000f00 */
[----:B------:R-:W-:Y:S02]  /*0880*/  @!P1 IMAD.WIDE.U32 R14, R25, R8, R14 ;  /* 0x00000008190e9225 */ /* 0x000fe400078e000e */
[----:B------:R-:W0:Y:S03]  /*0890*/  @!P1 LDC.64 R8, c[0x0][0x220] ;  /* 0x00008800ff089b82 */ /* 0x000e260000000a00 */
[----:B------:R-:W-:Y:S02]  /*08a0*/  @!P1 IADD3 R23, R15, R23, RZ ;  /* 0x000000170f179210 */ /* 0x000fe40007ffe0ff */
[----:B0-----:R-:W-:-:S04]  /*08b0*/  @!P1 LEA R8, P2, R14, R8, 0x1 ;  /* 0x000000080e089211 */ /* 0x001fc800078408ff */
[----:B------:R-:W-:-:S05]  /*08c0*/  @!P1 LEA.HI.X R9, R14, R9, R23, 0x1, P2 ;  /* 0x000000090e099211 */ /* 0x000fca00010f0c17 */
[----:B------:R-:W2:Y:S01]  /*08d0*/  @!P1 LDG.E R18, desc[UR8][R8.64] ;  /* 0x0000000808129981 */ /* 0x000ea2000c1e1900 */
[----:B------:R-:W-:Y:S01]  /*08e0*/  FADD.FTZ R10, R13, R10 ;  /* 0x0000000a0d0a7221 */ /* 0x000fe20000010000 */
[----:B------:R-:W-:Y:S01]  /*08f0*/  FADD.FTZ R11, R12, R11 ;  /* 0x0000000b0c0b7221 */ /* 0x000fe20000010000 */
[----:B------:R-:W0:Y:S01]  /*0900*/  S2UR UR6, SR_CgaCtaId ;  /* 0x00000000000679c3 */ /* 0x000e220000008800 */
[----:B------:R-:W1:Y:S01]  /*0910*/  S2R R14, SR_LANEID ;  /* 0x00000000000e7919 */ /* 0x000e620000000000 */
[----:B------:R-:W-:Y:S01]  /*0920*/  UMOV UR5, 0x400 ;  /* 0x0000040000057882 */ /* 0x000fe20000000000 */
[----:B------:R-:W-:Y:S01]  /*0930*/  ISETP.NE.AND P2, PT, R2, RZ, PT ;  /* 0x000000ff0200720c */ /* 0x000fe20003f45270 */
[----:B------:R-:W-:Y:S01]  /*0940*/  BSSY B0, `(.L_x_3778) ;  /* 0x0000049000007945 */ /* 0x000fe20003800000 */
[----:B0-----:R-:W-:Y:S01]  /*0950*/  ULEA UR5, UR6, UR5, 0x18 ;  /* 0x0000000506057291 */ /* 0x001fe2000f8ec03f */
[C---:B-1----:R-:W-:Y:S02]  /*0960*/  ISETP.GT.AND P1, PT, R14.reuse, 0x1e, PT ;  /* 0x0000001e0e00780c */ /* 0x042fe40003f24270 */
[----:B------:R-:W-:Y:S01]  /*0970*/  ISETP.NE.AND P3, PT, R14, RZ, PT ;  /* 0x000000ff0e00720c */ /* 0x000fe20003f65270 */
[----:B--2---:R-:W-:-:S02]  /*0980*/  HADD2.F32 R24, -RZ, R18.H1_H1 ;  /* 0x30000012ff187230 */ /* 0x004fc40000004100 */
[----:B------:R-:W-:-:S03]  /*0990*/  HADD2.F32 R15, -RZ, R18.H0_H0 ;  /* 0x20000012ff0f7230 */ /* 0x000fc60000004100 */
[----:B------:R-:W-:Y:S02]  /*09a0*/  FMUL.FTZ R23, R24, R24 ;  /* 0x0000001818177220 */ /* 0x000fe40000410000 */
[C---:B------:R-:W-:Y:S02]  /*09b0*/  FADD.FTZ R13, R15.reuse, R24 ;  /* 0x000000180f0d7221 */ /* 0x040fe40000010000 */
[----:B------:R-:W-:Y:S02]  /*09c0*/  FFMA.FTZ R24, R15, R15, R23 ;  /* 0x0000000f0f187223 */ /* 0x000fe40000010017 */
[----:B------:R-:W-:Y:S02]  /*09d0*/  FADD.FTZ R12, R10, R13 ;  /* 0x0000000d0a0c7221 */ /* 0x000fe40000010000 */
[----:B------:R-:W-:Y:S01]  /*09e0*/  FADD.FTZ R13, R11, R24 ;  /* 0x000000180b0d7221 */ /* 0x000fe20000010000 */
[----:B------:R-:W-:Y:S02]  /*09f0*/  SHF.R.S32.HI R11, RZ, 0x1f, R2 ;  /* 0x0000001fff0b7819 */ /* 0x000fe40000011402 */
[----:B------:R-:W0:Y:S02]  /*0a00*/  SHFL.DOWN PT, R9, R12, 0x1, 0x1f ;  /* 0x08201f000c097f89 */ /* 0x000e2400000e0000 */
[----:B------:R-:W-:-:S02]  /*0a10*/  LEA.HI R11, R11, R2, RZ, 0x5 ;  /* 0x000000020b0b7211 */ /* 0x000fc400078f28ff */
[----:B------:R-:W1:Y:S02]  /*0a20*/  SHFL.DOWN PT, R8, R13, 0x1, 0x1f ;  /* 0x08201f000d087f89 */ /* 0x000e6400000e0000 */
[----:B------:R-:W-:-:S04]  /*0a30*/  SHF.R.S32.HI R11, RZ, 0x5, R11 ;  /* 0x00000005ff0b7819 */ /* 0x000fc8000001140b */
[----:B------:R-:W-:Y:S01]  /*0a40*/  LEA R11, R11, UR5, 0x3 ;  /* 0x000000050b0b7c11 */ /* 0x000fe2000f8e18ff */
        /* <DEDUP_REMOVED lines=29> */
[----:B0-----:R-:W0:Y:S01]  /*0c20*/  LDS.128 R8, [UR5+0x20] ;  /* 0x00002005ff087984 */ /* 0x001e220008000c00 */
[----:B-1----:R-:W-:Y:S01]  /*0c30*/  FADD.FTZ R23, R12, R14 ;  /* 0x0000000e0c177221 */ /* 0x002fe20000010000 */
        /* <DEDUP_REMOVED lines=20> */
[----:B------:R-:W-:-:S03]  /*0d80*/  FADD.FTZ R24, R24, R15 ;  /* 0x0000000f18187221 */ /* 0x000fc60000010000 */
[----:B0-----:R-:W-:Y:S01]  /*0d90*/  FADD.FTZ R23, R23, R8 ;  /* 0x0000000817177221 */ /* 0x001fe20000010000 */
[----:B------:R-:W-:-:S03]  /*0da0*/  FADD.FTZ R24, R24, R9 ;  /* 0x0000000918187221 */ /* 0x000fc60000010000 */
[----:B------:R-:W-:Y:S01]  /*0db0*/  FADD.FTZ R12, R23, R10 ;  /* 0x0000000a170c7221 */ /* 0x000fe20000010000 */
[----:B------:R-:W-:-:S07]  /*0dc0*/  FADD.FTZ R13, R24, R11 ;  /* 0x0000000b180d7221 */ /* 0x000fce0000010000 */
.L_x_3779:
[----:B------:R-:W-:Y:S05]  /*0dd0*/  BSYNC B0 ;  /* 0x0000000000007941 */ /* 0x000fea0003800000 */
.L_x_3778:
[----:B------:R-:W1:Y:S02]  /*0de0*/  LDC R10, c[0x0][0xc] ;  /* 0x00000300ff0a7b82 */ /* 0x000e640000000800 */
[----:B-1----:R-:W-:-:S13]  /*0df0*/  ISETP.GE.U32.AND P1, PT, R10, 0x2, PT ;  /* 0x000000020a00780c */ /* 0x002fda0003f26070 */
[----:B------:R-:W-:Y:S05]  /*0e00*/  @!P1 BRA `(.L_x_3780) ;  /* 0x0000000800709947 */ /* 0x000fea0003800000 */
[----:B------:R-:W-:Y:S05]  /*0e10*/  @P2 BRA `(.L_x_3781) ;  /* 0x0000000000742947 */ /* 0x000fea0003800000 */
[----:B------:R-:W1:Y:S01]  /*0e20*/  LDC R23, c[0x0][0x10] ;  /* 0x00000400ff177b82 */ /* 0x000e620000000800 */
[----:B0-----:R-:W0:Y:S01]  /*0e30*/  S2R R11, SR_CTAID.Y ;  /* 0x00000000000b7919 */ /* 0x001e220000002600 */
[C---:B------:R-:W-:Y:S02]  /*0e40*/  LOP3.LUT R8, R6.reuse, 0x1, RZ, 0xc0, !PT ;  /* 0x0000000106087812 */ /* 0x040fe400078ec0ff */
[----:B------:R-:W-:-:S04]  /*0e50*/  LOP3.LUT P1, RZ, R6, 0x2, RZ, 0xc0, !PT ;  /* 0x0000000206ff7812 */ /* 0x000fc8000782c0ff */
[----:B------:R-:W2:Y:S01]  /*0e60*/  LDC.64 R14, c[0x0][0x248] ;  /* 0x00009200ff0e7b82 */ /* 0x000ea20000000a00 */
[----:B-1----:R-:W-:-:S04]  /*0e70*/  IMAD R8, R8, R23, RZ ;  /* 0x0000001708087224 */ /* 0x002fc800078e02ff */
[----:B------:R-:W-:-:S05]  /*0e80*/  IMAD R9, R8, R10, RZ ;  /* 0x0000000a08097224 */ /* 0x000fca00078e02ff */
[----:B------:R-:W-:Y:S01]  /*0e90*/  SHF.L.U32 R9, R9, 0x1, RZ ;  /* 0x0000000109097819 */ /* 0x000fe200000006ff */
[----:B0-----:R-:W-:Y:S01]  /*0ea0*/  IMAD R23, R23, UR7, R11 ;  /* 0x0000000717177c24 */ /* 0x001fe2000f8e020b */
[----:B------:R-:W-:-:S03]  /*0eb0*/  IADD3 R11, R8, R11, RZ ;  /* 0x0000000b080b7210 */ /* 0x000fc60007ffe0ff */
[----:B--2---:R-:W-:Y:S02]  /*0ec0*/  IMAD.WIDE R14, R9, 0x4, R14 ;  /* 0x00000004090e7825 */ /* 0x004fe400078e020e */
[----:B------:R-:W0:Y:S01]  /*0ed0*/  LDC.64 R8, c[0x0][0x240] ;  /* 0x00009000ff087b82 */ /* 0x000e220000000a00 */
[----:B------:R-:W-:Y:S01]  /*0ee0*/  SEL R24, R10, RZ, !P1 ;  /* 0x000000ff0a187207 */ /* 0x000fe20004800000 */
[----:B------:R-:W-:Y:S01]  /*0ef0*/  IMAD.WIDE.U32 R14, R23, 0x8, R14 ;  /* 0x00000008170e7825 */ /* 0x000fe200078e000e */
[----:B------:R-:W-:-:S04]  /*0f00*/  MOV R23, 0xffffffff ;  /* 0xffffffff00177802 */ /* 0x000fc80000000f00 */
[----:B------:R1:W-:Y:S01]  /*0f10*/  STG.E.64 desc[UR8][R14.64], R12 ;  /* 0x0000000c0e007986 */ /* 0x0003e2000c101b08 */
[----:B0-----:R-:W-:Y:S01]  /*0f20*/  IMAD.WIDE.U32 R8, R11, 0x4, R8 ;  /* 0x000000040b087825 */ /* 0x001fe200078e0008 */
[----:B------:R-:W-:Y:S02]  /*0f30*/  SEL R11, R23, 0x1, P1 ;  /* 0x00000001170b7807 */ /* 0x000fe40000800000 */
[----:B------:R-:W-:Y:S01]  /*0f40*/  ISETP.NE.AND P1, PT, R24, -0x1, PT ;  /* 0xffffffff1800780c */ /* 0x000fe20003f25270 */
[----:B------:R-:W-:Y:S06]  /*0f50*/  MEMBAR.ALL.GPU ;  /* 0x0000000000007992 */ /* 0x000fec000000a000 */
[----:B------:R-:W-:-:S00]  /*0f60*/  ERRBAR ;  /* 0x00000000000079ab */ /* 0x000fc00000000000 */
[----:B------:R-:W-:Y:S06]  /*0f70*/  CGAERRBAR ;  /* 0x00000000000075ab */ /* 0x000fec0000000000 */
[----:B------:R1:W-:Y:S01]  /*0f80*/  REDG.E.ADD.S32.STRONG.GPU desc[UR8][R8.64], R11 ;  /* 0x0000000b0800798e */ /* 0x0003e2000c10e388 */
[----:B------:R-:W-:Y:S05]  /*0f90*/  @!P1 BRA `(.L_x_3781) ;  /* 0x0000000000149947 */ /* 0x000fea0003800000 */
.L_x_3782:
[----:B-1----:R-:W2:Y:S04]  /*0fa0*/  LDG.E.STRONG.GPU R11, desc[UR8][R8.64] ;  /* 0x00000008080b7981 */ /* 0x002ea8000c1ef900 */
[----:B--2---:R-:W-:Y:S01]  /*0fb0*/  CCTL.IVALL ;  /* 0x00000000ff00798f */ /* 0x004fe20002000000 */
[----:B------:R-:W-:Y:S05]  /*0fc0*/  YIELD ;  /* 0x0000000000007946 */ /* 0x000fea0003800000 */
[----:B------:R-:W-:-:S13]  /*0fd0*/  ISETP.NE.AND P1, PT, R11, R24, PT ;  /* 0x000000180b00720c */ /* 0x000fda0003f25270 */
[----:B------:R-:W-:Y:S05]  /*0fe0*/  @P1 BRA `(.L_x_3782) ;  /* 0xfffffffc00ec1947 */ /* 0x000fea000383ffff */
.L_x_3781:
[----:B------:R-:W-:Y:S01]  /*0ff0*/  ISETP.NE.AND P1, PT, R10, RZ, PT ;  /* 0x000000ff0a00720c */ /* 0x000fe20003f25270 */
[----:B------:R-:W-:Y:S05]  /*1000*/  WARPSYNC.ALL ;  /* 0x0000000000007948 */ /* 0x000fea0003800000 */
[----:B------:R-:W-:Y:S07]  /*1010*/  BAR.SYNC.DEFER_BLOCKING 0x0 ;  /* 0x0000000000007b1d */ /* 0x000fee0000010000 */
[----:B------:R-:W-:Y:S05]  /*1020*/  @!P1 BRA `(.L_x_3780) ;  /* 0x0000000400e89947 */ /* 0x000fea0003800000 */
[----:B-1----:R-:W-:Y:S01]  /*1030*/  IADD3 R8, R10, -0x1, RZ ;  /* 0xffffffff0a087810 */ /* 0x002fe20007ffe0ff */
[----:B0-----:R-:W-:-:S03]  /*1040*/  HFMA2.MMA R11, -RZ, RZ, 0, 0 ;  /* 0x00000000ff0b7435 */ /* 0x001fc600000001ff */
[----:B------:R-:W-:-:S13]  /*1050*/  ISETP.GE.U32.AND P1, PT, R8, 0x3, PT ;  /* 0x000000030800780c */ /* 0x000fda0003f26070 */
[----:B------:R-:W-:Y:S05]  /*1060*/  @!P1 BRA `(.L_x_3783) ;  /* 0x0000000400089947 */ /* 0x000fea0003800000 */
[----:B------:R-:W-:Y:S02]  /*1070*/  LOP3.LUT R9, R10, 0x3, RZ, 0xc0, !PT ;  /* 0x000000030a097812 */ /* 0x000fe400078ec0ff */
[----:B------:R-:W-:Y:S02]  /*1080*/  MOV R11, RZ ;  /* 0x000000ff000b7202 */ /* 0x000fe40000000f00 */
[----:B------:R-:W-:-:S07]  /*1090*/  IADD3 R14, -R9, R10, RZ ;  /* 0x0000000a090e7210 */ /* 0x000fce0007ffe1ff */
.L_x_3784:
[----:B------:R-:W-:-:S13]  /*10a0*/  ISETP.EQ.OR P1, PT, R11, UR7, P2 ;  /* 0x000000070b007c0c */ /* 0x000fda0009722670 */
[----:B------:R-:W0:Y:S01]  /*10b0*/  @!P1 S2R R25, SR_CTAID.Y ;  /* 0x0000000000199919 */ /* 0x000e220000002600 */
[----:B------:R-:W1:Y:S01]  /*10c0*/  @!P1 LDC R8, c[0x0][0x10] ;  /* 0x00000400ff089b82 */ /* 0x000e620000000800 */
[----:B------:R-:W-:-:S05]  /*10d0*/  @!P1 LOP3.LUT R15, R6, 0x1, RZ, 0xc0, !PT ;  /* 0x00000001060f9812 */ /* 0x000fca00078ec0ff */
[----:B-1----:R-:W-:-:S04]  /*10e0*/  @!P1 IMAD R15, R15, R8, RZ ;  /* 0x000000080f0f9224 */ /* 0x002fc800078e02ff */
[----:B------:R-:W-:Y:S02]  /*10f0*/  @!P1 IMAD R15, R15, R10, RZ ;  /* 0x0000000a0f0f9224 */ /* 0x000fe400078e02ff */
[----:B0-----:R-:W-:Y:S02]  /*1100*/  @!P1 IMAD R25, R8, R11, R25 ;  /* 0x0000000b08199224 */ /* 0x001fe400078e0219 */
[----:B------:R-:W0:Y:S01]  /*1110*/  @!P1 LDC.64 R8, c[0x0][0x248] ;  /* 0x00009200ff089b82 */ /* 0x000e220000000a00 */
[----:B------:R-:W-:-:S05]  /*1120*/  @!P1 SHF.L.U32 R15, R15, 0x1, RZ ;  /* 0x000000010f0f9819 */ /* 0x000fca00000006ff */
[----:B0-----:R-:W-:-:S04]  /*1130*/  @!P1 IMAD.WIDE R8, R15, 0x4, R8 ;  /* 0x000000040f089825 */ /* 0x001fc800078e0208 */
[----:B------:R-:W-:-:S05]  /*1140*/  @!P1 IMAD.WIDE.U32 R24, R25, 0x8, R8 ;  /* 0x0000000819189825 */ /* 0x000fca00078e0008 */
[----:B------:R0:W2:Y:S01]  /*1150*/  @!P1 LDG.E.64 R8, desc[UR8][R24.64] ;  /* 0x0000000818089981 */ /* 0x0000a2000c1e1b00 */
[----:B------:R-:W-:-:S04]  /*1160*/  IADD3 R15, R11, 0x1, RZ ;  /* 0x000000010b0f7810 */ /* 0x000fc80007ffe0ff */
[----:B------:R-:W-:-:S13]  /*1170*/  ISETP.EQ.OR P3, PT, R15, UR7, P2 ;  /* 0x000000070f007c0c */ /* 0x000fda0009762670 */
[----:B0-----:R-:W0:Y:S01]  /*1180*/  @!P3 S2R R24, SR_CTAID.Y ;  /* 0x000000000018b919 */ /* 0x001e220000002600 */
[----:B------:R-:W0:Y:S02]  /*1190*/  @!P3 LDC R23, c[0x0][0x10] ;  /* 0x00000400ff17bb82 */ /* 0x000e240000000800 */
[----:B0-----:R-:W-:Y:S02]  /*11a0*/  @!P3 IMAD R15, R15, R23, R24 ;  /* 0x000000170f0fb224 */ /* 0x001fe400078e0218 */
[----:B--2---:R-:W-:Y:S01]  /*11b0*/  @!P1 FADD.FTZ R12, R12, R8 ;  /* 0x000000080c0c9221 */ /* 0x004fe20000010000 */
[----:B------:R-:W-:Y:S01]  /*11c0*/  @!P3 LOP3.LUT R8, R6, 0x1, RZ, 0xc0, !PT ;  /* 0x000000010608b812 */ /* 0x000fe200078ec0ff */
[----:B------:R-:W-:-:S04]  /*11d0*/  @!P1 FADD.FTZ R13, R13, R9 ;  /* 0x000000090d0d9221 */ /* 0x000fc80000010000 */
[----:B------:R-:W-:Y:S02]  /*11e0*/  @!P3 IMAD R23, R8, R23, RZ ;  /* 0x000000170817b224 */ /* 0x000fe400078e02ff */
[----:B------:R-:W0:Y:S02]  /*11f0*/  @!P3 LDC.64 R8, c[0x0][0x248] ;  /* 0x00009200ff08bb82 */ /* 0x000e240000000a00 */
[----:B------:R-:W-:-:S05]  /*1200*/  @!P3 IMAD R23, R23, R10, RZ ;  /* 0x0000000a1717b224 */ /* 0x000fca00078e02ff */
        /* <DEDUP_REMOVED lines=40> */
.L_x_3783:
[----:B------:R-:W-:-:S13]  /*1490*/  LOP3.LUT P1, R14, R10, 0x3, RZ, 0xc0, !PT ;  /* 0x000000030a0e7812 */ /* 0x000fda000782c0ff */
[----:B------:R-:W-:Y:S05]  /*14a0*/  @!P1 BRA `(.L_x_3780) ;  /* 0x0000000000c89947 */ /* 0x000fea0003800000 */
[----:B------:R-:W-:Y:S01]  /*14b0*/  ISETP.EQ.OR P1, PT, R11, UR7, P2 ;  /* 0x000000070b007c0c */ /* 0x000fe20009722670 */
[----:B------:R-:W-:Y:S01]  /*14c0*/  BSSY B0, `(.L_x_3785) ;  /* 0x0000010000007945 */ /* 0x000fe20003800000 */
[----:B------:R-:W-:-:S11]  /*14d0*/  ISETP.NE.AND P3, PT, R14, 0x1, PT ;  /* 0x000000010e00780c */ /* 0x000fd60003f65270 */
        /* <DEDUP_REMOVED lines=14> */
.L_x_3786:
[----:B------:R-:W-:Y:S05]  /*15c0*/  BSYNC B0 ;  /* 0x0000000000007941 */ /* 0x000fea0003800000 */
.L_x_3785:
[----:B------:R-:W-:Y:S05]  /*15d0*/  @!P3 BRA `(.L_x_3780) ;  /* 0x00000000007cb947 */ /* 0x000fea0003800000 */
[C---:B------:R-:W-:Y:S02]  /*15e0*/  IADD3 R24, R11.reuse, 0x1, RZ ;  /* 0x000000010b187810 */ /* 0x040fe40007ffe0ff */
[----:B------:R-:W-:Y:S02]  /*15f0*/  IADD3 R8, R11, 0x2, RZ ;  /* 0x000000020b087810 */ /* 0x000fe40007ffe0ff */
[----:B------:R-:W-:Y:S02]  /*1600*/  ISETP.EQ.OR P3, PT, R24, UR7, P2 ;  /* 0x0000000718007c0c */ /* 0x000fe40009762670 */
[----:B------:R-:W-:-:S04]  /*1610*/  ISETP.EQ.OR P1, PT, R8, UR7, P2 ;  /* 0x0000000708007c0c */ /* 0x000fc80009722670 */
[----:B------:R-:W-:-:S07]  /*1620*/  ISETP.EQ.OR P1, PT, R14, 0x2, P1 ;  /* 0x000000020e00780c */ /* 0x000fce0000f22670 */
[----:B------:R-:W0:Y:S01]  /*1630*/  @!P3 S2R R15, SR_CTAID.Y ;  /* 0x00000000000fb919 */ /* 0x000e220000002600 */
[----:B------:R-:W0:Y:S05]  /*1640*/  @!P3 LDC R11, c[0x0][0x10] ;  /* 0x00000400ff0bbb82 */ /* 0x000e2a0000000800 */
[----:B------:R-:W1:Y:S03]  /*1650*/  @!P1 S2R R14, SR_CTAID.Y ;  /* 0x00000000000e9919 */ /* 0x000e660000002600 */
[----:B------:R-:W1:Y:S01]  /*1660*/  @!P1 LDC R9, c[0x0][0x10] ;  /* 0x00000400ff099b82 */ /* 0x000e620000000800 */
[----:B0-----:R-:W-:Y:S01]  /*1670*/  @!P3 IMAD R15, R24, R11, R15 ;  /* 0x0000000b180fb224 */ /* 0x001fe200078e020f */
[----:B------:R-:W-:-:S05]  /*1680*/  @!P3 LOP3.LUT R24, R6, 0x1, RZ, 0xc0, !PT ;  /* 0x000000010618b812 */ /* 0x000fca00078ec0ff */
[----:B------:R-:W-:Y:S01]  /*1690*/  @!P3 IMAD R11, R24, R11, RZ ;  /* 0x0000000b180bb224 */ /* 0x000fe200078e02ff */
[----:B------:R-:W-:Y:S01]  /*16a0*/  @!P1 LOP3.LUT R24, R6, 0x1, RZ, 0xc0, !PT ;  /* 0x0000000106189812 */ /* 0x000fe200078ec0ff */
[-C--:B-1----:R-:W-:Y:S02]  /*16b0*/  @!P1 IMAD R14, R8, R9.reuse, R14 ;  /* 0x00000009080e9224 */ /* 0x082fe400078e020e */
[-C--:B------:R-:W-:Y:S02]  /*16c0*/  @!P3 IMAD R11, R11, R10.reuse, RZ ;  /* 0x0000000a0b0bb224 */ /* 0x080fe400078e02ff */
[----:B------:R-:W-:Y:S02]  /*16d0*/  @!P1 IMAD R23, R24, R9, RZ ;  /* 0x0000000918179224 */ /* 0x000fe400078e02ff */
[----:B------:R-:W0:Y:S01]  /*16e0*/  @!P3 LDC.64 R8, c[0x0][0x248] ;  /* 0x00009200ff08bb82 */ /* 0x000e220000000a00 */
[----:B------:R-:W-:Y:S01]  /*16f0*/  @!P3 SHF.L.U32 R11, R11, 0x1, RZ ;  /* 0x000000010b0bb819 */ /* 0x000fe200000006ff */
[----:B------:R-:W-:-:S05]  /*1700*/  @!P1 IMAD R23, R23, R10, RZ ;  /* 0x0000000a17179224 */ /* 0x000fca00078e02ff */
[----:B------:R-:W-:Y:S01]  /*1710*/  @!P1 SHF.L.U32 R23, R23, 0x1, RZ ;  /* 0x0000000117179819 */ /* 0x000fe200000006ff */
[----:B0-----:R-:W-:Y:S02]  /*1720*/  @!P3 IMAD.WIDE R10, R11, 0x4, R8 ;  /* 0x000000040b0ab825 */ /* 0x001fe400078e0208 */
[----:B------:R-:W0:Y:S02]  /*1730*/  @!P1 LDC.64 R8, c[0x0][0x248] ;  /* 0x00009200ff089b82 */ /* 0x000e240000000a00 */
[----:B------:R-:W-:-:S04]  /*1740*/  @!P3 IMAD.WIDE.U32 R24, R15, 0x8, R10 ;  /* 0x000000080f18b825 */ /* 0x000fc800078e000a */
[----:B0-----:R-:W-:-:S04]  /*1750*/  @!P1 IMAD.WIDE R8, R23, 0x4, R8 ;  /* 0x0000000417089825 */ /* 0x001fc800078e0208 */
[----:B------:R-:W-:Y:S02]  /*1760*/  @!P1 IMAD.WIDE.U32 R10, R14, 0x8, R8 ;  /* 0x000000080e0a9825 */ /* 0x000fe400078e0008 */
[----:B------:R-:W2:Y:S04]  /*1770*/  @!P3 LDG.E.64 R8, desc[UR8][R24.64] ;  /* 0x000000081808b981 */ /* 0x000ea8000c1e1b00 */
[----:B------:R-:W3:Y:S01]  /*1780*/  @!P1 LDG.E.64 R10, desc[UR8][R10.64] ;  /* 0x000000080a0a9981 */ /* 0x000ee2000c1e1b00 */
[----:B--2---:R-:W-:Y:S01]  /*1790*/  @!P3 FADD.FTZ R12, R12, R8 ;  /* 0x000000080c0cb221 */ /* 0x004fe20000010000 */
[----:B------:R-:W-:-:S03]  /*17a0*/  @!P3 FADD.FTZ R13, R13, R9 ;  /* 0x000000090d0db221 */ /* 0x000fc60000010000 */
[----:B---3--:R-:W-:Y:S01]  /*17b0*/  @!P1 FADD.FTZ R12, R12, R10 ;  /* 0x0000000a0c0c9221 */ /* 0x008fe20000010000 */
[----:B------:R-:W-:-:S07]  /*17c0*/  @!P1 FADD.FTZ R13, R13, R11 ;  /* 0x0000000b0d0d9221 */ /* 0x000fce0000010000 */
.L_x_3780:
[----:B------:R-:W-:Y:S01]  /*17d0*/  ULDC.64 UR10, c[0x0][0x218] ;  /* 0x00008600000a7ab9 */ /* 0x000fe20000000a00 */
[C---:B------:R-:W-:Y:S01]  /*17e0*/  LOP3.LUT P1, RZ, R2.reuse, UR7, RZ, 0xfc, !PT ;  /* 0x0000000702ff7c12 */ /* 0x040fe2000f82fcff */
[----:B------:R-:W2:Y:S01]  /*17f0*/  S2UR UR6, SR_CgaCtaId ;  /* 0x00000000000679c3 */ /* 0x000ea20000008800 */
[----:B------:R-:W-:Y:S01]  /*1800*/  ISETP.EQ.U32.AND P3, PT, RZ, UR10, PT ;  /* 0x0000000aff007c0c */ /* 0x000fe2000bf62070 */
[----:B------:R-:W-:Y:S01]  /*1810*/  UMOV UR5, 0x400 ;  /* 0x0000040000057882 */ /* 0x000fe20000000000 */
[----:B-1----:R-:W-:Y:S02]  /*1820*/  IMAD.WIDE.U32 R8, R2, -0x55555555, RZ ;  /* 0xaaaaaaab02087825 */ /* 0x002fe400078e00ff */
[----:B------:R-:W-:Y:S01]  /*1830*/  ISETP.EQ.OR.EX P1, PT, RZ, UR11, P1, P3 ;  /* 0x0000000bff007c0c */ /* 0x000fe20008f22730 */
[----:B------:R-:W-:Y:S02]  /*1840*/  ULDC.64 UR10, c[0x0][0x278] ;  /* 0x00009e00000a7ab9 */ /* 0x000fe40000000a00 */
[----:B------:R-:W-:Y:S01]  /*1850*/  SHF.R.U32.HI R23, RZ, 0x4, R9 ;  /* 0x00000004ff177819 */ /* 0x000fe20000011609 */
[----:B0-----:R-:W0:Y:S04]  /*1860*/  LDC.64 R10, c[0x0][0x228] ;  /* 0x00008a00ff0a7b82 */ /* 0x001e280000000a00 */
[----:B------:R-:W-:-:S04]  /*1870*/  IMAD R23, R23, -0x18, R2 ;  /* 0xffffffe817177824 */ /* 0x000fc800078e0202 */
[----:B------:R-:W1:Y:S01]  /*1880*/  LDC.64 R8, c[0x0][0x230] ;  /* 0x00008c00ff087b82 */ /* 0x000e620000000a00 */
[----:B------:R-:W-:-:S04]  /*1890*/  SHF.L.U32 R23, R23, 0x1, RZ ;  /* 0x0000000117177819 */ /* 0x000fc800000006ff */
[----:B------:R-:W-:Y:S01]  /*18a0*/  IADD3 R23, R23, R0, RZ ;  /* 0x0000000017177210 */ /* 0x000fe20007ffe0ff */
[----:B--2---:R-:W-:Y:S02]  /*18b0*/  ULEA UR5, UR6, UR5, 0x18 ;  /* 0x0000000506057291 */ /* 0x004fe4000f8ec03f */
[----:B------:R-:W2:Y:S01]  /*18c0*/  @!P1 LDC.64 R14, c[0x0][0x218] ;  /* 0x00008600ff0e9b82 */ /* 0x000ea20000000a00 */
[----:B------:R-:W-:Y:S02]  /*18d0*/  ULDC UR6, c[0x0][0x2a4] ;  /* 0x0000a90000067ab9 */ /* 0x000fe40000000800 */
[----:B------:R-:W-:Y:S01]  /*18e0*/  @!P1 FMUL.FTZ R25, R13, UR6 ;  /* 0x000000060d199c20 */ /* 0x000fe20008410000 */
[----:B------:R-:W-:-:S03]  /*18f0*/  @!P1 FMUL.FTZ R24, R12, UR6 ;  /* 0x000000060c189c20 */ /* 0x000fc60008410000 */
[----:B------:R1:W-:Y:S01]  /*1900*/  @!P2 STS.64 [UR5+0x78], R12 ;  /* 0x0000780cff00a988 */ /* 0x0003e20008000a05 */
[----:B0-----:R-:W-:-:S04]  /*1910*/  IMAD.WIDE R10, R23, 0x4, R10 ;  /* 0x00000004170a7825 */ /* 0x001fc800078e020a */
[----:B-1----:R-:W-:-:S04]  /*1920*/  IMAD.WIDE R12, R23, 0x4, R8 ;  /* 0x00000004170c7825 */ /* 0x002fc800078e0208 */
[----:B--2---:R-:W-:-:S05]  /*1930*/  @!P1 IMAD.WIDE R14, R20, 0x8, R14 ;  /* 0x00000008140e9825 */ /* 0x004fca00078e020e */
[----:B------:R0:W-:Y:S01]  /*1940*/  @!P1 STG.E.64 desc[UR8][R14.64], R24 ;  /* 0x000000180e009986 */ /* 0x0001e2000c101b08 */
[----:B------:R-:W-:Y:S06]  /*1950*/  BAR.SYNC.DEFER_BLOCKING 0x0 ;  /* 0x0000000000007b1d */ /* 0x000fec0000010000 */
[----:B------:R-:W2:Y:S04]  /*1960*/  LDG.E.64 R8, desc[UR8][R10.64] ;  /* 0x000000080a087981 */ /* 0x000ea8000c1e1b00 */
[----:B------:R-:W1:Y:S01]  /*1970*/  LDS.64 R14, [UR5+0x78] ;  /* 0x00007805ff0e7984 */ /* 0x000e620008000a00 */
[----:B0-----:R-:W-:Y:S01]  /*1980*/  HADD2.F32 R25, -RZ, R19.H0_H0 ;  /* 0x20000013ff197230 */ /* 0x001fe20000004100 */
[----:B------:R-:W-:-:S02]  /*1990*/  ULDC.U8 UR5, c[0x0][0x28c] ;  /* 0x0000a30000057ab9 */ /* 0x000fc40000000000 */
[----:B------:R0:W2:Y:S01]  /*19a0*/  LDG.E.64 R10, desc[UR8][R12.64] ;  /* 0x000000080c0a7981 */ /* 0x0000a2000c1e1b00 */
[----:B------:R-:W-:Y:S01]  /*19b0*/  ISETP.NE.AND P4, PT, RZ, UR5, PT ;  /* 0x00000005ff007c0c */ /* 0x000fe2000bf85270 */
[----:B------:R-:W-:Y:S01]  /*19c0*/  HADD2.F32 R19, -RZ, R19.H1_H1 ;  /* 0x30000013ff137230 */ /* 0x000fe20000004100 */
[----:B------:R-:W-:Y:S02]  /*19d0*/  ISETP.GE.U32.AND P2, PT, R7, UR10, PT ;  /* 0x0000000a07007c0c */ /* 0x000fe4000bf46070 */
[----:B------:R-:W-:Y:S02]  /*19e0*/  ISETP.GE.U32.AND P3, PT, R16, UR10, PT ;  /* 0x0000000a10007c0c */ /* 0x000fe4000bf66070 */
[----:B------:R-:W-:Y:S02]  /*19f0*/  ISETP.GE.AND.EX P2, PT, R17, UR11, PT, P2 ;  /* 0x0000000b11007c0c */ /* 0x000fe4000bf46320 */
[----:B------:R-:W-:Y:S01]  /*1a00*/  ISETP.GE.AND.EX P3, PT, R3, UR11, PT, P3 ;  /* 0x0000000b03007c0c */ /* 0x000fe2000bf66330 */
[----:B0-----:R-:W-:Y:S01]  /*1a10*/  HADD2.F32 R13, -RZ, R18.H0_H0 ;  /* 0x20000012ff0d7230 */ /* 0x001fe20000004100 */
[----:B------:R-:W-:-:S02]  /*1a20*/  ISETP.GT.U32.OR P2, PT, R2, 0x17f, P2 ;  /* 0x0000017f0200780c */ /* 0x000fc40001744470 */
[----:B------:R-:W-:Y:S01]  /*1a30*/  ISETP.GT.U32.OR P3, PT, R2, 0x17f, P3 ;  /* 0x0000017f0200780c */ /* 0x000fe20001f64470 */
[----:B-1----:R-:W-:Y:S01]  /*1a40*/  FMUL.FTZ R24, R14, UR6 ;  /* 0x000000060e187c20 */ /* 0x002fe20008410000 */
[----:B------:R-:W-:-:S03]  /*1a50*/  HADD2.F32 R14, -RZ, R22.H0_H0 ;  /* 0x20000016ff0e7230 */ /* 0x000fc60000004100 */
[----:B------:R-:W-:-:S04]  /*1a60*/  FMUL.FTZ R0, R24, R24 ;  /* 0x0000001818007220 */ /* 0x000fc80000410000 */
[----:B------:R-:W-:Y:S01]  /*1a70*/  FFMA.FTZ R0, R15, UR6, -R0 ;  /* 0x000000060f007c23 */ /* 0x000fe20008010800 */
[--C-:B------:R-:W-:Y:S02]  /*1a80*/  HADD2.F32 R15, -RZ, R21.reuse.H0_H0 ;  /* 0x20000015ff0f7230 */ /* 0x100fe40000004100 */
[----:B------:R-:W-:Y:S02]  /*1a90*/  HADD2.F32 R21, -RZ, R21.H1_H1 ;  /* 0x30000015ff157230 */ /* 0x000fe40000004100 */
[----:B------:R-:W-:Y:S01]  /*1aa0*/  FSETP.GTU.FTZ.AND P1, PT, R0, RZ, PT ;  /* 0x000000ff0000720b */ /* 0x000fe20003f3c000 */
[--C-:B------:R-:W-:Y:S01]  /*1ab0*/  FADD.FTZ R12, R15, -R24.reuse ;  /* 0x800000180f0c7221 */ /* 0x100fe20000010000 */
[----:B------:R-:W-:-:S11]  /*1ac0*/  FADD.FTZ R15, R25, -R24 ;  /* 0x80000018190f7221 */ /* 0x000fd60000010000 */
[----:B------:R-:W0:Y:S02]  /*1ad0*/  @P1 LDC R23, c[0x0][0x238] ;  /* 0x00008e00ff171b82 */ /* 0x000e240000000800 */
[----:B0-----:R-:W-:Y:S01]  /*1ae0*/  @P1 FADD.FTZ R0, R0, R23 ;  /* 0x0000001700001221 */ /* 0x001fe20000010000 */
[----:B------:R-:W-:-:S06]  /*1af0*/  MOV R23, 0x3f800000 ;  /* 0x3f80000000177802 */ /* 0x000fcc0000000f00 */
[----:B------:R0:W1:Y:S02]  /*1b00*/  @P1 MUFU.RSQ R23, R0 ;  /* 0x0000000000171308 */ /* 0x0000640000001400 */
[--C-:B0-----:R-:W-:Y:S01]  /*1b10*/  FADD.FTZ R0, R14, -R24.reuse ;  /* 0x800000180e007221 */ /* 0x101fe20000010000 */
[----:B------:R-:W-:Y:S01]  /*1b20*/  FADD.FTZ R14, R13, -R24 ;  /* 0x800000180d0e7221 */ /* 0x000fe20000010000 */
[-C--:B-1----:R-:W-:Y:S01]  /*1b30*/  FMUL.FTZ R15, R15, R23.reuse ;  /* 0x000000170f0f7220 */ /* 0x082fe20000410000 */
[-C--:B------:R-:W-:Y:S01]  /*1b40*/  FMUL.FTZ R13, R12, R23.reuse ;  /* 0x000000170c0d7220 */ /* 0x080fe20000410000 */
[-C--:B------:R-:W-:Y:S01]  /*1b50*/  FMUL.FTZ R25, R0, R23.reuse ;  /* 0x0000001700197220 */ /* 0x080fe20000410000 */
[----:B------:R-:W-:Y:S01]  /*1b60*/  FMUL.FTZ R14, R14, R23 ;  /* 0x000000170e0e7220 */ /* 0x000fe20000410000 */
[C-C-:B--2---:R-:W-:Y:S01]  /*1b70*/  FFMA.FTZ R12, R8.reuse, R15, R10.reuse ;  /* 0x0000000f080c7223 */ /* 0x144fe2000001000a */
[----:B------:R-:W-:Y:S02]  /*1b80*/  HADD2.F32 R15, -RZ, R22.H1_H1 ;  /* 0x30000016ff0f7230 */ /* 0x000fe40000004100 */
[----:B------:R-:W-:Y:S01]  /*1b90*/  FFMA.FTZ R0, R8, R25, R10 ;  /* 0x0000001908007223 */ /* 0x000fe2000001000a */
[----:B------:R-:W-:-:S02]  /*1ba0*/  HADD2.F32 R25, -RZ, R18.H1_H1 ;  /* 0x30000012ff197230 */ /* 0x000fc40000004100 */
[C-C-:B------:R-:W-:Y:S01]  /*1bb0*/  FFMA.FTZ R13, R8.reuse, R13, R10.reuse ;  /* 0x0000000d080d7223 */ /* 0x140fe2000001000a */
[----:B------:R-:W-:Y:S01]  /*1bc0*/  FFMA.FTZ R14, R8, R14, R10 ;  /* 0x0000000e080e7223 */ /* 0x000fe2000001000a */
[--C-:B------:R-:W-:Y:S01]  /*1bd0*/  FADD.FTZ R22, R15, -R24.reuse ;  /* 0x800000180f167221 */ /* 0x100fe20000010000 */
[----:B------:R-:W-:Y:S01]  /*1be0*/  IADD3 R15, R4, 0x30, RZ ;  /* 0x00000030040f7810 */ /* 0x000fe20007ffe0ff */
[--C-:B------:R-:W-:Y:S01]  /*1bf0*/  FADD.FTZ R8, R21, -R24.reuse ;  /* 0x8000001815087221 */ /* 0x100fe20000010000 */
[--C-:B------:R-:W-:Y:S01]  /*1c00*/  FADD.FTZ R10, R19, -R24.reuse ;  /* 0x80000018130a7221 */ /* 0x100fe20000010000 */
[----:B------:R-:W-:Y:S01]  /*1c10*/  FADD.FTZ R24, R25, -R24 ;  /* 0x8000001819187221 */ /* 0x000fe20000010000 */
[----:B------:R-:W-:Y:S01]  /*1c20*/  ISETP.GE.U32.AND P1, PT, R15, UR10, PT ;  /* 0x0000000a0f007c0c */ /* 0x000fe2000bf26070 */
[-C--:B------:R-:W-:Y:S01]  /*1c30*/  FMUL.FTZ R22, R22, R23.reuse ;  /* 0x0000001716167220 */ /* 0x080fe20000410000 */
[----:B------:R-:W-:Y:S01]  /*1c40*/  SHF.R.S32.HI R18, RZ, 0x1f, R15 ;  /* 0x0000001fff127819 */ /* 0x000fe2000001140f */
[-C--:B------:R-:W-:Y:S01]  /*1c50*/  FMUL.FTZ R10, R10, R23.reuse ;  /* 0x000000170a0a7220 */ /* 0x080fe20000410000 */
[-C--:B------:R-:W-:Y:S01]  /*1c60*/  FMUL.FTZ R24, R24, R23.reuse ;  /* 0x0000001718187220 */ /* 0x080fe20000410000 */
[----:B------:R-:W-:Y:S01]  /*1c70*/  FMUL.FTZ R8, R8, R23 ;  /* 0x0000001708087220 */ /* 0x000fe20000410000 */
[----:B------:R-:W-:Y:S01]  /*1c80*/  ISETP.GE.AND.EX P1, PT, R18, UR11, PT, P1 ;  /* 0x0000000b12007c0c */ /* 0x000fe2000bf26310 */
[C-C-:B------:R-:W-:Y:S01]  /*1c90*/  FFMA.FTZ R21, R9.reuse, R22, R11.reuse ;  /* 0x0000001609157223 */ /* 0x140fe2000001000b */
[C-C-:B------:R-:W-:Y:S01]  /*1ca0*/  FFMA.FTZ R19, R9.reuse, R10, R11.reuse ;  /* 0x0000000a09137223 */ /* 0x140fe2000001000b */
[C-C-:B------:R-:W-:Y:S01]  /*1cb0*/  FFMA.FTZ R23, R9.reuse, R24, R11.reuse ;  /* 0x0000001809177223 */ /* 0x140fe2000001000b */
        /* <DEDUP_REMOVED lines=13> */
.L_x_3787:
[----:B------:R-:W-:Y:S04]  /*1d90*/  BSSY B0, `(.L_x_3788) ;  /* 0x000000e000007945 */ /* 0x000fe80003800000 */
[----:B------:R-:W-:Y:S05]  /*1da0*/  @!P0 BRA `(.L_x_3789) ;  /* 0x0000000000308947 */ /* 0x000fea0003800000 */
[----:B------:R-:W-:Y:S01]  /*1db0*/  ULDC.64 UR10, c[0x0][0x270] ;  /* 0x00009c00000a7ab9 */ /* 0x000fe20000000a00 */
[----:B------:R-:W-:Y:S01]  /*1dc0*/  MOV R8, R26 ;  /* 0x0000001a00087202 */ /* 0x000fe20000000f00 */
[----:B------:R-:W-:Y:S01]  /*1dd0*/  IMAD R11, R5, UR10, RZ ;  /* 0x0000000a050b7c24 */ /* 0x000fe2000f8e02ff */
[----:B------:R-:W-:Y:S02]  /*1de0*/  MOV R9, R29 ;  /* 0x0000001d00097202 */ /* 0x000fe40000000f00 */
[----:B------:R-:W-:Y:S01]  /*1df0*/  F2FP.F16.F32.PACK_AB R13, R22, R13 ;  /* 0x0000000d160d723e */ /* 0x000fe200000000ff */
[C---:B------:R-:W-:Y:S02]  /*1e00*/  IMAD R11, R4.reuse, UR11, R11 ;  /* 0x0000000b040b7c24 */ /* 0x040fe4000f8e020b */
[----:B------:R-:W-:Y:S01]  /*1e10*/  IMAD.WIDE.U32 R8, R4, UR10, R8 ;  /* 0x0000000a04087c25 */ /* 0x000fe2000f8e0008 */
[----:B------:R-:W-:-:S04]  /*1e20*/  ULDC.64 UR10, c[0x0][0x210] ;  /* 0x00008400000a7ab9 */ /* 0x000fc80000000a00 */
[----:B------:R-:W-:Y:S02]  /*1e30*/  IADD3 R11, R9, R11, RZ ;  /* 0x0000000b090b7210 */ /* 0x000fe40007ffe0ff */
[----:B------:R-:W-:-:S04]  /*1e40*/  LEA R10, P5, R8, UR10, 0x1 ;  /* 0x0000000a080a7c11 */ /* 0x000fc8000f8a08ff */
[----:B------:R-:W-:-:S05]  /*1e50*/  LEA.HI.X R11, R8, UR11, R11, 0x1, P5 ;  /* 0x0000000b080b7c11 */ /* 0x000fca000a8f0c0b */
[----:B------:R0:W-:Y:S04]  /*1e60*/  STG.E desc[UR8][R10.64], R13 ;  /* 0x0000000d0a007986 */ /* 0x0001e8000c101908 */
.L_x_3789:
[----:B------:R-:W-:Y:S05]  /*1e70*/  BSYNC B0 ;  /* 0x0000000000007941 */ /* 0x000fea0003800000 */
.L_x_3788:
        /* <DEDUP_REMOVED lines=11> */
.L_x_3790:
[----:B------:R-:W-:Y:S04]  /*1f30*/  BSSY B0, `(.L_x_3791) ;  /* 0x000000e000007945 */ /* 0x000fe80003800000 */
[----:B------:R-:W-:Y:S05]  /*1f40*/  @P2 BRA `(.L_x_3792) ;  /* 0x0000000000302947 */ /* 0x000fea0003800000 */
[----:B------:R-:W-:Y:S01]  /*1f50*/  ULDC.64 UR10, c[0x0][0x270] ;  /* 0x00009c00000a7ab9 */ /* 0x000fe20000000a00 */
[----:B------:R-:W-:Y:S01]  /*1f60*/  MOV R8, R26 ;  /* 0x0000001a00087202 */ /* 0x000fe20000000f00 */
[----:B0-----:R-:W-:Y:S01]  /*1f70*/  IMAD R10, R17, UR10, RZ ;  /* 0x0000000a110a7c24 */ /* 0x001fe2000f8e02ff */
[----:B------:R-:W-:Y:S02]  /*1f80*/  MOV R9, R29 ;  /* 0x0000001d00097202 */ /* 0x000fe40000000f00 */
[----:B------:R-:W-:Y:S01]  /*1f90*/  F2FP.F16.F32.PACK_AB R19, R19, R12 ;  /* 0x0000000c1313723e */ /* 0x000fe200000000ff */
[C---:B------:R-:W-:Y:S02]  /*1fa0*/  IMAD R11, R7.reuse, UR11, R10 ;  /* 0x0000000b070b7c24 */ /* 0x040fe4000f8e020a */
[----:B------:R-:W-:Y:S01]  /*1fb0*/  IMAD.WIDE.U32 R8, R7, UR10, R8 ;  /* 0x0000000a07087c25 */ /* 0x000fe2000f8e0008 */
[----:B------:R-:W-:Y:S02]  /*1fc0*/  ULDC.64 UR10, c[0x0][0x210] ;  /* 0x00008400000a7ab9 */ /* 0x000fe40000000a00 */
[----:B------:R-:W-:-:S02]  /*1fd0*/  LEA R10, P2, R8, UR10, 0x1 ;  /* 0x0000000a080a7c11 */ /* 0x000fc4000f8408ff */
[----:B------:R-:W-:-:S04]  /*1fe0*/  IADD3 R11, R9, R11, RZ ;  /* 0x0000000b090b7210 */ /* 0x000fc80007ffe0ff */
[----:B------:R-:W-:-:S05]  /*1ff0*/  LEA.HI.X R11, R8, UR11, R11, 0x1, P2 ;  /* 0x0000000b080b7c11 */ /* 0x000fca00090f0c0b */
[----:B------:R1:W-:Y:S02]  /*2000*/  STG.E desc[UR8][R10.64], R19 ;  /* 0x000000130a007986 */ /* 0x0003e4000c101908 */
.L_x_3792:
[----:B------:R-:W-:Y:S05]  /*2010*/  BSYNC B0 ;  /* 0x0000000000007941 */ /* 0x000fea0003800000 */
.L_x_3791:
        /* <DEDUP_REMOVED lines=11> */
.L_x_3793:
[----:B------:R-:W-:Y:S04]  /*20d0*/  BSSY B0, `(.L_x_3794) ;  /* 0x000000e000007945 */ /* 0x000fe80003800000 */
[----:B------:R-:W-:Y:S05]  /*20e0*/  @P3 BRA `(.L_x_3795) ;  /* 0x0000000000303947 */ /* 0x000fea0003800000 */
[----:B------:R-:W-:Y:S01]  /*20f0*/  ULDC.64 UR10, c[0x0][0x270] ;  /* 0x00009c00000a7ab9 */ /* 0x000fe20000000a00 */
[----:B------:R-:W-:Y:S01]  /*2100*/  MOV R8, R26 ;  /* 0x0000001a00087202 */ /* 0x000fe20000000f00 */
[----:B------:R-:W-:Y:S01]  /*2110*/  IMAD R3, R3, UR10, RZ ;  /* 0x0000000a03037c24 */ /* 0x000fe2000f8e02ff */
[----:B------:R-:W-:Y:S02]  /*2120*/  MOV R9, R29 ;  /* 0x0000001d00097202 */ /* 0x000fe40000000f00 */
[----:B------:R-:W-:Y:S01]  /*2130*/  F2FP.F16.F32.PACK_AB R21, R21, R0 ;  /* 0x000000001515723e */ /* 0x000fe200000000ff */
[C---:B------:R-:W-:Y:S02]  /*2140*/  IMAD R3, R16.reuse, UR11, R3 ;  /* 0x0000000b10037c24 */ /* 0x040fe4000f8e0203 */
[----:B------:R-:W-:Y:S01]  /*2150*/  IMAD.WIDE.U32 R8, R16, UR10, R8 ;  /* 0x0000000a10087c25 */ /* 0x000fe2000f8e0008 */
[----:B------:R-:W-:Y:S02]  /*2160*/  ULDC.64 UR10, c[0x0][0x210] ;  /* 0x00008400000a7ab9 */ /* 0x000fe40000000a00 */
[----:B01----:R-:W-:-:S02]  /*2170*/  LEA R10, P2, R8, UR10, 0x1 ;  /* 0x0000000a080a7c11 */ /* 0x003fc4000f8408ff */
[----:B------:R-:W-:-:S04]  /*2180*/  IADD3 R3, R9, R3, RZ ;  /* 0x0000000309037210 */ /* 0x000fc80007ffe0ff */
[----:B------:R-:W-:-:S05]  /*2190*/  LEA.HI.X R11, R8, UR11, R3, 0x1, P2 ;  /* 0x0000000b080b7c11 */ /* 0x000fca00090f0c03 */
[----:B------:R2:W-:Y:S02]  /*21a0*/  STG.E desc[UR8][R10.64], R21 ;  /* 0x000000150a007986 */ /* 0x0005e4000c101908 */
.L_x_3795:
[----:B------:R-:W-:Y:S05]  /*21b0*/  BSYNC B0 ;  /* 0x0000000000007941 */ /* 0x000fea0003800000 */
.L_x_3794:
[----:B------:R-:W-:Y:S05]  /*21c0*/  @!P4 BRA `(.L_x_3796) ;  /* 0x000000000028c947 */ /* 0x000fea0003800000 */
[----:B------:R-:W-:Y:S01]  /*21d0*/  FMUL.FTZ R0, R14, -1.4426950216293334961 ;  /* 0xbfb8aa3b0e007820 */ /* 0x000fe20000410000 */
[----:B------:R-:W-:-:S05]  /*21e0*/  FMUL.FTZ R8, R23, -1.4426950216293334961 ;  /* 0xbfb8aa3b17087820 */ /* 0x000fca0000410000 */
[----:B------:R-:W3:Y:S08]  /*21f0*/  MUFU.EX2 R0, R0 ;  /* 0x0000000000007308 */ /* 0x000ef00000000800 */
[----:B------:R-:W4:Y:S01]  /*2200*/  MUFU.EX2 R8, R8 ;  /* 0x0000000800087308 */ /* 0x000f220000000800 */
[----:B---3--:R-:W-:-:S07]  /*2210*/  FADD.FTZ R3, R0, 1 ;  /* 0x3f80000000037421 */ /* 0x008fce0000010000 */
[----:B------:R-:W3:Y:S01]  /*2220*/  MUFU.RCP R3, R3 ;  /* 0x0000000300037308 */ /* 0x000ee20000001000 */
[----:B----4-:R-:W-:-:S07]  /*2230*/  FADD.FTZ R9, R8, 1 ;  /* 0x3f80000008097421 */ /* 0x010fce0000010000 */
[----:B012---:R-:W0:Y:S01]  /*2240*/  MUFU.RCP R10, R9 ;  /* 0x00000009000a7308 */ /* 0x007e220000001000 */
[----:B---3--:R-:W-:Y:S01]  /*2250*/  FMUL.FTZ R14, R14, R3 ;  /* 0x000000030e0e7220 */ /* 0x008fe20000410000 */
[----:B0-----:R-:W-:-:S07]  /*2260*/  FMUL.FTZ R23, R23, R10 ;  /* 0x0000000a17177220 */ /* 0x001fce0000410000 */
.L_x_3796:
[----:B------:R-:W-:Y:S04]  /*2270*/  BSSY B0, `(.L_x_3797) ;  /* 0x000000e000007945 */ /* 0x000fe80003800000 */
[----:B------:R-:W-:Y:S05]  /*2280*/  @P1 BRA `(.L_x_3798) ;  /* 0x0000000000301947 */ /* 0x000fea0003800000 */
[----:B------:R-:W-:Y:S01]  /*2290*/  ULDC.64 UR10, c[0x0][0x270] ;  /* 0x00009c00000a7ab9 */ /* 0x000fe20000000a00 */
[----:B------:R-:W-:Y:S01]  /*22a0*/  MOV R8, R26 ;  /* 0x0000001a00087202 */ /* 0x000fe20000000f00 */
[----:B------:R-:W-:Y:S01]  /*22b0*/  IMAD R18, R18, UR10, RZ ;  /* 0x0000000a12127c24 */ /* 0x000fe2000f8e02ff */
[----:B------:R-:W-:Y:S02]  /*22c0*/  MOV R9, R29 ;  /* 0x0000001d00097202 */ /* 0x000fe40000000f00 */
[----:B------:R-:W-:Y:S01]  /*22d0*/  F2FP.F16.F32.PACK_AB R23, R23, R14 ;  /* 0x0000000e1717723e */ /* 0x000fe200000000ff */
[----:B------:R-:W-:-:S04]  /*22e0*/  IMAD.WIDE.U32 R8, R15, UR10, R8 ;  /* 0x0000000a0f087c25 */ /* 0x000fc8000f8e0008 */
[----:B------:R-:W-:Y:S01]  /*22f0*/  IMAD R15, R15, UR11, R18 ;  /* 0x0000000b0f0f7c24 */ /* 0x000fe2000f8e0212 */
[----:B------:R-:W-:Y:S02]  /*2300*/  ULDC.64 UR10, c[0x0][0x210] ;  /* 0x00008400000a7ab9 */ /* 0x000fe40000000a00 */
[----:B012---:R-:W-:Y:S02]  /*2310*/  LEA R10, P1, R8, UR10, 0x1 ;  /* 0x0000000a080a7c11 */ /* 0x007fe4000f8208ff */
[----:B------:R-:W-:-:S04]  /*2320*/  IADD3 R15, R9, R15, RZ ;  /* 0x0000000f090f7210 */ /* 0x000fc80007ffe0ff */
[----:B------:R-:W-:-:S05]  /*2330*/  LEA.HI.X R11, R8, UR11, R15, 0x1, P1 ;  /* 0x0000000b080b7c11 */ /* 0x000fca00088f0c0f */
[----:B------:R3:W-:Y:S02]  /*2340*/  STG.E desc[UR8][R10.64], R23 ;  /* 0x000000170a007986 */ /* 0x0007e4000c101908 */
.L_x_3798:
[----:B------:R-:W-:Y:S05]  /*2350*/  BSYNC B0 ;  /* 0x0000000000007941 */ /* 0x000fea0003800000 */
.L_x_3797:
[----:B------:R-:W4:Y:S01]  /*2360*/  LDC R3, c[0x0][0x10] ;  /* 0x00000400ff037b82 */ /* 0x000f220000000800 */
[----:B------:R-:W-:Y:S02]  /*2370*/  IADD3 R6, R6, 0x1, RZ ;  /* 0x0000000106067810 */ /* 0x000fe40007ffe0ff */
[----:B----4-:R-:W-:-:S04]  /*2380*/  IADD3 R20, R3, R20, RZ ;  /* 0x0000001403147210 */ /* 0x010fc80007ffe0ff */
[----:B------:R-:W-:-:S13]  /*2390*/  ISETP.GE.AND P1, PT, R20, UR4, PT ;  /* 0x0000000414007c0c */ /* 0x000fda000bf26270 */
[----:B------:R-:W-:Y:S05]  /*23a0*/  @!P1 BRA `(.L_x_3799) ;  /* 0xffffffdc006c9947 */ /* 0x000fea000383ffff */
[----:B------:R-:W-:Y:S05]  /*23b0*/  EXIT ;  /* 0x000000000000794d */ /* 0x000fea0003800000 */
.L_x_3800:
        /* <DEDUP_REMOVED lines=12> */
.L_x_5180:


//--------------------- .text._Z35group_norm_nhwc_fwd_one_pass_kernelI11Fp16IOFp32WLi128ELi48ELi384EEv26Group_norm_nhwc_fwd_params --------------------------
	.section	.text._Z35group_norm_nhwc_fwd_one_pass_kernelI11Fp16IOFp32WLi128ELi48ELi384EEv26Group_norm_nhwc_fwd_params,"ax",@progbits
	.align	128
        .global         _Z35group_norm_nhwc_fwd_one_pass_kernelI11Fp16IOFp32WLi128ELi48ELi384EEv26Group_norm_nhwc_fwd_params
        .type           _Z35group_norm_nhwc_fwd_one_pass_kernelI11Fp16IOFp32WLi128ELi48ELi384EEv26Group_norm_nhwc_fwd_params,@function
        .size           _Z35group_norm_nhwc_fwd_one_pass_kernelI11Fp16IOFp32WLi128ELi48ELi384EEv26Group_norm_nhwc_fwd_params,(.L_x_5181 - _Z35group_norm_nhwc_fwd_one_pass_kernelI11Fp16IOFp32WLi128ELi48ELi384EEv26Group_norm_nhwc_fwd_params)
        .other          _Z35group_norm_nhwc_fwd_one_pass_kernelI11Fp16IOFp32WLi128ELi48ELi384EEv26Group_norm_nhwc_fwd_params,@"STO_CUDA_ENTRY STV_DEFAULT"
_Z35group_norm_nhwc_fwd_one_pass_kernelI11Fp16IOFp32WLi128ELi48ELi384EEv26Group_norm_nhwc_fwd_params:
.text._Z35group_norm_nhwc_fwd_one_pass_kernelI11Fp16IOFp32WLi128ELi48ELi384EEv26Group_norm_nhwc_fwd_params:
        /* <DEDUP_REMOVED lines=17> */
[----:B------:R-:W-:Y:S01]  /*0110*/  SHF.R.U32.HI R30, RZ, 0x4, R5 ;  /* 0x00000004ff1e7819 */ /* 0x000fe20000011605 */
[----:B------:R-:W0:Y:S01]  /*0120*/  S2R R4, SR_LANEID ;  /* 0x0000000000047919 */ /* 0x000e220000000000 */
[----:B------:R-:W-:Y:S01]  /*0130*/  LEA.HI R0, R0, R3, RZ, 0x5 ;  /* 0x0000000300007211 */ /* 0x000fe200078f28ff */
[----:B--2---:R-:W-:Y:S02]  /*0140*/  ULEA UR4, UR6, UR4, 0x18 ;  /* 0x0000000406047291 */ /* 0x004fe4000f8ec03f */
[----:B-1----:R-:W-:Y:S01]  /*0150*/  IMAD R28, R7, UR9, R30 ;  /* 0x00000009071c7c24 */ /* 0x002fe2000f8e021e */
[----:B------:R-:W-:Y:S01]  /*0160*/  SHF.R.S32.HI R0, RZ, 0x5, R0 ;  /* 0x00000005ff007819 */ /* 0x000fe20000011400 */
[----:B------:R-:W-:Y:S01]  /*0170*/  IMAD R30, R30, -0x18, R3 ;  /* 0xffffffe81e1e7824 */ /* 0x000fe200078e0203 */
[----:B------:R-:W-:Y:S02]  /*0180*/  UMOV UR6, UR7 ;  /* 0x0000000700067c82 */ /* 0x000fe40008000000 */
[----:B------:R-:W-:-:S02]  /*0190*/  ISETP.GE.U32.AND P0, PT, R28, UR10, PT ;  /* 0x0000000a1c007c0c */ /* 0x000fc4000bf06070 */
[----:B------:R-:W-:Y:S02]  /*01a0*/  SHF.R.S32.HI R5, RZ, 0x1f, R28 ;  /* 0x0000001fff057819 */ /* 0x000fe4000001141c */
[----:B------:R-:W-:Y:S02]  /*01b0*/  SHF.L.U32 R30, R30, 0x1, RZ ;  /* 0x000000011e1e7819 */ /* 0x000fe400000006ff */
[----:B------:R-:W-:Y:S01]  /*01c0*/  ISETP.GE.AND.EX P0, PT, R5, UR11, PT, P0 ;  /* 0x0000000b05007c0c */ /* 0x000fe2000bf06300 */
[----:B------:R-:W-:Y:S01]  /*01d0*/  ULDC.64 UR10, c[0x0][0x208] ;  /* 0x00008200000a7ab9 */ /* 0x000fe20000000a00 */
[C---:B------:R-:W-:Y:S02]  /*01e0*/  IADD3 R7, R28.reuse, 0x10, RZ ;  /* 0x000000101c077810 */ /* 0x040fe40007ffe0ff */
[----:B------:R-:W-:Y:S02]  /*01f0*/  ISETP.LT.U32.AND P0, PT, R3, 0x180, !P0 ;  /* 0x000001800300780c */ /* 0x000fe40004701070 */
[----:B------:R-:W-:-:S02]  /*0200*/  IADD3 R8, R28, 0x20, RZ ;  /* 0x000000201c087810 */ /* 0x000fc40007ffe0ff */
[C---:B------:R-:W-:Y:S02]  /*0210*/  IADD3 R9, R28.reuse, 0x30, RZ ;  /* 0x000000301c097810 */ /* 0x040fe40007ffe0ff */
[C---:B------:R-:W-:Y:S02]  /*0220*/  IADD3 R10, R28.reuse, 0x40, RZ ;  /* 0x000000401c0a7810 */ /* 0x040fe40007ffe0ff */
[C---:B------:R-:W-:Y:S02]  /*0230*/  IADD3 R11, R28.reuse, 0x50, RZ ;  /* 0x000000501c0b7810 */ /* 0x040fe40007ffe0ff */
[C---:B------:R-:W-:Y:S02]  /*0240*/  IADD3 R20, R28.reuse, 0x60, RZ ;  /* 0x000000601c147810 */ /* 0x040fe40007ffe0ff */
[----:B------:R-:W-:Y:S02]  /*0250*/  IADD3 R21, R28, 0x70, RZ ;  /* 0x000000701c157810 */ /* 0x000fe40007ffe0ff */
[----:B------:R-:W-:Y:S01]  /*0260*/  LEA R6, R0, UR4, 0x3 ;  /* 0x0000000400067c11 */ /* 0x000fe2000f8e18ff */
[----:B0-----:R-:W-:-:S06]  /*0270*/  UMOV UR4, URZ ;  /* 0x0000003f00047c82 */ /* 0x001fcc0008000000 */
.L_x_3834:
[----:B0--34-:R-:W0:Y:S01]  /*0280*/  LDC R14, c[0x0][0x288] ;  /* 0x0000a200ff0e7b82 */ /* 0x019e220000000800 */
[----:B------:R-:W-:Y:S01]  /*0290*/  ULDC.64 UR16, c[0x0][0x278] ;  /* 0x00009e0000107ab9 */ /* 0x000fe20000000a00 */
[----:B--2---:R-:W-:Y:S01]  /*02a0*/  SHF.R.S32.HI R23, RZ, 0x1f, R7 ;  /* 0x0000001fff177819 */ /* 0x004fe20000011407 */
[----:B------:R-:W-:Y:S01]  /*02b0*/  ULDC.64 UR14, c[0x0][0x280] ;  /* 0x0000a000000e7ab9 */ /* 0x000fe20000000a00 */
[----:B------:R-:W-:Y:S01]  /*02c0*/  ISETP.GE.U32.AND P4, PT, R7, UR16, PT ;  /* 0x0000001007007c0c */ /* 0x000fe2000bf86070 */
[----:B------:R-:W-:Y:S01]  /*02d0*/  HFMA2.MMA R22, -RZ, RZ, 0, 0 ;  /* 0x00000000ff167435 */ /* 0x000fe200000001ff */
[----:B-1----:R-:W-:Y:S02]  /*02e0*/  SHF.R.S32.HI R25, RZ, 0x1f, R8 ;  /* 0x0000001fff197819 */ /* 0x002fe40000011408 */
[----:B------:R-:W-:Y:S01]  /*02f0*/  ISETP.GE.U32.AND P5, PT, R8, UR16, PT ;  /* 0x0000001008007c0c */ /* 0x000fe2000bfa6070 */
[----:B------:R-:W1:Y:S01]  /*0300*/  @P0 LDC.64 R44, c[0x0][0x270] ;  /* 0x00009c00ff2c0b82 */ /* 0x000e620000000a00 */
[----:B------:R-:W-:-:S02]  /*0310*/  ISETP.GE.AND.EX P4, PT, R23, UR17, PT, P4 ;  /* 0x0000001117007c0c */ /* 0x000fc4000bf86340 */
[----:B------:R-:W-:Y:S02]  /*0320*/  ISETP.GE.AND.EX P5, PT, R25, UR17, PT, P5 ;  /* 0x0000001119007c0c */ /* 0x000fe4000bfa6350 */
[C---:B------:R-:W-:Y:S02]  /*0330*/  ISETP.GT.U32.OR P4, PT, R3.reuse, 0x17f, P4 ;  /* 0x0000017f0300780c */ /* 0x040fe40002784470 */
[----:B------:R-:W-:Y:S01]  /*0340*/  ISETP.GT.U32.OR P5, PT, R3, 0x17f, P5 ;  /* 0x0000017f0300780c */ /* 0x000fe20002fa4470 */
[----:B------:R-:W2:Y:S01]  /*0350*/  @P0 LDC.64 R34, c[0x0][0x220] ;  /* 0x00008800ff220b82 */ /* 0x000ea20000000a00 */
[----:B------:R-:W-:Y:S02]  /*0360*/  SHF.R.S32.HI R27, RZ, 0x1f, R9 ;  /* 0x0000001fff1b7819 */ /* 0x000fe40000011409 */
[----:B------:R-:W-:Y:S02]  /*0370*/  SHF.R.S32.HI R29, RZ, 0x1f, R10 ;  /* 0x0000001fff1d7819 */ /* 0x000fe4000001140a */
[----:B------:R-:W-:-:S02]  /*0380*/  SHF.R.S32.HI R31, RZ, 0x1f, R11 ;  /* 0x0000001fff1f7819 */ /* 0x000fc4000001140b */
[----:B0-----:R-:W-:-:S03]  /*0390*/  IABS R15, R14 ;  /* 0x0000000e000f7213 */ /* 0x001fc60000000000 */
[----:B------:R-:W0:Y:S01]  /*03a0*/  @!P4 LDC.64 R18, c[0x0][0x270] ;  /* 0x00009c00ff12cb82 */ /* 0x000e220000000a00 */
[----:B------:R-:W3:Y:S07]  /*03b0*/  I2F.RP R0, R15 ;  /* 0x0000000f00007306 */ /* 0x000eee0000209400 */
[----:B------:R-:W4:Y:S01]  /*03c0*/  @!P4 LDC.64 R32, c[0x0][0x220] ;  /* 0x00008800ff20cb82 */ /* 0x000f220000000a00 */
[----:B---3--:R-:W3:Y:S02]  /*03d0*/  MUFU.RCP R0, R0 ;  /* 0x0000000000007308 */ /* 0x008ee40000001000 */
[----:B---3--:R-:W-:-:S06]  /*03e0*/  IADD3 R12, R0, 0xffffffe, RZ ;  /* 0x0ffffffe000c7810 */ /* 0x008fcc0007ffe0ff */
[----:B------:R3:W5:Y:S02]  /*03f0*/  F2I.FTZ.U32.TRUNC.NTZ R13, R12 ;  /* 0x0000000c000d7305 */ /* 0x000764000021f000 */
[----:B---3--:R-:W-:Y:S01]  /*0400*/  HFMA2.MMA R12, -RZ, RZ, 0, 0 ;  /* 0x00000000ff0c7435 */ /* 0x008fe200000001ff */
[----:B-----5:R-:W-:-:S05]  /*0410*/  IADD3 R2, RZ, -R13, RZ ;  /* 0x8000000dff027210 */ /* 0x020fca0007ffe0ff */
[----:B------:R-:W-:Y:S01]  /*0420*/  IMAD R17, R2, R15, RZ ;  /* 0x0000000f02117224 */ /* 0x000fe200078e02ff */
[----:B------:R-:W-:-:S03]  /*0430*/  IABS R2, UR6 ;  /* 0x0000000600027c13 */ /* 0x000fc60008000000 */
[----:B------:R-:W-:Y:S02]  /*0440*/  IMAD.HI.U32 R13, R13, R17, R12 ;  /* 0x000000110d0d7227 */ /* 0x000fe400078e000c */
[----:B------:R-:W3:Y:S04]  /*0450*/  @!P5 LDC.64 R16, c[0x0][0x220] ;  /* 0x00008800ff10db82 */ /* 0x000ee80000000a00 */
[----:B------:R-:W-:-:S05]  /*0460*/  IMAD.HI.U32 R13, R13, R2, RZ ;  /* 0x000000020d0d7227 */ /* 0x000fca00078e00ff */
[----:B------:R-:W-:-:S05]  /*0470*/  IADD3 R0, -R13, RZ, RZ ;  /* 0x000000ff0d007210 */ /* 0x000fca0007ffe1ff */
[----:B------:R-:W-:Y:S01]  /*0480*/  IMAD R0, R15, R0, R2 ;  /* 0x000000000f007224 */ /* 0x000fe200078e0202 */
[----:B------:R-:W-:-:S04]  /*0490*/  SHF.R.S32.HI R2, RZ, 0x1f, R30 ;  /* 0x0000001fff027819 */ /* 0x000fc8000001141e */
[----:B------:R-:W-:-:S13]  /*04a0*/  ISETP.GT.U32.AND P2, PT, R15, R0, PT ;  /* 0x000000000f00720c */ /* 0x000fda0003f44070 */
[-C--:B------:R-:W-:Y:S02]  /*04b0*/  @!P2 IADD3 R0, R0, -R15.reuse, RZ ;  /* 0x8000000f0000a210 */ /* 0x080fe40007ffe0ff */
[----:B------:R-:W-:Y:S02]  /*04c0*/  @!P2 IADD3 R13, R13, 0x1, RZ ;  /* 0x000000010d0da810 */ /* 0x000fe40007ffe0ff */
[----:B------:R-:W-:Y:S02]  /*04d0*/  ISETP.GE.U32.AND P1, PT, R0, R15, PT ;  /* 0x0000000f0000720c */ /* 0x000fe40003f26070 */
[C---:B------:R-:W-:Y:S02]  /*04e0*/  LOP3.LUT R0, R14.reuse, UR6, RZ, 0x3c, !PT ;  /* 0x000000060e007c12 */ /* 0x040fe4000f8e3cff */
[----:B------:R-:W-:Y:S02]  /*04f0*/  ISETP.NE.AND P2, PT, R14, RZ, PT ;  /* 0x000000ff0e00720c */ /* 0x000fe40003f45270 */
[----:B------:R-:W-:-:S07]  /*0500*/  ISETP.GE.AND P3, PT, R0, RZ, PT ;  /* 0x000000ff0000720c */ /* 0x000fce0003f66270 */
[----:B------:R-:W-:-:S06]  /*0510*/  @P1 IADD3 R13, R13, 0x1, RZ ;  /* 0x000000010d0d1810 */ /* 0x000fcc0007ffe0ff */
[----:B------:R-:W-:Y:S02]  /*0520*/  @!P3 IADD3 R13, -R13, RZ, RZ ;  /* 0x000000ff0d0db210 */ /* 0x000fe40007ffe1ff */
[----:B------:R-:W-:Y:S02]  /*0530*/  @!P2 LOP3.LUT R13, RZ, R14, RZ, 0x33, !PT ;  /* 0x0000000eff0da212 */ /* 0x000fe400078e33ff */
[----:B------:R-:W-:Y:S02]  /*0540*/  ISETP.GE.U32.AND P3, PT, R9, UR16, PT ;  /* 0x0000001009007c0c */ /* 0x000fe4000bf66070 */
[----:B------:R-:W-:Y:S02]  /*0550*/  IADD3 R37, -R13, RZ, RZ ;  /* 0x000000ff0d257210 */ /* 0x000fe40007ffe1ff */
[----:B------:R-:W-:Y:S02]  /*0560*/  SHF.R.S32.HI R0, RZ, 0x1f, R13 ;  /* 0x0000001fff007819 */ /* 0x000fe4000001140d */
[----:B------:R-:W-:Y:S01]  /*0570*/  ISETP.GE.AND.EX P3, PT, R27, UR17, PT, P3 ;  /* 0x000000111b007c0c */ /* 0x000fe2000bf66330 */
[----:B------:R-:W-:Y:S01]  /*0580*/  IMAD R37, R14, R37, UR6 ;  /* 0x000000060e257e24 */ /* 0x000fe2000f8e0225 */
[----:B------:R-:W-:Y:S01]  /*0590*/  ISETP.GE.U32.AND P2, PT, R10, UR16, PT ;  /* 0x000000100a007c0c */ /* 0x000fe2000bf46070 */
[----:B------:R-:W-:Y:S01]  /*05a0*/  IMAD R0, R0, UR14, RZ ;  /* 0x0000000e00007c24 */ /* 0x000fe2000f8e02ff */
[----:B------:R-:W-:Y:S01]  /*05b0*/  ISETP.GT.U32.OR P3, PT, R3, 0x17f, P3 ;  /* 0x0000017f0300780c */ /* 0x000fe20001f64470 */
[----:B------:R-:W-:Y:S01]  /*05c0*/  IMAD R37, R37, 0x30, RZ ;  /* 0x0000003025257824 */ /* 0x000fe200078e02ff */
[----:B------:R-:W-:Y:S01]  /*05d0*/  ISETP.GE.AND.EX P2, PT, R29, UR17, PT, P2 ;  /* 0x000000111d007c0c */ /* 0x000fe2000bf46320 */
[----:B------:R-:W-:-:S02]  /*05e0*/  IMAD R43, R13, UR15, R0 ;  /* 0x0000000f0d2b7c24 */ /* 0x000fc4000f8e0200 */
[----:B-1----:R-:W-:Y:S01]  /*05f0*/  @P0 IMAD R0, R5, R44, RZ ;  /* 0x0000002c05000224 */ /* 0x002fe200078e02ff */
[----:B------:R-:W-:Y:S02]  /*0600*/  IADD3 R40, P1, R30, R37, RZ ;  /* 0x000000251e287210 */ /* 0x000fe40007f3e0ff */
[----:B------:R-:W-:Y:S01]  /*0610*/  ISETP.GT.U32.OR P2, PT, R3, 0x17f, P2 ;  /* 0x0000017f0300780c */ /* 0x000fe20001744470 */
[----:B------:R-:W-:Y:S01]  /*0620*/  @P0 IMAD R15, R28, R45, R0 ;  /* 0x0000002d1c0f0224 */ /* 0x000fe200078e0200 */
[----:B------:R-:W-:Y:S01]  /*0630*/  LEA.HI.X.SX32 R41, R37, R2, 0x1, P1 ;  /* 0x0000000225297211 */ /* 0x000fe200008f0eff */
[----:B0-----:R-:W-:Y:S02]  /*0640*/  @!P4 IMAD R2, R23, R18, RZ ;  /* 0x000000121702c224 */ /* 0x001fe400078e02ff */
[----:B------:R-:W-:Y:S02]  /*0650*/  IMAD.WIDE.U32 R40, R13, UR14, R40 ;  /* 0x0000000e0d287c25 */ /* 0x000fe4000f8e0028 */
[----:B------:R-:W0:Y:S02]  /*0660*/  @!P5 LDC.64 R12, c[0x0][0x270] ;  /* 0x00009c00ff0cdb82 */ /* 0x000e240000000a00 */
[----:B------:R-:W-:Y:S01]  /*0670*/  @!P4 IMAD R19, R7, R19, R2 ;  /* 0x000000130713c224 */ /* 0x000fe200078e0202 */
[----:B------:R-:W-:-:S02]  /*0680*/  IADD3 R43, R41, R43, RZ ;  /* 0x0000002b292b7210 */ /* 0x000fc40007ffe0ff */
[-C--:B------:R-:W-:Y:S02]  /*0690*/  @P0 MOV R42, R40.reuse ;  /* 0x00000028002a0202 */ /* 0x080fe40000000f00 */
[----:B------:R-:W-:Y:S02]  /*06a0*/  @!P4 MOV R46, R40 ;  /* 0x00000028002ec202 */ /* 0x000fe40000000f00 */
[----:B------:R-:W-:Y:S01]  /*06b0*/  @!P4 MOV R47, R43 ;  /* 0x0000002b002fc202 */ /* 0x000fe20000000f00 */
[----:B------:R-:W-:-:S04]  /*06c0*/  @P0 IMAD.WIDE.U32 R44, R28, R44, R42 ;  /* 0x0000002c1c2c0225 */ /* 0x000fc800078e002a */
[----:B------:R-:W-:Y:S01]  /*06d0*/  @!P4 IMAD.WIDE.U32 R46, R7, R18, R46 ;  /* 0x00000012072ec225 */ /* 0x000fe200078e002e */
[----:B------:R-:W-:Y:S02]  /*06e0*/  @P0 IADD3 R0, R45, R15, RZ ;  /* 0x0000000f2d000210 */ /* 0x000fe40007ffe0ff */
[C---:B--2---:R-:W-:Y:S01]  /*06f0*/  @P0 LEA R38, P1, R44.reuse, R34, 0x1 ;  /* 0x000000222c260211 */ /* 0x044fe200078208ff */
[----:B------:R-:W1:Y:S01]  /*0700*/  @!P3 LDC.64 R14, c[0x0][0x270] ;  /* 0x00009c00ff0ebb82 */ /* 0x000e620000000a00 */
[----:B------:R-:W-:Y:S02]  /*0710*/  @!P5 MOV R34, R40 ;  /* 0x000000280022d202 */ /* 0x000fe40000000f00 */
[----:B------:R-:W-:Y:S02]  /*0720*/  @P0 LEA.HI.X R39, R44, R35, R0, 0x1, P1 ;  /* 0x000000232c270211 */ /* 0x000fe400008f0c00 */
[----:B------:R-:W-:Y:S01]  /*0730*/  @!P5 MOV R35, R43 ;  /* 0x0000002b0023d202 */ /* 0x000fe20000000f00 */
[----:B0-----:R-:W-:Y:S01]  /*0740*/  @!P5 IMAD R0, R25, R12, RZ ;  /* 0x0000000c1900d224 */ /* 0x001fe200078e02ff */
[----:B------:R-:W-:-:S02]  /*0750*/  ISETP.GE.U32.AND P1, PT, R11, UR16, PT ;  /* 0x000000100b007c0c */ /* 0x000fc4000bf26070 */
[----:B----4-:R-:W-:Y:S01]  /*0760*/  @!P4 LEA R44, P6, R46, R32, 0x1 ;  /* 0x000000202e2cc211 */ /* 0x010fe200078c08ff */
[C---:B------:R-:W-:Y:S01]  /*0770*/  @!P5 IMAD R49, R8.reuse, R13, R0 ;  /* 0x0000000d0831d224 */ /* 0x040fe200078e0200 */
[----:B------:R-:W-:Y:S01]  /*0780*/  @!P4 IADD3 R0, R47, R19, RZ ;  /* 0x000000132f00c210 */ /* 0x000fe20007ffe0ff */
[----:B------:R-:W-:Y:S01]  /*0790*/  @!P5 IMAD.WIDE.U32 R34, R8, R12, R34 ;  /* 0x0000000c0822d225 */ /* 0x000fe200078e0022 */
[----:B------:R-:W0:Y:S01]  /*07a0*/  @!P2 LDC.64 R18, c[0x0][0x270] ;  /* 0x00009c00ff12ab82 */ /* 0x000e220000000a00 */
[----:B------:R-:W-:Y:S02]  /*07b0*/  ISETP.GE.AND.EX P1, PT, R31, UR17, PT, P1 ;  /* 0x000000111f007c0c */ /* 0x000fe4000bf26310 */
[----:B------:R-:W-:Y:S02]  /*07c0*/  @!P4 LEA.HI.X R45, R46, R33, R0, 0x1, P6 ;  /* 0x000000212e2dc211 */ /* 0x000fe400030f0c00 */
[----:B------:R-:W-:Y:S02]  /*07d0*/  @!P5 IADD3 R0, R35, R49, RZ ;  /* 0x000000312300d210 */ /* 0x000fe40007ffe0ff */
[C---:B---3--:R-:W-:Y:S01]  /*07e0*/  @!P5 LEA R46, P6, R34.reuse, R16, 0x1 ;  /* 0x00000010222ed211 */ /* 0x048fe200078c08ff */
[----:B------:R-:W2:Y:S01]  /*07f0*/  @!P3 LDC.64 R12, c[0x0][0x220] ;  /* 0x00008800ff0cbb82 */ /* 0x000ea20000000a00 */
[----:B------:R-:W-:Y:S01]  /*0800*/  ISETP.GT.U32.OR P1, PT, R3, 0x17f, P1 ;  /* 0x0000017f0300780c */ /* 0x000fe20000f24470 */
[----:B------:R2:W3:Y:S01]  /*0810*/  @!P4 LDG.E R22, desc[UR10][R44.64] ;  /* 0x0000000a2c16c981 */ /* 0x0004e2000c1e1900 */
[----:B------:R-:W-:Y:S01]  /*0820*/  @!P5 LEA.HI.X R47, R34, R17, R0, 0x1, P6 ;  /* 0x00000011222fd211 */ /* 0x000fe200030f0c00 */
[----:B-1----:R-:W-:Y:S01]  /*0830*/  @!P3 IMAD R2, R27, R14, RZ ;  /* 0x0000000e1b02b224 */ /* 0x002fe200078e02ff */
[----:B------:R-:W-:-:S02]  /*0840*/  @!P3 MOV R34, R40 ;  /* 0x000000280022b202 */ /* 0x000fc40000000f00 */
[----:B------:R-:W-:Y:S02]  /*0850*/  @!P3 MOV R35, R43 ;  /* 0x0000002b0023b202 */ /* 0x000fe40000000f00 */
[----:B------:R-:W-:Y:S01]  /*0860*/  MOV R24, RZ ;  /* 0x000000ff00187202 */ /* 0x000fe20000000f00 */
[C---:B------:R-:W-:Y:S01]  /*0870*/  @!P3 IMAD R49, R9.reuse, R15, R2 ;  /* 0x0000000f0931b224 */ /* 0x040fe200078e0202 */
[----:B------:R-:W1:Y:S01]  /*0880*/  @!P2 LDC.64 R16, c[0x0][0x220] ;  /* 0x00008800ff10ab82 */ /* 0x000e620000000a00 */
[----:B------:R-:W-:-:S03]  /*0890*/  @!P3 IMAD.WIDE.U32 R34, R9, R14, R34 ;  /* 0x0000000e0922b225 */ /* 0x000fc600078e0022 */
[----:B------:R1:W4:Y:S02]  /*08a0*/  @!P5 LDG.E R24, desc[UR10][R46.64] ;  /* 0x0000000a2e18d981 */ /* 0x000324000c1e1900 */
[----:B------:R-:W-:Y:S02]  /*08b0*/  @!P3 IADD3 R0, R35, R49, RZ ;  /* 0x000000312300b210 */ /* 0x000fe40007ffe0ff */
[----:B------:R-:W5:Y:S01]  /*08c0*/  @!P1 LDC.64 R14, c[0x0][0x270] ;  /* 0x00009c00ff0e9b82 */ /* 0x000f620000000a00 */
[C---:B--2---:R-:W-:Y:S01]  /*08d0*/  @!P3 LEA R44, P5, R34.reuse, R12, 0x1 ;  /* 0x0000000c222cb211 */ /* 0x044fe200078a08ff */
[----:B0-----:R-:W-:Y:S01]  /*08e0*/  @!P2 IMAD R2, R29, R18, RZ ;  /* 0x000000121d02a224 */ /* 0x001fe200078e02ff */
[----:B------:R-:W-:Y:S02]  /*08f0*/  @!P2 MOV R12, R40 ;  /* 0x00000028000ca202 */ /* 0x000fe40000000f00 */
[----:B------:R-:W-:Y:S02]  /*0900*/  @!P3 LEA.HI.X R45, R34, R13, R0, 0x1, P5 ;  /* 0x0000000d222db211 */ /* 0x000fe400028f0c00 */
[----:B------:R-:W-:-:S02]  /*0910*/  @!P2 MOV R13, R43 ;  /* 0x0000002b000da202 */ /* 0x000fc40000000f00 */
[----:B------:R-:W-:Y:S02]  /*0920*/  SHF.R.S32.HI R33, RZ, 0x1f, R20 ;  /* 0x0000001fff217819 */ /* 0x000fe40000011414 */
[----:B------:R-:W-:Y:S01]  /*0930*/  ISETP.GE.U32.AND P4, PT, R20, UR16, PT ;  /* 0x0000001014007c0c */ /* 0x000fe2000bf86070 */
[C---:B------:R-:W-:Y:S02]  /*0940*/  @!P2 IMAD R35, R10.reuse, R19, R2 ;  /* 0x000000130a23a224 */ /* 0x040fe400078e0202 */
[----:B------:R-:W-:Y:S01]  /*0950*/  @!P2 IMAD.WIDE.U32 R18, R10, R18, R12 ;  /* 0x000000120a12a225 */ /* 0x000fe200078e000c */
[----:B------:R-:W-:Y:S01]  /*0960*/  ISETP.GE.AND.EX P4, PT, R33, UR17, PT, P4 ;  /* 0x0000001121007c0c */ /* 0x000fe2000bf86340 */
[----:B------:R-:W0:Y:S03]  /*0970*/  @!P1 LDC.64 R12, c[0x0][0x220] ;  /* 0x00008800ff0c9b82 */ /* 0x000e260000000a00 */
[----:B------:R-:W-:-:S02]  /*0980*/  ISETP.GT.U32.OR P4, PT, R3, 0x17f, P4 ;  /* 0x0000017f0300780c */ /* 0x000fc40002784470 */
[----:B------:R-:W-:Y:S02]  /*0990*/  @!P2 IADD3 R0, R19, R35, RZ ;  /* 0x000000231300a210 */ /* 0x000fe40007ffe0ff */
[C---:B-1----:R-:W-:Y:S02]  /*09a0*/  @!P2 LEA R46, P5, R18.reuse, R16, 0x1 ;  /* 0x00000010122ea211 */ /* 0x042fe400078a08ff */
[----:B------:R-:W-:Y:S02]  /*09b0*/  SHF.R.S32.HI R35, RZ, 0x1f, R21 ;  /* 0x0000001fff237819 */ /* 0x000fe40000011415 */
[----:B------:R-:W-:Y:S01]  /*09c0*/  @!P2 LEA.HI.X R47, R18, R17, R0, 0x1, P5 ;  /* 0x00000011122fa211 */ /* 0x000fe200028f0c00 */
[----:B-----5:R-:W-:Y:S01]  /*09d0*/  @!P1 IMAD R0, R31, R14, RZ ;  /* 0x0000000e1f009224 */ /* 0x020fe200078e02ff */
[----:B------:R-:W-:Y:S02]  /*09e0*/  ISETP.GE.U32.AND P5, PT, R21, UR16, PT ;  /* 0x0000001015007c0c */ /* 0x000fe4000bfa6070 */
[----:B------:R-:W-:Y:S01]  /*09f0*/  @!P1 MOV R18, R40 ;  /* 0x0000002800129202 */ /* 0x000fe20000000f00 */
[----:B------:R-:W1:Y:S01]  /*0a00*/  @!P4 LDC.64 R16, c[0x0][0x270] ;  /* 0x00009c00ff10cb82 */ /* 0x000e620000000a00 */
[----:B------:R-:W-:Y:S01]  /*0a10*/  @!P1 MOV R19, R43 ;  /* 0x0000002b00139202 */ /* 0x000fe20000000f00 */
[----:B------:R-:W-:Y:S01]  /*0a20*/  @!P1 IMAD R49, R11, R15, R0 ;  /* 0x0000000f0b319224 */ /* 0x000fe200078e0200 */
[----:B------:R-:W-:Y:S01]  /*0a30*/  ISETP.GE.AND.EX P5, PT, R35, UR17, PT, P5 ;  /* 0x0000001123007c0c */ /* 0x000fe2000bfa6350 */
[----:B------:R-:W-:-:S03]  /*0a40*/  @!P1 IMAD.WIDE.U32 R14, R11, R14, R18 ;  /* 0x0000000e0b0e9225 */ /* 0x000fc600078e0012 */
[----:B------:R-:W-:Y:S01]  /*0a50*/  ISETP.GT.U32.OR P5, PT, R3, 0x17f, P5 ;  /* 0x0000017f0300780c */ /* 0x000fe20002fa4470 */
[----:B------:R-:W-:Y:S01]  /*0a60*/  HFMA2.MMA R26, -RZ, RZ, 0, 0 ;  /* 0x00000000ff1a7435 */ /* 0x000fe200000001ff */
[----:B------:R-:W-:Y:S02]  /*0a70*/  @!P1 IADD3 R0, R15, R49, RZ ;  /* 0x000000310f009210 */ /* 0x000fe40007ffe0ff */
[----:B0-----:R-:W-:-:S04]  /*0a80*/  @!P1 LEA R18, P6, R14, R12, 0x1 ;  /* 0x0000000c0e129211 */ /* 0x001fc800078c08ff */
[----:B------:R-:W-:-:S03]  /*0a90*/  @!P1 LEA.HI.X R19, R14, R13, R0, 0x1, P6 ;  /* 0x0000000d0e139211 */ /* 0x000fc600030f0c00 */
[----:B------:R0:W2:Y:S01]  /*0aa0*/  @P0 LDG.E R26, desc[UR10][R38.64] ;  /* 0x0000000a261a0981 */ /* 0x0000a2000c1e1900 */
[----:B------:R-:W5:Y:S01]  /*0ab0*/  @!P4 LDC.64 R14, c[0x0][0x220] ;  /* 0x00008800ff0ecb82 */ /* 0x000f620000000a00 */
[----:B------:R-:W-:-:S07]  /*0ac0*/  HFMA2.MMA R0, -RZ, RZ, 0, 0 ;  /* 0x00000000ff007435 */ /* 0x000fce00000001ff */
[----:B------:R-:W5:Y:S01]  /*0ad0*/  @!P5 LDC.64 R12, c[0x0][0x270] ;  /* 0x00009c00ff0cdb82 */ /* 0x000f620000000a00 */
[----:B0-----:R-:W-:Y:S01]  /*0ae0*/  @!P4 MOV R38, R40 ;  /* 0x000000280026c202 */ /* 0x001fe20000000f00 */
[-C--:B-1----:R-:W-:Y:S01]  /*0af0*/  @!P4 IMAD R32, R33, R16.reuse, RZ ;  /* 0x000000102120c224 */ /* 0x082fe200078e02ff */
[----:B------:R-:W-:Y:S01]  /*0b00*/  @!P4 MOV R39, R43 ;  /* 0x0000002b0027c202 */ /* 0x000fe20000000f00 */
[----:B------:R-:W2:Y:S01]  /*0b10*/  @!P2 LDG.E R0, desc[UR10][R46.64] ;  /* 0x0000000a2e00a981 */ /* 0x000ea2000c1e1900 */
[----:B------:R-:W-:Y:S01]  /*0b20*/  MOV R2, RZ ;  /* 0x000000ff00027202 */ /* 0x000fe20000000f00 */
[C---:B------:R-:W-:Y:S02]  /*0b30*/  @!P4 IMAD R49, R20.reuse, R17, R32 ;  /* 0x000000111431c224 */ /* 0x040fe400078e0220 */
[----:B------:R-:W-:Y:S02]  /*0b40*/  @!P4 IMAD.WIDE.U32 R38, R20, R16, R38 ;  /* 0x000000101426c225 */ /* 0x000fe400078e0026 */
[----:B------:R-:W0:Y:S01]  /*0b50*/  @!P5 LDC.64 R16, c[0x0][0x220] ;  /* 0x00008800ff10db82 */ /* 0x000e220000000a00 */
[----:B------:R1:W2:Y:S02]  /*0b60*/  @!P3 LDG.E R2, desc[UR10][R44.64] ;  /* 0x0000000a2c02b981 */ /* 0x0002a4000c1e1900 */
[----:B------:R-:W-:-:S02]  /*0b70*/  @!P4 IADD3 R32, R39, R49, RZ ;  /* 0x000000312720c210 */ /* 0x000fc40007ffe0ff */
[----:B-----5:R-:W-:-:S04]  /*0b80*/  @!P4 LEA R14, P2, R38, R14, 0x1 ;  /* 0x0000000e260ec211 */ /* 0x020fc800078408ff */
[----:B------:R-:W-:Y:S01]  /*0b90*/  @!P4 LEA.HI.X R15, R38, R15, R32, 0x1, P2 ;  /* 0x0000000f260fc211 */ /* 0x000fe200010f0c20 */
[----:B------:R-:W-:Y:S01]  /*0ba0*/  HFMA2.MMA R32, -RZ, RZ, 0, 0 ;  /* 0x00000000ff207435 */ /* 0x000fe200000001ff */
[----:B------:R-:W-:Y:S01]  /*0bb0*/  @!P5 MOV R38, R40 ;  /* 0x000000280026d202 */ /* 0x000fe20000000f00 */
[----:B------:R-:W-:Y:S01]  /*0bc0*/  @!P5 IMAD R34, R35, R12, RZ ;  /* 0x0000000c2322d224 */ /* 0x000fe200078e02ff */
[----:B------:R-:W-:-:S03]  /*0bd0*/  @!P5 MOV R39, R43 ;  /* 0x0000002b0027d202 */ /* 0x000fc60000000f00 */
[C---:B-1----:R-:W-:Y:S01]  /*0be0*/  @!P5 IMAD R45, R21.reuse, R13, R34 ;  /* 0x0000000d152dd224 */ /* 0x042fe200078e0222 */
[----:B------:R-:W-:Y:S01]  /*0bf0*/  HFMA2.MMA R34, -RZ, RZ, 0, 0 ;  /* 0x00000000ff227435 */ /* 0x000fe200000001ff */
[----:B------:R-:W-:Y:S02]  /*0c00*/  @!P5 IMAD.WIDE.U32 R12, R21, R12, R38 ;  /* 0x0000000c150cd225 */ /* 0x000fe400078e0026 */
[----:B------:R1:W5:Y:S01]  /*0c10*/  @!P1 LDG.E R32, desc[UR10][R18.64] ;  /* 0x0000000a12209981 */ /* 0x000362000c1e1900 */
[----:B------:R-:W-:Y:S02]  /*0c20*/  MOV R38, RZ ;  /* 0x000000ff00267202 */ /* 0x000fe40000000f00 */
[----:B------:R-:W-:Y:S02]  /*0c30*/  @!P5 IADD3 R13, R13, R45, RZ ;  /* 0x0000002d0d0dd210 */ /* 0x000fe40007ffe0ff */
[C---:B0-----:R-:W-:Y:S02]  /*0c40*/  @!P5 LEA R16, P1, R12.reuse, R16, 0x1 ;  /* 0x000000100c10d211 */ /* 0x041fe400078208ff */
[----:B------:R0:W5:Y:S02]  /*0c50*/  @!P4 LDG.E R34, desc[UR10][R14.64] ;  /* 0x0000000a0e22c981 */ /* 0x000164000c1e1900 */
[----:B------:R-:W-:-:S05]  /*0c60*/  @!P5 LEA.HI.X R17, R12, R17, R13, 0x1, P1 ;  /* 0x000000110c11d211 */ /* 0x000fca00008f0c0d */
[----:B------:R2:W5:Y:S01]  /*0c70*/  @!P5 LDG.E R38, desc[UR10][R16.64] ;  /* 0x0000000a1026d981 */ /* 0x000562000c1e1900 */
[----:B------:R-:W-:Y:S01]  /*0c80*/  ISETP.GT.AND P1, PT, R4, 0x1e, PT ;  /* 0x0000001e0400780c */ /* 0x000fe20003f24270 */
[--C-:B---3--:R-:W-:Y:S02]  /*0c90*/  HADD2.F32 R39, -RZ, R22.reuse.H1_H1 ;  /* 0x30000016ff277230 */ /* 0x108fe40000004100 */
[----:B-1----:R-:W-:-:S03]  /*0ca0*/  HADD2.F32 R18, -RZ, R22.H0_H0 ;  /* 0x20000016ff127230 */ /* 0x002fc60000004100 */
[----:B0-----:R-:W-:Y:S01]  /*0cb0*/  FMUL.FTZ R15, R39, R39 ;  /* 0x00000027270f7220 */ /* 0x001fe20000410000 */
[--C-:B----4-:R-:W-:Y:S02]  /*0cc0*/  HADD2.F32 R45, -RZ, R24.reuse.H1_H1 ;  /* 0x30000018ff2d7230 */ /* 0x110fe40000004100 */
[----:B------:R-:W-:Y:S02]  /*0cd0*/  HADD2.F32 R14, -RZ, R24.H0_H0 ;  /* 0x20000018ff0e7230 */ /* 0x000fe40000004100 */
[--C-:B--2---:R-:W-:Y:S02]  /*0ce0*/  HADD2.F32 R13, -RZ, R26.reuse.H1_H1 ;  /* 0x3000001aff0d7230 */ /* 0x104fe40000004100 */
[----:B------:R-:W-:-:S03]  /*0cf0*/  HADD2.F32 R12, -RZ, R26.H0_H0 ;  /* 0x2000001aff0c7230 */ /* 0x000fc60000004100 */
[----:B------:R-:W-:Y:S02]  /*0d00*/  FMUL.FTZ R19, R13, R13 ;  /* 0x0000000d0d137220 */ /* 0x000fe40000410000 */
[C---:B------:R-:W-:Y:S02]  /*0d10*/  FADD.FTZ R13, R12.reuse, R13 ;  /* 0x0000000d0c0d7221 */ /* 0x040fe40000010000 */
[----:B------:R-:W-:Y:S01]  /*0d20*/  FFMA.FTZ R19, R12, R12, R19 ;  /* 0x0000000c0c137223 */ /* 0x000fe20000010013 */
[----:B------:R-:W-:Y:S01]  /*0d30*/  FADD.FTZ R12, R18, R39 ;  /* 0x00000027120c7221 */ /* 0x000fe20000010000 */
[----:B------:R-:W-:-:S04]  /*0d40*/  FADD.FTZ R13, RZ, R13 ;  /* 0x0000000dff0d7221 */ /* 0x000fc80000010000 */
[----:B------:R-:W-:Y:S01]  /*0d50*/  FADD.FTZ R12, R13, R12 ;  /* 0x0000000c0d0c7221 */ /* 0x000fe20000010000 */
[----:B------:R-:W-:Y:S01]  /*0d60*/  FMUL.FTZ R13, R45, R45 ;  /* 0x0000002d2d0d7220 */ /* 0x000fe20000410000 */
[----:B------:R-:W-:Y:S01]  /*0d70*/  FFMA.FTZ R18, R18, R18, R15 ;  /* 0x0000001212127223 */ /* 0x000fe2000001000f */
[C---:B------:R-:W-:Y:S01]  /*0d80*/  FADD.FTZ R45, R14.reuse, R45 ;  /* 0x0000002d0e2d7221 */ /* 0x040fe20000010000 */
[----:B------:R-:W-:Y:S01]  /*0d90*/  FADD.FTZ R19, RZ, R19 ;  /* 0x00000013ff137221 */ /* 0x000fe20000010000 */
[----:B------:R-:W-:Y:S01]  /*0da0*/  FFMA.FTZ R13, R14, R14, R13 ;  /* 0x0000000e0e0d7223 */ /* 0x000fe2000001000d */
[--C-:B------:R-:W-:Y:S02]  /*0db0*/  HADD2.F32 R15, -RZ, R2.reuse.H1_H1 ;  /* 0x30000002ff0f7230 */ /* 0x100fe40000004100 */
[----:B------:R-:W-:Y:S02]  /*0dc0*/  HADD2.F32 R14, -RZ, R2.H0_H0 ;  /* 0x20000002ff0e7230 */ /* 0x000fe40000004100 */
[----:B------:R-:W-:Y:S01]  /*0dd0*/  FADD.FTZ R18, R19, R18 ;  /* 0x0000001213127221 */ /* 0x000fe20000010000 */
[----:B------:R-:W-:Y:S01]  /*0de0*/  FADD.FTZ R12, R12, R45 ;  /* 0x0000002d0c0c7221 */ /* 0x000fe20000010000 */
[----:B------:R-:W-:Y:S01]  /*0df0*/  FMUL.FTZ R17, R15, R15 ;  /* 0x0000000f0f117220 */ /* 0x000fe20000410000 */
[----:B------:R-:W-:-:S02]  /*0e00*/  HADD2.F32 R19, -RZ, R0.H1_H1 ;  /* 0x30000000ff137230 */ /* 0x000fc40000004100 */
[----:B------:R-:W-:Y:S01]  /*0e10*/  FADD.FTZ R15, R14, R15 ;  /* 0x0000000f0e0f7221 */ /* 0x000fe20000010000 */
[----:B------:R-:W-:Y:S02]  /*0e20*/  HADD2.F32 R16, -RZ, R0.H0_H0 ;  /* 0x20000000ff107230 */ /* 0x000fe40000004100 */
[----:B------:R-:W-:Y:S01]  /*0e30*/  FADD.FTZ R13, R18, R13 ;  /* 0x0000000d120d7221 */ /* 0x000fe20000010000 */
[----:B------:R-:W-:Y:S01]  /*0e40*/  FADD.FTZ R12, R12, R15 ;  /* 0x0000000f0c0c7221 */ /* 0x000fe20000010000 */
[----:B------:R-:W-:Y:S01]  /*0e50*/  FMUL.FTZ R15, R19, R19 ;  /* 0x00000013130f7220 */ /* 0x000fe20000410000 */
[----:B------:R-:W-:Y:S01]  /*0e60*/  FFMA.FTZ R14, R14, R14, R17 ;  /* 0x0000000e0e0e7223 */ /* 0x000fe20000010011 */
[C---:B------:R-:W-:Y:S02]  /*0e70*/  FADD.FTZ R19, R16.reuse, R19 ;  /* 0x0000001310137221 */ /* 0x040fe40000010000 */
[----:B------:R-:W-:Y:S01]  /*0e80*/  FFMA.FTZ R16, R16, R16, R15 ;  /* 0x0000001010107223 */ /* 0x000fe2000001000f */
[----:B------:R-:W-:Y:S01]  /*0e90*/  FADD.FTZ R13, R13, R14 ;  /* 0x0000000e0d0d7221 */ /* 0x000fe20000010000 */
[----:B-----5:R-:W-:-:S02]  /*0ea0*/  HADD2.F32 R15, -RZ, R32.H1_H1 ;  /* 0x30000020ff0f7230 */ /* 0x020fc40000004100 */
[----:B------:R-:W-:Y:S02]  /*0eb0*/  HADD2.F32 R14, -RZ, R32.H0_H0 ;  /* 0x20000020ff0e7230 */ /* 0x000fe40000004100 */
[----:B------:R-:W-:Y:S01]  /*0ec0*/  FADD.FTZ R12, R12, R19 ;  /* 0x000000130c0c7221 */ /* 0x000fe20000010000 */
[----:B------:R-:W-:Y:S02]  /*0ed0*/  FMUL.FTZ R17, R15, R15 ;  /* 0x0000000f0f117220 */ /* 0x000fe40000410000 */
[C---:B------:R-:W-:Y:S01]  /*0ee0*/  FADD.FTZ R15, R14.reuse, R15 ;  /* 0x0000000f0e0f7221 */ /* 0x040fe20000010000 */
[--C-:B------:R-:W-:Y:S02]  /*0ef0*/  HADD2.F32 R19, -RZ, R34.reuse.H1_H1 ;  /* 0x30000022ff137230 */ /* 0x100fe40000004100 */
[----:B------:R-:W-:Y:S01]  /*0f00*/  FADD.FTZ R13, R13, R16 ;  /* 0x000000100d0d7221 */ /* 0x000fe20000010000 */
[----:B------:R-:W-:Y:S01]  /*0f10*/  FFMA.FTZ R14, R14, R14, R17 ;  /* 0x0000000e0e0e7223 */ /* 0x000fe20000010011 */
[----:B------:R-:W-:-:S02]  /*0f20*/  HADD2.F32 R16, -RZ, R34.H0_H0 ;  /* 0x20000022ff107230 */ /* 0x000fc40000004100 */
[----:B------:R-:W-:Y:S01]  /*0f30*/  FADD.FTZ R12, R12, R15 ;  /* 0x0000000f0c0c7221 */ /* 0x000fe20000010000 */
[----:B------:R-:W-:Y:S01]  /*0f40*/  FMUL.FTZ R15, R19, R19 ;  /* 0x00000013130f7220 */ /* 0x000fe20000410000 */
[--C-:B------:R-:W-:Y:S02]  /*0f50*/  HADD2.F32 R17, -RZ, R38.reuse.H1_H1 ;  /* 0x30000026ff117230 */ /* 0x100fe40000004100 */
[----:B------:R-:W-:Y:S01]  /*0f60*/  FADD.FTZ R13, R13, R14 ;  /* 0x0000000e0d0d7221 */ /* 0x000fe20000010000 */
[C---:B------:R-:W-:Y:S01]  /*0f70*/  FADD.FTZ R19, R16.reuse, R19 ;  /* 0x0000001310137221 */ /* 0x040fe20000010000 */
[----:B------:R-:W-:Y:S02]  /*0f80*/  HADD2.F32 R14, -RZ, R38.H0_H0 ;  /* 0x20000026ff0e7230 */ /* 0x000fe40000004100 */
[----:B------:R-:W-:Y:S01]  /*0f90*/  FFMA.FTZ R16, R16, R16, R15 ;  /* 0x0000001010107223 */ /* 0x000fe2000001000f */
[----:B------:R-:W-:Y:S01]  /*0fa0*/  FMUL.FTZ R15, R17, R17 ;  /* 0x00000011110f7220 */ /* 0x000fe20000410000 */
[----:B------:R-:W-:Y:S01]  /*0fb0*/  FADD.FTZ R12, R12, R19 ;  /* 0x000000130c0c7221 */ /* 0x000fe20000010000 */
[C---:B------:R-:W-:Y:S01]  /*0fc0*/  FADD.FTZ R17, R14.reuse, R17 ;  /* 0x000000110e117221 */ /* 0x040fe20000010000 */
[----:B------:R-:W-:Y:S01]  /*0fd0*/  FADD.FTZ R13, R13, R16 ;  /* 0x000000100d0d7221 */ /* 0x000fe20000010000 */
[----:B------:R-:W-:-:S02]  /*0fe0*/  FFMA.FTZ R14, R14, R14, R15 ;  /* 0x0000000e0e0e7223 */ /* 0x000fc4000001000f */
[----:B------:R-:W-:Y:S02]  /*0ff0*/  FADD.FTZ R12, R12, R17 ;  /* 0x000000110c0c7221 */ /* 0x000fe40000010000 */
[----:B------:R-:W-:-:S03]  /*1000*/  FADD.FTZ R13, R13, R14 ;  /* 0x0000000e0d0d7221 */ /* 0x000fc60000010000 */
        /* <DEDUP_REMOVED lines=38> */
[----:B0-----:R-:W-:-:S03]  /*1270*/  FADD.FTZ R16, R17, R19 ;  /* 0x0000001311107221 */ /* 0x001fc60000010000 */
[----:B--2---:R-:W-:Y:S01]  /*1280*/  FADD.FTZ R39, R39, R12 ;  /* 0x0000000c27277221 */ /* 0x004fe20000010000 */
[----:B------:R-:W-:Y:S02]  /*1290*/  FADD.FTZ R12, R16, R13 ;  /* 0x0000000d100c7221 */ /* 0x000fe40000010000 */
[----:B------:R-:W0:Y:S01]  /*12a0*/  LDS.128 R16, [UR7+0x30] ;  /* 0x00003007ff107984 */ /* 0x000e220008000c00 */
        /* <DEDUP_REMOVED lines=21> */
.L_x_3802:
[----:B------:R-:W-:Y:S05]  /*1400*/  BSYNC B0 ;  /* 0x0000000000007941 */ /* 0x000fea0003800000 */
.L_x_3801:
[----:B------:R-:W1:Y:S02]  /*1410*/  LDC R19, c[0x0][0xc] ;  /* 0x00000300ff137b82 */ /* 0x000e640000000800 */
[----:B-1----:R-:W-:-:S13]  /*1420*/  ISETP.GE.U32.AND P1, PT, R19, 0x2, PT ;  /* 0x000000021300780c */ /* 0x002fda0003f26070 */
[----:B------:R-:W-:Y:S05]  /*1430*/  @!P1 BRA `(.L_x_3803) ;  /* 0x0000000800989947 */ /* 0x000fea0003800000 */
[----:B------:R-:W-:Y:S05]  /*1440*/  @P3 BRA `(.L_x_3804) ;  /* 0x0000000000843947 */ /* 0x000fea0003800000 */
[----:B------:R-:W1:Y:S01]  /*1450*/  LDC R39, c[0x0][0x10] ;  /* 0x00000400ff277b82 */ /* 0x000e620000000800 */
[----:B------:R-:W2:Y:S01]  /*1460*/  S2R R18, SR_CTAID.Y ;  /* 0x0000000000127919 */ /* 0x000ea20000002600 */
[----:B------:R-:W-:Y:S02]  /*1470*/  ULOP3.LUT UR8, UR4, 0x1, URZ, 0xc0, !UPT ;  /* 0x0000000104087892 */ /* 0x000fe4000f8ec03f */
[----:B------:R-:W-:Y:S01]  /*1480*/  ULOP3.LUT UP0, URZ, UR4, 0x2, URZ, 0xc0, !UPT ;  /* 0x00000002043f7892 */ /* 0x000fe2000f80c03f */
[----:B------:R-:W-:-:S03]  /*1490*/  UMOV UR7, 0x1 ;  /* 0x0000000100077882 */ /* 0x000fc60000000000 */
[----:B------:R-:W3:Y:S01]  /*14a0*/  LDC.64 R12, c[0x0][0x248] ;  /* 0x00009200ff0c7b82 */ /* 0x000ee20000000a00 */
[----:B------:R-:W-:Y:S01]  /*14b0*/  USEL UR7, UR7, 0xffffffff, !UP0 ;  /* 0xffffffff07077887 */ /* 0x000fe2000c000000 */
[C---:B-1----:R-:W-:Y:S02]  /*14c0*/  IMAD R14, R39.reuse, UR8, RZ ;  /* 0x00000008270e7c24 */ /* 0x042fe4000f8e02ff */
[----:B--2---:R-:W-:Y:S01]  /*14d0*/  IMAD R45, R39, UR9, R18 ;  /* 0x00000009272d7c24 */ /* 0x004fe2000f8e0212 */
[----:B------:R-:W-:Y:S01]  /*14e0*/  PLOP3.LUT P1, PT, PT, PT, UP0, 0x80, 0x0 ;  /* 0x000000000000781c */ /* 0x000fe20003f2f008 */
[----:B------:R-:W-:Y:S01]  /*14f0*/  IMAD R15, R14, R19, RZ ;  /* 0x000000130e0f7224 */ /* 0x000fe200078e02ff */
[----:B------:R-:W-:-:S04]  /*1500*/  MOV R49, UR7 ;  /* 0x0000000700317c02 */ /* 0x000fc80008000f00 */
[----:B------:R-:W-:-:S05]  /*1510*/  SHF.L.U32 R15, R15, 0x1, RZ ;  /* 0x000000010f0f7819 */ /* 0x000fca00000006ff */
[----:B---3--:R-:W-:Y:S01]  /*1520*/  IMAD.WIDE R12, R15, 0x4, R12 ;  /* 0x000000040f0c7825 */ /* 0x008fe200078e020c */
[----:B------:R-:W-:Y:S02]  /*1530*/  SEL R47, R19, RZ, !P1 ;  /* 0x000000ff132f7207 */ /* 0x000fe40004800000 */
[----:B------:R-:W-:Y:S01]  /*1540*/  IADD3 R15, R14, R18, RZ ;  /* 0x000000120e0f7210 */ /* 0x000fe20007ffe0ff */
[----:B------:R-:W-:Y:S02]  /*1550*/  IMAD.WIDE.U32 R44, R45, 0x8, R12 ;  /* 0x000000082d2c7825 */ /* 0x000fe400078e000c */
[----:B------:R-:W1:Y:S01]  /*1560*/  LDC.64 R12, c[0x0][0x240] ;  /* 0x00009000ff0c7b82 */ /* 0x000e620000000a00 */
[----:B------:R-:W-:Y:S02]  /*1570*/  ISETP.NE.AND P1, PT, R47, -0x1, PT ;  /* 0xffffffff2f00780c */ /* 0x000fe40003f25270 */
[----:B------:R2:W-:Y:S01]  /*1580*/  STG.E.64 desc[UR10][R44.64], R16 ;  /* 0x000000102c007986 */ /* 0x0005e2000c101b0a */
[----:B-1----:R-:W-:Y:S01]  /*1590*/  IMAD.WIDE.U32 R14, R15, 0x4, R12 ;  /* 0x000000040f0e7825 */ /* 0x002fe200078e000c */
[----:B------:R-:W-:Y:S06]  /*15a0*/  MEMBAR.ALL.GPU ;  /* 0x0000000000007992 */ /* 0x000fec000000a000 */
[----:B------:R-:W-:-:S00]  /*15b0*/  ERRBAR ;  /* 0x00000000000079ab */ /* 0x000fc00000000000 */
[----:B------:R-:W-:Y:S06]  /*15c0*/  CGAERRBAR ;  /* 0x00000000000075ab */ /* 0x000fec0000000000 */
[----:B------:R2:W-:Y:S01]  /*15d0*/  REDG.E.ADD.S32.STRONG.GPU desc[UR10][R14.64], R49 ;  /* 0x000000310e00798e */ /* 0x0005e2000c10e38a */
[----:B------:R-:W-:Y:S05]  /*15e0*/  @!P1 BRA `(.L_x_3804) ;  /* 0x00000000001c9947 */ /* 0x000fea0003800000 */
[----:B------:R-:W-:-:S04]  /*15f0*/  IMAD R39, R39, UR8, R18 ;  /* 0x0000000827277c24 */ /* 0x000fc8000f8e0212 */
[----:B------:R-:W-:-:S07]  /*1600*/  IMAD.WIDE.U32 R12, R39, 0x4, R12 ;  /* 0x00000004270c7825 */ /* 0x000fce00078e000c */
.L_x_3805:
[----:B--2---:R-:W2:Y:S04]  /*1610*/  LDG.E.STRONG.GPU R14, desc[UR10][R12.64] ;  /* 0x0000000a0c0e7981 */ /* 0x004ea8000c1ef900 */
[----:B--2---:R-:W-:Y:S01]  /*1620*/  CCTL.IVALL ;  /* 0x00000000ff00798f */ /* 0x004fe20002000000 */
[----:B------:R-:W-:Y:S05]  /*1630*/  YIELD ;  /* 0x0000000000007946 */ /* 0x000fea0003800000 */
[----:B------:R-:W-:-:S13]  /*1640*/  ISETP.NE.AND P1, PT, R14, R47, PT ;  /* 0x0000002f0e00720c */ /* 0x000fda0003f25270 */
[----:B------:R-:W-:Y:S05]  /*1650*/  @P1 BRA `(.L_x_3805) ;  /* 0xfffffffc00ec1947 */ /* 0x000fea000383ffff */
.L_x_3804:
        /* <DEDUP_REMOVED lines=11> */
.L_x_3807:
[----:B------:R-:W-:Y:S02]  /*1710*/  ISETP.EQ.OR P1, PT, R18, UR9, P3 ;  /* 0x0000000912007c0c */ /* 0x000fe40009f22670 */
[----:B--2---:R-:W-:-:S11]  /*1720*/  MOV R14, UR4 ;  /* 0x00000004000e7c02 */ /* 0x004fd60008000f00 */
        /* <DEDUP_REMOVED lines=8> */
[----:B--2---:R-:W-:Y:S01]  /*17b0*/  @!P1 IMAD R15, R39, R18, R44 ;  /* 0x00000012270f9224 */ /* 0x004fe200078e022c */
[----:B------:R-:W-:-:S03]  /*17c0*/  IADD3 R45, R18, 0x1, RZ ;  /* 0x00000001122d7810 */ /* 0x000fc60007ffe0ff */
[----:B------:R-:W-:Y:S01]  /*17d0*/  @!P1 IMAD.WIDE.U32 R14, R15, 0x8, R12 ;  /* 0x000000080f0e9825 */ /* 0x000fe200078e000c */
[----:B------:R-:W-:-:S05]  /*17e0*/  ISETP.EQ.OR P2, PT, R45, UR9, P3 ;  /* 0x000000092d007c0c */ /* 0x000fca0009f42670 */
[----:B------:R-:W0:Y:S01]  /*17f0*/  @!P1 LDG.E.64 R14, desc[UR10][R14.64] ;  /* 0x0000000a0e0e9981 */ /* 0x000e22000c1e1b00 */
[----:B------:R-:W-:-:S07]  /*1800*/  MOV R13, UR4 ;  /* 0x00000004000d7c02 */ /* 0x000fce0008000f00 */
[----:B------:R-:W1:Y:S01]  /*1810*/  @!P2 S2R R12, SR_CTAID.Y ;  /* 0x00000000000ca919 */ /* 0x000e620000002600 */
[----:B------:R-:W1:Y:S01]  /*1820*/  @!P2 LDC R44, c[0x0][0x10] ;  /* 0x00000400ff2cab82 */ /* 0x000e620000000800 */
[----:B------:R-:W-:Y:S01]  /*1830*/  @!P2 LOP3.LUT R13, R13, 0x1, RZ, 0xc0, !PT ;  /* 0x000000010d0da812 */ /* 0x000fe200078ec0ff */
[----:B-1----:R-:W-:-:S04]  /*1840*/  @!P2 IMAD R45, R45, R44, R12 ;  /* 0x0000002c2d2da224 */ /* 0x002fc800078e020c */
[----:B------:R-:W-:Y:S02]  /*1850*/  @!P2 IMAD R44, R44, R13, RZ ;  /* 0x0000000d2c2ca224 */ /* 0x000fe400078e02ff */
[----:B------:R-:W1:Y:S02]  /*1860*/  @!P2 LDC.64 R12, c[0x0][0x248] ;  /* 0x00009200ff0cab82 */ /* 0x000e640000000a00 */
[----:B------:R-:W-:-:S05]  /*1870*/  @!P2 IMAD R44, R44, R19, RZ ;  /* 0x000000132c2ca224 */ /* 0x000fca00078e02ff */
[----:B------:R-:W-:-:S05]  /*1880*/  @!P2 SHF.L.U32 R39, R44, 0x1, RZ ;  /* 0x000000012c27a819 */ /* 0x000fca00000006ff */
[----:B-1----:R-:W-:-:S04]  /*1890*/  @!P2 IMAD.WIDE R12, R39, 0x4, R12 ;  /* 0x00000004270ca825 */ /* 0x002fc800078e020c */
[----:B------:R-:W-:-:S06]  /*18a0*/  @!P2 IMAD.WIDE.U32 R12, R45, 0x8, R12 ;  /* 0x000000082d0ca825 */ /* 0x000fcc00078e000c */
[----:B------:R-:W2:Y:S01]  /*18b0*/  @!P2 LDG.E.64 R12, desc[UR10][R12.64] ;  /* 0x0000000a0c0ca981 */ /* 0x000ea2000c1e1b00 */
[----:B------:R-:W-:-:S04]  /*18c0*/  IADD3 R45, R18, 0x2, RZ ;  /* 0x00000002122d7810 */ /* 0x000fc80007ffe0ff */
[----:B------:R-:W-:-:S13]  /*18d0*/  ISETP.EQ.OR P4, PT, R45, UR9, P3 ;  /* 0x000000092d007c0c */ /* 0x000fda0009f82670 */
[----:B------:R-:W1:Y:S01]  /*18e0*/  @!P4 LDC R44, c[0x0][0x10] ;  /* 0x00000400ff2ccb82 */ /* 0x000e620000000800 */
[----:B0-----:R-:W-:Y:S02]  /*18f0*/  @!P1 FADD.FTZ R16, R16, R14 ;  /* 0x0000000e10109221 */ /* 0x001fe40000010000 */
[----:B------:R-:W1:Y:S01]  /*1900*/  @!P4 S2R R14, SR_CTAID.Y ;  /* 0x00000000000ec919 */ /* 0x000e620000002600 */
[----:B------:R-:W-:Y:S01]  /*1910*/  @!P1 FADD.FTZ R17, R17, R15 ;  /* 0x0000000f11119221 */ /* 0x000fe20000010000 */
[----:B------:R-:W-:-:S04]  /*1920*/  MOV R15, UR4 ;  /* 0x00000004000f7c02 */ /* 0x000fc80008000f00 */
[----:B------:R-:W-:Y:S01]  /*1930*/  @!P4 LOP3.LUT R15, R15, 0x1, RZ, 0xc0, !PT ;  /* 0x000000010f0fc812 */ /* 0x000fe200078ec0ff */
[----:B-1----:R-:W-:-:S04]  /*1940*/  @!P4 IMAD R45, R45, R44, R14 ;  /* 0x0000002c2d2dc224 */ /* 0x002fc800078e020e */
[----:B------:R-:W-:Y:S02]  /*1950*/  @!P4 IMAD R44, R44, R15, RZ ;  /* 0x0000000f2c2cc224 */ /* 0x000fe400078e02ff */
[----:B------:R-:W0:Y:S02]  /*1960*/  @!P4 LDC.64 R14, c[0x0][0x248] ;  /* 0x00009200ff0ecb82 */ /* 0x000e240000000a00 */
[----:B------:R-:W-:-:S05]  /*1970*/  @!P4 IMAD R44, R44, R19, RZ ;  /* 0x000000132c2cc224 */ /* 0x000fca00078e02ff */
[----:B------:R-:W-:-:S05]  /*1980*/  @!P4 SHF.L.U32 R39, R44, 0x1, RZ ;  /* 0x000000012c27c819 */ /* 0x000fca00000006ff */
[----:B0-----:R-:W-:-:S04]  /*1990*/  @!P4 IMAD.WIDE R14, R39, 0x4, R14 ;  /* 0x00000004270ec825 */ /* 0x001fc800078e020e */
[----:B------:R-:W-:Y:S01]  /*19a0*/  @!P4 IMAD.WIDE.U32 R14, R45, 0x8, R14 ;  /* 0x000000082d0ec825 */ /* 0x000fe200078e000e */
[----:B------:R-:W-:-:S04]  /*19b0*/  IADD3 R45, R18, 0x3, RZ ;  /* 0x00000003122d7810 */ /* 0x000fc80007ffe0ff */
[----:B------:R-:W-:Y:S01]  /*19c0*/  ISETP.EQ.OR P1, PT, R45, UR9, P3 ;  /* 0x000000092d007c0c */ /* 0x000fe20009f22670 */
[----:B------:R-:W3:Y:S01]  /*19d0*/  @!P4 LDG.E.64 R14, desc[UR10][R14.64] ;  /* 0x0000000a0e0ec981 */ /* 0x000ee2000c1e1b00 */
[----:B--2---:R-:W-:-:S11]  /*19e0*/  @!P2 FADD.FTZ R16, R16, R12 ;  /* 0x0000000c1010a221 */ /* 0x004fd60000010000 */
[----:B------:R-:W0:Y:S01]  /*19f0*/  @!P1 S2R R12, SR_CTAID.Y ;  /* 0x00000000000c9919 */ /* 0x000e220000002600 */
[----:B------:R-:W0:Y:S01]  /*1a00*/  @!P1 LDC R44, c[0x0][0x10] ;  /* 0x00000400ff2c9b82 */ /* 0x000e220000000800 */
[----:B------:R-:W-:Y:S01]  /*1a10*/  @!P2 FADD.FTZ R17, R17, R13 ;  /* 0x0000000d1111a221 */ /* 0x000fe20000010000 */
[----:B------:R-:W-:-:S04]  /*1a20*/  MOV R13, UR4 ;  /* 0x00000004000d7c02 */ /* 0x000fc80008000f00 */
[----:B------:R-:W-:Y:S01]  /*1a30*/  @!P1 LOP3.LUT R13, R13, 0x1, RZ, 0xc0, !PT ;  /* 0x000000010d0d9812 */ /* 0x000fe200078ec0ff */
[----:B0-----:R-:W-:-:S04]  /*1a40*/  @!P1 IMAD R45, R45, R44, R12 ;  /* 0x0000002c2d2d9224 */ /* 0x001fc800078e020c */
[----:B------:R-:W-:Y:S02]  /*1a50*/  @!P1 IMAD R44, R44, R13, RZ ;  /* 0x0000000d2c2c9224 */ /* 0x000fe400078e02ff */
[----:B------:R-:W0:Y:S02]  /*1a60*/  @!P1 LDC.64 R12, c[0x0][0x248] ;  /* 0x00009200ff0c9b82 */ /* 0x000e240000000a00 */
[----:B------:R-:W-:-:S05]  /*1a70*/  @!P1 IMAD R44, R44, R19, RZ ;  /* 0x000000132c2c9224 */ /* 0x000fca00078e02ff */
[----:B------:R-:W-:-:S05]  /*1a80*/  @!P1 SHF.L.U32 R39, R44, 0x1, RZ ;  /* 0x000000012c279819 */ /* 0x000fca00000006ff */
[----:B0-----:R-:W-:-:S04]  /*1a90*/  @!P1 IMAD.WIDE R12, R39, 0x4, R12 ;  /* 0x00000004270c9825 */ /* 0x001fc800078e020c */
[----:B------:R-:W-:-:S06]  /*1aa0*/  @!P1 IMAD.WIDE.U32 R12, R45, 0x8, R12 ;  /* 0x000000082d0c9825 */ /* 0x000fcc00078e000c */
[----:B------:R-:W2:Y:S01]  /*1ab0*/  @!P1 LDG.E.64 R12, desc[UR10][R12.64] ;  /* 0x0000000a0c0c9981 */ /* 0x000ea2000c1e1b00 */
[----:B------:R-:W-:-:S04]  /*1ac0*/  IADD3 R36, R36, -0x4, RZ ;  /* 0xfffffffc24247810 */ /* 0x000fc80007ffe0ff */
[----:B------:R-:W-:Y:S02]  /*1ad0*/  ISETP.NE.AND P2, PT, R36, RZ, PT ;  /* 0x000000ff2400720c */ /* 0x000fe40003f45270 */
[----:B------:R-:W-:Y:S01]  /*1ae0*/  IADD3 R18, R18, 0x4, RZ ;  /* 0x0000000412127810 */ /* 0x000fe20007ffe0ff */
[----:B---3--:R-:W-:Y:S01]  /*1af0*/  @!P4 FADD.FTZ R16, R16, R14 ;  /* 0x0000000e1010c221 */ /* 0x008fe20000010000 */
[----:B------:R-:W-:-:S03]  /*1b00*/  @!P4 FADD.FTZ R17, R17, R15 ;  /* 0x0000000f1111c221 */ /* 0x000fc60000010000 */
[----:B--2---:R-:W-:Y:S01]  /*1b10*/  @!P1 FADD.FTZ R16, R16, R12 ;  /* 0x0000000c10109221 */ /* 0x004fe20000010000 */
[----:B------:R-:W-:-:S05]  /*1b20*/  @!P1 FADD.FTZ R17, R17, R13 ;  /* 0x0000000d11119221 */ /* 0x000fca0000010000 */
[----:B------:R-:W-:Y:S05]  /*1b30*/  @P2 BRA `(.L_x_3807) ;  /* 0xfffffff800f42947 */ /* 0x000fea000383ffff */
.L_x_3806:
[----:B------:R-:W-:-:S13]  /*1b40*/  LOP3.LUT P1, R36, R19, 0x3, RZ, 0xc0, !PT ;  /* 0x0000000313247812 */ /* 0x000fda000782c0ff */
[----:B------:R-:W-:Y:S05]  /*1b50*/  @!P1 BRA `(.L_x_3803) ;  /* 0x0000000000d09947 */ /* 0x000fea0003800000 */
[----:B------:R-:W-:Y:S01]  /*1b60*/  ISETP.EQ.OR P1, PT, R18, UR9, P3 ;  /* 0x0000000912007c0c */ /* 0x000fe20009f22670 */
[----:B------:R-:W-:Y:S01]  /*1b70*/  BSSY B0, `(.L_x_3808) ;  /* 0x0000010000007945 */ /* 0x000fe20003800000 */
[----:B------:R-:W-:-:S11]  /*1b80*/  ISETP.NE.AND P2, PT, R36, 0x1, PT ;  /* 0x000000012400780c */ /* 0x000fd60003f45270 */
[----:B------:R-:W-:Y:S05]  /*1b90*/  @P1 BRA `(.L_x_3809) ;  /* 0x0000000000341947 */ /* 0x000fea0003800000 */
[----:B------:R-:W1:Y:S01]  /*1ba0*/  S2R R39, SR_CTAID.Y ;  /* 0x0000000000277919 */ /* 0x000e620000002600 */
[----:B------:R-:W3:Y:S01]  /*1bb0*/  LDC.64 R12, c[0x0][0x248] ;  /* 0x00009200ff0c7b82 */ /* 0x000ee20000000a00 */
[----:B------:R-:W-:Y:S01]  /*1bc0*/  ULOP3.LUT UR7, UR4, 0x1, URZ, 0xc0, !UPT ;  /* 0x0000000104077892 */ /* 0x000fe2000f8ec03f */
[----:B------:R-:W-:-:S03]  /*1bd0*/  ULDC UR8, c[0x0][0x10] ;  /* 0x0000040000087ab9 */ /* 0x000fc60000000800 */
[----:B------:R-:W-:-:S06]  /*1be0*/  UIMAD UR7, UR8, UR7, URZ ;  /* 0x00000007080772a4 */ /* 0x000fcc000f8e023f */
[----:B--2---:R-:W-:-:S05]  /*1bf0*/  IMAD R14, R19, UR7, RZ ;  /* 0x00000007130e7c24 */ /* 0x004fca000f8e02ff */
[----:B------:R-:W-:-:S05]  /*1c00*/  SHF.L.U32 R15, R14, 0x1, RZ ;  /* 0x000000010e0f7819 */ /* 0x000fca00000006ff */
[----:B---3--:R-:W-:-:S04]  /*1c10*/  IMAD.WIDE R12, R15, 0x4, R12 ;  /* 0x000000040f0c7825 */ /* 0x008fc800078e020c */
[----:B-1----:R-:W-:-:S04]  /*1c20*/  IMAD R15, R18, UR8, R39 ;  /* 0x00000008120f7c24 */ /* 0x002fc8000f8e0227 */
[----:B------:R-:W-:-:S06]  /*1c30*/  IMAD.WIDE.U32 R12, R15, 0x8, R12 ;  /* 0x000000080f0c7825 */ /* 0x000fcc00078e000c */
[----:B------:R-:W0:Y:S02]  /*1c40*/  LDG.E.64 R12, desc[UR10][R12.64] ;  /* 0x0000000a0c0c7981 */ /* 0x000e24000c1e1b00 */
[----:B0-----:R-:W-:Y:S01]  /*1c50*/  FADD.FTZ R16, R16, R12 ;  /* 0x0000000c10107221 */ /* 0x001fe20000010000 */
[----:B------:R-:W-:-:S07]  /*1c60*/  FADD.FTZ R17, R17, R13 ;  /* 0x0000000d11117221 */ /* 0x000fce0000010000 */
.L_x_3809:
[----:B------:R-:W-:Y:S05]  /*1c70*/  BSYNC B0 ;  /* 0x0000000000007941 */ /* 0x000fea0003800000 */
.L_x_3808:
[----:B------:R-:W-:Y:S05]  /*1c80*/  @!P2 BRA `(.L_x_3803) ;  /* 0x000000000084a947 */ /* 0x000fea0003800000 */
[C---:B--2---:R-:W-:Y:S02]  /*1c90*/  IADD3 R45, R18.reuse, 0x1, RZ ;  /* 0x00000001122d7810 */ /* 0x044fe40007ffe0ff */
[----:B------:R-:W-:Y:S02]  /*1ca0*/  IADD3 R39, R18, 0x2, RZ ;  /* 0x0000000212277810 */ /* 0x000fe40007ffe0ff */
[----:B------:R-:W-:Y:S02]  /*1cb0*/  ISETP.EQ.OR P2, PT, R45, UR9, P3 ;  /* 0x000000092d007c0c */ /* 0x000fe40009f42670 */
[----:B------:R-:W-:Y:S02]  /*1cc0*/  ISETP.EQ.OR P1, PT, R39, UR9, P3 ;  /* 0x0000000927007c0c */ /* 0x000fe40009f22670 */
[----:B------:R-:W-:Y:S02]  /*1cd0*/  MOV R13, UR4 ;  /* 0x00000004000d7c02 */ /* 0x000fe40008000f00 */
[----:B------:R-:W-:-:S02]  /*1ce0*/  ISETP.EQ.OR P1, PT, R36, 0x2, P1 ;  /* 0x000000022400780c */ /* 0x000fc40000f22670 */
[----:B------:R-:W-:-:S05]  /*1cf0*/  MOV R15, UR4 ;  /* 0x00000004000f7c02 */ /* 0x000fca0008000f00 */
[----:B------:R-:W1:Y:S01]  /*1d00*/  @!P2 S2R R12, SR_CTAID.Y ;  /* 0x00000000000ca919 */ /* 0x000e620000002600 */
[----:B------:R-:W1:Y:S01]  /*1d10*/  @!P2 LDC R14, c[0x0][0x10] ;  /* 0x00000400ff0eab82 */ /* 0x000e620000000800 */
[----:B------:R-:W-:-:S04]  /*1d20*/  @!P2 LOP3.LUT R13, R13, 0x1, RZ, 0xc0, !PT ;  /* 0x000000010d0da812 */ /* 0x000fc800078ec0ff */
[----:B------:R-:W2:Y:S01]  /*1d30*/  @!P1 S2R R18, SR_CTAID.Y ;  /* 0x0000000000129919 */ /* 0x000ea20000002600 */
[----:B------:R-:W-:Y:S02]  /*1d40*/  @!P1 LOP3.LUT R15, R15, 0x1, RZ, 0xc0, !PT ;  /* 0x000000010f0f9812 */ /* 0x000fe400078ec0ff */
[----:B------:R-:W2:Y:S01]  /*1d50*/  @!P1 LDC R36, c[0x0][0x10] ;  /* 0x00000400ff249b82 */ /* 0x000ea20000000800 */
[----:B-1----:R-:W-:Y:S02]  /*1d60*/  @!P2 IMAD R45, R45, R14, R12 ;  /* 0x0000000e2d2da224 */ /* 0x002fe400078e020c */
[----:B------:R-:W-:-:S05]  /*1d70*/  @!P2 IMAD R14, R14, R13, RZ ;  /* 0x0000000d0e0ea224 */ /* 0x000fca00078e02ff */
[----:B------:R-:W1:Y:S01]  /*1d80*/  @!P2 LDC.64 R12, c[0x0][0x248] ;  /* 0x00009200ff0cab82 */ /* 0x000e620000000a00 */
[----:B--2---:R-:W-:Y:S02]  /*1d90*/  @!P1 IMAD R39, R39, R36, R18 ;  /* 0x0000002427279224 */ /* 0x004fe400078e0212 */
[----:B------:R-:W-:Y:S02]  /*1da0*/  @!P1 IMAD R36, R36, R15, RZ ;  /* 0x0000000f24249224 */ /* 0x000fe400078e02ff */
[----:B------:R-:W-:-:S03]  /*1db0*/  @!P2 IMAD R18, R14, R19, RZ ;  /* 0x000000130e12a224 */ /* 0x000fc600078e02ff */
[----:B------:R-:W2:Y:S01]  /*1dc0*/  @!P1 LDC.64 R14, c[0x0][0x248] ;  /* 0x00009200ff0e9b82 */ /* 0x000ea20000000a00 */
[----:B------:R-:W-:Y:S01]  /*1dd0*/  @!P1 IMAD R36, R36, R19, RZ ;  /* 0x0000001324249224 */ /* 0x000fe200078e02ff */
[----:B------:R-:W-:-:S05]  /*1de0*/  @!P2 SHF.L.U32 R19, R18, 0x1, RZ ;  /* 0x000000011213a819 */ /* 0x000fca00000006ff */
[----:B-1----:R-:W-:Y:S01]  /*1df0*/  @!P2 IMAD.WIDE R12, R19, 0x4, R12 ;  /* 0x00000004130ca825 */ /* 0x002fe200078e020c */
[----:B------:R-:W-:-:S03]  /*1e00*/  @!P1 SHF.L.U32 R19, R36, 0x1, RZ ;  /* 0x0000000124139819 */ /* 0x000fc600000006ff */
[----:B------:R-:W-:-:S04]  /*1e10*/  @!P2 IMAD.WIDE.U32 R12, R45, 0x8, R12 ;  /* 0x000000082d0ca825 */ /* 0x000fc800078e000c */
[----:B--2---:R-:W-:Y:S02]  /*1e20*/  @!P1 IMAD.WIDE R14, R19, 0x4, R14 ;  /* 0x00000004130e9825 */ /* 0x004fe400078e020e */
[----:B------:R-:W0:Y:S02]  /*1e30*/  @!P2 LDG.E.64 R12, desc[UR10][R12.64] ;  /* 0x0000000a0c0ca981 */ /* 0x000e24000c1e1b00 */
[----:B------:R-:W-:-:S06]  /*1e40*/  @!P1 IMAD.WIDE.U32 R14, R39, 0x8, R14 ;  /* 0x00000008270e9825 */ /* 0x000fcc00078e000e */
[----:B------:R-:W2:Y:S01]  /*1e50*/  @!P1 LDG.E.64 R14, desc[UR10][R14.64] ;  /* 0x0000000a0e0e9981 */ /* 0x000ea2000c1e1b00 */
[----:B0-----:R-:W-:Y:S01]  /*1e60*/  @!P2 FADD.FTZ R16, R16, R12 ;  /* 0x0000000c1010a221 */ /* 0x001fe20000010000 */
[----:B------:R-:W-:-:S03]  /*1e70*/  @!P2 FADD.FTZ R17, R17, R13 ;  /* 0x0000000d1111a221 */ /* 0x000fc60000010000 */
[----:B--2---:R-:W-:Y:S01]  /*1e80*/  @!P1 FADD.FTZ R16, R16, R14 ;  /* 0x0000000e10109221 */ /* 0x004fe20000010000 */
[----:B------:R-:W-:-:S07]  /*1e90*/  @!P1 FADD.FTZ R17, R17, R15 ;  /* 0x0000000f11119221 */ /* 0x000fce0000010000 */
.L_x_3803:
[----:B------:R-:W-:Y:S01]  /*1ea0*/  ULDC.64 UR14, c[0x0][0x218] ;  /* 0x00008600000e7ab9 */ /* 0x000fe20000000a00 */
[----:B------:R-:W-:Y:S01]  /*1eb0*/  LOP3.LUT P1, RZ, R3, UR9, RZ, 0xfc, !PT ;  /* 0x0000000903ff7c12 */ /* 0x000fe2000f82fcff */
[----:B------:R-:W1:Y:S01]  /*1ec0*/  S2UR UR8, SR_CgaCtaId ;  /* 0x00000000000879c3 */ /* 0x000e620000008800 */
[----:B------:R-:W-:Y:S01]  /*1ed0*/  ISETP.EQ.U32.AND P2, PT, RZ, UR14, PT ;  /* 0x0000000eff007c0c */ /* 0x000fe2000bf42070 */
[----:B------:R-:W-:Y:S01]  /*1ee0*/  UMOV UR7, 0x400 ;  /* 0x0000040000077882 */ /* 0x000fe20000000000 */
[----:B------:R-:W-:Y:S02]  /*1ef0*/  MOV R19, UR6 ;  /* 0x0000000600137c02 */ /* 0x000fe40008000f00 */
[----:B------:R-:W-:-:S03]  /*1f00*/  ISETP.EQ.OR.EX P1, PT, RZ, UR15, P1, P2 ;  /* 0x0000000fff007c0c */ /* 0x000fc60008f22720 */
[----:B--2---:R-:W2:Y:S08]  /*1f10*/  LDC.64 R14, c[0x0][0x228] ;  /* 0x00008a00ff0e7b82 */ /* 0x004eb00000000a00 */
[----:B------:R-:W3:Y:S08]  /*1f20*/  LDC.64 R12, c[0x0][0x230] ;  /* 0x00008c00ff0c7b82 */ /* 0x000ef00000000a00 */
[----:B------:R-:W4:Y:S01]  /*1f30*/  @!P1 LDC.64 R44, c[0x0][0x218] ;  /* 0x00008600ff2c9b82 */ /* 0x000f220000000a00 */
[----:B-1----:R-:W-:-:S03]  /*1f40*/  ULEA UR7, UR8, UR7, 0x18 ;  /* 0x0000000708077291 */ /* 0x002fc6000f8ec03f */
[----:B------:R-:W-:Y:S02]  /*1f50*/  ULDC UR8, c[0x0][0x2a4] ;  /* 0x0000a90000087ab9 */ /* 0x000fe40000000800 */
[----:B------:R-:W-:-:S04]  /*1f60*/  @!P1 FMUL.FTZ R36, R16, UR8 ;  /* 0x0000000810249c20 */ /* 0x000fc80008410000 */
[----:B------:R0:W-:Y:S01]  /*1f70*/  @!P3 STS.64 [UR7+0x78], R16 ;  /* 0x00007810ff00b988 */ /* 0x0001e20008000a07 */
[----:B----4-:R-:W-:Y:S01]  /*1f80*/  @!P1 IMAD.WIDE R44, R19, 0x8, R44 ;  /* 0x00000008132c9825 */ /* 0x010fe200078e022c */
[----:B------:R-:W-:-:S03]  /*1f90*/  IADD3 R19, R30, R37, RZ ;  /* 0x000000251e137210 */ /* 0x000fc60007ffe0ff */
[----:B------:R-:W-:Y:S02]  /*1fa0*/  @!P1 FMUL.FTZ R37, R17, UR8 ;  /* 0x0000000811259c20 */ /* 0x000fe40008410000 */
[----:B--2---:R-:W-:-:S03]  /*1fb0*/  IMAD.WIDE R46, R19, 0x4, R14 ;  /* 0x00000004132e7825 */ /* 0x004fc600078e020e */
[----:B------:R1:W-:Y:S01]  /*1fc0*/  @!P1 STG.E.64 desc[UR10][R44.64], R36 ;  /* 0x000000242c009986 */ /* 0x0003e2000c101b0a */
[----:B---3--:R-:W-:Y:S01]  /*1fd0*/  IMAD.WIDE R14, R19, 0x4, R12 ;  /* 0x00000004130e7825 */ /* 0x008fe200078e020c */
[----:B------:R-:W-:Y:S06]  /*1fe0*/  BAR.SYNC.DEFER_BLOCKING 0x0 ;  /* 0x0000000000007b1d */ /* 0x000fec0000010000 */
[----:B------:R-:W2:Y:S04]  /*1ff0*/  LDG.E.64 R12, desc[UR10][R46.64] ;  /* 0x0000000a2e0c7981 */ /* 0x000ea8000c1e1b00 */
[----:B------:R-:W2:Y:S01]  /*2000*/  LDG.E.64 R14, desc[UR10][R14.64] ;  /* 0x0000000a0e0e7981 */ /* 0x000ea2000c1e1b00 */
[----:B------:R-:W-:Y:S01]  /*2010*/  ISETP.NE.AND P6, PT, RZ, UR12, PT ;  /* 0x0000000cff007c0c */ /* 0x000fe2000bfc5270 */
[----:B0-----:R-:W-:-:S02]  /*2020*/  HADD2.F32 R17, -RZ, R26.H0_H0 ;  /* 0x2000001aff117230 */ /* 0x001fc40000004100 */
[----:B------:R-:W0:Y:S01]  /*2030*/  LDS.64 R18, [UR7+0x78] ;  /* 0x00007807ff127984 */ /* 0x000e220008000a00 */
[----:B-1----:R-:W-:Y:S02]  /*2040*/  HADD2.F32 R36, -RZ, R24.H0_H0 ;  /* 0x20000018ff247230 */ /* 0x002fe40000004100 */
[----:B0-----:R-:W-:-:S05]  /*2050*/  FMUL.FTZ R18, R18, UR8 ;  /* 0x0000000812127c20 */ /* 0x001fca0008410000 */
[----:B------:R-:W-:Y:S01]  /*2060*/  R2UR UR7, R18 ;  /* 0x00000000120772ca */ /* 0x000fe200000e0000 */
[----:B------:R-:W-:Y:S02]  /*2070*/  HADD2.F32 R18, -RZ, R26.H1_H1 ;  /* 0x3000001aff127230 */ /* 0x000fe40000004100 */
[----:B------:R-:W-:-:S10]  /*2080*/  HADD2.F32 R26, -RZ, R22.H0_H0 ;  /* 0x20000016ff1a7230 */ /* 0x000fd40000004100 */
[----:B------:R-:W-:Y:S01]  /*2090*/  MOV R16, UR7 ;  /* 0x0000000700107c02 */ /* 0x000fe20008000f00 */
[----:B------:R-:W-:Y:S01]  /*20a0*/  FADD.FTZ R17, R17, -UR7 ;  /* 0x8000000711117e21 */ /* 0x000fe20008010000 */
[----:B------:R-:W-:-:S03]  /*20b0*/  FADD.FTZ R18, R18, -UR7 ;  /* 0x8000000712127e21 */ /* 0x000fc60008010000 */
[----:B------:R-:W-:-:S04]  /*20c0*/  FMUL.FTZ R16, R16, UR7 ;  /* 0x0000000710107c20 */ /* 0x000fc80008410000 */
[----:B------:R-:W-:-:S05]  /*20d0*/  FFMA.FTZ R16, R19, UR8, -R16 ;  /* 0x0000000813107c23 */ /* 0x000fca0008010810 */
[----:B------:R-:W-:-:S13]  /*20e0*/  FSETP.GTU.FTZ.AND P1, PT, R16, RZ, PT ;  /* 0x000000ff1000720b */ /* 0x000fda0003f3c000 */
[----:B------:R-:W-:Y:S01]  /*20f0*/  VOTEU.ANY UP0, P1 ;  /* 0x00000000003f7886 */ /* 0x000fe20000800100 */
[----:B------:R-:W-:-:S04]  /*2100*/  PLOP3.LUT P1, PT, PT, PT, UP0, 0x80, 0x0 ;  /* 0x000000000000781c */ /* 0x000fc80003f2f008 */
[----:B------:R-:W-:-:S09]  /*2110*/  @UP0 ULDC UR8, c[0x0][0x238] ;  /* 0x00008e0000080ab9 */ /* 0x000fd20000000800 */
[----:B------:R-:W-:Y:S01]  /*2120*/  @P1 FADD.FTZ R16, R16, UR8 ;  /* 0x0000000810101e21 */ /* 0x000fe20008010000 */
[----:B------:R-:W-:-:S05]  /*2130*/  UMOV UR8, 0x3f800000 ;  /* 0x3f80000000087882 */ /* 0x000fca0000000000 */
[----:B------:R-:W0:Y:S02]  /*2140*/  @P1 MUFU.RSQ R16, R16 ;  /* 0x0000001000101308 */ /* 0x000e240000001400 */
[----:B0-----:R-:W-:-:S13]  /*2150*/  @P1 R2UR UR13, R16 ;  /* 0x00000000100d12ca */ /* 0x001fda00000e0000 */
[----:B------:R-:W-:Y:S02]  /*2160*/  @UP0 UMOV UR8, UR13 ;  /* 0x0000000d00080c82 */ /* 0x000fe40008000000 */
[----:B------:R-:W-:Y:S01]  /*2170*/  FMUL.FTZ R17, R17, UR8 ;  /* 0x0000000811117c20 */ /* 0x000fe20008410000 */
[----:B------:R-:W-:-:S03]  /*2180*/  FMUL.FTZ R18, R18, UR8 ;  /* 0x0000000812127c20 */ /* 0x000fc60008410000 */
        /* <DEDUP_REMOVED lines=13> */
.L_x_3810:
        /* <DEDUP_REMOVED lines=14> */
.L_x_3812:
[----:B------:R-:W-:Y:S05]  /*2340*/  BSYNC B0 ;  /* 0x0000000000007941 */ /* 0x000fea0003800000 */
.L_x_3811:
[----:B0-----:R-:W-:Y:S02]  /*2350*/  HADD2.F32 R37, -RZ, R32.H0_H0 ;  /* 0x20000020ff257230 */ /* 0x001fe40000004100 */
[----:B------:R-:W-:Y:S01]  /*2360*/  FADD.FTZ R26, R26, -UR7 ;  /* 0x800000071a1a7e21 */ /* 0x000fe20008010000 */
[----:B------:R-:W-:Y:S02]  /*2370*/  HADD2.F32 R16, -RZ, R2.H0_H0 ;  /* 0x20000002ff107230 */ /* 0x000fe40000004100 */
[----:B------:R-:W-:Y:S01]  /*2380*/  FADD.FTZ R36, R36, -UR7 ;  /* 0x8000000724247e21 */ /* 0x000fe20008010000 */
[----:B------:R-:W-:Y:S02]  /*2390*/  HADD2.F32 R18, -RZ, R0.H0_H0 ;  /* 0x20000000ff127230 */ /* 0x000fe40000004100 */
[----:B------:R-:W-:Y:S01]  /*23a0*/  FADD.FTZ R37, R37, -UR7 ;  /* 0x8000000725257e21 */ /* 0x000fe20008010000 */
[----:B------:R-:W-:Y:S02]  /*23b0*/  HADD2.F32 R44, -RZ, R34.H0_H0 ;  /* 0x20000022ff2c7230 */ /* 0x000fe40000004100 */
[----:B------:R-:W-:Y:S01]  /*23c0*/  FADD.FTZ R16, R16, -UR7 ;  /* 0x8000000710107e21 */ /* 0x000fe20008010000 */
[----:B------:R-:W-:-:S02]  /*23d0*/  HADD2.F32 R46, -RZ, R38.H0_H0 ;  /* 0x20000026ff2e7230 */ /* 0x000fc40000004100 */
[----:B------:R-:W-:Y:S01]  /*23e0*/  FADD.FTZ R18, R18, -UR7 ;  /* 0x8000000712127e21 */ /* 0x000fe20008010000 */
[----:B------:R-:W-:Y:S01]  /*23f0*/  FMUL.FTZ R37, R37, UR8 ;  /* 0x0000000825257c20 */ /* 0x000fe20008410000 */
[----:B------:R-:W-:Y:S01]  /*2400*/  FADD.FTZ R44, R44, -UR7 ;  /* 0x800000072c2c7e21 */ /* 0x000fe20008010000 */
[----:B------:R-:W-:Y:S01]  /*2410*/  FMUL.FTZ R45, R26, UR8 ;  /* 0x000000081a2d7c20 */ /* 0x000fe20008410000 */
[----:B------:R-:W-:Y:S01]  /*2420*/  FADD.FTZ R46, R46, -UR7 ;  /* 0x800000072e2e7e21 */ /* 0x000fe20008010000 */
[----:B------:R-:W-:Y:S01]  /*2430*/  FMUL.FTZ R17, R36, UR8 ;  /* 0x0000000824117c20 */ /* 0x000fe20008410000 */
[----:B------:R-:W-:Y:S01]  /*2440*/  FMUL.FTZ R39, R16, UR8 ;  /* 0x0000000810277c20 */ /* 0x000fe20008410000 */
[----:B------:R-:W-:Y:S01]  /*2450*/  FMUL.FTZ R19, R18, UR8 ;  /* 0x0000000812137c20 */ /* 0x000fe20008410000 */
[----:B------:R-:W-:Y:S01]  /*2460*/  FMUL.FTZ R47, R44, UR8 ;  /* 0x000000082c2f7c20 */ /* 0x000fe20008410000 */
[----:B------:R-:W-:Y:S01]  /*2470*/  FMUL.FTZ R49, R46, UR8 ;  /* 0x000000082e317c20 */ /* 0x000fe20008410000 */
[C-C-:B------:R-:W-:Y:S01]  /*2480*/  FFMA.FTZ R36, R12.reuse, R37, R14.reuse ;  /* 0x000000250c247223 */ /* 0x140fe2000001000e */
[C-C-:B------:R-:W-:Y:S01]  /*2490*/  FFMA.FTZ R45, R12.reuse, R45, R14.reuse ;  /* 0x0000002d0c2d7223 */ /* 0x140fe2000001000e */
[C-C-:B------:R-:W-:Y:S01]  /*24a0*/  FFMA.FTZ R44, R12.reuse, R17, R14.reuse ;  /* 0x000000110c2c7223 */ /* 0x140fe2000001000e */
[C-C-:B------:R-:W-:Y:S01]  /*24b0*/  FFMA.FTZ R39, R12.reuse, R39, R14.reuse ;  /* 0x000000270c277223 */ /* 0x140fe2000001000e */
[C-C-:B------:R-:W-:Y:S01]  /*24c0*/  FFMA.FTZ R26, R12.reuse, R19, R14.reuse ;  /* 0x000000130c1a7223 */ /* 0x140fe2000001000e */
[C-C-:B------:R-:W-:Y:S01]  /*24d0*/  FFMA.FTZ R37, R12.reuse, R47, R14.reuse ;  /* 0x0000002f0c257223 */ /* 0x140fe2000001000e */
[----:B------:R-:W-:Y:S01]  /*24e0*/  FFMA.FTZ R12, R12, R49, R14 ;  /* 0x000000310c0c7223 */ /* 0x000fe2000001000e */
[----:B------:R-:W-:Y:S01]  /*24f0*/  HADD2.F32 R14, -RZ, R22.H1_H1 ;  /* 0x30000016ff0e7230 */ /* 0x000fe20000004100 */
[----:B------:R-:W-:Y:S01]  /*2500*/  ULDC.64 UR14, c[0x0][0x278] ;  /* 0x00009e00000e7ab9 */ /* 0x000fe20000000a00 */
[----:B------:R-:W-:Y:S01]  /*2510*/  HADD2.F32 R16, -RZ, R24.H1_H1 ;  /* 0x30000018ff107230 */ /* 0x000fe20000004100 */
[----:B------:R-:W-:-:S02]  /*2520*/  ISETP.GE.U32.AND P1, PT, R7, UR14, PT ;  /* 0x0000000e07007c0c */ /* 0x000fc4000bf26070 */
[----:B------:R-:W-:Y:S01]  /*2530*/  ISETP.GE.U32.AND P2, PT, R8, UR14, PT ;  /* 0x0000000e08007c0c */ /* 0x000fe2000bf46070 */
[----:B------:R-:W-:Y:S01]  /*2540*/  FADD.FTZ R14, R14, -UR7 ;  /* 0x800000070e0e7e21 */ /* 0x000fe20008010000 */
[----:B------:R-:W-:Y:S01]  /*2550*/  ISETP.GE.AND.EX P1, PT, R23, UR15, PT, P1 ;  /* 0x0000000f17007c0c */ /* 0x000fe2000bf26310 */
[----:B------:R-:W-:Y:S01]  /*2560*/  FADD.FTZ R16, R16, -UR7 ;  /* 0x8000000710107e21 */ /* 0x000fe20008010000 */
[----:B------:R-:W-:Y:S01]  /*2570*/  ISETP.GE.AND.EX P2, PT, R25, UR15, PT, P2 ;  /* 0x0000000f19007c0c */ /* 0x000fe2000bf46320 */
[----:B------:R-:W-:Y:S01]  /*2580*/  FMUL.FTZ R22, R14, UR8 ;  /* 0x000000080e167c20 */ /* 0x000fe20008410000 */
[C---:B------:R-:W-:Y:S01]  /*2590*/  ISETP.GT.U32.OR P1, PT, R3.reuse, 0x17f, P1 ;  /* 0x0000017f0300780c */ /* 0x040fe20000f24470 */
[----:B------:R-:W-:Y:S01]  /*25a0*/  FMUL.FTZ R14, R16, UR8 ;  /* 0x00000008100e7c20 */ /* 0x000fe20008410000 */
        /* <DEDUP_REMOVED lines=13> */
.L_x_3813:
        /* <DEDUP_REMOVED lines=14> */
.L_x_3815:
[----:B------:R-:W-:Y:S05]  /*2760*/  BSYNC B0 ;  /* 0x0000000000007941 */ /* 0x000fea0003800000 */
.L_x_3814:
        /* <DEDUP_REMOVED lines=12> */
.L_x_3816:
        /* <DEDUP_REMOVED lines=10> */
[----:B0-----:R-:W-:-:S02]  /*28d0*/  LEA R18, P1, R16, UR16, 0x1 ;  /* 0x0000001010127c11 */ /* 0x001fc4000f8208ff */
[----:B------:R-:W-:-:S04]  /*28e0*/  IADD3 R25, R17, R25, RZ ;  /* 0x0000001911197210 */ /* 0x000fc80007ffe0ff */
[----:B------:R-:W-:-:S05]  /*28f0*/  LEA.HI.X R19, R16, UR17, R25, 0x1, P1 ;  /* 0x0000001110137c11 */ /* 0x000fca00088f0c19 */
[----:B------:R1:W-:Y:S02]  /*2900*/  STG.E desc[UR10][R18.64], R23 ;  /* 0x0000001712007986 */ /* 0x0003e4000c10190a */
.L_x_3818:
[----:B------:R-:W-:Y:S05]  /*2910*/  BSYNC B0 ;  /* 0x0000000000007941 */ /* 0x000fea0003800000 */
.L_x_3817:
[----:B------:R-:W-:Y:S01]  /*2920*/  HADD2.F32 R2, -RZ, R2.H1_H1 ;  /* 0x30000002ff027230 */ /* 0x000fe20000004100 */
[----:B------:R-:W-:Y:S01]  /*2930*/  ISETP.GE.U32.AND P5, PT, R9, UR14, PT ;  /* 0x0000000e09007c0c */ /* 0x000fe2000bfa6070 */
[----:B------:R-:W-:Y:S01]  /*2940*/  HADD2.F32 R14, -RZ, R0.H1_H1 ;  /* 0x30000000ff0e7230 */ /* 0x000fe20000004100 */
[----:B------:R-:W-:Y:S01]  /*2950*/  ISETP.GE.U32.AND P1, PT, R10, UR14, PT ;  /* 0x0000000e0a007c0c */ /* 0x000fe2000bf26070 */
[----:B------:R-:W-:Y:S02]  /*2960*/  HADD2.F32 R16, -RZ, R32.H1_H1 ;  /* 0x30000020ff107230 */ /* 0x000fe40000004100 */
[----:B------:R-:W-:Y:S01]  /*2970*/  FADD.FTZ R0, R2, -UR7 ;  /* 0x8000000702007e21 */ /* 0x000fe20008010000 */
[----:B------:R-:W-:Y:S01]  /*2980*/  HADD2.F32 R17, -RZ, R34.H1_H1 ;  /* 0x30000022ff117230 */ /* 0x000fe20000004100 */
[----:B------:R-:W-:Y:S01]  /*2990*/  ISETP.GE.U32.AND P2, PT, R11, UR14, PT ;  /* 0x0000000e0b007c0c */ /* 0x000fe2000bf46070 */
[----:B01----:R-:W-:Y:S01]  /*29a0*/  HADD2.F32 R18, -RZ, R38.H1_H1 ;  /* 0x30000026ff127230 */ /* 0x003fe20000004100 */
[----:B------:R-:W-:Y:S01]  /*29b0*/  ISETP.GE.U32.AND P3, PT, R20, UR14, PT ;  /* 0x0000000e14007c0c */ /* 0x000fe2000bf66070 */
[----:B------:R-:W-:Y:S01]  /*29c0*/  FADD.FTZ R14, R14, -UR7 ;  /* 0x800000070e0e7e21 */ /* 0x000fe20008010000 */
[----:B------:R-:W-:Y:S01]  /*29d0*/  ISETP.GE.U32.AND P4, PT, R21, UR14, PT ;  /* 0x0000000e15007c0c */ /* 0x000fe2000bf86070 */
[----:B------:R-:W-:Y:S01]  /*29e0*/  FADD.FTZ R16, R16, -UR7 ;  /* 0x8000000710107e21 */ /* 0x000fe20008010000 */
[----:B------:R-:W-:Y:S01]  /*29f0*/  FADD.FTZ R17, R17, -UR7 ;  /* 0x8000000711117e21 */ /* 0x000fe20008010000 */
[----:B------:R-:W-:Y:S01]  /*2a00*/  FADD.FTZ R18, R18, -UR7 ;  /* 0x8000000712127e21 */ /* 0x000fe20008010000 */
[----:B------:R-:W-:Y:S01]  /*2a10*/  FMUL.FTZ R2, R0, UR8 ;  /* 0x0000000800027c20 */ /* 0x000fe20008410000 */
[----:B------:R-:W-:Y:S01]  /*2a20*/  ISETP.GE.AND.EX P5, PT, R27, UR15, PT, P5 ;  /* 0x0000000f1b007c0c */ /* 0x000fe2000bfa6350 */
        /* <DEDUP_REMOVED lines=8> */
[--C-:B------:R-:W-:Y:S01]  /*2ab0*/  FFMA.FTZ R25, R13, R14, R15.reuse ;  /* 0x0000000e0d197223 */ /* 0x100fe2000001000f */
[----:B------:R-:W-:Y:S01]  /*2ac0*/  ISETP.GT.U32.OR P5, PT, R3, 0x17f, P5 ;  /* 0x0000017f0300780c */ /* 0x000fe20002fa4470 */
[--C-:B------:R-:W-:Y:S01]  /*2ad0*/  FFMA.FTZ R23, R13, R16, R15.reuse ;  /* 0x000000100d177223 */ /* 0x100fe2000001000f */
[----:B------:R-:W-:Y:S01]  /*2ae0*/  ISETP.GT.U32.OR P1, PT, R3, 0x17f, P1 ;  /* 0x0000017f0300780c */ /* 0x000fe20000f24470 */
[--C-:B------:R-:W-:Y:S01]  /*2af0*/  FFMA.FTZ R0, R13, R0, R15.reuse ;  /* 0x000000000d007223 */ /* 0x100fe2000001000f */
[----:B------:R-:W-:Y:S01]  /*2b00*/  ISETP.GT.U32.OR P2, PT, R3, 0x17f, P2 ;  /* 0x0000017f0300780c */ /* 0x000fe20001744470 */
[--C-:B------:R-:W-:Y:S01]  /*2b10*/  FFMA.FTZ R19, R13, R18, R15.reuse ;  /* 0x000000120d137223 */ /* 0x100fe2000001000f */
[----:B------:R-:W-:Y:S01]  /*2b20*/  ISETP.GT.U32.OR P3, PT, R3, 0x17f, P3 ;  /* 0x0000017f0300780c */ /* 0x000fe20001f64470 */
[----:B------:R-:W-:Y:S01]  /*2b30*/  FFMA.FTZ R2, R13, R2, R15 ;  /* 0x000000020d027223 */ /* 0x000fe2000001000f */
        /* <DEDUP_REMOVED lines=12> */
.L_x_3819:
        /* <DEDUP_REMOVED lines=14> */
.L_x_3821:
[----:B------:R-:W-:Y:S05]  /*2ce0*/  BSYNC B0 ;  /* 0x0000000000007941 */ /* 0x000fea0003800000 */
.L_x_3820:
        /* <DEDUP_REMOVED lines=8> */
[----:B0-----:R-:W0:Y:S01]  /*2d70*/  MUFU.RCP R16, R15 ;  /* 0x0000000f00107308 */ /* 0x001e220000001000 */
[----:B-1----:R-:W-:Y:S01]  /*2d80*/  FMUL.FTZ R26, R26, R13 ;  /* 0x0000000d1a1a7220 */ /* 0x002fe20000410000 */
[----:B0-----:R-:W-:-:S07]  /*2d90*/  FMUL.FTZ R25, R25, R16 ;  /* 0x0000001019197220 */ /* 0x001fce0000410000 */
.L_x_3822:
        /* <DEDUP_REMOVED lines=14> */
.L_x_3824:
[----:B------:R-:W-:Y:S05]  /*2e80*/  BSYNC B0 ;  /* 0x0000000000007941 */ /* 0x000fea0003800000 */
.L_x_3823:
[----:B------:R-:W-:Y:S05]  /*2e90*/  @!P6 BRA `(.L_x_3825) ;  /* 0x000000000028e947 */ /* 0x000fea0003800000 */
[----:B------:R-:W-:Y:S01]  /*2ea0*/  FMUL.FTZ R2, R36, -1.4426950216293334961 ;  /* 0xbfb8aa3b24027820 */ /* 0x000fe20000410000 */
[----:B------:R-:W-:-:S05]  /*2eb0*/  FMUL.FTZ R14, R23, -1.4426950216293334961 ;  /* 0xbfb8aa3b170e7820 */ /* 0x000fca0000410000 */
[----:B------:R-:W2:Y:S08]  /*2ec0*/  MUFU.EX2 R2, R2 ;  /* 0x0000000200027308 */ /* 0x000eb00000000800 */
[----:B------:R-:W3:Y:S01]  /*2ed0*/  MUFU.EX2 R14, R14 ;  /* 0x0000000e000e7308 */ /* 0x000ee20000000800 */
[----:B--2---:R-:W-:-:S07]  /*2ee0*/  FADD.FTZ R13, R2, 1 ;  /* 0x3f800000020d7421 */ /* 0x004fce0000010000 */
[----:B------:R-:W2:Y:S01]  /*2ef0*/  MUFU.RCP R13, R13 ;  /* 0x0000000d000d7308 */ /* 0x000ea20000001000 */
[----:B---3--:R-:W-:-:S07]  /*2f00*/  FADD.FTZ R15, R14, 1 ;  /* 0x3f8000000e0f7421 */ /* 0x008fce0000010000 */
[----:B01----:R-:W0:Y:S01]  /*2f10*/  MUFU.RCP R16, R15 ;  /* 0x0000000f00107308 */ /* 0x003e220000001000 */
[----:B--2---:R-:W-:Y:S01]  /*2f20*/  FMUL.FTZ R36, R36, R13 ;  /* 0x0000000d24247220 */ /* 0x004fe20000410000 */
[----:B0-----:R-:W-:-:S07]  /*2f30*/  FMUL.FTZ R23, R23, R16 ;  /* 0x0000001017177220 */ /* 0x001fce0000410000 */
.L_x_3825:
        /* <DEDUP_REMOVED lines=14> */
.L_x_3827:
[----:B------:R-:W-:Y:S05]  /*3020*/  BSYNC B0 ;  /* 0x0000000000007941 */ /* 0x000fea0003800000 */
.L_x_3826:
[----:B------:R-:W-:Y:S05]  /*3030*/  @!P6 BRA `(.L_x_3828) ;  /* 0x000000000028e947 */ /* 0x000fea0003800000 */
[----:B------:R-:W-:Y:S01]  /*3040*/  FMUL.FTZ R2, R37, -1.4426950216293334961 ;  /* 0xbfb8aa3b25027820 */ /* 0x000fe20000410000 */
[----:B------:R-:W-:-:S05]  /*3050*/  FMUL.FTZ R15, R0, -1.4426950216293334961 ;  /* 0xbfb8aa3b000f7820 */ /* 0x000fca0000410000 */
[----:B------:R-:W3:Y:S08]  /*3060*/  MUFU.EX2 R2, R2 ;  /* 0x0000000200027308 */ /* 0x000ef00000000800 */
[----:B------:R-:W0:Y:S01]  /*3070*/  MUFU.EX2 R15, R15 ;  /* 0x0000000f000f7308 */ /* 0x000e220000000800 */
[----:B---3--:R-:W-:-:S07]  /*3080*/  FADD.FTZ R13, R2, 1 ;  /* 0x3f800000020d7421 */ /* 0x008fce0000010000 */
[----:B------:R-:W3:Y:S01]  /*3090*/  MUFU.RCP R14, R13 ;  /* 0x0000000d000e7308 */ /* 0x000ee20000001000 */
[----:B012---:R-:W-:-:S07]  /*30a0*/  FADD.FTZ R16, R15, 1 ;  /* 0x3f8000000f107421 */ /* 0x007fce0000010000 */
[----:B------:R-:W0:Y:S01]  /*30b0*/  MUFU.RCP R17, R16 ;  /* 0x0000001000117308 */ /* 0x000e220000001000 */
[----:B---3--:R-:W-:Y:S01]  /*30c0*/  FMUL.FTZ R37, R37, R14 ;  /* 0x0000000e25257220 */ /* 0x008fe20000410000 */
[----:B0-----:R-:W-:-:S07]  /*30d0*/  FMUL.FTZ R0, R0, R17 ;  /* 0x0000001100007220 */ /* 0x001fce0000410000 */
.L_x_3828:
        /* <DEDUP_REMOVED lines=8> */
[----:B012---:R-:W-:Y:S01]  /*3160*/  IMAD.WIDE.U32 R16, R20, UR14, R14 ;  /* 0x0000000e14107c25 */ /* 0x007fe2000f8e000e */
[----:B------:R-:W-:Y:S02]  /*3170*/  ULDC.64 UR14, c[0x0][0x210] ;  /* 0x00008400000e7ab9 */ /* 0x000fe40000000a00 */
[----:B------:R-:W-:-:S02]  /*3180*/  LEA R14, P1, R16, UR14, 0x1 ;  /* 0x0000000e100e7c11 */ /* 0x000fc4000f8208ff */
[----:B------:R-:W-:-:S04]  /*3190*/  IADD3 R33, R17, R33, RZ ;  /* 0x0000002111217210 */ /* 0x000fc80007ffe0ff */
[----:B------:R-:W-:-:S05]  /*31a0*/  LEA.HI.X R15, R16, UR15, R33, 0x1, P1 ;  /* 0x0000000f100f7c11 */ /* 0x000fca00088f0c21 */
[----:B------:R3:W-:Y:S02]  /*31b0*/  STG.E desc[UR10][R14.64], R37 ;  /* 0x000000250e007986 */ /* 0x0007e4000c10190a */
.L_x_3830:
[----:B------:R-:W-:Y:S05]  /*31c0*/  BSYNC B0 ;  /* 0x0000000000007941 */ /* 0x000fea0003800000 */
.L_x_3829:
        /* <DEDUP_REMOVED lines=11> */
.L_x_3831:
[----:B------:R-:W-:Y:S04]  /*3280*/  BSSY B0, `(.L_x_3832) ;  /* 0x000000d000007945 */ /* 0x000fe80003800000 */
[----:B------:R-:W-:Y:S05]  /*3290*/  @P4 BRA `(.L_x_3833) ;  /* 0x00000000002c4947 */ /* 0x000fea0003800000 */
[----:B------:R-:W-:Y:S01]  /*32a0*/  ULDC.64 UR14, c[0x0][0x270] ;  /* 0x00009c00000e7ab9 */ /* 0x000fe20000000a00 */
[----:B------:R-:W-:Y:S01]  /*32b0*/  MOV R41, R43 ;  /* 0x0000002b00297202 */ /* 0x000fe20000000f00 */
[----:B------:R-:W-:Y:S01]  /*32c0*/  IMAD R0, R35, UR14, RZ ;  /* 0x0000000e23007c24 */ /* 0x000fe2000f8e02ff */
[----:B------:R-:W-:Y:S01]  /*32d0*/  F2FP.F16.F32.PACK_AB R19, R19, R12 ;  /* 0x0000000c1313723e */ /* 0x000fe200000000ff */
[----:B------:R-:W-:-:S04]  /*32e0*/  IMAD.WIDE.U32 R40, R21, UR14, R40 ;  /* 0x0000000e15287c25 */ /* 0x000fc8000f8e0028 */
[----:B------:R-:W-:Y:S01]  /*32f0*/  IMAD R13, R21, UR15, R0 ;  /* 0x0000000f150d7c24 */ /* 0x000fe2000f8e0200 */
[----:B------:R-:W-:Y:S02]  /*3300*/  ULDC.64 UR14, c[0x0][0x210] ;  /* 0x00008400000e7ab9 */ /* 0x000fe40000000a00 */
[----:B---3--:R-:W-:Y:S02]  /*3310*/  LEA R14, P1, R40, UR14, 0x1 ;  /* 0x0000000e280e7c11 */ /* 0x008fe4000f8208ff */
[----:B------:R-:W-:-:S04]  /*3320*/  IADD3 R13, R41, R13, RZ ;  /* 0x0000000d290d7210 */ /* 0x000fc80007ffe0ff */
[----:B------:R-:W-:-:S05]  /*3330*/  LEA.HI.X R15, R40, UR15, R13, 0x1, P1 ;  /* 0x0000000f280f7c11 */ /* 0x000fca00088f0c0d */
[----:B------:R4:W-:Y:S02]  /*3340*/  STG.E desc[UR10][R14.64], R19 ;  /* 0x000000130e007986 */ /* 0x0009e4000c10190a */
.L_x_3833:
[----:B------:R-:W-:Y:S05]  /*3350*/  BSYNC B0 ;  /* 0x0000000000007941 */ /* 0x000fea0003800000 */
.L_x_3832:
[----:B------:R-:W-:Y:S01]  /*3360*/  ULDC UR7, c[0x0][0x10] ;  /* 0x0000040000077ab9 */ /* 0x000fe20000000800 */
[----:B------:R-:W-:Y:S02]  /*3370*/  UIADD3 UR4, UR4, 0x1, URZ ;  /* 0x0000000104047890 */ /* 0x000fe4000fffe03f */
[----:B------:R-:W-:-:S04]  /*3380*/  UIADD3 UR6, UR7, UR6, URZ ;  /* 0x0000000607067290 */ /* 0x000fc8000fffe03f */
[----:B------:R-:W-:-:S06]  /*3390*/  UISETP.GE.AND UP0, UPT, UR6, UR5, UPT ;  /* 0x000000050600728c */ /* 0x000fcc000bf06270 */
[----:B------:R-:W-:-:S13]  /*33a0*/  PLOP3.LUT P1, PT, PT, PT, UP0, 0x80, 0x0 ;  /* 0x000000000000781c */ /* 0x000fda0003f2f008 */
[----:B------:R-:W-:Y:S05]  /*33b0*/  @!P1 BRA `(.L_x_3834) ;  /* 0xffffffcc00b09947 */ /* 0x000fea000383ffff */
[----:B------:R-:W-:Y:S05]  /*33c0*/  EXIT ;  /* 0x000000000000794d */ /* 0x000fea0003800000 */
.L_x_3835:
        /* <DEDUP_REMOVED lines=11> */
.L_x_5181:


//--------------------- .text._Z35group_norm_nhwc_fwd_one_pass_kernelI11Fp16IOFp32WLi256ELi48ELi384EEv26Group_norm_nhwc_fwd_params --------------------------
	.section	.text._Z35group_norm_nhwc_fwd_one_pass_kernelI11Fp16IOFp32WLi256ELi48ELi384EEv26Group_norm_nhwc_fwd_params,"ax",@progbits
	.align	128
        .global         _Z35group_norm_nhwc_fwd_one_pass_kernelI11Fp16IOFp32WLi256ELi48ELi384EEv26Group_norm_nhwc_fwd_params
        .type           _Z35group_norm_nhwc_fwd_one_pass_kernelI11Fp16IOFp32WLi256ELi48ELi384EEv26Group_norm_nhwc_fwd_params,@function
        .size           _Z35group_norm_nhwc_fwd_one_pass_kernelI11Fp16IOFp32WLi256ELi48ELi384EEv26Group_norm_nhwc_fwd_params,(.L_x_5182 - _Z35group_norm_nhwc_fwd_one_pass_kernelI11Fp16IOFp32WLi256ELi48ELi384EEv26Group_norm_nhwc_fwd_params)
        .other          _Z35group_norm_nhwc_fwd_one_pass_kernelI11Fp16IOFp32WLi256ELi48ELi384EEv26Group_norm_nhwc_fwd_params,@"STO_CUDA_ENTRY STV_DEFAULT"
_Z35group_norm_nhwc_fwd_one_pass_kernelI11Fp16IOFp32WLi256ELi48ELi384EEv26Group_norm_nhwc_fwd_params:
.text._Z35group_norm_nhwc_fwd_one_pass_kernelI11Fp16IOFp32WLi256ELi48ELi384EEv26Group_norm_nhwc_fwd_params:
        /* <DEDUP_REMOVED lines=12> */
[----:B------:R-:W-:Y:S01]  /*00c0*/  UMOV UR4, 0x400 ;  /* 0x0000040000047882 */ /* 0x000fe20000000000 */
[----:B------:R-:W-:Y:S02]  /*00d0*/  ULDC.U8 UR12, c[0x0][0x28c] ;  /* 0x0000a300000c7ab9 */ /* 0x000fe40000000000 */
[----:B------:R-:W-:Y:S02]  /*00e0*/  LOP3.LUT R2, R2, 0xffffffef, RZ, 0xc0, !PT ;  /* 0xffffffef02027812 */ /* 0x000fe400078ec0ff */
[----:B------:R-:W1:Y:S08]  /*00f0*/  LDC R3, c[0x0][0x294] ;  /* 0x0000a500ff037b82 */ /* 0x000e700000000800 */
[----:B------:R-:W2:Y:S01]  /*0100*/  S2UR UR6, SR_CgaCtaId ;  /* 0x00000000000679c3 */ /* 0x000ea20000008800 */
[C---:B0-----:R-:W-:Y:S01]  /*0110*/  IMAD.WIDE.U32 R4, R7.reuse, -0x55555555, RZ ;  /* 0xaaaaaaab07047825 */ /* 0x041fe200078e00ff */
[----:B------:R-:W-:-:S04]  /*0120*/  ISETP.GE.U32.AND P4, PT, R7, 0x180, PT ;  /* 0x000001800700780c */ /* 0x000fc80003f86070 */
[----:B------:R-:W-:Y:S01]  /*0130*/  SHF.R.U32.HI R36, RZ, 0x4, R5 ;  /* 0x00000004ff247819 */ /* 0x000fe20000011605 */
[----:B--2---:R-:W-:-:S04]  /*0140*/  ULEA UR4, UR6, UR4, 0x18 ;  /* 0x0000000406047291 */ /* 0x004fc8000f8ec03f */
[----:B-1----:R-:W-:Y:S02]  /*0150*/  IMAD R0, R3, UR9, R36 ;  /* 0x0000000903007c24 */ /* 0x002fe4000f8e0224 */
[----:B------:R-:W-:Y:S01]  /*0160*/  IMAD R36, R36, -0x18, R7 ;  /* 0xffffffe824247824 */ /* 0x000fe200078e0207 */
[----:B------:R-:W-:Y:S02]  /*0170*/  UMOV UR6, UR7 ;  /* 0x0000000700067c82 */ /* 0x000fe40008000000 */
[C---:B------:R-:W-:Y:S02]  /*0180*/  IADD3 R3, R0.reuse, 0x40, RZ ;  /* 0x0000004000037810 */ /* 0x040fe40007ffe0ff */
[----:B------:R-:W-:Y:S02]  /*0190*/  IADD3 R4, R0, 0x50, RZ ;  /* 0x0000005000047810 */ /* 0x000fe40007ffe0ff */
[----:B------:R-:W-:Y:S02]  /*01a0*/  ISETP.LT.U32.AND P1, PT, R3, UR10, PT ;  /* 0x0000000a03007c0c */ /* 0x000fe4000bf21070 */
[----:B------:R-:W-:-:S02]  /*01b0*/  SHF.R.S32.HI R3, RZ, 0x1f, R3 ;  /* 0x0000001fff037819 */ /* 0x000fc40000011403 */
[----:B------:R-:W-:Y:S02]  /*01c0*/  ISETP.LT.U32.AND P2, PT, R4, UR10, PT ;  /* 0x0000000a04007c0c */ /* 0x000fe4000bf41070 */
[----:B------:R-:W-:Y:S02]  /*01d0*/  SHF.R.S32.HI R4, RZ, 0x1f, R4 ;  /* 0x0000001fff047819 */ /* 0x000fe40000011404 */
[----:B------:R-:W-:Y:S02]  /*01e0*/  ISETP.LT.AND.EX P5, PT, R3, UR11, !P4, P1 ;  /* 0x0000000b03007c0c */ /* 0x000fe4000e7a1310 */
[----:B------:R-:W-:Y:S02]  /*01f0*/  IADD3 R5, R0, 0x60, RZ ;  /* 0x0000006000057810 */ /* 0x000fe40007ffe0ff */
[----:B------:R-:W-:Y:S02]  /*0200*/  ISETP.LT.AND.EX P1, PT, R4, UR11, !P4, P2 ;  /* 0x0000000b04007c0c */ /* 0x000fe4000e721320 */
[----:B------:R-:W-:-:S02]  /*0210*/  ISETP.LT.U32.AND P3, PT, R5, UR10, PT ;  /* 0x0000000a05007c0c */ /* 0x000fc4000bf61070 */
[----:B------:R-:W-:Y:S02]  /*0220*/  SHF.R.S32.HI R5, RZ, 0x1f, R5 ;  /* 0x0000001fff057819 */ /* 0x000fe40000011405 */
[----:B------:R-:W-:Y:S02]  /*0230*/  IADD3 R6, R0, 0x70, RZ ;  /* 0x0000007000067810 */ /* 0x000fe40007ffe0ff */
[----:B------:R-:W-:Y:S02]  /*0240*/  ISETP.LT.AND.EX P2, PT, R5, UR11, !P4, P3 ;  /* 0x0000000b05007c0c */ /* 0x000fe4000e741330 */
[----:B------:R-:W-:Y:S02]  /*0250*/  @P5 LOP3.LUT R2, R2, 0x10, RZ, 0xfc, !PT ;  /* 0x0000001002025812 */ /* 0x000fe400078efcff */
[----:B------:R-:W-:Y:S02]  /*0260*/  ISETP.LT.U32.AND P0, PT, R6, UR10, PT ;  /* 0x0000000a06007c0c */ /* 0x000fe4000bf01070 */
[----:B------:R-:W-:-:S02]  /*0270*/  SHF.R.S32.HI R6, RZ, 0x1f, R6 ;  /* 0x0000001fff067819 */ /* 0x000fc40000011406 */
[----:B------:R-:W-:Y:S02]  /*0280*/  @P1 LOP3.LUT R2, R2, 0x8, RZ, 0xfc, !PT ;  /* 0x0000000802021812 */ /* 0x000fe400078efcff */
[----:B------:R-:W-:Y:S02]  /*0290*/  ISETP.LT.AND.EX P1, PT, R6, UR11, !P4, P0 ;  /* 0x0000000b06007c0c */ /* 0x000fe4000e721300 */
[----:B------:R-:W-:Y:S02]  /*02a0*/  LOP3.LUT R2, R2, 0xfffffffb, RZ, 0xc0, !PT ;  /* 0xfffffffb02027812 */ /* 0x000fe400078ec0ff */
[----:B------:R-:W-:Y:S02]  /*02b0*/  ISETP.LT.U32.AND P0, PT, R0, UR10, PT ;  /* 0x0000000a00007c0c */ /* 0x000fe4000bf01070 */
[----:B------:R-:W-:Y:S02]  /*02c0*/  @P2 LOP3.LUT R2, R2, 0x4, RZ, 0xfc, !PT ;  /* 0x0000000402022812 */ /* 0x000fe400078efcff */
[----:B------:R-:W-:-:S02]  /*02d0*/  SHF.R.S32.HI R9, RZ, 0x1f, R0 ;  /* 0x0000001fff097819 */ /* 0x000fc40000011400 */
[----:B------:R-:W-:Y:S02]  /*02e0*/  LOP3.LUT R2, R2, 0xfffffffd, RZ, 0xc0, !PT ;  /* 0xfffffffd02027812 */ /* 0x000fe400078ec0ff */
[----:B------:R-:W-:Y:S02]  /*02f0*/  IADD3 R8, R0, 0x10, RZ ;  /* 0x0000001000087810 */ /* 0x000fe40007ffe0ff */
[----:B------:R-:W-:Y:S02]  /*0300*/  @P1 LOP3.LUT R2, R2, 0x2, RZ, 0xfc, !PT ;  /* 0x0000000202021812 */ /* 0x000fe400078efcff */
[----:B------:R-:W-:Y:S02]  /*0310*/  ISETP.LT.AND.EX P1, PT, R9, UR11, !P4, P0 ;  /* 0x0000000b09007c0c */ /* 0x000fe4000e721300 */
[----:B------:R-:W-:Y:S02]  /*0320*/  LOP3.LUT R2, R2, 0xfffffeff, RZ, 0xc0, !PT ;  /* 0xfffffeff02027812 */ /* 0x000fe400078ec0ff */
[----:B------:R-:W-:-:S02]  /*0330*/  ISETP.LT.U32.AND P0, PT, R8, UR10, PT ;  /* 0x0000000a08007c0c */ /* 0x000fc4000bf01070 */
[----:B------:R-:W-:Y:S02]  /*0340*/  SHF.R.S32.HI R12, RZ, 0x1f, R8 ;  /* 0x0000001fff0c7819 */ /* 0x000fe40000011408 */
[C---:B------:R-:W-:Y:S02]  /*0350*/  IADD3 R11, R0.reuse, 0x20, RZ ;  /* 0x00000020000b7810 */ /* 0x040fe40007ffe0ff */
[----:B------:R-:W-:Y:S02]  /*0360*/  IADD3 R53, R0, 0x30, RZ ;  /* 0x0000003000357810 */ /* 0x000fe40007ffe0ff */
[----:B------:R-:W-:Y:S02]  /*0370*/  SHF.R.S32.HI R10, RZ, 0x1f, R11 ;  /* 0x0000001fff0a7819 */ /* 0x000fe4000001140b */
[----:B------:R-:W-:Y:S02]  /*0380*/  @P1 LOP3.LUT R2, R2, 0x100, RZ, 0xfc, !PT ;  /* 0x0000010002021812 */ /* 0x000fe400078efcff */
[----:B------:R-:W-:-:S02]  /*0390*/  ISETP.LT.AND.EX P1, PT, R12, UR11, !P4, P0 ;  /* 0x0000000b0c007c0c */ /* 0x000fc4000e721300 */
[----:B------:R-:W-:Y:S02]  /*03a0*/  ISETP.LT.U32.AND P0, PT, R11, UR10, PT ;  /* 0x0000000a0b007c0c */ /* 0x000fe4000bf01070 */
[----:B------:R-:W-:Y:S02]  /*03b0*/  LOP3.LUT R2, R2, 0xffffff7f, RZ, 0xc0, !PT ;  /* 0xffffff7f02027812 */ /* 0x000fe400078ec0ff */
[----:B------:R-:W-:Y:S02]  /*03c0*/  ISETP.LT.AND.EX P2, PT, R10, UR11, !P4, P0 ;  /* 0x0000000b0a007c0c */ /* 0x000fe4000e741300 */
[----:B------:R-:W-:Y:S02]  /*03d0*/  SHF.R.S32.HI R9, RZ, 0x1f, R53 ;  /* 0x0000001fff097819 */ /* 0x000fe40000011435 */
[----:B------:R-:W-:Y:S02]  /*03e0*/  ISETP.LT.U32.AND P0, PT, R53, UR10, PT ;  /* 0x0000000a35007c0c */ /* 0x000fe4000bf01070 */
[----:B------:R-:W-:-:S02]  /*03f0*/  IADD3 R52, R0, 0x80, RZ ;  /* 0x0000008000347810 */ /* 0x000fc40007ffe0ff */
[----:B------:R-:W-:Y:S02]  /*0400*/  @P1 LOP3.LUT R2, R2, 0x80, RZ, 0xfc, !PT ;  /* 0x0000008002021812 */ /* 0x000fe400078efcff */
[----:B------:R-:W-:Y:S02]  /*0410*/  ISETP.LT.AND.EX P1, PT, R9, UR11, !P4, P0 ;  /* 0x0000000b09007c0c */ /* 0x000fe4000e721300 */
[----:B------:R-:W-:Y:S02]  /*0420*/  LOP3.LUT R2, R2, 0xffffffbf, RZ, 0xc0, !PT ;  /* 0xffffffbf02027812 */ /* 0x000fe400078ec0ff */
[----:B------:R-:W-:Y:S02]  /*0430*/  IADD3 R51, R0, 0x90, RZ ;  /* 0x0000009000337810 */ /* 0x000fe40007ffe0ff */
[----:B------:R-:W-:Y:S02]  /*0440*/  @P2 LOP3.LUT R2, R2, 0x40, RZ, 0xfc, !PT ;  /* 0x0000004002022812 */ /* 0x000fe400078efcff */
[----:B------:R-:W-:-:S02]  /*0450*/  IADD3 R50, R0, 0xa0, RZ ;  /* 0x000000a000327810 */ /* 0x000fc40007ffe0ff */
[----:B------:R-:W-:Y:S02]  /*0460*/  LOP3.LUT R2, R2, 0xffffffdf, RZ, 0xc0, !PT ;  /* 0xffffffdf02027812 */ /* 0x000fe400078ec0ff */
        /* <DEDUP_REMOVED lines=12> */
[----:B------:R-:W-:Y:S02]  /*0530*/  ISETP.LT.U32.AND P5, PT, R48, UR10, PT ;  /* 0x0000000a30007c0c */ /* 0x000fe4000bfa1070 */
[----:B------:R-:W-:Y:S02]  /*0540*/  ISETP.LT.AND.EX P0, PT, R8, UR11, !P4, P0 ;  /* 0x0000000b08007c0c */ /* 0x000fe4000e701300 */
[----:B------:R-:W-:Y:S02]  /*0550*/  ISETP.LT.AND.EX P1, PT, R6, UR11, !P4, P1 ;  /* 0x0000000b06007c0c */ /* 0x000fe4000e721310 */
[----:B------:R-:W-:Y:S02]  /*0560*/  ISETP.LT.AND.EX P2, PT, R5, UR11, !P4, P2 ;  /* 0x0000000b05007c0c */ /* 0x000fe4000e741320 */
[----:B------:R-:W-:-:S02]  /*0570*/  ISETP.LT.AND.EX P3, PT, R4, UR11, !P4, P3 ;  /* 0x0000000b04007c0c */ /* 0x000fc4000e761330 */
[----:B------:R-:W-:Y:S01]  /*0580*/  ISETP.LT.AND.EX P4, PT, R3, UR11, !P4, P5 ;  /* 0x0000000b03007c0c */ /* 0x000fe2000e781350 */
[----:B------:R-:W-:Y:S01]  /*0590*/  ULDC.64 UR10, c[0x0][0x208] ;  /* 0x00008200000a7ab9 */ /* 0x000fe20000000a00 */
[----:B------:R-:W-:Y:S02]  /*05a0*/  SHF.R.S32.HI R3, RZ, 0x1f, R7 ;  /* 0x0000001fff037819 */ /* 0x000fe40000011407 */
[----:B------:R-:W-:Y:S02]  /*05b0*/  SHF.L.U32 R36, R36, 0x1, RZ ;  /* 0x0000000124247819 */ /* 0x000fe400000006ff */
[----:B------:R-:W-:Y:S02]  /*05c0*/  LEA.HI R3, R3, R7, RZ, 0x5 ;  /* 0x0000000703037211 */ /* 0x000fe400078f28ff */
[----:B------:R-:W-:Y:S02]  /*05d0*/  IADD3 R42, R0, 0xd0, RZ ;  /* 0x000000d0002a7810 */ /* 0x000fe40007ffe0ff */
[----:B------:R-:W-:-:S02]  /*05e0*/  SHF.R.S32.HI R3, RZ, 0x5, R3 ;  /* 0x00000005ff037819 */ /* 0x000fc40000011403 */
[C---:B------:R-:W-:Y:S02]  /*05f0*/  IADD3 R43, R0.reuse, 0xe0, RZ ;  /* 0x000000e0002b7810 */ /* 0x040fe40007ffe0ff */
[----:B------:R-:W-:Y:S02]  /*0600*/  IADD3 R44, R0, 0xf0, RZ ;  /* 0x000000f0002c7810 */ /* 0x000fe40007ffe0ff */
[----:B------:R-:W-:Y:S01]  /*0610*/  LEA R47, R3, UR4, 0x3 ;  /* 0x00000004032f7c11 */ /* 0x000fe2000f8e18ff */
[----:B------:R-:W-:-:S06]  /*0620*/  UMOV UR4, URZ ;  /* 0x0000003f00047c82 */ /* 0x000fcc0008000000 */
.L_x_3896:
[----:B0-----:R-:W0:Y:S01]  /*0630*/  LDC R10, c[0x0][0x288] ;  /* 0x0000a200ff0a7b82 */ /* 0x001e220000000800 */
[C---:B------:R-:W-:Y:S01]  /*0640*/  LOP3.LUT P6, RZ, R2.reuse, 0x100, RZ, 0xc0, !PT ;  /* 0x0000010002ff7812 */ /* 0x040fe200078cc0ff */
[----:B------:R-:W-:Y:S01]  /*0650*/  ULDC.64 UR14, c[0x0][0x280] ;  /* 0x0000a000000e7ab9 */ /* 0x000fe20000000a00 */
[----:B------:R-:W-:Y:S02]  /*0660*/  SHF.R.S32.HI R11, RZ, 0x1f, R0 ;  /* 0x0000001fff0b7819 */ /* 0x000fe40000011400 */
[----:B------:R-:W-:Y:S02]  /*0670*/  P2R R14, PR, RZ, 0x8 ;  /* 0x00000008ff0e7803 */ /* 0x000fe40000000000 */
[----:B------:R-:W-:Y:S01]  /*0680*/  LOP3.LUT P3, RZ, R2, 0x80, RZ, 0xc0, !PT ;  /* 0x0000008002ff7812 */ /* 0x000fe2000786c0ff */
[----:B-1----:R-:W1:Y:S01]  /*0690*/  @P0 LDC.64 R22, c[0x0][0x220] ;  /* 0x00008800ff160b82 */ /* 0x002e620000000a00 */
[----:B------:R-:W-:Y:S02]  /*06a0*/  IADD3 R12, R0, 0x10, RZ ;  /* 0x00000010000c7810 */ /* 0x000fe40007ffe0ff */
[----:B------:R-:W-:-:S02]  /*06b0*/  P2R R3, PR, RZ, 0x10 ;  /* 0x00000010ff037803 */ /* 0x000fc40000000000 */
[----:B------:R-:W-:Y:S02]  /*06c0*/  LOP3.LUT P4, RZ, R2, 0x40, RZ, 0xc0, !PT ;  /* 0x0000004002ff7812 */ /* 0x000fe4000788c0ff */
[----:B------:R-:W-:Y:S01]  /*06d0*/  IADD3 R15, R0, 0x20, RZ ;  /* 0x00000020000f7810 */ /* 0x000fe20007ffe0ff */
[----:B------:R-:W2:Y:S01]  /*06e0*/  @P1 LDC.64 R18, c[0x0][0x220] ;  /* 0x00008800ff121b82 */ /* 0x000ea20000000a00 */
[----:B------:R-:W-:Y:S02]  /*06f0*/  SHF.R.S32.HI R16, RZ, 0x1f, R52 ;  /* 0x0000001fff107819 */ /* 0x000fe40000011434 */
[----:B------:R-:W-:Y:S02]  /*0700*/  SHF.R.S32.HI R20, RZ, 0x1f, R50 ;  /* 0x0000001fff147819 */ /* 0x000fe40000011432 */
[----:B------:R-:W-:Y:S02]  /*0710*/  SHF.R.S32.HI R34, RZ, 0x1f, R48 ;  /* 0x0000001fff227819 */ /* 0x000fe40000011430 */
[----:B------:R-:W-:-:S02]  /*0720*/  P2R R37, PR, RZ, 0x4 ;  /* 0x00000004ff257803 */ /* 0x000fc40000000000 */
        /* <DEDUP_REMOVED lines=10> */
[----:B------:R-:W-:-:S05]  /*07d0*/  LOP3.LUT R4, R10, UR6, RZ, 0x3c, !PT ;  /* 0x000000060a047c12 */ /* 0x000fca000f8e3cff */
[----:B------:R-:W-:-:S05]  /*07e0*/  IMAD.HI.U32 R5, R5, R8, RZ ;  /* 0x0000000805057227 */ /* 0x000fca00078e00ff */
[----:B------:R-:W-:-:S05]  /*07f0*/  IADD3 R6, -R5, RZ, RZ ;  /* 0x000000ff05067210 */ /* 0x000fca0007ffe1ff */
[----:B------:R-:W-:-:S05]  /*0800*/  IMAD R6, R7, R6, R8 ;  /* 0x0000000607067224 */ /* 0x000fca00078e0208 */
[----:B------:R-:W-:-:S13]  /*0810*/  ISETP.GT.U32.AND P5, PT, R7, R6, PT ;  /* 0x000000060700720c */ /* 0x000fda0003fa4070 */
[-C--:B------:R-:W-:Y:S02]  /*0820*/  @!P5 IADD3 R6, R6, -R7.reuse, RZ ;  /* 0x800000070606d210 */ /* 0x080fe40007ffe0ff */
[----:B------:R-:W-:Y:S02]  /*0830*/  @!P5 IADD3 R5, R5, 0x1, RZ ;  /* 0x000000010505d810 */ /* 0x000fe40007ffe0ff */
[----:B------:R-:W-:Y:S02]  /*0840*/  ISETP.GE.U32.AND P5, PT, R6, R7, PT ;  /* 0x000000070600720c */ /* 0x000fe40003fa6070 */
[----:B------:R-:W0:Y:S11]  /*0850*/  @P6 LDC.64 R6, c[0x0][0x270] ;  /* 0x00009c00ff066b82 */ /* 0x000e360000000a00 */
[----:B------:R-:W-:-:S02]  /*0860*/  @P5 IADD3 R5, R5, 0x1, RZ ;  /* 0x0000000105055810 */ /* 0x000fc40007ffe0ff */
        /* <DEDUP_REMOVED lines=11> */
[----:B------:R-:W-:Y:S02]  /*0920*/  IMAD R29, R9, UR15, R8 ;  /* 0x0000000f091d7c24 */ /* 0x000fe4000f8e0208 */
[----:B0-----:R-:W-:Y:S01]  /*0930*/  @P6 IMAD R8, R11, R6, RZ ;  /* 0x000000060b086224 */ /* 0x001fe200078e02ff */
[----:B------:R-:W-:Y:S02]  /*0940*/  IADD3 R30, P5, R36, R35, RZ ;  /* 0x00000023241e7210 */ /* 0x000fe40007fbe0ff */
[----:B------:R-:W-:-:S02]  /*0950*/  IADD3 R11, R0, 0x10, RZ ;  /* 0x00000010000b7810 */ /* 0x000fc40007ffe0ff */
[----:B------:R-:W-:Y:S02]  /*0960*/  LEA.HI.X.SX32 R31, R35, R4, 0x1, P5 ;  /* 0x00000004231f7211 */ /* 0x000fe400028f0eff */
[----:B------:R-:W0:Y:S01]  /*0970*/  @P6 LDC.64 R4, c[0x0][0x220] ;  /* 0x00008800ff046b82 */ /* 0x000e220000000a00 */
[----:B------:R-:W-:Y:S01]  /*0980*/  SHF.R.S32.HI R11, RZ, 0x1f, R11 ;  /* 0x0000001fff0b7819 */ /* 0x000fe2000001140b */
[----:B------:R-:W-:Y:S01]  /*0990*/  IMAD.WIDE.U32 R30, R9, UR14, R30 ;  /* 0x0000000e091e7c25 */ /* 0x000fe2000f8e001e */
[----:B------:R-:W-:-:S03]  /*09a0*/  ULDC.64 UR14, c[0x0][0x278] ;  /* 0x00009e00000e7ab9 */ /* 0x000fc60000000a00 */
[----:B------:R-:W-:Y:S01]  /*09b0*/  @P6 IMAD R9, R0, R7, R8 ;  /* 0x0000000700096224 */ /* 0x000fe200078e0208 */
[----:B------:R-:W-:Y:S02]  /*09c0*/  IADD3 R29, R31, R29, RZ ;  /* 0x0000001d1f1d7210 */ /* 0x000fe40007ffe0ff */
[----:B------:R-:W-:Y:S02]  /*09d0*/  @P6 MOV R28, R30 ;  /* 0x0000001e001c6202 */ /* 0x000fe40000000f00 */
[----:B------:R-:W-:-:S03]  /*09e0*/  @P4 MOV R13, R29 ;  /* 0x0000001d000d4202 */ /* 0x000fc60000000f00 */
[----:B------:R-:W-:-:S05]  /*09f0*/  @P6 IMAD.WIDE.U32 R6, R0, R6, R28 ;  /* 0x0000000600066225 */ /* 0x000fca00078e001c */
[----:B------:R-:W-:Y:S02]  /*0a00*/  @P6 IADD3 R7, R7, R9, RZ ;  /* 0x0000000907076210 */ /* 0x000fe40007ffe0ff */
[----:B------:R-:W3:Y:S01]  /*0a10*/  @P3 LDC.64 R8, c[0x0][0x270] ;  /* 0x00009c00ff083b82 */ /* 0x000ee20000000a00 */
[----:B0-----:R-:W-:-:S04]  /*0a20*/  @P6 LEA R4, P5, R6, R4, 0x1 ;  /* 0x0000000406046211 */ /* 0x001fc800078a08ff */
[----:B------:R-:W-:-:S03]  /*0a30*/  @P6 LEA.HI.X R5, R6, R5, R7, 0x1, P5 ;  /* 0x0000000506056211 */ /* 0x000fc600028f0c07 */
[----:B------:R-:W0:Y:S01]  /*0a40*/  @P3 LDC.64 R6, c[0x0][0x220] ;  /* 0x00008800ff063b82 */ /* 0x000e220000000a00 */
[----:B------:R-:W-:-:S13]  /*0a50*/  LOP3.LUT P6, RZ, R2, 0x20, RZ, 0xc0, !PT ;  /* 0x0000002002ff7812 */ /* 0x000fda00078cc0ff */
[----:B------:R-:W4:Y:S01]  /*0a60*/  @P6 LDC.64 R38, c[0x0][0x220] ;  /* 0x00008800ff266b82 */ /* 0x000f220000000a00 */
[----:B---3--:R-:W-:Y:S01]  /*0a70*/  @P3 IMAD R10, R11, R8, RZ ;  /* 0x000000080b0a3224 */ /* 0x008fe200078e02ff */
[----:B------:R-:W-:-:S03]  /*0a80*/  @P3 MOV R11, R29 ;  /* 0x0000001d000b3202 */ /* 0x000fc60000000f00 */
[----:B------:R-:W-:Y:S01]  /*0a90*/  @P3 IMAD R9, R12, R9, R10 ;  /* 0x000000090c093224 */ /* 0x000fe200078e020a */
[----:B------:R-:W-:-:S05]  /*0aa0*/  @P3 MOV R10, R30 ;  /* 0x0000001e000a3202 */ /* 0x000fca0000000f00 */
[----:B------:R-:W-:Y:S01]  /*0ab0*/  @P3 IMAD.WIDE.U32 R10, R12, R8, R10 ;  /* 0x000000080c0a3225 */ /* 0x000fe200078e000a */
[----:B------:R-:W-:-:S04]  /*0ac0*/  IADD3 R12, R0, 0x20, RZ ;  /* 0x00000020000c7810 */ /* 0x000fc80007ffe0ff */
[----:B------:R-:W-:Y:S02]  /*0ad0*/  @P3 IADD3 R8, R11, R9, RZ ;  /* 0x000000090b083210 */ /* 0x000fe40007ffe0ff */
[C---:B0-----:R-:W-:Y:S02]  /*0ae0*/  @P3 LEA R6, P5, R10.reuse, R6, 0x1 ;  /* 0x000000060a063211 */ /* 0x041fe400078a08ff */
[----:B------:R-:W-:Y:S02]  /*0af0*/  SHF.R.S32.HI R12, RZ, 0x1f, R12 ;  /* 0x0000001fff0c7819 */ /* 0x000fe4000001140c */
[----:B------:R-:W-:Y:S02]  /*0b00*/  @P3 LEA.HI.X R7, R10, R7, R8, 0x1, P5 ;  /* 0x000000070a073211 */ /* 0x000fe400028f0c08 */
[----:B------:R-:W0:Y:S01]  /*0b10*/  @P4 LDC.64 R10, c[0x0][0x270] ;  /* 0x00009c00ff0a4b82 */ /* 0x000e220000000a00 */
[----:B------:R-:W-:-:S07]  /*0b20*/  LOP3.LUT P3, RZ, R2, 0x10, RZ, 0xc0, !PT ;  /* 0x0000001002ff7812 */ /* 0x000fce000786c0ff */
[----:B------:R-:W3:Y:S08]  /*0b30*/  @P4 LDC.64 R8, c[0x0][0x220] ;  /* 0x00008800ff084b82 */ /* 0x000ef00000000a00 */
[----:B------:R-:W5:Y:S01]  /*0b40*/  @P3 LDC.64 R32, c[0x0][0x220] ;  /* 0x00008800ff203b82 */ /* 0x000f620000000a00 */
[----:B0-----:R-:W-:-:S04]  /*0b50*/  @P4 IMAD R12, R12, R10, RZ ;  /* 0x0000000a0c0c4224 */ /* 0x001fc800078e02ff */
[----:B------:R-:W-:Y:S01]  /*0b60*/  @P4 IMAD R11, R15, R11, R12 ;  /* 0x0000000b0f0b4224 */ /* 0x000fe200078e020c */
[----:B------:R-:W-:-:S05]  /*0b70*/  @P4 MOV R12, R30 ;  /* 0x0000001e000c4202 */ /* 0x000fca0000000f00 */
[----:B------:R-:W-:Y:S01]  /*0b80*/  @P4 IMAD.WIDE.U32 R12, R15, R10, R12 ;  /* 0x0000000a0f0c4225 */ /* 0x000fe200078e000c */
[----:B------:R-:W-:-:S04]  /*0b90*/  SHF.R.S32.HI R15, RZ, 0x1f, R53 ;  /* 0x0000001fff0f7819 */ /* 0x000fc80000011435 */
[----:B------:R-:W-:Y:S02]  /*0ba0*/  @P4 IADD3 R10, R13, R11, RZ ;  /* 0x0000000b0d0a4210 */ /* 0x000fe40007ffe0ff */
[C---:B---3--:R-:W-:Y:S02]  /*0bb0*/  @P4 LEA R8, P5, R12.reuse, R8, 0x1 ;  /* 0x000000080c084211 */ /* 0x048fe400078a08ff */
[----:B------:R-:W-:Y:S02]  /*0bc0*/  @P6 MOV R13, R29 ;  /* 0x0000001d000d6202 */ /* 0x000fe40000000f00 */
[----:B------:R-:W-:Y:S02]  /*0bd0*/  @P4 LEA.HI.X R9, R12, R9, R10, 0x1, P5 ;  /* 0x000000090c094211 */ /* 0x000fe400028f0c0a */
[----:B------:R-:W0:Y:S01]  /*0be0*/  @P6 LDC.64 R10, c[0x0][0x270] ;  /* 0x00009c00ff0a6b82 */ /* 0x000e220000000a00 */
[----:B------:R-:W-:-:S13]  /*0bf0*/  LOP3.LUT P4, RZ, R2, 0x8, RZ, 0xc0, !PT ;  /* 0x0000000802ff7812 */ /* 0x000fda000788c0ff */
[----:B------:R-:W3:Y:S01]  /*0c00*/  @P4 LDC.64 R26, c[0x0][0x220] ;  /* 0x00008800ff1a4b82 */ /* 0x000ee20000000a00 */
[----:B0-----:R-:W-:Y:S01]  /*0c10*/  @P6 IMAD R12, R15, R10, RZ ;  /* 0x0000000a0f0c6224 */ /* 0x001fe200078e02ff */
[----:B------:R-:W-:-:S03]  /*0c20*/  IADD3 R15, R0, 0x40, RZ ;  /* 0x00000040000f7810 */ /* 0x000fc60007ffe0ff */
[----:B------:R-:W-:Y:S01]  /*0c30*/  @P6 IMAD R11, R53, R11, R12 ;  /* 0x0000000b350b6224 */ /* 0x000fe200078e020c */
[----:B------:R-:W-:-:S05]  /*0c40*/  @P6 MOV R12, R30 ;  /* 0x0000001e000c6202 */ /* 0x000fca0000000f00 */
[----:B------:R-:W-:-:S05]  /*0c50*/  @P6 IMAD.WIDE.U32 R12, R53, R10, R12 ;  /* 0x0000000a350c6225 */ /* 0x000fca00078e000c */
[----:B------:R-:W-:Y:S02]  /*0c60*/  @P6 IADD3 R10, R13, R11, RZ ;  /* 0x0000000b0d0a6210 */ /* 0x000fe40007ffe0ff */
[C---:B----4-:R-:W-:Y:S02]  /*0c70*/  @P6 LEA R38, P5, R12.reuse, R38, 0x1 ;  /* 0x000000260c266211 */ /* 0x050fe400078a08ff */
[----:B------:R-:W-:Y:S02]  /*0c80*/  SHF.R.S32.HI R13, RZ, 0x1f, R15 ;  /* 0x0000001fff0d7819 */ /* 0x000fe4000001140f */
[----:B------:R-:W-:Y:S02]  /*0c90*/  @P6 LEA.HI.X R39, R12, R39, R10, 0x1, P5 ;  /* 0x000000270c276211 */ /* 0x000fe400028f0c0a */
        /* <DEDUP_REMOVED lines=10> */
[C---:B-----5:R-:W-:Y:S02]  /*0d40*/  @P3 LEA R32, P5, R12.reuse, R32, 0x1 ;  /* 0x000000200c203211 */ /* 0x060fe400078a08ff */
[----:B------:R-:W-:Y:S02]  /*0d50*/  SHF.R.S32.HI R13, RZ, 0x1f, R15 ;  /* 0x0000001fff0d7819 */ /* 0x000fe4000001140f */
[----:B------:R-:W-:Y:S02]  /*0d60*/  @P3 LEA.HI.X R33, R12, R33, R10, 0x1, P5 ;  /* 0x000000210c213211 */ /* 0x000fe400028f0c0a */
[----:B------:R-:W0:Y:S01]  /*0d70*/  @P4 LDC.64 R10, c[0x0][0x270] ;  /* 0x00009c00ff0a4b82 */ /* 0x000e220000000a00 */
[----:B------:R-:W-:Y:S02]  /*0d80*/  ISETP.NE.AND P3, PT, R14, RZ, PT ;  /* 0x000000ff0e00720c */ /* 0x000fe40003f65270 */
[----:B------:R-:W-:-:S11]  /*0d90*/  @P1 MOV R14, R30 ;  /* 0x0000001e000e1202 */ /* 0x000fd60000000f00 */
[-C--:B------:R-:W-:Y:S01]  /*0da0*/  @P3 MOV R21, R29.reuse ;  /* 0x0000001d00153202 */ /* 0x080fe20000000f00 */
[----:B0-----:R-:W-:Y:S01]  /*0db0*/  @P4 IMAD R12, R13, R10, RZ ;  /* 0x0000000a0d0c4224 */ /* 0x001fe200078e02ff */
[----:B------:R-:W-:-:S03]  /*0dc0*/  @P4 MOV R13, R29 ;  /* 0x0000001d000d4202 */ /* 0x000fc60000000f00 */
[----:B------:R-:W-:Y:S01]  /*0dd0*/  @P4 IMAD R11, R15, R11, R12 ;  /* 0x0000000b0f0b4224 */ /* 0x000fe200078e020c */
[----:B------:R-:W-:-:S05]  /*0de0*/  @P4 MOV R12, R30 ;  /* 0x0000001e000c4202 */ /* 0x000fca0000000f00 */
[----:B------:R-:W-:Y:S01]  /*0df0*/  @P4 IMAD.WIDE.U32 R12, R15, R10, R12 ;  /* 0x0000000a0f0c4225 */ /* 0x000fe200078e000c */
[----:B------:R-:W-:-:S04]  /*0e00*/  IADD3 R15, R0, 0x60, RZ ;  /* 0x00000060000f7810 */ /* 0x000fc80007ffe0ff */
[----:B------:R-:W-:Y:S02]  /*0e10*/  @P4 IADD3 R10, R13, R11, RZ ;  /* 0x0000000b0d0a4210 */ /* 0x000fe40007ffe0ff */
[C---:B---3--:R-:W-:Y:S02]  /*0e20*/  @P4 LEA R26, P5, R12.reuse, R26, 0x1 ;  /* 0x0000001a0c1a4211 */ /* 0x048fe400078a08ff */
[----:B------:R-:W-:Y:S02]  /*0e30*/  @P6 MOV R13, R29 ;  /* 0x0000001d000d6202 */ /* 0x000fe40000000f00 */
[----:B------:R-:W-:Y:S02]  /*0e40*/  @P4 LEA.HI.X R27, R12, R27, R10, 0x1, P5 ;  /* 0x0000001b0c1b4211 */ /* 0x000fe400028f0c0a */
[----:B------:R-:W0:Y:S01]  /*0e50*/  @P6 LDC.64 R10, c[0x0][0x270] ;  /* 0x00009c00ff0a6b82 */ /* 0x000e220000000a00 */
[----:B------:R-:W-:Y:S02]  /*0e60*/  ISETP.NE.AND P4, PT, R3, RZ, PT ;  /* 0x000000ff0300720c */ /* 0x000fe40003f85270 */
[----:B------:R-:W-:-:S11]  /*0e70*/  SHF.R.S32.HI R3, RZ, 0x1f, R15 ;  /* 0x0000001fff037819 */ /* 0x000fd6000001140f */
[----:B------:R-:W-:Y:S02]  /*0e80*/  @P4 MOV R40, R30 ;  /* 0x0000001e00284202 */ /* 0x000fe40000000f00 */
[----:B------:R-:W-:Y:S01]  /*0e90*/  @P4 MOV R41, R29 ;  /* 0x0000001d00294202 */ /* 0x000fe20000000f00 */
[----:B0-----:R-:W-:-:S04]  /*0ea0*/  @P6 IMAD R12, R3, R10, RZ ;  /* 0x0000000a030c6224 */ /* 0x001fc800078e02ff */
[----:B------:R-:W-:Y:S01]  /*0eb0*/  @P6 IMAD R3, R15, R11, R12 ;  /* 0x0000000b0f036224 */ /* 0x000fe200078e020c */
[----:B------:R-:W-:-:S05]  /*0ec0*/  @P6 MOV R12, R30 ;  /* 0x0000001e000c6202 */ /* 0x000fca0000000f00 */
[----:B------:R-:W-:Y:S01]  /*0ed0*/  @P6 IMAD.WIDE.U32 R12, R15, R10, R12 ;  /* 0x0000000a0f0c6225 */ /* 0x000fe200078e000c */
[----:B------:R-:W-:Y:S01]  /*0ee0*/  @P1 MOV R15, R29 ;  /* 0x0000001d000f1202 */ /* 0x000fe20000000f00 */
[----:B------:R-:W0:Y:S03]  /*0ef0*/  @P0 LDC.64 R10, c[0x0][0x270] ;  /* 0x00009c00ff0a0b82 */ /* 0x000e260000000a00 */
[----:B------:R-:W-:Y:S02]  /*0f00*/  @P6 IADD3 R3, R13, R3, RZ ;  /* 0x000000030d036210 */ /* 0x000fe40007ffe0ff */
[C---:B----4-:R-:W-:Y:S02]  /*0f10*/  @P6 LEA R24, P5, R12.reuse, R24, 0x1 ;  /* 0x000000180c186211 */ /* 0x050fe400078a08ff */
[----:B------:R-:W-:Y:S02]  /*0f20*/  @P0 MOV R13, R29 ;  /* 0x0000001d000d0202 */ /* 0x000fe40000000f00 */
[----:B------:R-:W-:-:S02]  /*0f30*/  @P6 LEA.HI.X R25, R12, R25, R3, 0x1, P5 ;  /* 0x000000190c196211 */ /* 0x000fc400028f0c03 */
[----:B------:R-:W-:Y:S01]  /*0f40*/  @P0 MOV R12, R30 ;  /* 0x0000001e000c0202 */ /* 0x000fe20000000f00 */
[----:B0-----:R-:W-:Y:S01]  /*0f50*/  @P0 IMAD R3, R16, R10, RZ ;  /* 0x0000000a10030224 */ /* 0x001fe200078e02ff */
[----:B------:R-:W-:-:S03]  /*0f60*/  SHF.R.S32.HI R16, RZ, 0x1f, R51 ;  /* 0x0000001fff107819 */ /* 0x000fc60000011433 */
[----:B------:R-:W-:-:S04]  /*0f70*/  @P0 IMAD.WIDE.U32 R12, R52, R10, R12 ;  /* 0x0000000a340c0225 */ /* 0x000fc800078e000c */
[----:B------:R-:W-:Y:S01]  /*0f80*/  @P0 IMAD R3, R52, R11, R3 ;  /* 0x0000000b34030224 */ /* 0x000fe200078e0203 */
[----:B-1----:R-:W-:Y:S02]  /*0f90*/  @P0 LEA R22, P5, R12, R22, 0x1 ;  /* 0x000000160c160211 */ /* 0x002fe400078a08ff */
[----:B------:R-:W-:Y:S02]  /*0fa0*/  IADD3 R45, R0, 0x70, RZ ;  /* 0x00000070002d7810 */ /* 0x000fe40007ffe0ff */
[----:B------:R-:W-:Y:S02]  /*0fb0*/  @P0 IADD3 R3, R13, R3, RZ ;  /* 0x000000030d030210 */ /* 0x000fe40007ffe0ff */
[----:B------:R-:W-:Y:S02]  /*0fc0*/  SHF.R.S32.HI R46, RZ, 0x1f, R43 ;  /* 0x0000001fff2e7819 */ /* 0x000fe4000001142b */
[----:B------:R-:W-:Y:S02]  /*0fd0*/  @P0 LEA.HI.X R23, R12, R23, R3, 0x1, P5 ;  /* 0x000000170c170211 */ /* 0x000fe400028f0c03 */
[----:B------:R-:W0:Y:S01]  /*0fe0*/  @P1 LDC.64 R12, c[0x0][0x270] ;  /* 0x00009c00ff0c1b82 */ /* 0x000e220000000a00 */
[----:B------:R-:W-:-:S02]  /*0ff0*/  P2R R11, PR, RZ, 0x1 ;  /* 0x00000001ff0b7803 */ /* 0x000fc40000000000 */
[----:B------:R-:W-:Y:S01]  /*1000*/  LOP3.LUT P0, RZ, R2, 0x100, RZ, 0xc0, !PT ;  /* 0x0000010002ff7812 */ /* 0x000fe2000780c0ff */
[-C--:B0-----:R-:W-:Y:S02]  /*1010*/  @P1 IMAD R10, R16, R12.reuse, RZ ;  /* 0x0000000c100a1224 */ /* 0x081fe400078e02ff */
[C---:B------:R-:W-:Y:S02]  /*1020*/  @P1 IMAD.WIDE.U32 R14, R51.reuse, R12, R14 ;  /* 0x0000000c330e1225 */ /* 0x040fe400078e000e */
[----:B------:R-:W0:Y:S02]  /*1030*/  @P2 LDC.64 R16, c[0x0][0x220] ;  /* 0x00008800ff102b82 */ /* 0x000e240000000a00 */
[----:B------:R-:W-:Y:S01]  /*1040*/  @P1 IMAD R13, R51, R13, R10 ;  /* 0x0000000d330d1224 */ /* 0x000fe200078e020a */
[----:B--2---:R-:W-:Y:S02]  /*1050*/  @P1 LEA R18, P5, R14, R18, 0x1 ;  /* 0x000000120e121211 */ /* 0x004fe400078a08ff */
[----:B------:R-:W-:-:S02]  /*1060*/  P2R R10, PR, RZ, 0x2 ;  /* 0x00000002ff0a7803 */ /* 0x000fc40000000000 */
[----:B------:R-:W-:Y:S02]  /*1070*/  @P1 IADD3 R13, R15, R13, RZ ;  /* 0x0000000d0f0d1210 */ /* 0x000fe40007ffe0ff */
[----:B------:R-:W-:Y:S02]  /*1080*/  @P2 MOV R15, R29 ;  /* 0x0000001d000f2202 */ /* 0x000fe40000000f00 */
[----:B------:R-:W-:Y:S02]  /*1090*/  @P1 LEA.HI.X R19, R14, R19, R13, 0x1, P5 ;  /* 0x000000130e131211 */ /* 0x000fe400028f0c0d */
[----:B------:R-:W1:Y:S01]  /*10a0*/  @P2 LDC.64 R12, c[0x0][0x270] ;  /* 0x00009c00ff0c2b82 */ /* 0x000e620000000a00 */
[----:B------:R-:W-:Y:S02]  /*10b0*/  @P2 MOV R14, R30 ;  /* 0x0000001e000e2202 */ /* 0x000fe40000000f00 */
[----:B------:R-:W-:Y:S01]  /*10c0*/  LOP3.LUT P1, RZ, R2, 0x2, RZ, 0xc0, !PT ;  /* 0x0000000202ff7812 */ /* 0x000fe2000782c0ff */
[-C--:B-1----:R-:W-:Y:S01]  /*10d0*/  @P2 IMAD R3, R20, R12.reuse, RZ ;  /* 0x0000000c14032224 */ /* 0x082fe200078e02ff */
[----:B------:R-:W-:Y:S01]  /*10e0*/  SHF.R.S32.HI R20, RZ, 0x1f, R49 ;  /* 0x0000001fff147819 */ /* 0x000fe20000011431 */
[----:B------:R-:W-:-:S04]  /*10f0*/  @P2 IMAD.WIDE.U32 R14, R50, R12, R14 ;  /* 0x0000000c320e2225 */ /* 0x000fc800078e000e */
[----:B------:R-:W-:Y:S01]  /*1100*/  @P2 IMAD R13, R50, R13, R3 ;  /* 0x0000000d320d2224 */ /* 0x000fe200078e0203 */
[----:B0-----:R-:W-:-:S04]  /*1110*/  @P2 LEA R16, P5, R14, R16, 0x1 ;  /* 0x000000100e102211 */ /* 0x001fc800078a08ff */
[----:B------:R-:W-:-:S04]  /*1120*/  @P2 IADD3 R13, R15, R13, RZ ;  /* 0x0000000d0f0d2210 */ /* 0x000fc80007ffe0ff */
[----:B------:R-:W-:Y:S02]  /*1130*/  @P2 LEA.HI.X R17, R14, R17, R13, 0x1, P5 ;  /* 0x000000110e112211 */ /* 0x000fe400028f0c0d */
[----:B------:R-:W0:Y:S08]  /*1140*/  @P3 LDC.64 R12, c[0x0][0x270] ;  /* 0x00009c00ff0c3b82 */ /* 0x000e300000000a00 */
[----:B------:R-:W1:Y:S01]  /*1150*/  @P3 LDC.64 R14, c[0x0][0x220] ;  /* 0x00008800ff0e3b82 */ /* 0x000e620000000a00 */
[----:B0-----:R-:W-:Y:S01]  /*1160*/  @P3 IMAD R3, R20, R12, RZ ;  /* 0x0000000c14033224 */ /* 0x001fe200078e02ff */
[----:B------:R-:W-:-:S03]  /*1170*/  @P3 MOV R20, R30 ;  /* 0x0000001e00143202 */ /* 0x000fc60000000f00 */
[C---:B------:R-:W-:Y:S02]  /*1180*/  @P3 IMAD R13, R49.reuse, R13, R3 ;  /* 0x0000000d310d3224 */ /* 0x040fe400078e0203 */
[----:B------:R-:W-:-:S05]  /*1190*/  @P3 IMAD.WIDE.U32 R20, R49, R12, R20 ;  /* 0x0000000c31143225 */ /* 0x000fca00078e0014 */
[----:B------:R-:W-:Y:S02]  /*11a0*/  @P3 IADD3 R13, R21, R13, RZ ;  /* 0x0000000d150d3210 */ /* 0x000fe40007ffe0ff */
[----:B-1----:R-:W-:-:S04]  /*11b0*/  @P3 LEA R14, P5, R20, R14, 0x1 ;  /* 0x0000000e140e3211 */ /* 0x002fc800078a08ff */
[----:B------:R-:W-:Y:S02]  /*11c0*/  @P3 LEA.HI.X R15, R20, R15, R13, 0x1, P5 ;  /* 0x0000000f140f3211 */ /* 0x000fe400028f0c0d */
[----:B------:R-:W0:Y:S08]  /*11d0*/  @P4 LDC.64 R20, c[0x0][0x270] ;  /* 0x00009c00ff144b82 */ /* 0x000e300000000a00 */
[----:B------:R-:W1:Y:S01]  /*11e0*/  @P4 LDC.64 R12, c[0x0][0x220] ;  /* 0x00008800ff0c4b82 */ /* 0x000e620000000a00 */
[----:B0-----:R-:W-:-:S02]  /*11f0*/  @P4 IMAD R3, R34, R20, RZ ;  /* 0x0000001422034224 */ /* 0x001fc400078e02ff */
[----:B------:R-:W0:Y:S01]  /*1200*/  S2R R34, SR_TID.X ;  /* 0x0000000000227919 */ /* 0x000e220000002100 */
[----:B------:R-:W-:-:S04]  /*1210*/  @P4 IMAD.WIDE.U32 R40, R48, R20, R40 ;  /* 0x0000001430284225 */ /* 0x000fc800078e0028 */
[----:B------:R-:W-:Y:S01]  /*1220*/  @P4 IMAD R21, R48, R21, R3 ;  /* 0x0000001530154224 */ /* 0x000fe200078e0203 */
[----:B-1----:R-:W-:Y:S02]  /*1230*/  @P4 LEA R12, P5, R40, R12, 0x1 ;  /* 0x0000000c280c4211 */ /* 0x002fe400078a08ff */
[----:B------:R-:W-:Y:S02]  /*1240*/  SHF.R.S32.HI R3, RZ, 0x1f, R42 ;  /* 0x0000001fff037819 */ /* 0x000fe4000001142a */
[----:B------:R-:W-:-:S04]  /*1250*/  @P4 IADD3 R21, R41, R21, RZ ;  /* 0x0000001529154210 */ /* 0x000fc80007ffe0ff */
[----:B------:R-:W-:Y:S02]  /*1260*/  @P4 LEA.HI.X R13, R40, R13, R21, 0x1, P5 ;  /* 0x0000000d280d4211 */ /* 0x000fe400028f0c15 */
[----:B------:R-:W-:-:S04]  /*1270*/  ISETP.GE.U32.AND P5, PT, R42, UR14, PT ;  /* 0x0000000e2a007c0c */ /* 0x000fc8000bfa6070 */
[----:B------:R-:W-:-:S04]  /*1280*/  ISETP.GE.AND.EX P5, PT, R3, UR15, PT, P5 ;  /* 0x0000000f03007c0c */ /* 0x000fc8000bfa6350 */
[----:B0-----:R-:W-:-:S13]  /*1290*/  ISETP.GT.U32.OR P5, PT, R34, 0x17f, P5 ;  /* 0x0000017f2200780c */ /* 0x001fda0002fa4470 */
[----:B------:R-:W0:Y:S01]  /*12a0*/  @!P5 LDC.64 R40, c[0x0][0x270] ;  /* 0x00009c00ff28db82 */ /* 0x000e220000000a00 */
[----:B------:R-:W-:Y:S02]  /*12b0*/  @!P5 MOV R20, R30 ;  /* 0x0000001e0014d202 */ /* 0x000fe40000000f00 */
[----:B------:R-:W-:Y:S01]  /*12c0*/  @!P5 MOV R21, R29 ;  /* 0x0000001d0015d202 */ /* 0x000fe20000000f00 */
[----:B0-----:R-:W-:-:S04]  /*12d0*/  @!P5 IMAD R3, R3, R40, RZ ;  /* 0x000000280303d224 */ /* 0x001fc800078e02ff */
[C---:B------:R-:W-:Y:S02]  /*12e0*/  @!P5 IMAD R3, R42.reuse, R41, R3 ;  /* 0x000000292a03d224 */ /* 0x040fe400078e0203 */
[----:B------:R-:W-:Y:S02]  /*12f0*/  @!P5 IMAD.WIDE.U32 R40, R42, R40, R20 ;  /* 0x000000282a28d225 */ /* 0x000fe400078e0014 */
[----:B------:R-:W0:Y:S03]  /*1300*/  @!P5 LDC.64 R20, c[0x0][0x220] ;  /* 0x00008800ff14db82 */ /* 0x000e260000000a00 */
[----:B------:R-:W-:Y:S02]  /*1310*/  @!P5 IADD3 R3, R41, R3, RZ ;  /* 0x000000032903d210 */ /* 0x000fe40007ffe0ff */
[----:B0-----:R-:W-:-:S04]  /*1320*/  @!P5 LEA R20, P6, R40, R20, 0x1 ;  /* 0x000000142814d211 */ /* 0x001fc800078c08ff */
[----:B------:R-:W-:Y:S01]  /*1330*/  @!P5 LEA.HI.X R21, R40, R21, R3, 0x1, P6 ;  /* 0x000000152815d211 */ /* 0x000fe200030f0c03 */
[----:B------:R-:W-:Y:S01]  /*1340*/  HFMA2.MMA R3, -RZ, RZ, 0, 0 ;  /* 0x00000000ff037435 */ /* 0x000fe200000001ff */
[----:B------:R-:W0:Y:S09]  /*1350*/  @P1 LDC.64 R40, c[0x0][0x270] ;  /* 0x00009c00ff281b82 */ /* 0x000e320000000a00 */
[----:B------:R1:W2:Y:S02]  /*1360*/  @!P5 LDG.E R3, desc[UR10][R20.64] ;  /* 0x0000000a1403d981 */ /* 0x0002a4000c1e1900 */
[----:B-1----:R-:W-:-:S02]  /*1370*/  SHF.R.S32.HI R20, RZ, 0x1f, R45 ;  /* 0x0000001fff147819 */ /* 0x002fc4000001142d */
[----:B------:R-:W-:-:S03]  /*1380*/  @P1 MOV R21, R29 ;  /* 0x0000001d00151202 */ /* 0x000fc60000000f00 */
[----:B0-----:R-:W-:-:S04]  /*1390*/  @P1 IMAD R20, R20, R40, RZ ;  /* 0x0000002814141224 */ /* 0x001fc800078e02ff */
[----:B------:R-:W-:Y:S01]  /*13a0*/  @P1 IMAD R34, R45, R41, R20 ;  /* 0x000000292d221224 */ /* 0x000fe200078e0214 */
[----:B------:R-:W-:-:S05]  /*13b0*/  @P1 MOV R20, R30 ;  /* 0x0000001e00141202 */ /* 0x000fca0000000f00 */
[----:B------:R-:W-:Y:S02]  /*13c0*/  @P1 IMAD.WIDE.U32 R40, R45, R40, R20 ;  /* 0x000000282d281225 */ /* 0x000fe400078e0014 */
[----:B------:R-:W0:Y:S01]  /*13d0*/  @P1 LDC.64 R20, c[0x0][0x220] ;  /* 0x00008800ff141b82 */ /* 0x000e220000000a00 */
[----:B------:R-:W1:Y:S02]  /*13e0*/  S2R R45, SR_TID.X ;  /* 0x00000000002d7919 */ /* 0x000e640000002100 */
[----:B------:R-:W-:Y:S02]  /*13f0*/  @P1 IADD3 R34, R41, R34, RZ ;  /* 0x0000002229221210 */ /* 0x000fe40007ffe0ff */
[----:B0-----:R-:W-:-:S04]  /*1400*/  @P1 LEA R20, P5, R40, R20, 0x1 ;  /* 0x0000001428141211 */ /* 0x001fc800078a08ff */
[----:B------:R-:W-:Y:S01]  /*1410*/  @P1 LEA.HI.X R21, R40, R21, R34, 0x1, P5 ;  /* 0x0000001528151211 */ /* 0x000fe200028f0c22 */
[----:B------:R-:W-:Y:S01]  /*1420*/  HFMA2.MMA R34, -RZ, RZ, 0, 0 ;  /* 0x00000000ff227435 */ /* 0x000fe200000001ff */
[----:B------:R-:W-:-:S04]  /*1430*/  ISETP.GE.U32.AND P5, PT, R43, UR14, PT ;  /* 0x0000000e2b007c0c */ /* 0x000fc8000bfa6070 */
[----:B------:R-:W-:-:S04]  /*1440*/  ISETP.GE.AND.EX P5, PT, R46, UR15, PT, P5 ;  /* 0x0000000f2e007c0c */ /* 0x000fc8000bfa6350 */
[----:B-1----:R-:W-:Y:S01]  /*1450*/  ISETP.GT.U32.OR P5, PT, R45, 0x17f, P5 ;  /* 0x0000017f2d00780c */ /* 0x002fe20002fa4470 */
[----:B------:R0:W3:Y:S01]  /*1460*/  @P0 LDG.E R34, desc[UR10][R4.64] ;  /* 0x0000000a04220981 */ /* 0x0000e2000c1e1900 */
[C---:B------:R-:W-:Y:S02]  /*1470*/  LOP3.LUT P2, RZ, R2.reuse, 0x20, RZ, 0xc0, !PT ;  /* 0x0000002002ff7812 */ /* 0x040fe4000784c0ff */
[C---:B------:R-:W-:Y:S02]  /*1480*/  LOP3.LUT P1, RZ, R2.reuse, 0x10, RZ, 0xc0, !PT ;  /* 0x0000001002ff7812 */ /* 0x040fe4000782c0ff */
[----:B------:R-:W-:-:S07]  /*1490*/  LOP3.LUT P0, RZ, R2, 0x8, RZ, 0xc0, !PT ;  /* 0x0000000802ff7812 */ /* 0x000fce000780c0ff */
[----:B0-----:R-:W0:Y:S01]  /*14a0*/  @!P5 LDC.64 R4, c[0x0][0x270] ;  /* 0x00009c00ff04db82 */ /* 0x001e220000000a00 */
        /* <DEDUP_REMOVED lines=8> */
[----:B------:R-:W-:Y:S02]  /*1530*/  @!P5 LEA.HI.X R41, R4, R41, R45, 0x1, P6 ;  /* 0x000000290429d211 */ /* 0x000fe400030f0c2d */
[----:B------:R-:W-:Y:S02]  /*1540*/  CS2R R4, SRZ ;  /* 0x0000000000047805 */ /* 0x000fe4000001ff00 */
[----:B------:R-:W-:Y:S02]  /*1550*/  SHF.R.S32.HI R45, RZ, 0x1f, R44 ;  /* 0x0000001fff2d7819 */ /* 0x000fe4000001142c */
[C---:B------:R-:W-:Y:S02]  /*1560*/  LOP3.LUT P6, RZ, R2.reuse, 0x40, RZ, 0xc0, !PT ;  /* 0x0000004002ff7812 */ /* 0x040fe400078cc0ff */
[----:B------:R0:W4:Y:S01]  /*1570*/  @!P5 LDG.E R4, desc[UR10][R40.64] ;  /* 0x0000000a2804d981 */ /* 0x000122000c1e1900 */
[----:B------:R-:W-:Y:S01]  /*1580*/  LOP3.LUT P5, RZ, R2, 0x80, RZ, 0xc0, !PT ;  /* 0x0000008002ff7812 */ /* 0x000fe200078ac0ff */
[----:B0-----:R-:W0:-:S12]  /*1590*/  S2R R41, SR_TID.X ;  /* 0x0000000000297919 */ /* 0x001e180000002100 */
[----:B------:R1:W5:Y:S01]  /*15a0*/  @P5 LDG.E R5, desc[UR10][R6.64] ;  /* 0x0000000a06055981 */ /* 0x000362000c1e1900 */
[----:B------:R-:W-:-:S04]  /*15b0*/  ISETP.GE.U32.AND P5, PT, R44, UR14, PT ;  /* 0x0000000e2c007c0c */ /* 0x000fc8000bfa6070 */
[----:B------:R-:W-:Y:S01]  /*15c0*/  ISETP.GE.AND.EX P5, PT, R45, UR15, PT, P5 ;  /* 0x0000000f2d007c0c */ /* 0x000fe2000bfa6350 */
[----:B-1----:R-:W-:-:S10]  /*15d0*/  HFMA2.MMA R6, -RZ, RZ, 0, 0 ;  /* 0x00000000ff067435 */ /* 0x002fd400000001ff */
[----:B------:R1:W2:Y:S01]  /*15e0*/  @P6 LDG.E R6, desc[UR10][R8.64] ;  /* 0x0000000a08066981 */ /* 0x0002a2000c1e1900 */
[----:B0-----:R-:W-:-:S13]  /*15f0*/  ISETP.GT.U32.OR P5, PT, R41, 0x17f, P5 ;  /* 0x0000017f2900780c */ /* 0x001fda0002fa4470 */
[----:B------:R-:W0:Y:S01]  /*1600*/  @!P5 LDC.64 R40, c[0x0][0x270] ;  /* 0x00009c00ff28db82 */ /* 0x000e220000000a00 */
[----:B-1----:R-:W-:Y:S02]  /*1610*/  @!P5 MOV R8, R30 ;  /* 0x0000001e0008d202 */ /* 0x002fe40000000f00 */
        /* <DEDUP_REMOVED lines=9> */
[----:B------:R-:W-:-:S09]  /*16b0*/  LOP3.LUT P6, RZ, R2, 0x2, RZ, 0xc0, !PT ;  /* 0x0000000202ff7812 */ /* 0x000fd200078cc0ff */
[----:B------:R0:W4:Y:S01]  /*16c0*/  @!P5 LDG.E R7, desc[UR10][R8.64] ;  /* 0x0000000a0807d981 */ /* 0x000122000c1e1900 */
[----:B------:R-:W-:Y:S02]  /*16d0*/  LOP3.LUT P5, RZ, R2, 0x4, RZ, 0xc0, !PT ;  /* 0x0000000402ff7812 */ /* 0x000fe400078ac0ff */
[----:B0-----:R-:W-:-:S06]  /*16e0*/  CS2R R8, SRZ ;  /* 0x0000000000087805 */ /* 0x001fcc000001ff00 */
[----:B------:R-:W4:Y:S01]  /*16f0*/  @P2 LDG.E R8, desc[UR10][R38.64] ;  /* 0x0000000a26082981 */ /* 0x000f22000c1e1900 */
[----:B------:R-:W-:-:S03]  /*1700*/  ISETP.NE.AND P2, PT, R37, RZ, PT ;  /* 0x000000ff2500720c */ /* 0x000fc60003f45270 */
[----:B------:R-:W4:Y:S01]  /*1710*/  @P1 LDG.E R9, desc[UR10][R32.64] ;  /* 0x0000000a20091981 */ /* 0x000f22000c1e1900 */
[----:B------:R-:W-:Y:S02]  /*1720*/  ISETP.NE.AND P1, PT, R10, RZ, PT ;  /* 0x000000ff0a00720c */ /* 0x000fe40003f25270 */
[----:B------:R-:W-:-:S06]  /*1730*/  MOV R10, RZ ;  /* 0x000000ff000a7202 */ /* 0x000fcc0000000f00 */
[----:B------:R-:W4:Y:S01]  /*1740*/  @P0 LDG.E R10, desc[UR10][R26.64] ;  /* 0x0000000a1a0a0981 */ /* 0x000f22000c1e1900 */
[----:B------:R-:W-:Y:S01]  /*1750*/  ISETP.NE.AND P0, PT, R11, RZ, PT ;  /* 0x000000ff0b00720c */ /* 0x000fe20003f05270 */
[----:B------:R-:W-:-:S10]  /*1760*/  HFMA2.MMA R11, -RZ, RZ, 0, 0 ;  /* 0x00000000ff0b7435 */ /* 0x000fd400000001ff */
[----:B------:R0:W4:Y:S02]  /*1770*/  @P5 LDG.E R11, desc[UR10][R24.64] ;  /* 0x0000000a180b5981 */ /* 0x000124000c1e1900 */
[----:B0-----:R-:W-:-:S06]  /*1780*/  CS2R R24, SRZ ;  /* 0x0000000000187805 */ /* 0x001fcc000001ff00 */
[----:B------:R-:W4:Y:S04]  /*1790*/  @P0 LDG.E R24, desc[UR10][R22.64] ;  /* 0x0000000a16180981 */ /* 0x000f28000c1e1900 */
[----:B------:R-:W4:Y:S01]  /*17a0*/  @P6 LDG.E R25, desc[UR10][R20.64] ;  /* 0x0000000a14196981 */ /* 0x000f22000c1e1900 */
[----:B------:R-:W-:Y:S02]  /*17b0*/  CS2R R26, SRZ ;  /* 0x00000000001a7805 */ /* 0x000fe4000001ff00 */
[----:B------:R-:W-:-:S04]  /*17c0*/  CS2R R32, SRZ ;  /* 0x0000000000207805 */ /* 0x000fc8000001ff00 */
[----:B------:R-:W4:Y:S04]  /*17d0*/  @P1 LDG.E R26, desc[UR10][R18.64] ;  /* 0x0000000a121a1981 */ /* 0x000f28000c1e1900 */
[----:B------:R-:W4:Y:S04]  /*17e0*/  @P2 LDG.E R27, desc[UR10][R16.64] ;  /* 0x0000000a101b2981 */ /* 0x000f28000c1e1900 */
[----:B------:R3:W4:Y:S04]  /*17f0*/  @P3 LDG.E R32, desc[UR10][R14.64] ;  /* 0x0000000a0e203981 */ /* 0x000728000c1e1900 */
[----:B------:R0:W4:Y:S01]  /*1800*/  @P4 LDG.E R33, desc[UR10][R12.64] ;  /* 0x0000000a0c214981 */ /* 0x000122000c1e1900 */
[----:B------:R-:W-:Y:S01]  /*1810*/  BSSY B0, `(.L_x_3836) ;  /* 0x00000b2000007945 */ /* 0x000fe20003800000 */
[----:B------:R-:W1:Y:S01]  /*1820*/  S2R R40, SR_LANEID ;  /* 0x0000000000287919 */ /* 0x000e620000000000 */
[----:B------:R-:W4:Y:S01]  /*1830*/  S2R R41, SR_TID.X ;  /* 0x0000000000297919 */ /* 0x000f220000002100 */
[----:B---3--:R-:W-:-:S02]  /*1840*/  HADD2.F32 R15, -RZ, R34.H1_H1 ;  /* 0x30000022ff0f7230 */ /* 0x008fc40000004100 */
[----:B------:R-:W-:-:S03]  /*1850*/  HADD2.F32 R16, -RZ, R34.H0_H0 ;  /* 0x20000022ff107230 */ /* 0x000fc60000004100 */
[----:B0-----:R-:W-:Y:S02]  /*1860*/  FMUL.FTZ R12, R15, R15 ;  /* 0x0000000f0f0c7220 */ /* 0x001fe40000410000 */
[C---:B------:R-:W-:Y:S02]  /*1870*/  FADD.FTZ R15, R16.reuse, R15 ;  /* 0x0000000f100f7221 */ /* 0x040fe40000010000 */
[----:B------:R-:W-:Y:S02]  /*1880*/  FFMA.FTZ R16, R16, R16, R12 ;  /* 0x0000001010107223 */ /* 0x000fe4000001000c */
[----:B------:R-:W-:Y:S02]  /*1890*/  FADD.FTZ R15, RZ, R15 ;  /* 0x0000000fff0f7221 */ /* 0x000fe40000010000 */
[----:B------:R-:W-:Y:S01]  /*18a0*/  FADD.FTZ R16, RZ, R16 ;  /* 0x00000010ff107221 */ /* 0x000fe20000010000 */
[----:B-1----:R-:W-:Y:S01]  /*18b0*/  ISETP.GT.AND P5, PT, R40, 0x1e, PT ;  /* 0x0000001e2800780c */ /* 0x002fe20003fa4270 */
[----:B-----5:R-:W-:-:S02]  /*18c0*/  HADD2.F32 R18, -RZ, R5.H1_H1 ;  /* 0x30000005ff127230 */ /* 0x020fc40000004100 */
[----:B------:R-:W-:-:S03]  /*18d0*/  HADD2.F32 R13, -RZ, R5.H0_H0 ;  /* 0x20000005ff0d7230 */ /* 0x000fc60000004100 */
[----:B------:R-:W-:Y:S02]  /*18e0*/  FMUL.FTZ R12, R18, R18 ;  /* 0x00000012120c7220 */ /* 0x000fe40000410000 */
[C---:B------:R-:W-:Y:S02]  /*18f0*/  FADD.FTZ R18, R13.reuse, R18 ;  /* 0x000000120d127221 */ /* 0x040fe40000010000 */
[----:B------:R-:W-:Y:S02]  /*1900*/  FFMA.FTZ R13, R13, R13, R12 ;  /* 0x0000000d0d0d7223 */ /* 0x000fe4000001000c */
[----:B------:R-:W-:Y:S02]  /*1910*/  FADD.FTZ R18, R15, R18 ;  /* 0x000000120f127221 */ /* 0x000fe40000010000 */
[----:B------:R-:W-:Y:S01]  /*1920*/  FADD.FTZ R13, R16, R13 ;  /* 0x0000000d100d7221 */ /* 0x000fe20000010000 */
[--C-:B--2---:R-:W-:Y:S02]  /*1930*/  HADD2.F32 R14, -RZ, R6.reuse.H1_H1 ;  /* 0x30000006ff0e7230 */ /* 0x104fe40000004100 */
[----:B------:R-:W-:-:S03]  /*1940*/  HADD2.F32 R12, -RZ, R6.H0_H0 ;  /* 0x20000006ff0c7230 */ /* 0x000fc60000004100 */
[----:B------:R-:W-:Y:S02]  /*1950*/  FMUL.FTZ R15, R14, R14 ;  /* 0x0000000e0e0f7220 */ /* 0x000fe40000410000 */
[C---:B------:R-:W-:Y:S02]  /*1960*/  FADD.FTZ R14, R12.reuse, R14 ;  /* 0x0000000e0c0e7221 */ /* 0x040fe40000010000 */
[----:B------:R-:W-:Y:S02]  /*1970*/  FFMA.FTZ R12, R12, R12, R15 ;  /* 0x0000000c0c0c7223 */ /* 0x000fe4000001000f */
[----:B------:R-:W-:Y:S02]  /*1980*/  FADD.FTZ R18, R18, R14 ;  /* 0x0000000e12127221 */ /* 0x000fe40000010000 */
[----:B------:R-:W-:Y:S01]  /*1990*/  FADD.FTZ R13, R13, R12 ;  /* 0x0000000c0d0d7221 */ /* 0x000fe20000010000 */
[--C-:B----4-:R-:W-:Y:S02]  /*19a0*/  HADD2.F32 R17, -RZ, R8.reuse.H1_H1 ;  /* 0x30000008ff117230 */ /* 0x110fe40000004100 */
[----:B------:R-:W-:-:S02]  /*19b0*/  HADD2.F32 R16, -RZ, R8.H0_H0 ;  /* 0x20000008ff107230 */ /* 0x000fc40000004100 */
[----:B------:R-:W-:Y:S02]  /*19c0*/  HADD2.F32 R12, -RZ, R9.H1_H1 ;  /* 0x30000009ff0c7230 */ /* 0x000fe40000004100 */
[----:B------:R-:W-:Y:S01]  /*19d0*/  FMUL.FTZ R14, R17, R17 ;  /* 0x00000011110e7220 */ /* 0x000fe20000410000 */
[----:B------:R-:W-:-:S03]  /*19e0*/  FADD.FTZ R17, R16, R17 ;  /* 0x0000001110117221 */ /* 0x000fc60000010000 */
[----:B------:R-:W-:Y:S01]  /*19f0*/  FFMA.FTZ R16, R16, R16, R14 ;  /* 0x0000001010107223 */ /* 0x000fe2000001000e */
[----:B------:R-:W-:Y:S02]  /*1a00*/  HADD2.F32 R14, -RZ, R9.H0_H0 ;  /* 0x20000009ff0e7230 */ /* 0x000fe40000004100 */
[----:B------:R-:W-:Y:S01]  /*1a10*/  FMUL.FTZ R15, R12, R12 ;  /* 0x0000000c0c0f7220 */ /* 0x000fe20000410000 */
[----:B------:R-:W-:Y:S01]  /*1a20*/  FADD.FTZ R18, R18, R17 ;  /* 0x0000001112127221 */ /* 0x000fe20000010000 */
[----:B------:R-:W-:Y:S01]  /*1a30*/  FADD.FTZ R13, R13, R16 ;  /* 0x000000100d0d7221 */ /* 0x000fe20000010000 */
[C---:B------:R-:W-:Y:S01]  /*1a40*/  FADD.FTZ R12, R14.reuse, R12 ;  /* 0x0000000c0e0c7221 */ /* 0x040fe20000010000 */
[----:B------:R-:W-:Y:S01]  /*1a50*/  FFMA.FTZ R16, R14, R14, R15 ;  /* 0x0000000e0e107223 */ /* 0x000fe2000001000f */
[--C-:B------:R-:W-:Y:S02]  /*1a60*/  HADD2.F32 R14, -RZ, R10.reuse.H1_H1 ;  /* 0x3000000aff0e7230 */ /* 0x100fe40000004100 */
[----:B------:R-:W-:-:S02]  /*1a70*/  HADD2.F32 R15, -RZ, R10.H0_H0 ;  /* 0x2000000aff0f7230 */ /* 0x000fc40000004100 */
[----:B------:R-:W-:Y:S01]  /*1a80*/  FADD.FTZ R18, R18, R12 ;  /* 0x0000000c12127221 */ /* 0x000fe20000010000 */
[----:B------:R-:W-:Y:S01]  /*1a90*/  FADD.FTZ R13, R13, R16 ;  /* 0x000000100d0d7221 */ /* 0x000fe20000010000 */
[----:B------:R-:W-:Y:S01]  /*1aa0*/  FMUL.FTZ R17, R14, R14 ;  /* 0x0000000e0e117220 */ /* 0x000fe20000410000 */
[C---:B------:R-:W-:Y:S01]  /*1ab0*/  FADD.FTZ R14, R15.reuse, R14 ;  /* 0x0000000e0f0e7221 */ /* 0x040fe20000010000 */
[--C-:B------:R-:W-:Y:S02]  /*1ac0*/  HADD2.F32 R12, -RZ, R11.reuse.H1_H1 ;  /* 0x3000000bff0c7230 */ /* 0x100fe40000004100 */
[----:B------:R-:W-:Y:S01]  /*1ad0*/  FFMA.FTZ R15, R15, R15, R17 ;  /* 0x0000000f0f0f7223 */ /* 0x000fe20000010011 */
[----:B------:R-:W-:Y:S02]  /*1ae0*/  HADD2.F32 R16, -RZ, R11.H0_H0 ;  /* 0x2000000bff107230 */ /* 0x000fe40000004100 */
[----:B------:R-:W-:Y:S01]  /*1af0*/  FADD.FTZ R18, R18, R14 ;  /* 0x0000000e12127221 */ /* 0x000fe20000010000 */
[----:B------:R-:W-:Y:S01]  /*1b00*/  FMUL.FTZ R14, R12, R12 ;  /* 0x0000000c0c0e7220 */ /* 0x000fe20000410000 */
[----:B------:R-:W-:Y:S01]  /*1b10*/  FADD.FTZ R13, R13, R15 ;  /* 0x0000000f0d0d7221 */ /* 0x000fe20000010000 */
[----:B------:R-:W-:-:S02]  /*1b20*/  FADD.FTZ R12, R16, R12 ;  /* 0x0000000c100c7221 */ /* 0x000fc40000010000 */
[----:B------:R-:W-:Y:S02]  /*1b30*/  FFMA.FTZ R16, R16, R16, R14 ;  /* 0x0000001010107223 */ /* 0x000fe4000001000e */
[----:B------:R-:W-:Y:S02]  /*1b40*/  FADD.FTZ R18, R18, R12 ;  /* 0x0000000c12127221 */ /* 0x000fe40000010000 */
[----:B------:R-:W-:Y:S01]  /*1b50*/  FADD.FTZ R13, R13, R16 ;  /* 0x000000100d0d7221 */ /* 0x000fe20000010000 */
[--C-:B------:R-:W-:Y:S02]  /*1b60*/  HADD2.F32 R15, -RZ, R24.reuse.H1_H1 ;  /* 0x30000018ff0f7230 */ /* 0x100fe40000004100 */
[----:B------:R-:W-:Y:S02]  /*1b70*/  HADD2.F32 R17, -RZ, R24.H0_H0 ;  /* 0x20000018ff117230 */ /* 0x000fe40000004100 */
[--C-:B------:R-:W-:Y:S02]  /*1b80*/  HADD2.F32 R14, -RZ, R25.reuse.H1_H1 ;  /* 0x30000019ff0e7230 */ /* 0x100fe40000004100 */
[----:B------:R-:W-:Y:S01]  /*1b90*/  FMUL.FTZ R12, R15, R15 ;  /* 0x0000000f0f0c7220 */ /* 0x000fe20000410000 */
[----:B------:R-:W-:-:S02]  /*1ba0*/  HADD2.F32 R16, -RZ, R25.H0_H0 ;  /* 0x20000019ff107230 */ /* 0x000fc40000004100 */
[C---:B------:R-:W-:Y:S01]  /*1bb0*/  FADD.FTZ R15, R17.reuse, R15 ;  /* 0x0000000f110f7221 */ /* 0x040fe20000010000 */
[----:B------:R-:W-:Y:S01]  /*1bc0*/  FFMA.FTZ R17, R17, R17, R12 ;  /* 0x0000001111117223 */ /* 0x000fe2000001000c */
[----:B------:R-:W-:Y:S01]  /*1bd0*/  FMUL.FTZ R12, R14, R14 ;  /* 0x0000000e0e0c7220 */ /* 0x000fe20000410000 */
[----:B------:R-:W-:-:S03]  /*1be0*/  FADD.FTZ R14, R16, R14 ;  /* 0x0000000e100e7221 */ /* 0x000fc60000010000 */
[----:B------:R-:W-:Y:S01]  /*1bf0*/  FFMA.FTZ R16, R16, R16, R12 ;  /* 0x0000001010107223 */ /* 0x000fe2000001000c */
[--C-:B------:R-:W-:Y:S02]  /*1c00*/  HADD2.F32 R12, -RZ, R26.reuse.H1_H1 ;  /* 0x3000001aff0c7230 */ /* 0x100fe40000004100 */
[----:B------:R-:W-:Y:S01]  /*1c10*/  FADD.FTZ R18, R18, R14 ;  /* 0x0000000e12127221 */ /* 0x000fe20000010000 */
[----:B------:R-:W-:Y:S02]  /*1c20*/  HADD2.F32 R14, -RZ, R26.H0_H0 ;  /* 0x2000001aff0e7230 */ /* 0x000fe40000004100 */
[----:B------:R-:W-:Y:S01]  /*1c30*/  FADD.FTZ R16, R13, R16 ;  /* 0x000000100d107221 */ /* 0x000fe20000010000 */
[--C-:B------:R-:W-:Y:S02]  /*1c40*/  HADD2.F32 R13, -RZ, R27.reuse.H1_H1 ;  /* 0x3000001bff0d7230 */ /* 0x100fe40000004100 */
[----:B------:R-:W-:Y:S01]  /*1c50*/  FMUL.FTZ R19, R12, R12 ;  /* 0x0000000c0c137220 */ /* 0x000fe20000410000 */
[----:B------:R-:W-:Y:S01]  /*1c60*/  FADD.FTZ R15, R18, R15 ;  /* 0x0000000f120f7221 */ /* 0x000fe20000010000 */
[----:B------:R-:W-:Y:S01]  /*1c70*/  FADD.FTZ R12, R14, R12 ;  /* 0x0000000c0e0c7221 */ /* 0x000fe20000010000 */
[----:B------:R-:W-:-:S02]  /*1c80*/  HADD2.F32 R18, -RZ, R27.H0_H0 ;  /* 0x2000001bff127230 */ /* 0x000fc40000004100 */
[----:B------:R-:W-:Y:S01]  /*1c90*/  FFMA.FTZ R14, R14, R14, R19 ;  /* 0x0000000e0e0e7223 */ /* 0x000fe20000010013 */
[----:B------:R-:W-:Y:S01]  /*1ca0*/  FADD.FTZ R17, R16, R17 ;  /* 0x0000001110117221 */ /* 0x000fe20000010000 */
[----:B------:R-:W-:Y:S01]  /*1cb0*/  FMUL.FTZ R19, R13, R13 ;  /* 0x0000000d0d137220 */ /* 0x000fe20000410000 */
[--C-:B------:R-:W-:Y:S02]  /*1cc0*/  HADD2.F32 R16, -RZ, R32.reuse.H1_H1 ;  /* 0x30000020ff107230 */ /* 0x100fe40000004100 */
[----:B------:R-:W-:Y:S01]  /*1cd0*/  FADD.FTZ R12, R15, R12 ;  /* 0x0000000c0f0c7221 */ /* 0x000fe20000010000 */
[C---:B------:R-:W-:Y:S01]  /*1ce0*/  FADD.FTZ R13, R18.reuse, R13 ;  /* 0x0000000d120d7221 */ /* 0x040fe20000010000 */
[----:B------:R-:W-:Y:S01]  /*1cf0*/  FFMA.FTZ R19, R18, R18, R19 ;  /* 0x0000001212137223 */ /* 0x000fe20000010013 */
[----:B------:R-:W-:Y:S02]  /*1d00*/  HADD2.F32 R15, -RZ, R32.H0_H0 ;  /* 0x20000020ff0f7230 */ /* 0x000fe40000004100 */
[----:B------:R-:W-:Y:S01]  /*1d10*/  FADD.FTZ R17, R17, R14 ;  /* 0x0000000e11117221 */ /* 0x000fe20000010000 */
[----:B------:R-:W-:Y:S01]  /*1d20*/  FMUL.FTZ R18, R16, R16 ;  /* 0x0000001010127220 */ /* 0x000fe20000410000 */
[----:B------:R-:W-:-:S02]  /*1d30*/  HADD2.F32 R14, -RZ, R33.H1_H1 ;  /* 0x30000021ff0e7230 */ /* 0x000fc40000004100 */
[----:B------:R-:W-:Y:S01]  /*1d40*/  FADD.FTZ R12, R12, R13 ;  /* 0x0000000d0c0c7221 */ /* 0x000fe20000010000 */
[C---:B------:R-:W-:Y:S01]  /*1d50*/  FADD.FTZ R16, R15.reuse, R16 ;  /* 0x000000100f107221 */ /* 0x040fe20000010000 */
[----:B------:R-:W-:Y:S01]  /*1d60*/  FFMA.FTZ R18, R15, R15, R18 ;  /* 0x0000000f0f127223 */ /* 0x000fe20000010012 */
[----:B------:R-:W-:Y:S02]  /*1d70*/  HADD2.F32 R13, -RZ, R33.H0_H0 ;  /* 0x20000021ff0d7230 */ /* 0x000fe40000004100 */
[----:B------:R-:W-:Y:S01]  /*1d80*/  FMUL.FTZ R15, R14, R14 ;  /* 0x0000000e0e0f7220 */ /* 0x000fe20000410000 */
[----:B------:R-:W-:Y:S01]  /*1d90*/  FADD.FTZ R17, R17, R19 ;  /* 0x0000001311117221 */ /* 0x000fe20000010000 */
[----:B------:R-:W-:Y:S01]  /*1da0*/  FADD.FTZ R16, R12, R16 ;  /* 0x000000100c107221 */ /* 0x000fe20000010000 */
[--C-:B------:R-:W-:Y:S02]  /*1db0*/  HADD2.F32 R12, -RZ, R3.reuse.H0_H0 ;  /* 0x20000003ff0c7230 */ /* 0x100fe40000004100 */
[C---:B------:R-:W-:Y:S01]  /*1dc0*/  FADD.FTZ R14, R13.reuse, R14 ;  /* 0x0000000e0d0e7221 */ /* 0x040fe20000010000 */
[----:B------:R-:W-:Y:S01]  /*1dd0*/  FFMA.FTZ R15, R13, R13, R15 ;  /* 0x0000000d0d0f7223 */ /* 0x000fe2000001000f */
[----:B------:R-:W-:-:S02]  /*1de0*/  HADD2.F32 R13, -RZ, R3.H1_H1 ;  /* 0x30000003ff0d7230 */ /* 0x000fc40000004100 */
[----:B------:R-:W-:Y:S01]  /*1df0*/  FADD.FTZ R18, R17, R18 ;  /* 0x0000001211127221 */ /* 0x000fe20000010000 */
[----:B------:R-:W-:Y:S01]  /*1e00*/  FADD.FTZ R16, R16, R14 ;  /* 0x0000000e10107221 */ /* 0x000fe20000010000 */
[--C-:B------:R-:W-:Y:S02]  /*1e10*/  HADD2.F32 R14, -RZ, R4.reuse.H1_H1 ;  /* 0x30000004ff0e7230 */ /* 0x100fe40000004100 */
[----:B------:R-:W-:Y:S01]  /*1e20*/  FMUL.FTZ R17, R13, R13 ;  /* 0x0000000d0d117220 */ /* 0x000fe20000410000 */
[----:B------:R-:W-:Y:S01]  /*1e30*/  FADD.FTZ R13, R12, R13 ;  /* 0x0000000d0c0d7221 */ /* 0x000fe20000010000 */
[----:B------:R-:W-:Y:S02]  /*1e40*/  FADD.FTZ R15, R18, R15 ;  /* 0x0000000f120f7221 */ /* 0x000fe40000010000 */
[----:B------:R-:W-:Y:S01]  /*1e50*/  FFMA.FTZ R17, R12, R12, R17 ;  /* 0x0000000c0c117223 */ /* 0x000fe20000010011 */
[----:B------:R-:W-:Y:S02]  /*1e60*/  HADD2.F32 R12, -RZ, R4.H0_H0 ;  /* 0x20000004ff0c7230 */ /* 0x000fe40000004100 */
[----:B------:R-:W-:Y:S01]  /*1e70*/  FADD.FTZ R16, R16, R13 ;  /* 0x0000000d10107221 */ /* 0x000fe20000010000 */
[----:B------:R-:W-:Y:S01]  /*1e80*/  FMUL.FTZ R13, R14, R14 ;  /* 0x0000000e0e0d7220 */ /* 0x000fe20000410000 */
[----:B------:R-:W-:Y:S01]  /*1e90*/  FADD.FTZ R17, R15, R17 ;  /* 0x000000110f117221 */ /* 0x000fe20000010000 */
[----:B------:R-:W-:-:S02]  /*1ea0*/  HADD2.F32 R15, -RZ, R7.H1_H1 ;  /* 0x30000007ff0f7230 */ /* 0x000fc40000004100 */
[C---:B------:R-:W-:Y:S01]  /*1eb0*/  FADD.FTZ R14, R12.reuse, R14 ;  /* 0x0000000e0c0e7221 */ /* 0x040fe20000010000 */
[----:B------:R-:W-:Y:S01]  /*1ec0*/  FFMA.FTZ R13, R12, R12, R13 ;  /* 0x0000000c0c0d7223 */ /* 0x000fe2000001000d */
[----:B------:R-:W-:Y:S02]  /*1ed0*/  HADD2.F32 R12, -RZ, R7.H0_H0 ;  /* 0x20000007ff0c7230 */ /* 0x000fe40000004100 */
        /* <DEDUP_REMOVED lines=38> */
[----:B------:R-:W0:Y:S01]  /*2140*/  S2UR UR8, SR_CgaCtaId ;  /* 0x00000000000879c3 */ /* 0x000e220000008800 */
[----:B------:R-:W-:Y:S02]  /*2150*/  UMOV UR7, 0x400 ;  /* 0x0000040000077882 */ /* 0x000fe40000000000 */
[----:B0-----:R-:W-:-:S09]  /*2160*/  ULEA UR7, UR8, UR7, 0x18 ;  /* 0x0000000708077291 */ /* 0x001fd2000f8ec03f */
[----:B------:R-:W0:Y:S04]  /*2170*/  LDS.64 R12, [UR7+0x18] ;  /* 0x00001807ff0c7984 */ /* 0x000e280008000a00 */
[----:B------:R-:W1:Y:S01]  /*2180*/  LDS.128 R16, [UR7+0x20] ;  /* 0x00002007ff107984 */ /* 0x000e620008000c00 */
[----:B0-----:R-:W-:Y:S01]  /*2190*/  FADD.FTZ R12, R22, R12 ;  /* 0x0000000c160c7221 */ /* 0x001fe20000010000 */
[----:B------:R-:W-:Y:S02]  /*21a0*/  FADD.FTZ R13, R23, R13 ;  /* 0x0000000d170d7221 */ /* 0x000fe40000010000 */
[----:B------:R-:W0:Y:S01]  /*21b0*/  LDS.128 R20, [UR7+0x30] ;  /* 0x00003007ff147984 */ /* 0x000e220008000c00 */
[----:B-1----:R-:W-:Y:S01]  /*21c0*/  FADD.FTZ R16, R12, R16 ;  /* 0x000000100c107221 */ /* 0x002fe20000010000 */
[----:B------:R-:W-:-:S02]  /*21d0*/  FADD.FTZ R17, R13, R17 ;  /* 0x000000110d117221 */ /* 0x000fc40000010000 */
[----:B------:R-:W1:Y:S01]  /*21e0*/  LDS.128 R12, [UR7+0x40] ;  /* 0x00004007ff0c7984 */ /* 0x000e620008000c00 */
[----:B------:R-:W-:Y:S01]  /*21f0*/  FADD.FTZ R18, R16, R18 ;  /* 0x0000001210127221 */ /* 0x000fe20000010000 */
[----:B------:R-:W-:-:S03]  /*2200*/  FADD.FTZ R17, R17, R19 ;  /* 0x0000001311117221 */ /* 0x000fc60000010000 */
[----:B0-----:R-:W-:Y:S01]  /*2210*/  FADD.FTZ R18, R18, R20 ;  /* 0x0000001412127221 */ /* 0x001fe20000010000 */
[----:B------:R-:W-:-:S03]  /*2220*/  FADD.FTZ R17, R17, R21 ;  /* 0x0000001511117221 */ /* 0x000fc60000010000 */
[----:B------:R-:W-:Y:S01]  /*2230*/  FADD.FTZ R18, R18, R22 ;  /* 0x0000001612127221 */ /* 0x000fe20000010000 */
[----:B------:R-:W-:-:S03]  /*2240*/  FADD.FTZ R23, R17, R23 ;  /* 0x0000001711177221 */ /* 0x000fc60000010000 */
[----:B-1----:R-:W-:Y:S01]  /*2250*/  FADD.FTZ R12, R18, R12 ;  /* 0x0000000c120c7221 */ /* 0x002fe20000010000 */
[----:B------:R-:W-:Y:S01]  /*2260*/  FADD.FTZ R13, R23, R13 ;  /* 0x0000000d170d7221 */ /* 0x000fe20000010000 */
[----:B------:R-:W0:Y:S02]  /*2270*/  LDS.128 R16, [UR7+0x50] ;  /* 0x00005007ff107984 */ /* 0x000e240008000c00 */
[----:B------:R-:W-:Y:S01]  /*2280*/  FADD.FTZ R14, R12, R14 ;  /* 0x0000000e0c0e7221 */ /* 0x000fe20000010000 */
[----:B------:R-:W-:Y:S01]  /*2290*/  FADD.FTZ R13, R13, R15 ;  /* 0x0000000f0d0d7221 */ /* 0x000fe20000010000 */
[----:B------:R-:W1:Y:S02]  /*22a0*/  LDS.128 R20, [UR7+0x60] ;  /* 0x00006007ff147984 */ /* 0x000e640008000c00 */
        /* <DEDUP_REMOVED lines=8> */
.L_x_3837:
[----:B------:R-:W-:Y:S05]  /*2330*/  BSYNC B0 ;  /* 0x0000000000007941 */ /* 0x000fea0003800000 */
.L_x_3836:
[----:B------:R-:W0:Y:S02]  /*2340*/  LDC R12, c[0x0][0xc] ;  /* 0x00000300ff0c7b82 */ /* 0x000e240000000800 */
[----:B0-----:R-:W-:-:S13]  /*2350*/  ISETP.GE.U32.AND P6, PT, R12, 0x2, PT ;  /* 0x000000020c00780c */ /* 0x001fda0003fc6070 */
[----:B------:R-:W-:Y:S05]  /*2360*/  @!P6 BRA `(.L_x_3838) ;  /* 0x00000010008ce947 */ /* 0x000fea0003800000 */
        /* <DEDUP_REMOVED lines=19> */
[----:B------:R0:W-:Y:S03]  /*24a0*/  STG.E.64 desc[UR10][R20.64], R22 ;  /* 0x0000001614007986 */ /* 0x0001e6000c101b0a */
[----:B------:R-:W-:Y:S02]  /*24b0*/  ISETP.NE.AND P6, PT, R15, -0x1, PT ;  /* 0xffffffff0f00780c */ /* 0x000fe40003fc5270 */
[----:B0-----:R-:W-:Y:S01]  /*24c0*/  MOV R20, UR7 ;  /* 0x0000000700147c02 */ /* 0x001fe20008000f00 */
[----:B------:R-:W-:Y:S06]  /*24d0*/  MEMBAR.ALL.GPU ;  /* 0x0000000000007992 */ /* 0x000fec000000a000 */
[----:B------:R-:W-:-:S00]  /*24e0*/  ERRBAR ;  /* 0x00000000000079ab */ /* 0x000fc00000000000 */
[----:B------:R-:W-:Y:S06]  /*24f0*/  CGAERRBAR ;  /* 0x00000000000075ab */ /* 0x000fec0000000000 */
[----:B------:R0:W-:Y:S01]  /*2500*/  REDG.E.ADD.S32.STRONG.GPU desc[UR10][R18.64], R20 ;  /* 0x000000141200798e */ /* 0x0001e2000c10e38a */
[----:B------:R-:W-:Y:S05]  /*2510*/  @!P6 BRA `(.L_x_3839) ;  /* 0x000000000014e947 */ /* 0x000fea0003800000 */
.L_x_3840:
[----:B0-----:R-:W2:Y:S04]  /*2520*/  LDG.E.STRONG.GPU R20, desc[UR10][R18.64] ;  /* 0x0000000a12147981 */ /* 0x001ea8000c1ef900 */
[----:B--2---:R-:W-:Y:S01]  /*2530*/  CCTL.IVALL ;  /* 0x00000000ff00798f */ /* 0x004fe20002000000 */
[----:B------:R-:W-:Y:S05]  /*2540*/  YIELD ;  /* 0x0000000000007946 */ /* 0x000fea0003800000 */
[----:B------:R-:W-:-:S13]  /*2550*/  ISETP.NE.AND P6, PT, R20, R15, PT ;  /* 0x0000000f1400720c */ /* 0x000fda0003fc5270 */
[----:B------:R-:W-:Y:S05]  /*2560*/  @P6 BRA `(.L_x_3840) ;  /* 0xfffffffc00ec6947 */ /* 0x000fea000383ffff */
.L_x_3839:
        /* <DEDUP_REMOVED lines=19> */
.L_x_3844:
        /* <DEDUP_REMOVED lines=116> */
.L_x_3843:
        /* <DEDUP_REMOVED lines=62> */
.L_x_3845:
[----:B------:R-:W-:-:S06]  /*31c0*/  UISETP.NE.OR UP0, UPT, UR7, URZ, UP0 ;  /* 0x0000003f0700728c */ /* 0x000fcc0008705670 */
[----:B------:R-:W-:-:S13]  /*31d0*/  PLOP3.LUT P6, PT, PT, PT, UP0, 0x80, 0x0 ;  /* 0x000000000000781c */ /* 0x000fda0003fcf008 */
[----:B------:R-:W-:Y:S05]  /*31e0*/  @!P6 BRA `(.L_x_3841) ;  /* 0x00000000007ce947 */ /* 0x000fea0003800000 */
.L_x_3842:
        /* <DEDUP_REMOVED lines=31> */
.L_x_3841:
        /* <DEDUP_REMOVED lines=10> */
.L_x_3847:
[----:B------:R-:W-:Y:S05]  /*3480*/  BSYNC B0 ;  /* 0x0000000000007941 */ /* 0x000fea0003800000 */
.L_x_3846:
        /* <DEDUP_REMOVED lines=17> */
.L_x_3838:
[----:B------:R-:W1:Y:S01]  /*35a0*/  S2R R37, SR_TID.X ;  /* 0x0000000000257919 */ /* 0x000e620000002100 */
[----:B------:R-:W-:Y:S01]  /*35b0*/  ULDC.64 UR14, c[0x0][0x218] ;  /* 0x00008600000e7ab9 */ /* 0x000fe20000000a00 */
[----:B------:R-:W-:Y:S01]  /*35c0*/  P2R R12, PR, RZ, 0x1 ;  /* 0x00000001ff0c7803 */ /* 0x000fe20000000000 */
[----:B------:R-:W2:Y:S01]  /*35d0*/  S2UR UR8, SR_CgaCtaId ;  /* 0x00000000000879c3 */ /* 0x000ea20000008800 */
[----:B------:R-:W-:Y:S01]  /*35e0*/  ISETP.EQ.U32.AND P6, PT, RZ, UR14, PT ;  /* 0x0000000eff007c0c */ /* 0x000fe2000bfc2070 */
[----:B------:R-:W-:Y:S01]  /*35f0*/  UMOV UR7, 0x400 ;  /* 0x0000040000077882 */ /* 0x000fe20000000000 */
[----:B------:R-:W-:Y:S02]  /*3600*/  MOV R14, UR6 ;  /* 0x00000006000e7c02 */ /* 0x000fe40008000f00 */
[----:B------:R-:W-:Y:S01]  /*3610*/  IADD3 R35, R36, R35, RZ ;  /* 0x0000002324237210 */ /* 0x000fe20007ffe0ff */
[----:B--2---:R-:W-:-:S03]  /*3620*/  ULEA UR7, UR8, UR7, 0x18 ;  /* 0x0000000708077291 */ /* 0x004fc6000f8ec03f */
[----:B------:R-:W-:Y:S01]  /*3630*/  ULDC UR8, c[0x0][0x2a4] ;  /* 0x0000a90000087ab9 */ /* 0x000fe20000000800 */
[----:B-1----:R-:W-:-:S04]  /*3640*/  LOP3.LUT P0, RZ, R37, UR9, RZ, 0xfc, !PT ;  /* 0x0000000925ff7c12 */ /* 0x002fc8000f80fcff */
[----:B------:R-:W-:Y:S01]  /*3650*/  ISETP.EQ.OR.EX P6, PT, RZ, UR15, P0, P6 ;  /* 0x0000000fff007c0c */ /* 0x000fe200087c2760 */
[----:B------:R1:W-:Y:S01]  /*3660*/  @!P5 STS.64 [UR7+0x78], R22 ;  /* 0x00007816ff00d988 */ /* 0x0003e20008000a07 */
[----:B------:R-:W-:-:S11]  /*3670*/  ISETP.NE.AND P0, PT, R12, RZ, PT ;  /* 0x000000ff0c00720c */ /* 0x000fd60003f05270 */
[----:B------:R-:W2:Y:S01]  /*3680*/  @!P6 LDC.64 R12, c[0x0][0x218] ;  /* 0x00008600ff0ceb82 */ /* 0x000ea20000000a00 */
[----:B-1----:R-:W-:Y:S01]  /*3690*/  @!P6 FMUL.FTZ R23, R23, UR8 ;  /* 0x000000081717ec20 */ /* 0x002fe20008410000 */
[----:B------:R-:W-:Y:S01]  /*36a0*/  @!P6 FMUL.FTZ R22, R22, UR8 ;  /* 0x000000081616ec20 */ /* 0x000fe20008410000 */
[----:B--2---:R-:W-:-:S05]  /*36b0*/  @!P6 IMAD.WIDE R12, R14, 0x8, R12 ;  /* 0x000000080e0ce825 */ /* 0x004fca00078e020c */
[----:B------:R-:W-:Y:S01]  /*36c0*/  @!P6 STG.E.64 desc[UR10][R12.64], R22 ;  /* 0x000000160c00e986 */ /* 0x000fe2000c101b0a */
[----:B------:R-:W-:Y:S06]  /*36d0*/  BAR.SYNC.DEFER_BLOCKING 0x0 ;  /* 0x0000000000007b1d */ /* 0x000fec0000010000 */
[----:B------:R-:W1:Y:S02]  /*36e0*/  LDS.64 R12, [UR7+0x78] ;  /* 0x00007807ff0c7984 */ /* 0x000e640008000a00 */
[----:B-1----:R-:W-:-:S05]  /*36f0*/  FMUL.FTZ R14, R12, UR8 ;  /* 0x000000080c0e7c20 */ /* 0x002fca0008410000 */
[----:B------:R-:W-:-:S13]  /*3700*/  R2UR UR7, R14 ;  /* 0x000000000e0772ca */ /* 0x000fda00000e0000 */
[----:B------:R-:W-:-:S05]  /*3710*/  MOV R14, UR7 ;  /* 0x00000007000e7c02 */ /* 0x000fca0008000f00 */
[----:B------:R-:W-:-:S04]  /*3720*/  FMUL.FTZ R14, R14, UR7 ;  /* 0x000000070e0e7c20 */ /* 0x000fc80008410000 */
[----:B------:R-:W-:Y:S02]  /*3730*/  FFMA.FTZ R14, R13, UR8, -R14 ;  /* 0x000000080d0e7c23 */ /* 0x000fe4000801080e */
[----:B------:R-:W1:Y:S03]  /*3740*/  LDC.64 R12, c[0x0][0x228] ;  /* 0x00008a00ff0c7b82 */ /* 0x000e660000000a00 */
[----:B------:R-:W-:-:S13]  /*3750*/  FSETP.GTU.FTZ.AND P5, PT, R14, RZ, PT ;  /* 0x000000ff0e00720b */ /* 0x000fda0003fbc000 */
[----:B------:R-:W-:Y:S01]  /*3760*/  VOTEU.ANY UP0, P5 ;  /* 0x00000000003f7886 */ /* 0x000fe20002800100 */
[----:B------:R-:W-:-:S04]  /*3770*/  PLOP3.LUT P5, PT, PT, PT, UP0, 0x80, 0x0 ;  /* 0x000000000000781c */ /* 0x000fc80003faf008 */
[----:B------:R-:W-:Y:S01]  /*3780*/  @UP0 ULDC UR8, c[0x0][0x238] ;  /* 0x00008e0000080ab9 */ /* 0x000fe20000000800 */
[----:B-1----:R-:W-:-:S08]  /*3790*/  IMAD.WIDE R12, R35, 0x4, R12 ;  /* 0x00000004230c7825 */ /* 0x002fd000078e020c */
[----:B------:R-:W-:Y:S01]  /*37a0*/  @P5 FADD.FTZ R16, R14, UR8 ;  /* 0x000000080e105e21 */ /* 0x000fe20008010000 */
[----:B------:R-:W2:Y:S01]  /*37b0*/  LDG.E.64 R12, desc[UR10][R12.64] ;  /* 0x0000000a0c0c7981 */ /* 0x000ea2000c1e1b00 */
[----:B------:R-:W1:Y:S01]  /*37c0*/  LDC.64 R14, c[0x0][0x230] ;  /* 0x00008c00ff0e7b82 */ /* 0x000e620000000a00 */
[----:B------:R-:W-:Y:S01]  /*37d0*/  PLOP3.LUT P5, PT, PT, PT, UP0, 0x80, 0x0 ;  /* 0x000000000000781c */ /* 0x000fe20003faf008 */
[----:B------:R-:W-:-:S12]  /*37e0*/  UMOV UR8, 0x3f800000 ;  /* 0x3f80000000087882 */ /* 0x000fd80000000000 */
[----:B------:R-:W3:Y:S01]  /*37f0*/  @P5 MUFU.RSQ R16, R16 ;  /* 0x0000001000105308 */ /* 0x000ee20000001400 */
[----:B------:R-:W-:Y:S01]  /*3800*/  PLOP3.LUT P5, PT, PT, PT, UP0, 0x80, 0x0 ;  /* 0x000000000000781c */ /* 0x000fe20003faf008 */
[----:B-1----:R-:W-:-:S06]  /*3810*/  IMAD.WIDE R14, R35, 0x4, R14 ;  /* 0x00000004230e7825 */ /* 0x002fcc00078e020e */
[----:B------:R-:W2:Y:S06]  /*3820*/  LDG.E.64 R14, desc[UR10][R14.64] ;  /* 0x0000000a0e0e7981 */ /* 0x000eac000c1e1b00 */
[----:B---3--:R-:W-:Y:S02]  /*3830*/  @P5 R2UR UR8, R16 ;  /* 0x00000000100852ca */ /* 0x008fe400000e0000 */
[----:B------:R-:W-:Y:S01]  /*3840*/  ISETP.NE.AND P6, PT, RZ, UR12, PT ;  /* 0x0000000cff007c0c */ /* 0x000fe2000bfc5270 */
[--C-:B------:R-:W-:Y:S02]  /*3850*/  HADD2.F32 R21, -RZ, R34.reuse.H0_H0 ;  /* 0x20000022ff157230 */ /* 0x100fe40000004100 */
[----:B------:R-:W-:-:S03]  /*3860*/  HADD2.F32 R22, -RZ, R34.H1_H1 ;  /* 0x30000022ff167230 */ /* 0x000fc60000004100 */
[----:B------:R-:W-:Y:S02]  /*3870*/  FADD.FTZ R21, R21, -UR7 ;  /* 0x8000000715157e21 */ /* 0x000fe40008010000 */
[----:B------:R-:W-:Y:S01]  /*3880*/  FADD.FTZ R22, R22, -UR7 ;  /* 0x8000000716167e21 */ /* 0x000fe20008010000 */
[--C-:B0-----:R-:W-:Y:S02]  /*3890*/  HADD2.F32 R20, -RZ, R5.reuse.H0_H0 ;  /* 0x20000005ff147230 */ /* 0x101fe40000004100 */
[----:B------:R-:W-:Y:S02]  /*38a0*/  HADD2.F32 R5, -RZ, R5.H1_H1 ;  /* 0x30000005ff057230 */ /* 0x000fe40000004100 */
[----:B------:R-:W-:Y:S01]  /*38b0*/  FMUL.FTZ R21, R21, UR8 ;  /* 0x0000000815157c20 */ /* 0x000fe20008410000 */
[----:B------:R-:W-:Y:S01]  /*38c0*/  FMUL.FTZ R22, R22, UR8 ;  /* 0x0000000816167c20 */ /* 0x000fe20008410000 */
[----:B------:R-:W-:Y:S01]  /*38d0*/  FADD.FTZ R20, R20, -UR7 ;  /* 0x8000000714147e21 */ /* 0x000fe20008010000 */
        /* <DEDUP_REMOVED lines=14> */
.L_x_3848:
[----:B------:R-:W-:Y:S01]  /*39c0*/  LOP3.LUT P5, RZ, R2, 0x100, RZ, 0xc0, !PT ;  /* 0x0000010002ff7812 */ /* 0x000fe200078ac0ff */
[----:B------:R-:W-:-:S12]  /*39d0*/  BSSY B0, `(.L_x_3849) ;  /* 0x000000f000007945 */ /* 0x000fd80003800000 */
[----:B------:R-:W-:Y:S05]  /*39e0*/  @!P5 BRA `(.L_x_3850) ;  /* 0x000000000034d947 */ /* 0x000fea0003800000 */
[----:B------:R-:W-:Y:S01]  /*39f0*/  SHF.R.S32.HI R16, RZ, 0x1f, R0 ;  /* 0x0000001fff107819 */ /* 0x000fe20000011400 */
[----:B------:R-:W-:Y:S01]  /*3a00*/  ULDC.64 UR14, c[0x0][0x270] ;  /* 0x00009c00000e7ab9 */ /* 0x000fe20000000a00 */
[----:B------:R-:W-:Y:S02]  /*3a10*/  MOV R17, R29 ;  /* 0x0000001d00117202 */ /* 0x000fe40000000f00 */
[----:B------:R-:W-:Y:S01]  /*3a20*/  F2FP.F16.F32.PACK_AB R21, R22, R21 ;  /* 0x000000151615723e */ /* 0x000fe200000000ff */
        /* <DEDUP_REMOVED lines=9> */
.L_x_3850:
[----:B------:R-:W-:Y:S05]  /*3ac0*/  BSYNC B0 ;  /* 0x0000000000007941 */ /* 0x000fea0003800000 */
.L_x_3849:
[----:B------:R-:W-:Y:S01]  /*3ad0*/  FMUL.FTZ R20, R20, UR8 ;  /* 0x0000000814147c20 */ /* 0x000fe20008410000 */
[----:B------:R-:W-:Y:S01]  /*3ae0*/  FMUL.FTZ R22, R5, UR8 ;  /* 0x0000000805167c20 */ /* 0x000fe20008410000 */
[----:B0-----:R-:W-:Y:S02]  /*3af0*/  HADD2.F32 R21, -RZ, R6.H0_H0 ;  /* 0x20000006ff157230 */ /* 0x001fe40000004100 */
[----:B------:R-:W-:Y:S02]  /*3b00*/  HADD2.F32 R5, -RZ, R8.H0_H0 ;  /* 0x20000008ff057230 */ /* 0x000fe40000004100 */
[----:B------:R-:W-:Y:S01]  /*3b10*/  FFMA.FTZ R20, R12, R20, R14 ;  /* 0x000000140c147223 */ /* 0x000fe2000001000e */
[----:B------:R-:W-:Y:S02]  /*3b20*/  HADD2.F32 R6, -RZ, R6.H1_H1 ;  /* 0x30000006ff067230 */ /* 0x000fe40000004100 */
[----:B------:R-:W-:Y:S01]  /*3b30*/  FFMA.FTZ R22, R13, R22, R15 ;  /* 0x000000160d167223 */ /* 0x000fe2000001000f */
[----:B------:R-:W-:Y:S01]  /*3b40*/  HADD2.F32 R8, -RZ, R8.H1_H1 ;  /* 0x30000008ff087230 */ /* 0x000fe20000004100 */
        /* <DEDUP_REMOVED lines=11> */
.L_x_3851:
[----:B------:R-:W-:Y:S01]  /*3c00*/  LOP3.LUT P5, RZ, R2, 0x80, RZ, 0xc0, !PT ;  /* 0x0000008002ff7812 */ /* 0x000fe200078ac0ff */
[----:B------:R-:W-:-:S12]  /*3c10*/  BSSY B0, `(.L_x_3852) ;  /* 0x0000011000007945 */ /* 0x000fd80003800000 */
[----:B------:R-:W-:Y:S05]  /*3c20*/  @!P5 BRA `(.L_x_3853) ;  /* 0x00000000003cd947 */ /* 0x000fea0003800000 */
[C---:B------:R-:W-:Y:S01]  /*3c30*/  IADD3 R16, R0.reuse, 0x10, RZ ;  /* 0x0000001000107810 */ /* 0x040fe20007ffe0ff */
[----:B------:R-:W-:Y:S01]  /*3c40*/  ULDC.64 UR14, c[0x0][0x270] ;  /* 0x00009c00000e7ab9 */ /* 0x000fe20000000a00 */
[----:B------:R-:W-:Y:S02]  /*3c50*/  IADD3 R19, R0, 0x10, RZ ;  /* 0x0000001000137810 */ /* 0x000fe40007ffe0ff */
[----:B------:R-:W-:Y:S02]  /*3c60*/  SHF.R.S32.HI R16, RZ, 0x1f, R16 ;  /* 0x0000001fff107819 */ /* 0x000fe40000011410 */
        /* <DEDUP_REMOVED lines=11> */
.L_x_3853:
[----:B------:R-:W-:Y:S05]  /*3d20*/  BSYNC B0 ;  /* 0x0000000000007941 */ /* 0x000fea0003800000 */
.L_x_3852:
[----:B------:R-:W-:Y:S01]  /*3d30*/  FADD.FTZ R21, R21, -UR7 ;  /* 0x8000000715157e21 */ /* 0x000fe20008010000 */
[----:B------:R-:W-:Y:S01]  /*3d40*/  FADD.FTZ R6, R6, -UR7 ;  /* 0x8000000706067e21 */ /* 0x000fe20008010000 */
[----:B------:R-:W-:Y:S01]  /*3d50*/  FADD.FTZ R8, R8, -UR7 ;  /* 0x8000000708087e21 */ /* 0x000fe20008010000 */
[----:B------:R-:W-:Y:S01]  /*3d60*/  FADD.FTZ R5, R5, -UR7 ;  /* 0x8000000705057e21 */ /* 0x000fe20008010000 */
[----:B------:R-:W-:Y:S01]  /*3d70*/  FMUL.FTZ R21, R21, UR8 ;  /* 0x0000000815157c20 */ /* 0x000fe20008410000 */
[----:B0-----:R-:W-:Y:S01]  /*3d80*/  FMUL.FTZ R20, R6, UR8 ;  /* 0x0000000806147c20 */ /* 0x001fe20008410000 */
[----:B------:R-:W-:Y:S01]  /*3d90*/  FMUL.FTZ R6, R8, UR8 ;  /* 0x0000000808067c20 */ /* 0x000fe20008410000 */
[----:B------:R-:W-:Y:S01]  /*3da0*/  FMUL.FTZ R5, R5, UR8 ;  /* 0x0000000805057c20 */ /* 0x000fe20008410000 */
[----:B------:R-:W-:Y:S01]  /*3db0*/  FFMA.FTZ R8, R12, R21, R14 ;  /* 0x000000150c087223 */ /* 0x000fe2000001000e */
[----:B------:R-:W-:Y:S01]  /*3dc0*/  FFMA.FTZ R20, R13, R20, R15 ;  /* 0x000000140d147223 */ /* 0x000fe2000001000f */
[----:B------:R-:W-:Y:S06]  /*3dd0*/  @!P6 BRA `(.L_x_3854) ;  /* 0x000000000028e947 */ /* 0x000fec0003800000 */
[----:B------:R-:W-:Y:S01]  /*3de0*/  FMUL.FTZ R16, R20, -1.4426950216293334961 ;  /* 0xbfb8aa3b14107820 */ /* 0x000fe20000410000 */
[----:B------:R-:W-:-:S04]  /*3df0*/  FMUL.FTZ R18, R8, -1.4426950216293334961 ;  /* 0xbfb8aa3b08127820 */ /* 0x000fc80000410000 */
        /* <DEDUP_REMOVED lines=8> */
.L_x_3854:
[----:B------:R-:W-:Y:S01]  /*3e80*/  LOP3.LUT P5, RZ, R2, 0x40, RZ, 0xc0, !PT ;  /* 0x0000004002ff7812 */ /* 0x000fe200078ac0ff */
[----:B------:R-:W-:-:S12]  /*3e90*/  BSSY B0, `(.L_x_3855) ;  /* 0x0000011000007945 */ /* 0x000fd80003800000 */
[----:B------:R-:W-:Y:S05]  /*3ea0*/  @!P5 BRA `(.L_x_3856) ;  /* 0x00000000003cd947 */ /* 0x000fea0003800000 */
[C---:B------:R-:W-:Y:S01]  /*3eb0*/  IADD3 R16, R0.reuse, 0x20, RZ ;  /* 0x0000002000107810 */ /* 0x040fe20007ffe0ff */
[----:B------:R-:W-:Y:S01]  /*3ec0*/  ULDC.64 UR14, c[0x0][0x270] ;  /* 0x00009c00000e7ab9 */ /* 0x000fe20000000a00 */
[----:B------:R-:W-:Y:S02]  /*3ed0*/  IADD3 R19, R0, 0x20, RZ ;  /* 0x0000002000137810 */ /* 0x000fe40007ffe0ff */
[----:B------:R-:W-:Y:S02]  /*3ee0*/  SHF.R.S32.HI R16, RZ, 0x1f, R16 ;  /* 0x0000001fff107819 */ /* 0x000fe40000011410 */
[----:B------:R-:W-:-:S03]  /*3ef0*/  MOV R17, R29 ;  /* 0x0000001d00117202 */ /* 0x000fc60000000f00 */
        /* <DEDUP_REMOVED lines=8> */
[----:B------:R-:W-:-:S05]  /*3f80*/  F2FP.F16.F32.PACK_AB R17, R20, R8 ;  /* 0x000000081411723e */ /* 0x000fca00000000ff */
[----:B------:R0:W-:Y:S02]  /*3f90*/  STG.E desc[UR10][R18.64], R17 ;  /* 0x0000001112007986 */ /* 0x0001e4000c10190a */
.L_x_3856:
[----:B------:R-:W-:Y:S05]  /*3fa0*/  BSYNC B0 ;  /* 0x0000000000007941 */ /* 0x000fea0003800000 */
.L_x_3855:
[--C-:B0-----:R-:W-:Y:S02]  /*3fb0*/  HADD2.F32 R18, -RZ, R9.reuse.H0_H0 ;  /* 0x20000009ff127230 */ /* 0x101fe40000004100 */
[----:B------:R-:W-:Y:S01]  /*3fc0*/  FFMA.FTZ R5, R12, R5, R14 ;  /* 0x000000050c057223 */ /* 0x000fe2000001000e */
[----:B------:R-:W-:Y:S02]  /*3fd0*/  HADD2.F32 R19, -RZ, R9.H1_H1 ;  /* 0x30000009ff137230 */ /* 0x000fe40000004100 */
        /* <DEDUP_REMOVED lines=12> */
.L_x_3857:
        /* <DEDUP_REMOVED lines=16> */
.L_x_3859:
[----:B------:R-:W-:Y:S05]  /*41a0*/  BSYNC B0 ;  /* 0x0000000000007941 */ /* 0x000fea0003800000 */
.L_x_3858:
[----:B------:R-:W-:Y:S01]  /*41b0*/  FADD.FTZ R9, R18, -UR7 ;  /* 0x8000000712097e21 */ /* 0x000fe20008010000 */
[----:B------:R-:W-:Y:S01]  /*41c0*/  FADD.FTZ R8, R19, -UR7 ;  /* 0x8000000713087e21 */ /* 0x000fe20008010000 */
[--C-:B0-----:R-:W-:Y:S02]  /*41d0*/  HADD2.F32 R16, -RZ, R10.reuse.H0_H0 ;  /* 0x2000000aff107230 */ /* 0x101fe40000004100 */
[----:B------:R-:W-:Y:S02]  /*41e0*/  HADD2.F32 R17, -RZ, R10.H1_H1 ;  /* 0x3000000aff117230 */ /* 0x000fe40000004100 */
[----:B------:R-:W-:Y:S01]  /*41f0*/  FMUL.FTZ R9, R9, UR8 ;  /* 0x0000000809097c20 */ /* 0x000fe20008410000 */
[----:B------:R-:W-:Y:S01]  /*4200*/  FMUL.FTZ R8, R8, UR8 ;  /* 0x0000000808087c20 */ /* 0x000fe20008410000 */
[--C-:B------:R-:W-:Y:S02]  /*4210*/  HADD2.F32 R5, -RZ, R11.reuse.H0_H0 ;  /* 0x2000000bff057230 */ /* 0x100fe40000004100 */
[----:B------:R-:W-:Y:S01]  /*4220*/  FADD.FTZ R16, R16, -UR7 ;  /* 0x8000000710107e21 */ /* 0x000fe20008010000 */
[----:B------:R-:W-:-:S02]  /*4230*/  HADD2.F32 R6, -RZ, R11.H1_H1 ;  /* 0x3000000bff067230 */ /* 0x000fc40000004100 */
[----:B------:R-:W-:Y:S01]  /*4240*/  FADD.FTZ R17, R17, -UR7 ;  /* 0x8000000711117e21 */ /* 0x000fe20008010000 */
[----:B------:R-:W-:Y:S01]  /*4250*/  FFMA.FTZ R18, R12, R9, R14 ;  /* 0x000000090c127223 */ /* 0x000fe2000001000e */
[----:B------:R-:W-:Y:S01]  /*4260*/  FFMA.FTZ R19, R13, R8, R15 ;  /* 0x000000080d137223 */ /* 0x000fe2000001000f */
        /* <DEDUP_REMOVED lines=11> */
.L_x_3860:
[----:B------:R-:W-:Y:S01]  /*4320*/  LOP3.LUT P5, RZ, R2, 0x10, RZ, 0xc0, !PT ;  /* 0x0000001002ff7812 */ /* 0x000fe200078ac0ff */
[----:B------:R-:W-:-:S12]  /*4330*/  BSSY B0, `(.L_x_3861) ;  /* 0x0000010000007945 */ /* 0x000fd80003800000 */
[----:B------:R-:W-:Y:S05]  /*4340*/  @!P5 BRA `(.L_x_3862) ;  /* 0x000000000038d947 */ /* 0x000fea0003800000 */
[----:B------:R-:W-:Y:S01]  /*4350*/  IADD3 R10, R0, 0x40, RZ ;  /* 0x00000040000a7810 */ /* 0x000fe20007ffe0ff */
[----:B------:R-:W-:Y:S01]  /*4360*/  ULDC.64 UR14, c[0x0][0x270] ;  /* 0x00009c00000e7ab9 */ /* 0x000fe20000000a00 */
[----:B------:R-:W-:Y:S02]  /*4370*/  MOV R8, R30 ;  /* 0x0000001e00087202 */ /* 0x000fe40000000f00 */
[----:B------:R-:W-:Y:S02]  /*4380*/  SHF.R.S32.HI R11, RZ, 0x1f, R10 ;  /* 0x0000001fff0b7819 */ /* 0x000fe4000001140a */
[----:B------:R-:W-:Y:S02]  /*4390*/  MOV R9, R29 ;  /* 0x0000001d00097202 */ /* 0x000fe40000000f00 */
[----:B------:R-:W-:Y:S01]  /*43a0*/  F2FP.F16.F32.PACK_AB R19, R19, R18 ;  /* 0x000000121313723e */ /* 0x000fe200000000ff */
[----:B------:R-:W-:Y:S02]  /*43b0*/  IMAD R11, R11, UR14, RZ ;  /* 0x0000000e0b0b7c24 */ /* 0x000fe4000f8e02ff */
[----:B------:R-:W-:-:S04]  /*43c0*/  IMAD.WIDE.U32 R8, R10, UR14, R8 ;  /* 0x0000000e0a087c25 */ /* 0x000fc8000f8e0008 */
[----:B------:R-:W-:Y:S01]  /*43d0*/  IMAD R11, R10, UR15, R11 ;  /* 0x0000000f0a0b7c24 */ /* 0x000fe2000f8e020b */
[----:B------:R-:W-:Y:S02]  /*43e0*/  ULDC.64 UR14, c[0x0][0x210] ;  /* 0x00008400000e7ab9 */ /* 0x000fe40000000a00 */
[----:B------:R-:W-:Y:S02]  /*43f0*/  LEA R10, P5, R8, UR14, 0x1 ;  /* 0x0000000e080a7c11 */ /* 0x000fe4000f8a08ff */
[----:B------:R-:W-:-:S04]  /*4400*/  IADD3 R9, R9, R11, RZ ;  /* 0x0000000b09097210 */ /* 0x000fc80007ffe0ff */
[----:B------:R-:W-:-:S05]  /*4410*/  LEA.HI.X R11, R8, UR15, R9, 0x1, P5 ;  /* 0x0000000f080b7c11 */ /* 0x000fca000a8f0c09 */
[----:B------:R0:W-:Y:S02]  /*4420*/  STG.E desc[UR10][R10.64], R19 ;  /* 0x000000130a007986 */ /* 0x0001e4000c10190a */
.L_x_3862:
[----:B------:R-:W-:Y:S05]  /*4430*/  BSYNC B0 ;  /* 0x0000000000007941 */ /* 0x000fea0003800000 */
.L_x_3861:
[----:B------:R-:W-:Y:S01]  /*4440*/  FMUL.FTZ R9, R16, UR8 ;  /* 0x0000000810097c20 */ /* 0x000fe20008410000 */
[----:B------:R-:W-:Y:S01]  /*4450*/  FMUL.FTZ R8, R17, UR8 ;  /* 0x0000000811087c20 */ /* 0x000fe20008410000 */
[----:B------:R-:W-:Y:S01]  /*4460*/  FADD.FTZ R5, R5, -UR7 ;  /* 0x8000000705057e21 */ /* 0x000fe20008010000 */
[----:B------:R-:W-:Y:S01]  /*4470*/  FADD.FTZ R6, R6, -UR7 ;  /* 0x8000000706067e21 */ /* 0x000fe20008010000 */
        /* <DEDUP_REMOVED lines=13> */
.L_x_3863:
[----:B------:R-:W-:Y:S01]  /*4550*/  LOP3.LUT P5, RZ, R2, 0x8, RZ, 0xc0, !PT ;  /* 0x0000000802ff7812 */ /* 0x000fe200078ac0ff */
[----:B------:R-:W-:-:S12]  /*4560*/  BSSY B0, `(.L_x_3864) ;  /* 0x0000010000007945 */ /* 0x000fd80003800000 */
[----:B------:R-:W-:Y:S05]  /*4570*/  @!P5 BRA `(.L_x_3865) ;  /* 0x000000000038d947 */ /* 0x000fea0003800000 */
[----:B0-----:R-:W-:Y:S01]  /*4580*/  IADD3 R10, R0, 0x50, RZ ;  /* 0x00000050000a7810 */ /* 0x001fe20007ffe0ff */
        /* <DEDUP_REMOVED lines=13> */
.L_x_3865:
[----:B------:R-:W-:Y:S05]  /*4660*/  BSYNC B0 ;  /* 0x0000000000007941 */ /* 0x000fea0003800000 */
.L_x_3864:
[----:B------:R-:W-:Y:S01]  /*4670*/  FMUL.FTZ R9, R5, UR8 ;  /* 0x0000000805097c20 */ /* 0x000fe20008410000 */
[----:B------:R-:W-:Y:S01]  /*4680*/  FMUL.FTZ R8, R6, UR8 ;  /* 0x0000000806087c20 */ /* 0x000fe20008410000 */
[--C-:B------:R-:W-:Y:S02]  /*4690*/  HADD2.F32 R16, -RZ, R25.reuse.H0_H0 ;  /* 0x20000019ff107230 */ /* 0x100fe40000004100 */
[--C-:B------:R-:W-:Y:S02]  /*46a0*/  HADD2.F32 R5, -RZ, R24.reuse.H0_H0 ;  /* 0x20000018ff057230 */ /* 0x100fe40000004100 */
[----:B------:R-:W-:Y:S01]  /*46b0*/  FFMA.FTZ R6, R12, R9, R14 ;  /* 0x000000090c067223 */ /* 0x000fe2000001000e */
[----:B------:R-:W-:Y:S02]  /*46c0*/  HADD2.F32 R25, -RZ, R25.H1_H1 ;  /* 0x30000019ff197230 */ /* 0x000fe40000004100 */
[----:B-1----:R-:W-:Y:S01]  /*46d0*/  FFMA.FTZ R17, R13, R8, R15 ;  /* 0x000000080d117223 */ /* 0x002fe2000001000f */
[----:B------:R-:W-:Y:S01]  /*46e0*/  HADD2.F32 R24, -RZ, R24.H1_H1 ;  /* 0x30000018ff187230 */ /* 0x000fe20000004100 */
        /* <DEDUP_REMOVED lines=11> */
.L_x_3866:
        /* <DEDUP_REMOVED lines=17> */
.L_x_3868:
[----:B------:R-:W-:Y:S05]  /*48b0*/  BSYNC B0 ;  /* 0x0000000000007941 */ /* 0x000fea0003800000 */
.L_x_3867:
        /* <DEDUP_REMOVED lines=21> */
.L_x_3869:
        /* <DEDUP_REMOVED lines=17> */
.L_x_3871:
[----:B------:R-:W-:Y:S05]  /*4b20*/  BSYNC B0 ;  /* 0x0000000000007941 */ /* 0x000fea0003800000 */
.L_x_3870:
[--C-:B------:R-:W-:Y:S02]  /*4b30*/  HADD2.F32 R16, -RZ, R26.reuse.H0_H0 ;  /* 0x2000001aff107230 */ /* 0x100fe40000004100 */
[----:B------:R-:W-:Y:S01]  /*4b40*/  FFMA.FTZ R5, R12, R5, R14 ;  /* 0x000000050c057223 */ /* 0x000fe2000001000e */
[----:B------:R-:W-:Y:S02]  /*4b50*/  HADD2.F32 R26, -RZ, R26.H1_H1 ;  /* 0x3000001aff1a7230 */ /* 0x000fe40000004100 */
        /* <DEDUP_REMOVED lines=12> */
.L_x_3872:
[----:B------:R-:W-:Y:S04]  /*4c20*/  BSSY B0, `(.L_x_3873) ;  /* 0x000000f000007945 */ /* 0x000fe80003800000 */
[----:B------:R-:W-:Y:S05]  /*4c30*/  @!P0 BRA `(.L_x_3874) ;  /* 0x0000000000348947 */ /* 0x000fea0003800000 */
[----:B------:R-:W-:Y:S01]  /*4c40*/  SHF.R.S32.HI R8, RZ, 0x1f, R52 ;  /* 0x0000001fff087819 */ /* 0x000fe20000011434 */
[----:B------:R-:W-:Y:S01]  /*4c50*/  ULDC.64 UR14, c[0x0][0x270] ;  /* 0x00009c00000e7ab9 */ /* 0x000fe20000000a00 */
[----:B------:R-:W-:Y:S02]  /*4c60*/  MOV R9, R29 ;  /* 0x0000001d00097202 */ /* 0x000fe40000000f00 */
[----:B------:R-:W-:Y:S01]  /*4c70*/  F2FP.F16.F32.PACK_AB R5, R6, R5 ;  /* 0x000000050605723e */ /* 0x000fe200000000ff */
        /* <DEDUP_REMOVED lines=9> */
.L_x_3874:
[----:B------:R-:W-:Y:S05]  /*4d10*/  BSYNC B0 ;  /* 0x0000000000007941 */ /* 0x000fea0003800000 */
.L_x_3873:
[----:B------:R-:W-:Y:S01]  /*4d20*/  FADD.FTZ R16, R16, -UR7 ;  /* 0x8000000710107e21 */ /* 0x000fe20008010000 */
[----:B------:R-:W-:Y:S01]  /*4d30*/  FADD.FTZ R26, R26, -UR7 ;  /* 0x800000071a1a7e21 */ /* 0x000fe20008010000 */
[--C-:B------:R-:W-:Y:S02]  /*4d40*/  HADD2.F32 R6, -RZ, R27.reuse.H0_H0 ;  /* 0x2000001bff067230 */ /* 0x100fe40000004100 */
[----:B------:R-:W-:Y:S02]  /*4d50*/  HADD2.F32 R27, -RZ, R27.H1_H1 ;  /* 0x3000001bff1b7230 */ /* 0x000fe40000004100 */
[----:B-1----:R-:W-:Y:S01]  /*4d60*/  FMUL.FTZ R17, R16, UR8 ;  /* 0x0000000810117c20 */ /* 0x002fe20008410000 */
[----:B------:R-:W-:Y:S01]  /*4d70*/  FMUL.FTZ R26, R26, UR8 ;  /* 0x000000081a1a7c20 */ /* 0x000fe20008410000 */
[--C-:B--2---:R-:W-:Y:S02]  /*4d80*/  HADD2.F32 R5, -RZ, R32.reuse.H0_H0 ;  /* 0x20000020ff057230 */ /* 0x104fe40000004100 */
[----:B------:R-:W-:Y:S01]  /*4d90*/  FADD.FTZ R16, R6, -UR7 ;  /* 0x8000000706107e21 */ /* 0x000fe20008010000 */
[----:B------:R-:W-:-:S02]  /*4da0*/  HADD2.F32 R32, -RZ, R32.H1_H1 ;  /* 0x30000020ff207230 */ /* 0x000fc40000004100 */
        /* <DEDUP_REMOVED lines=14> */
.L_x_3875:
[----:B------:R-:W-:Y:S04]  /*4e90*/  BSSY B0, `(.L_x_3876) ;  /* 0x000000f000007945 */ /* 0x000fe80003800000 */
[----:B------:R-:W-:Y:S05]  /*4ea0*/  @!P1 BRA `(.L_x_3877) ;  /* 0x0000000000349947 */ /* 0x000fea0003800000 */
[----:B------:R-:W-:Y:S01]  /*4eb0*/  SHF.R.S32.HI R8, RZ, 0x1f, R51 ;  /* 0x0000001fff087819 */ /* 0x000fe20000011433 */
[----:B------:R-:W-:Y:S01]  /*4ec0*/  ULDC.64 UR14, c[0x0][0x270] ;  /* 0x00009c00000e7ab9 */ /* 0x000fe20000000a00 */
[----:B------:R-:W-:Y:S02]  /*4ed0*/  MOV R9, R29 ;  /* 0x0000001d00097202 */ /* 0x000fe40000000f00 */
[----:B------:R-:W-:Y:S01]  /*4ee0*/  F2FP.F16.F32.PACK_AB R17, R18, R17 ;  /* 0x000000111211723e */ /* 0x000fe200000000ff */
        /* <DEDUP_REMOVED lines=9> */
.L_x_3877:
[----:B------:R-:W-:Y:S05]  /*4f80*/  BSYNC B0 ;  /* 0x0000000000007941 */ /* 0x000fea0003800000 */
.L_x_3876:
[----:B------:R-:W-:Y:S01]  /*4f90*/  FMUL.FTZ R9, R16, UR8 ;  /* 0x0000000810097c20 */ /* 0x000fe20008410000 */
[----:B------:R-:W-:Y:S01]  /*4fa0*/  FMUL.FTZ R16, R6, UR8 ;  /* 0x0000000806107c20 */ /* 0x000fe20008410000 */
        /* <DEDUP_REMOVED lines=15> */
.L_x_3878:
        /* <DEDUP_REMOVED lines=15> */
.L_x_3880:
[----:B------:R-:W-:Y:S05]  /*5190*/  BSYNC B0 ;  /* 0x0000000000007941 */ /* 0x000fea0003800000 */
.L_x_3879:
[----:B------:R-:W-:Y:S01]  /*51a0*/  FMUL.FTZ R9, R6, UR8 ;  /* 0x0000000806097c20 */ /* 0x000fe20008410000 */
[----:B------:R-:W-:Y:S01]  /*51b0*/  FMUL.FTZ R32, R32, UR8 ;  /* 0x0000000820207c20 */ /* 0x000fe20008410000 */
[----:B--2---:R-:W-:Y:S02]  /*51c0*/  HADD2.F32 R5, -RZ, R33.H0_H0 ;  /* 0x20000021ff057230 */ /* 0x004fe40000004100 */
[----:B------:R-:W-:Y:S02]  /*51d0*/  HADD2.F32 R6, -RZ, R3.H0_H0 ;  /* 0x20000003ff067230 */ /* 0x000fe40000004100 */
        /* <DEDUP_REMOVED lines=15> */
.L_x_3881:
        /* <DEDUP_REMOVED lines=15> */
.L_x_3883:
[----:B------:R-:W-:Y:S05]  /*53c0*/  BSYNC B0 ;  /* 0x0000000000007941 */ /* 0x000fea0003800000 */
.L_x_3882:
        /* <DEDUP_REMOVED lines=21> */
.L_x_3884:
        /* <DEDUP_REMOVED lines=15> */
.L_x_3886:
[----:B------:R-:W-:Y:S05]  /*5610*/  BSYNC B0 ;  /* 0x0000000000007941 */ /* 0x000fea0003800000 */
.L_x_3885:
[----:B------:R-:W-:Y:S01]  /*5620*/  ULDC.64 UR14, c[0x0][0x278] ;  /* 0x00009e00000e7ab9 */ /* 0x000fe20000000a00 */
[----:B--2---:R-:W-:Y:S01]  /*5630*/  SHF.R.S32.HI R5, RZ, 0x1f, R42 ;  /* 0x0000001fff057819 */ /* 0x004fe2000001142a */
        /* <DEDUP_REMOVED lines=13> */
.L_x_3887:
[----:B------:R-:W-:Y:S01]  /*5710*/  ISETP.GE.U32.AND P5, PT, R42, UR14, PT ;  /* 0x0000000e2a007c0c */ /* 0x000fe2000bfa6070 */
[--C-:B01----:R-:W-:Y:S01]  /*5720*/  HADD2.F32 R11, -RZ, R4.reuse.H0_H0 ;  /* 0x20000004ff0b7230 */ /* 0x103fe20000004100 */
[----:B------:R-:W-:Y:S01]  /*5730*/  BSSY B0, `(.L_x_3888) ;  /* 0x0000015000007945 */ /* 0x000fe20003800000 */
[----:B------:R-:W-:Y:S01]  /*5740*/  HADD2.F32 R10, -RZ, R4.H1_H1 ;  /* 0x30000004ff0a7230 */ /* 0x000fe20000004100 */
[----:B------:R-:W-:Y:S02]  /*5750*/  ISETP.GE.AND.EX P5, PT, R5, UR15, PT, P5 ;  /* 0x0000000f05007c0c */ /* 0x000fe4000bfa6350 */
[----:B------:R-:W-:Y:S02]  /*5760*/  FADD.FTZ R11, R11, -UR7 ;  /* 0x800000070b0b7e21 */ /* 0x000fe40008010000 */
[----:B------:R-:W-:Y:S01]  /*5770*/  ISETP.GT.U32.OR P5, PT, R37, 0x17f, P5 ;  /* 0x0000017f2500780c */ /* 0x000fe20002fa4470 */
[----:B------:R-:W-:Y:S01]  /*5780*/  FADD.FTZ R10, R10, -UR7 ;  /* 0x800000070a0a7e21 */ /* 0x000fe20008010000 */
[----:B------:R-:W-:-:S03]  /*5790*/  FMUL.FTZ R11, R11, UR8 ;  /* 0x000000080b0b7c20 */ /* 0x000fc60008410000 */
[----:B------:R-:W-:-:S08]  /*57a0*/  FMUL.FTZ R10, R10, UR8 ;  /* 0x000000080a0a7c20 */ /* 0x000fd00008410000 */
        /* <DEDUP_REMOVED lines=13> */
.L_x_3889:
[----:B------:R-:W-:Y:S05]  /*5880*/  BSYNC B0 ;  /* 0x0000000000007941 */ /* 0x000fea0003800000 */
.L_x_3888:
[--C-:B------:R-:W-:Y:S02]  /*5890*/  HADD2.F32 R16, -RZ, R7.reuse.H0_H0 ;  /* 0x20000007ff107230 */ /* 0x100fe40000004100 */
[----:B0-----:R-:W-:Y:S01]  /*58a0*/  FFMA.FTZ R3, R12, R11, R14 ;  /* 0x0000000b0c037223 */ /* 0x001fe2000001000e */
        /* <DEDUP_REMOVED lines=13> */
.L_x_3890:
        /* <DEDUP_REMOVED lines=23> */
.L_x_3892:
[----:B------:R-:W-:Y:S05]  /*5af0*/  BSYNC B0 ;  /* 0x0000000000007941 */ /* 0x000fea0003800000 */
.L_x_3891:
        /* <DEDUP_REMOVED lines=11> */
.L_x_3893:
[----:B------:R-:W-:Y:S01]  /*5bb0*/  ISETP.GE.U32.AND P5, PT, R44, UR14, PT ;  /* 0x0000000e2c007c0c */ /* 0x000fe2000bfa6070 */
[----:B------:R-:W-:Y:S03]  /*5bc0*/  BSSY B0, `(.L_x_3894) ;  /* 0x0000010000007945 */ /* 0x000fe60003800000 */
[----:B------:R-:W-:-:S04]  /*5bd0*/  ISETP.GE.AND.EX P5, PT, R45, UR15, PT, P5 ;  /* 0x0000000f2d007c0c */ /* 0x000fc8000bfa6350 */
[----:B------:R-:W-:-:S13]  /*5be0*/  ISETP.GT.U32.OR P5, PT, R37, 0x17f, P5 ;  /* 0x0000017f2500780c */ /* 0x000fda0002fa4470 */
        /* <DEDUP_REMOVED lines=10> */
[----:B0-----:R-:W-:-:S04]  /*5c90*/  LEA R6, P5, R4, UR14, 0x1 ;  /* 0x0000000e04067c11 */ /* 0x001fc8000f8a08ff */
[----:B------:R-:W-:-:S05]  /*5ca0*/  LEA.HI.X R7, R4, UR15, R45, 0x1, P5 ;  /* 0x0000000f04077c11 */ /* 0x000fca000a8f0c2d */
[----:B------:R1:W-:Y:S04]  /*5cb0*/  STG.E desc[UR10][R6.64], R13 ;  /* 0x0000000d06007986 */ /* 0x0003e8000c10190a */
.L_x_3895:
[----:B------:R-:W-:Y:S05]  /*5cc0*/  BSYNC B0 ;  /* 0x0000000000007941 */ /* 0x000fea0003800000 */
.L_x_3894:
[----:B------:R-:W-:Y:S01]  /*5cd0*/  ULDC UR7, c[0x0][0x10] ;  /* 0x0000040000077ab9 */ /* 0x000fe20000000800 */
[----:B------:R-:W-:Y:S02]  /*5ce0*/  UIADD3 UR4, UR4, 0x1, URZ ;  /* 0x0000000104047890 */ /* 0x000fe4000fffe03f */
[----:B------:R-:W-:-:S04]  /*5cf0*/  UIADD3 UR6, UR7, UR6, URZ ;  /* 0x0000000607067290 */ /* 0x000fc8000fffe03f */
[----:B------:R-:W-:-:S06]  /*5d00*/  UISETP.GE.AND UP0, UPT, UR6, UR5, UPT ;  /* 0x000000050600728c */ /* 0x000fcc000bf06270 */
[----:B------:R-:W-:-:S13]  /*5d10*/  PLOP3.LUT P5, PT, PT, PT, UP0, 0x40, 0x0 ;  /* 0x000000000000781c */ /* 0x000fda0003fae808 */
[----:B------:R-:W-:Y:S05]  /*5d20*/  @P5 BRA `(.L_x_3896) ;  /* 0xffffffa800405947 */ /* 0x000fea000383ffff */
[----:B------:R-:W-:Y:S05]  /*5d30*/  EXIT ;  /* 0x000000000000794d */ /* 0x000fea0003800000 */
.L_x_3897:
        /* <DEDUP_REMOVED lines=12> */
.L_x_5182:


//--------------------- .text._Z35group_norm_nhwc_fwd_one_pass_kernelI11Fp16IOFp32WLi512ELi48ELi384EEv26Group_norm_nhwc_fwd_params --------------------------
	.section	.text._Z35group_norm_nhwc_fwd_one_pass_kernelI11Fp16IOFp32WLi512ELi48ELi384EEv26Group_norm_nhwc_fwd_params,"ax",@progbits
	.align	128
        .global         _Z35group_norm_nhwc_fwd_one_pass_kernelI11Fp16IOFp32WLi512ELi48ELi384EEv26Group_norm_nhwc_fwd_params
        .type           _Z35group_norm_nhwc_fwd_one_pass_kernelI11Fp16IOFp32WLi512ELi48ELi384EEv26Group_norm_nhwc_fwd_params,@function
        .size           _Z35group_norm_nhwc_fwd_one_pass_kernelI11Fp16IOFp32WLi512ELi48ELi384EEv26Group_norm_nhwc_fwd_params,(.L_x_5183 - _Z35group_norm_nhwc_fwd_one_pass_kernelI11Fp16IOFp32WLi512ELi48ELi384EEv26Group_norm_nhwc_fwd_params)
        .other          _Z35group_norm_nhwc_fwd_one_pass_kernelI11Fp16IOFp32WLi512ELi48ELi384EEv26Group_norm_nhwc_fwd_params,@"STO_CUDA_ENTRY STV_DEFAULT"
_Z35group_norm_nhwc_fwd_one_pass_kernelI11Fp16IOFp32WLi512ELi48ELi384EEv26Group_norm_nhwc_fwd_params:
.text._Z35group_norm_nhwc_fwd_one_pass_kernelI11Fp16IOFp32WLi512ELi48ELi384EEv26Group_norm_nhwc_fwd_params:
        /* <DEDUP_REMOVED lines=25> */
[----:B------:R-:W-:-:S03]  /*0190*/  IMAD R56, R43, -0x18, R0 ;  /* 0xffffffe82b387824 */ /* 0x000fc600078e0200 */
        /* <DEDUP_REMOVED lines=153> */
[----:B------:R-:W-:Y:S02]  /*0b30*/  IADD3 R30, R2, 0x1b0, RZ ;  /* 0x000001b0021e7810 */ /* 0x000fe40007ffe0ff */
        /* <DEDUP_REMOVED lines=14> */
[----:B------:R-:W-:Y:S02]  /*0c20*/  ISETP.LT.U32.AND P5, PT, R33, UR8, PT ;  /* 0x0000000821007c0c */ /* 0x000fe4000bfa1070 */
[----:B------:R-:W-:Y:S02]  /*0c30*/  SHF.L.U32 R56, R56, 0x1, RZ ;  /* 0x0000000138387819 */ /* 0x000fe400000006ff */
[----:B------:R-:W-:Y:S02]  /*0c40*/  LEA R58, R41, UR5, 0x3 ;  /* 0x00000005293a7c11 */ /* 0x000fe4000f8e18ff */
[----:B------:R-:W-:Y:S02]  /*0c50*/  IADD3 R60, R2, 0x1f0, RZ ;  /* 0x000001f0023c7810 */ /* 0x000fe40007ffe0ff */
[----:B------:R-:W-:Y:S02]  /*0c60*/  ISETP.LT.AND.EX P0, PT, R101, UR9, !P4, P0 ;  /* 0x0000000965007c0c */ /* 0x000fe4000e701300 */
[----:B------:R-:W-:-:S02]  /*0c70*/  ISETP.LT.AND.EX P1, PT, R103, UR9, !P4, P1 ;  /* 0x0000000967007c0c */ /* 0x000fc4000e721310 */
[----:B------:R-:W-:Y:S02]  /*0c80*/  ISETP.LT.AND.EX P2, PT, R105, UR9, !P4, P2 ;  /* 0x0000000969007c0c */ /* 0x000fe4000e741320 */
[----:B------:R-:W-:Y:S02]  /*0c90*/  ISETP.LT.AND.EX P3, PT, R107, UR9, !P4, P3 ;  /* 0x000000096b007c0c */ /* 0x000fe4000e761330 */
[----:B------:R-:W-:Y:S01]  /*0ca0*/  ISETP.LT.AND.EX P4, PT, R109, UR9, !P4, P5 ;  /* 0x000000096d007c0c */ /* 0x000fe2000e781350 */
[----:B-1----:R-:W-:-:S12]  /*0cb0*/  ULDC.64 UR8, c[0x0][0x208] ;  /* 0x0000820000087ab9 */ /* 0x002fd80000000a00 */
.L_x_4003:
[----:B------:R-:W0:Y:S01]  /*0cc0*/  LDC R51, c[0x0][0x288] ;  /* 0x0000a200ff337b82 */ /* 0x000e220000000800 */
[----:B------:R-:W-:Y:S01]  /*0cd0*/  IABS R50, R36 ;  /* 0x0000002400327213 */ /* 0x000fe20000000000 */
[----:B------:R-:W-:Y:S01]  /*0ce0*/  ULDC.64 UR12, c[0x0][0x280] ;  /* 0x0000a000000c7ab9 */ /* 0x000fe20000000a00 */
[C---:B------:R-:W-:Y:S02]  /*0cf0*/  LOP3.LUT P6, RZ, R62.reuse, 0x4000000, RZ, 0xc0, !PT ;  /* 0x040000003eff7812 */ /* 0x040fe400078cc0ff */
[----:B------:R-:W-:Y:S02]  /*0d00*/  P2R R40, PR, RZ, 0x4 ;  /* 0x00000004ff287803 */ /* 0x000fe40000000000 */
[----:B------:R-:W-:Y:S02]  /*0d10*/  LOP3.LUT P2, RZ, R62, 0x20000, RZ, 0xc0, !PT ;  /* 0x000200003eff7812 */ /* 0x000fe4000784c0ff */
[----:B-1234-:R-:W-:Y:S02]  /*0d20*/  P2R R42, PR, RZ, 0x1 ;  /* 0x00000001ff2a7803 */ /* 0x01efe40000000000 */
[----:B------:R-:W-:-:S02]  /*0d30*/  P2R R66, PR, RZ, 0x4 ;  /* 0x00000004ff427803 */ /* 0x000fc40000000000 */
[C---:B------:R-:W-:Y:S02]  /*0d40*/  LOP3.LUT P2, RZ, R62.reuse, 0x2000000, RZ, 0xc0, !PT ;  /* 0x020000003eff7812 */ /* 0x040fe4000784c0ff */
[C---:B------:R-:W-:Y:S02]  /*0d50*/  LOP3.LUT P0, RZ, R62.reuse, 0x1000000, RZ, 0xc0, !PT ;  /* 0x010000003eff7812 */ /* 0x040fe4000780c0ff */
[----:B------:R-:W-:Y:S02]  /*0d60*/  P2R R44, PR, RZ, 0x2 ;  /* 0x00000002ff2c7803 */ /* 0x000fe40000000000 */
[----:B------:R-:W-:Y:S02]  /*0d70*/  LOP3.LUT P1, RZ, R62, 0x80000, RZ, 0xc0, !PT ;  /* 0x000800003eff7812 */ /* 0x000fe4000782c0ff */
[----:B------:R-:W-:Y:S02]  /*0d80*/  P2R R43, PR, RZ, 0x8 ;  /* 0x00000008ff2b7803 */ /* 0x000fe40000000000 */
[----:B------:R-:W-:-:S02]  /*0d90*/  P2R R68, PR, RZ, 0x2 ;  /* 0x00000002ff447803 */ /* 0x000fc40000000000 */
[----:B0-----:R-:W-:Y:S01]  /*0da0*/  IABS R48, R51 ;  /* 0x0000003300307213 */ /* 0x001fe20000000000 */
[----:B------:R-:W0:Y:S01]  /*0db0*/  @P2 LDC.64 R116, c[0x0][0x220] ;  /* 0x00008800ff742b82 */ /* 0x000e220000000a00 */
[C---:B------:R-:W-:Y:S02]  /*0dc0*/  LOP3.LUT P1, RZ, R62.reuse, 0x800000, RZ, 0xc0, !PT ;  /* 0x008000003eff7812 */ /* 0x040fe4000782c0ff */
[----:B------:R-:W1:Y:S01]  /*0dd0*/  I2F.RP R45, R48 ;  /* 0x00000030002d7306 */ /* 0x000e620000209400 */
[C---:B------:R-:W-:Y:S02]  /*0de0*/  LOP3.LUT P3, RZ, R62.reuse, 0x8000, RZ, 0xc0, !PT ;  /* 0x000080003eff7812 */ /* 0x040fe4000786c0ff */
[----:B------:R-:W-:Y:S02]  /*0df0*/  P2R R41, PR, RZ, 0x10 ;  /* 0x00000010ff297803 */ /* 0x000fe40000000000 */
[----:B------:R-:W-:-:S03]  /*0e00*/  LOP3.LUT P4, RZ, R62, 0x2000, RZ, 0xc0, !PT ;  /* 0x000020003eff7812 */ /* 0x000fc6000788c0ff */
[----:B-1----:R-:W1:Y:S02]  /*0e10*/  MUFU.RCP R45, R45 ;  /* 0x0000002d002d7308 */ /* 0x002e640000001000 */
[----:B-1----:R-:W-:-:S06]  /*0e20*/  IADD3 R46, R45, 0xffffffe, RZ ;  /* 0x0ffffffe2d2e7810 */ /* 0x002fcc0007ffe0ff */
[----:B------:R1:W2:Y:S02]  /*0e30*/  F2I.FTZ.U32.TRUNC.NTZ R47, R46 ;  /* 0x0000002e002f7305 */ /* 0x0002a4000021f000 */
[----:B-1----:R-:W-:Y:S02]  /*0e40*/  MOV R46, RZ ;  /* 0x000000ff002e7202 */ /* 0x002fe40000000f00 */
[----:B--2---:R-:W-:-:S05]  /*0e50*/  IADD3 R49, RZ, -R47, RZ ;  /* 0x8000002fff317210 */ /* 0x004fca0007ffe0ff */
[----:B------:R-:W-:-:S04]  /*0e60*/  IMAD R49, R49, R48, RZ ;  /* 0x0000003031317224 */ /* 0x000fc800078e02ff */
[----:B------:R-:W-:Y:S01]  /*0e70*/  IMAD.HI.U32 R47, R47, R49, R46 ;  /* 0x000000312f2f7227 */ /* 0x000fe200078e002e */
[----:B------:R-:W-:Y:S02]  /*0e80*/  MOV R49, R50 ;  /* 0x0000003200317202 */ /* 0x000fe40000000f00 */
[----:B------:R-:W-:-:S03]  /*0e90*/  LOP3.LUT R46, R36, R51, RZ, 0x3c, !PT ;  /* 0x00000033242e7212 */ /* 0x000fc600078e3cff */
[----:B------:R-:W-:-:S05]  /*0ea0*/  IMAD.HI.U32 R47, R47, R49, RZ ;  /* 0x000000312f2f7227 */ /* 0x000fca00078e00ff */
[----:B------:R-:W-:-:S05]  /*0eb0*/  IADD3 R45, -R47, RZ, RZ ;  /* 0x000000ff2f2d7210 */ /* 0x000fca0007ffe1ff */
[----:B------:R-:W-:-:S05]  /*0ec0*/  IMAD R45, R48, R45, R49 ;  /* 0x0000002d302d7224 */ /* 0x000fca00078e0231 */
[----:B------:R-:W-:-:S13]  /*0ed0*/  ISETP.GT.U32.AND P5, PT, R48, R45, PT ;  /* 0x0000002d3000720c */ /* 0x000fda0003fa4070 */
[-C--:B------:R-:W-:Y:S02]  /*0ee0*/  @!P5 IADD3 R45, R45, -R48.reuse, RZ ;  /* 0x800000302d2dd210 */ /* 0x080fe40007ffe0ff */
[----:B------:R-:W-:Y:S02]  /*0ef0*/  @!P5 IADD3 R47, R47, 0x1, RZ ;  /* 0x000000012f2fd810 */ /* 0x000fe40007ffe0ff */
[----:B------:R-:W-:Y:S02]  /*0f00*/  ISETP.GE.U32.AND P5, PT, R45, R48, PT ;  /* 0x000000302d00720c */ /* 0x000fe40003fa6070 */
[----:B------:R-:W1:Y:S11]  /*0f10*/  @P6 LDC.64 R48, c[0x0][0x220] ;  /* 0x00008800ff306b82 */ /* 0x000e760000000a00 */
        /* <DEDUP_REMOVED lines=9> */
[----:B------:R-:W-:Y:S02]  /*0fb0*/  IMAD R115, R51, R115, R36 ;  /* 0x0000007333737224 */ /* 0x000fe400078e0224 */
[----:B------:R-:W-:Y:S02]  /*0fc0*/  IMAD R50, R50, UR12, RZ ;  /* 0x0000000c32327c24 */ /* 0x000fe4000f8e02ff */
[----:B------:R-:W-:Y:S02]  /*0fd0*/  IMAD R115, R115, 0x30, RZ ;  /* 0x0000003073737824 */ /* 0x000fe400078e02ff */
[----:B------:R-:W-:-:S03]  /*0fe0*/  IMAD R113, R45, UR13, R50 ;  /* 0x0000000d2d717c24 */ /* 0x000fc6000f8e0232 */
[----:B------:R-:W-:-:S04]  /*0ff0*/  IADD3 R110, P5, R56, R115, RZ ;  /* 0x00000073386e7210 */ /* 0x000fc80007fbe0ff */
[----:B------:R-:W-:Y:S02]  /*1000*/  LEA.HI.X.SX32 R111, R115, R46, 0x1, P5 ;  /* 0x0000002e736f7211 */ /* 0x000fe400028f0eff */
[----:B------:R-:W2:Y:S01]  /*1010*/  @P6 LDC.64 R46, c[0x0][0x270] ;  /* 0x00009c00ff2e6b82 */ /* 0x000ea20000000a00 */
[----:B------:R-:W-:Y:S01]  /*1020*/  IMAD.WIDE.U32 R110, R45, UR12, R110 ;  /* 0x0000000c2d6e7c25 */ /* 0x000fe2000f8e006e */
[----:B------:R-:W-:Y:S01]  /*1030*/  MOV R72, RZ ;  /* 0x000000ff00487202 */ /* 0x000fe20000000f00 */
[----:B------:R-:W-:-:S03]  /*1040*/  ULDC.64 UR12, c[0x0][0x278] ;  /* 0x00009e00000c7ab9 */ /* 0x000fc60000000a00 */
[----:B------:R-:W-:Y:S02]  /*1050*/  IADD3 R113, R111, R113, RZ ;  /* 0x000000716f717210 */ /* 0x000fe40007ffe0ff */
[-C--:B------:R-:W-:Y:S02]  /*1060*/  @P6 MOV R112, R110.reuse ;  /* 0x0000006e00706202 */ /* 0x080fe40000000f00 */
[----:B------:R-:W-:Y:S02]  /*1070*/  @P2 MOV R50, R110 ;  /* 0x0000006e00322202 */ /* 0x000fe40000000f00 */
[-C--:B------:R-:W-:Y:S02]  /*1080*/  @P2 MOV R51, R113.reuse ;  /* 0x0000007100332202 */ /* 0x080fe40000000f00 */
[-C--:B------:R-:W-:Y:S02]  /*1090*/  @P0 MOV R53, R113.reuse ;  /* 0x0000007100350202 */ /* 0x080fe40000000f00 */
[----:B------:R-:W-:-:S02]  /*10a0*/  @P1 MOV R55, R113 ;  /* 0x0000007100371202 */ /* 0x000fc40000000f00 */
[-C--:B------:R-:W-:Y:S02]  /*10b0*/  @P3 MOV R132, R110.reuse ;  /* 0x0000006e00843202 */ /* 0x080fe40000000f00 */
[----:B------:R-:W-:Y:S01]  /*10c0*/  @P4 MOV R136, R110 ;  /* 0x0000006e00884202 */ /* 0x000fe20000000f00 */
[----:B--2---:R-:W-:-:S04]  /*10d0*/  @P6 IMAD R45, R3, R46, RZ ;  /* 0x0000002e032d6224 */ /* 0x004fc800078e02ff */
[C---:B------:R-:W-:Y:S02]  /*10e0*/  @P6 IMAD R45, R2.reuse, R47, R45 ;  /* 0x0000002f022d6224 */ /* 0x040fe400078e022d */
[----:B------:R-:W-:-:S05]  /*10f0*/  @P6 IMAD.WIDE.U32 R46, R2, R46, R112 ;  /* 0x0000002e022e6225 */ /* 0x000fca00078e0070 */
[----:B------:R-:W-:Y:S02]  /*1100*/  @P6 IADD3 R45, R47, R45, RZ ;  /* 0x0000002d2f2d6210 */ /* 0x000fe40007ffe0ff */
[----:B-1----:R-:W-:-:S04]  /*1110*/  @P6 LEA R48, P5, R46, R48, 0x1 ;  /* 0x000000302e306211 */ /* 0x002fc800078a08ff */
[----:B------:R-:W-:Y:S02]  /*1120*/  @P6 LEA.HI.X R49, R46, R49, R45, 0x1, P5 ;  /* 0x000000312e316211 */ /* 0x000fe400028f0c2d */
[----:B------:R-:W1:Y:S01]  /*1130*/  @P2 LDC.64 R46, c[0x0][0x270] ;  /* 0x00009c00ff2e2b82 */ /* 0x000e620000000a00 */
[----:B------:R-:W-:-:S13]  /*1140*/  LOP3.LUT P6, RZ, R62, 0x200, RZ, 0xc0, !PT ;  /* 0x000002003eff7812 */ /* 0x000fda00078cc0ff */
[----:B------:R-:W-:Y:S01]  /*1150*/  @P6 MOV R144, R110 ;  /* 0x0000006e00906202 */ /* 0x000fe20000000f00 */
[----:B-1----:R-:W-:-:S04]  /*1160*/  @P2 IMAD R45, R35, R46, RZ ;  /* 0x0000002e232d2224 */ /* 0x002fc800078e02ff */
[C---:B------:R-:W-:Y:S02]  /*1170*/  @P2 IMAD R45, R4.reuse, R47, R45 ;  /* 0x0000002f042d2224 */ /* 0x040fe400078e022d */
[----:B------:R-:W-:Y:S02]  /*1180*/  @P2 IMAD.WIDE.U32 R46, R4, R46, R50 ;  /* 0x0000002e042e2225 */ /* 0x000fe400078e0032 */
[----:B------:R-:W1:Y:S03]  /*1190*/  @P0 LDC.64 R50, c[0x0][0x270] ;  /* 0x00009c00ff320b82 */ /* 0x000e660000000a00 */
[----:B------:R-:W-:Y:S02]  /*11a0*/  @P2 IADD3 R45, R47, R45, RZ ;  /* 0x0000002d2f2d2210 */ /* 0x000fe40007ffe0ff */
[----:B0-----:R-:W-:-:S04]  /*11b0*/  @P2 LEA R116, P5, R46, R116, 0x1 ;  /* 0x000000742e742211 */ /* 0x001fc800078a08ff */
[----:B------:R-:W-:Y:S02]  /*11c0*/  @P2 LEA.HI.X R117, R46, R117, R45, 0x1, P5 ;  /* 0x000000752e752211 */ /* 0x000fe400028f0c2d */
[----:B------:R-:W0:Y:S01]  /*11d0*/  @P0 LDC.64 R46, c[0x0][0x220] ;  /* 0x00008800ff2e0b82 */ /* 0x000e220000000a00 */
[----:B------:R-:W-:Y:S01]  /*11e0*/  LOP3.LUT P2, RZ, R62, 0x400000, RZ, 0xc0, !PT ;  /* 0x004000003eff7812 */ /* 0x000fe2000784c0ff */
[----:B-1----:R-:W-:-:S12]  /*11f0*/  @P0 IMAD R52, R37, R50, RZ ;  /* 0x0000003225340224 */ /* 0x002fd800078e02ff */
[-C--:B------:R-:W-:Y:S01]  /*1200*/  @P2 MOV R118, R110.reuse ;  /* 0x0000006e00762202 */ /* 0x080fe20000000f00 */
[----:B------:R-:W-:Y:S01]  /*1210*/  @P0 IMAD R45, R5, R51, R52 ;  /* 0x00000033052d0224 */ /* 0x000fe200078e0234 */
[----:B------:R-:W-:-:S05]  /*1220*/  @P0 MOV R52, R110 ;  /* 0x0000006e00340202 */ /* 0x000fca0000000f00 */
[----:B------:R-:W-:Y:S02]  /*1230*/  @P0 IMAD.WIDE.U32 R52, R5, R50, R52 ;  /* 0x0000003205340225 */ /* 0x000fe400078e0034 */
[----:B------:R-:W1:Y:S03]  /*1240*/  @P1 LDC.64 R50, c[0x0][0x270] ;  /* 0x00009c00ff321b82 */ /* 0x000e660000000a00 */
[----:B------:R-:W-:Y:S02]  /*1250*/  @P0 IADD3 R45, R53, R45, RZ ;  /* 0x0000002d352d0210 */ /* 0x000fe40007ffe0ff */
[----:B0-----:R-:W-:-:S04]  /*1260*/  @P0 LEA R46, P5, R52, R46, 0x1 ;  /* 0x0000002e342e0211 */ /* 0x001fc800078a08ff */
[----:B------:R-:W-:Y:S02]  /*1270*/  @P0 LEA.HI.X R47, R52, R47, R45, 0x1, P5 ;  /* 0x0000002f342f0211 */ /* 0x000fe400028f0c2d */
[----:B------:R-:W0:Y:S01]  /*1280*/  @P1 LDC.64 R52, c[0x0][0x220] ;  /* 0x00008800ff341b82 */ /* 0x000e220000000a00 */
[----:B------:R-:W-:Y:S02]  /*1290*/  P2R R45, PR, RZ, 0x1 ;  /* 0x00000001ff2d7803 */ /* 0x000fe40000000000 */
[----:B------:R-:W-:Y:S01]  /*12a0*/  LOP3.LUT P0, RZ, R62, 0x200000, RZ, 0xc0, !PT ;  /* 0x002000003eff7812 */ /* 0x000fe2000780c0ff */
[----:B-1----:R-:W-:-:S12]  /*12b0*/  @P1 IMAD R54, R39, R50, RZ ;  /* 0x0000003227361224 */ /* 0x002fd800078e02ff */
[-C--:B------:R-:W-:Y:S01]  /*12c0*/  @P0 MOV R120, R110.reuse ;  /* 0x0000006e00780202 */ /* 0x080fe20000000f00 */
        /* <DEDUP_REMOVED lines=8> */
[----:B------:R-:W-:-:S07]  /*1350*/  LOP3.LUT P1, RZ, R62, 0x100000, RZ, 0xc0, !PT ;  /* 0x001000003eff7812 */ /* 0x000fce000782c0ff */
[----:B------:R-:W1:Y:S06]  /*1360*/  @P2 LDC.64 R52, c[0x0][0x220] ;  /* 0x00008800ff342b82 */ /* 0x000e6c0000000a00 */
[----:B------:R-:W-:Y:S01]  /*1370*/  @P1 MOV R122, R110 ;  /* 0x0000006e007a1202 */ /* 0x000fe20000000f00 */
[----:B0-----:R-:W-:-:S04]  /*1380*/  @P2 IMAD R64, R57, R50, RZ ;  /* 0x0000003239402224 */ /* 0x001fc800078e02ff */
[C---:B------:R-:W-:Y:S02]  /*1390*/  @P2 IMAD R121, R7.reuse, R51, R64 ;  /* 0x0000003307792224 */ /* 0x040fe400078e0240 */
[----:B------:R-:W-:-:S05]  /*13a0*/  @P2 IMAD.WIDE.U32 R50, R7, R50, R118 ;  /* 0x0000003207322225 */ /* 0x000fca00078e0076 */
[----:B------:R-:W-:Y:S02]  /*13b0*/  @P2 IADD3 R51, R51, R121, RZ ;  /* 0x0000007933332210 */ /* 0x000fe40007ffe0ff */
[C---:B-1----:R-:W-:Y:S02]  /*13c0*/  @P2 LEA R118, P5, R50.reuse, R52, 0x1 ;  /* 0x0000003432762211 */ /* 0x042fe400078a08ff */
[----:B------:R-:W-:Y:S02]  /*13d0*/  @P0 MOV R121, R113 ;  /* 0x0000007100790202 */ /* 0x000fe40000000f00 */
[----:B------:R-:W-:Y:S02]  /*13e0*/  @P2 LEA.HI.X R119, R50, R53, R51, 0x1, P5 ;  /* 0x0000003532772211 */ /* 0x000fe400028f0c33 */
[----:B------:R-:W0:Y:S01]  /*13f0*/  @P0 LDC.64 R50, c[0x0][0x270] ;  /* 0x00009c00ff320b82 */ /* 0x000e220000000a00 */
[----:B------:R-:W-:-:S07]  /*1400*/  ISETP.NE.AND P2, PT, R66, RZ, PT ;  /* 0x000000ff4200720c */ /* 0x000fce0003f45270 */
        /* <DEDUP_REMOVED lines=17> */
[----:B-1----:R-:W-:-:S04]  /*1520*/  @P1 LEA R122, P5, R50, R52, 0x1 ;  /* 0x00000034327a1211 */ /* 0x002fc800078a08ff */
[----:B------:R-:W-:Y:S02]  /*1530*/  @P1 LEA.HI.X R123, R50, R53, R51, 0x1, P5 ;  /* 0x00000035327b1211 */ /* 0x000fe400028f0c33 */
[----:B------:R-:W-:-:S13]  /*1540*/  ISETP.NE.AND P1, PT, R68, RZ, PT ;  /* 0x000000ff4400720c */ /* 0x000fda0003f25270 */
[----:B------:R-:W0:Y:S01]  /*1550*/  @P1 LDC.64 R50, c[0x0][0x270] ;  /* 0x00009c00ff321b82 */ /* 0x000e220000000a00 */
[----:B------:R-:W-:Y:S02]  /*1560*/  @P1 MOV R124, R110 ;  /* 0x0000006e007c1202 */ /* 0x000fe40000000f00 */
[----:B------:R-:W-:-:S05]  /*1570*/  @P1 MOV R125, R113 ;  /* 0x00000071007d1202 */ /* 0x000fca0000000f00 */
[----:B------:R-:W1:Y:S01]  /*1580*/  @P1 LDC.64 R52, c[0x0][0x220] ;  /* 0x00008800ff341b82 */ /* 0x000e620000000a00 */
[----:B0-----:R-:W-:-:S04]  /*1590*/  @P1 IMAD R64, R63, R50, RZ ;  /* 0x000000323f401224 */ /* 0x001fc800078e02ff */
[C---:B------:R-:W-:Y:S01]  /*15a0*/  @P1 IMAD R127, R10.reuse, R51, R64 ;  /* 0x000000330a7f1224 */ /* 0x040fe200078e0240 */
[----:B------:R-:W-:Y:S01]  /*15b0*/  P2R R64, PR, RZ, 0x2 ;  /* 0x00000002ff407803 */ /* 0x000fe20000000000 */
        /* <DEDUP_REMOVED lines=135> */
[----:B------:R-:W-:Y:S02]  /*1e30*/  @P2 MOV R154, R110 ;  /* 0x0000006e009a2202 */ /* 0x000fe40000000f00 */
        /* <DEDUP_REMOVED lines=15> */
[----:B------:R-:W-:-:S04]  /*1f30*/  @P1 IADD3 R50, R153, R51, RZ ;  /* 0x0000003399321210 */ /* 0x000fc80007ffe0ff */
[----:B------:R-:W-:Y:S02]  /*1f40*/  @P1 LEA.HI.X R53, R152, R53, R50, 0x1, P5 ;  /* 0x0000003598351211 */ /* 0x000fe400028f0c32 */
[----:B------:R-:W0:Y:S01]  /*1f50*/  @P2 LDC.64 R50, c[0x0][0x270] ;  /* 0x00009c00ff322b82 */ /* 0x000e220000000a00 */
[----:B------:R-:W-:Y:S02]  /*1f60*/  @P0 MOV R156, R110 ;  /* 0x0000006e009c0202 */ /* 0x000fe40000000f00 */
[----:B------:R-:W-:Y:S02]  /*1f70*/  @P0 MOV R157, R113 ;  /* 0x00000071009d0202 */ /* 0x000fe40000000f00 */
[----:B------:R-:W-:Y:S01]  /*1f80*/  LOP3.LUT P1, RZ, R62, 0x400000, RZ, 0xc0, !PT ;  /* 0x004000003eff7812 */ /* 0x000fe2000782c0ff */
[-C--:B0-----:R-:W-:Y:S02]  /*1f90*/  @P2 IMAD R68, R93, R50.reuse, RZ ;  /* 0x000000325d442224 */ /* 0x081fe400078e02ff */
[----:B------:R-:W-:-:S04]  /*1fa0*/  @P2 IMAD.WIDE.U32 R154, R25, R50, R154 ;  /* 0x00000032199a2225 */ /* 0x000fc800078e009a */
[----:B------:R-:W-:Y:S02]  /*1fb0*/  @P2 IMAD R153, R25, R51, R68 ;  /* 0x0000003319992224 */ /* 0x000fe400078e0244 */
[----:B------:R-:W0:Y:S03]  /*1fc0*/  @P2 LDC.64 R50, c[0x0][0x220] ;  /* 0x00008800ff322b82 */ /* 0x000e260000000a00 */
[----:B------:R-:W-:Y:S02]  /*1fd0*/  @P2 IADD3 R68, R155, R153, RZ ;  /* 0x000000999b442210 */ /* 0x000fe40007ffe0ff */
[----:B0-----:R-:W-:-:S04]  /*1fe0*/  @P2 LEA R152, P5, R154, R50, 0x1 ;  /* 0x000000329a982211 */ /* 0x001fc800078a08ff */
[----:B------:R-:W-:Y:S02]  /*1ff0*/  @P2 LEA.HI.X R153, R154, R51, R68, 0x1, P5 ;  /* 0x000000339a992211 */ /* 0x000fe400028f0c44 */
[----:B------:R-:W0:Y:S01]  /*2000*/  @P0 LDC.64 R50, c[0x0][0x270] ;  /* 0x00009c00ff320b82 */ /* 0x000e220000000a00 */
[C---:B------:R-:W-:Y:S02]  /*2010*/  LOP3.LUT P5, RZ, R62.reuse, 0x2000000, RZ, 0xc0, !PT ;  /* 0x020000003eff7812 */ /* 0x040fe400078ac0ff */
[----:B------:R-:W-:Y:S02]  /*2020*/  LOP3.LUT P2, RZ, R62, 0x4, RZ, 0xc0, !PT ;  /* 0x000000043eff7812 */ /* 0x000fe4000784c0ff */
[----:B------:R-:W-:-:S09]  /*2030*/  MOV R68, RZ ;  /* 0x000000ff00447202 */ /* 0x000fd20000000f00 */
[----:B------:R1:W2:Y:S01]  /*2040*/  @P5 LDG.E R68, desc[UR8][R116.64] ;  /* 0x0000000874445981 */ /* 0x0002a2000c1e1900 */
        /* <DEDUP_REMOVED lines=8> */
[----:B------:R-:W-:Y:S02]  /*20d0*/  ISETP.NE.AND P0, PT, R45, RZ, PT ;  /* 0x000000ff2d00720c */ /* 0x000fe40003f05270 */
[----:B------:R-:W-:Y:S02]  /*20e0*/  MOV R70, RZ ;  /* 0x000000ff00467202 */ /* 0x000fe40000000f00 */
[----:B-1----:R-:W-:Y:S02]  /*20f0*/  @P2 MOV R116, R110 ;  /* 0x0000006e00742202 */ /* 0x002fe40000000f00 */
[----:B------:R-:W-:Y:S02]  /*2100*/  @P2 MOV R117, R113 ;  /* 0x0000007100752202 */ /* 0x000fe40000000f00 */
[----:B------:R-:W-:-:S05]  /*2110*/  LOP3.LUT P5, RZ, R62, 0x800000, RZ, 0xc0, !PT ;  /* 0x008000003eff7812 */ /* 0x000fca00078ac0ff */
[----:B------:R1:W3:Y:S01]  /*2120*/  @P0 LDG.E R70, desc[UR8][R46.64] ;  /* 0x000000082e460981 */ /* 0x0002e2000c1e1900 */
[----:B------:R-:W-:-:S07]  /*2130*/  LOP3.LUT P0, RZ, R62, 0x1, RZ, 0xc0, !PT ;  /* 0x000000013eff7812 */ /* 0x000fce000780c0ff */
[----:B------:R4:W5:Y:S01]  /*2140*/  @P5 LDG.E R72, desc[UR8][R54.64] ;  /* 0x0000000836485981 */ /* 0x000962000c1e1900 */
[-C--:B0-----:R-:W-:Y:S02]  /*2150*/  @P2 IMAD R74, R97, R50.reuse, RZ ;  /* 0x00000032614a2224 */ /* 0x081fe400078e02ff */
[----:B------:R-:W-:-:S03]  /*2160*/  @P2 IMAD.WIDE.U32 R116, R27, R50, R116 ;  /* 0x000000321b742225 */ /* 0x000fc600078e0074 */
[----:B-1----:R-:W0:Y:S01]  /*2170*/  @P0 LDC.64 R46, c[0x0][0x270] ;  /* 0x00009c00ff2e0b82 */ /* 0x002e220000000a00 */
[----:B------:R-:W-:-:S05]  /*2180*/  @P2 IMAD R45, R27, R51, R74 ;  /* 0x000000331b2d2224 */ /* 0x000fca00078e024a */
[----:B------:R-:W-:Y:S02]  /*2190*/  @P2 IADD3 R45, R117, R45, RZ ;  /* 0x0000002d752d2210 */ /* 0x000fe40007ffe0ff */
[----:B------:R-:W1:Y:S01]  /*21a0*/  @P2 LDC.64 R50, c[0x0][0x220] ;  /* 0x00008800ff322b82 */ /* 0x000e620000000a00 */
[----:B----4-:R-:W-:Y:S02]  /*21b0*/  @P0 MOV R54, R110 ;  /* 0x0000006e00360202 */ /* 0x010fe40000000f00 */
[----:B------:R-:W-:Y:S02]  /*21c0*/  @P0 MOV R55, R113 ;  /* 0x0000007100370202 */ /* 0x000fe40000000f00 */
[----:B-1----:R-:W-:-:S04]  /*21d0*/  @P2 LEA R50, P5, R116, R50, 0x1 ;  /* 0x0000003274322211 */ /* 0x002fc800078a08ff */
[----:B------:R-:W-:Y:S01]  /*21e0*/  @P2 LEA.HI.X R51, R116, R51, R45, 0x1, P5 ;  /* 0x0000003374332211 */ /* 0x000fe200028f0c2d */
[-C--:B0-----:R-:W-:Y:S01]  /*21f0*/  @P0 IMAD R45, R99, R46.reuse, RZ ;  /* 0x0000002e632d0224 */ /* 0x081fe200078e02ff */
[----:B------:R-:W-:Y:S01]  /*2200*/  ISETP.NE.AND P2, PT, R66, RZ, PT ;  /* 0x000000ff4200720c */ /* 0x000fe20003f45270 */
[----:B------:R-:W-:Y:S01]  /*2210*/  @P0 IMAD.WIDE.U32 R54, R28, R46, R54 ;  /* 0x0000002e1c360225 */ /* 0x000fe200078e0036 */
[----:B------:R-:W-:Y:S02]  /*2220*/  MOV R66, RZ ;  /* 0x000000ff00427202 */ /* 0x000fe40000000f00 */
[----:B------:R-:W-:Y:S01]  /*2230*/  LOP3.LUT P5, RZ, R62, 0x200000, RZ, 0xc0, !PT ;  /* 0x002000003eff7812 */ /* 0x000fe200078ac0ff */
[----:B------:R-:W-:Y:S02]  /*2240*/  @P0 IMAD R45, R28, R47, R45 ;  /* 0x0000002f1c2d0224 */ /* 0x000fe400078e022d */
[----:B------:R-:W0:Y:S01]  /*2250*/  @P0 LDC.64 R46, c[0x0][0x220] ;  /* 0x00008800ff2e0b82 */ /* 0x000e220000000a00 */
[----:B------:R1:W4:Y:S01]  /*2260*/  @P1 LDG.E R66, desc[UR8][R118.64] ;  /* 0x0000000876421981 */ /* 0x000322000c1e1900 */
[----:B------:R-:W-:-:S02]  /*2270*/  ISETP.NE.AND P1, PT, R64, RZ, PT ;  /* 0x000000ff4000720c */ /* 0x000fc40003f25270 */
[----:B------:R-:W-:Y:S02]  /*2280*/  MOV R64, RZ ;  /* 0x000000ff00407202 */ /* 0x000fe40000000f00 */
[----:B------:R-:W-:-:S04]  /*2290*/  @P0 IADD3 R45, R55, R45, RZ ;  /* 0x0000002d372d0210 */ /* 0x000fc80007ffe0ff */
[----:B------:R2:W4:Y:S01]  /*22a0*/  @P5 LDG.E R64, desc[UR8][R120.64] ;  /* 0x0000000878405981 */ /* 0x000522000c1e1900 */
[----:B------:R-:W-:Y:S02]  /*22b0*/  MOV R76, RZ ;  /* 0x000000ff004c7202 */ /* 0x000fe40000000f00 */
[----:B------:R-:W-:-:S04]  /*22c0*/  MOV R74, RZ ;  /* 0x000000ff004a7202 */ /* 0x000fc80000000f00 */
[----:B------:R2:W4:Y:S01]  /*22d0*/  @P1 LDG.E R76, desc[UR8][R124.64] ;  /* 0x000000087c4c1981 */ /* 0x000522000c1e1900 */
[----:B0-----:R-:W-:-:S04]  /*22e0*/  @P0 LEA R46, P5, R54, R46, 0x1 ;  /* 0x0000002e362e0211 */ /* 0x001fc800078a08ff */
[----:B------:R-:W-:Y:S02]  /*22f0*/  @P0 LEA.HI.X R47, R54, R47, R45, 0x1, P5 ;  /* 0x0000002f362f0211 */ /* 0x000fe400028f0c2d */
[----:B------:R-:W-:Y:S02]  /*2300*/  ISETP.NE.AND P0, PT, R42, RZ, PT ;  /* 0x000000ff2a00720c */ /* 0x000fe40003f05270 */
[----:B------:R-:W-:Y:S02]  /*2310*/  ISETP.NE.AND P1, PT, R44, RZ, PT ;  /* 0x000000ff2c00720c */ /* 0x000fe40003f25270 */
[----:B------:R-:W-:-:S09]  /*2320*/  LOP3.LUT P5, RZ, R62, 0x100000, RZ, 0xc0, !PT ;  /* 0x001000003eff7812 */ /* 0x000fd200078ac0ff */
[----:B------:R-:W0:Y:S01]  /*2330*/  @P0 LDC.64 R44, c[0x0][0x270] ;  /* 0x00009c00ff2c0b82 */ /* 0x000e220000000a00 */
[----:B------:R-:W-:Y:S02]  /*2340*/  @P0 MOV R116, R110 ;  /* 0x0000006e00740202 */ /* 0x000fe40000000f00 */
[----:B------:R-:W-:Y:S01]  /*2350*/  @P0 MOV R117, R113 ;  /* 0x0000007100750202 */ /* 0x000fe20000000f00 */
[----:B------:R-:W4:Y:S01]  /*2360*/  @P5 LDG.E R74, desc[UR8][R122.64] ;  /* 0x000000087a4a5981 */ /* 0x000f22000c1e1900 */
        /* <DEDUP_REMOVED lines=8> */
[----:B------:R-:W-:Y:S02]  /*23f0*/  MOV R80, RZ ;  /* 0x000000ff00507202 */ /* 0x000fe40000000f00 */
[----:B------:R-:W-:Y:S02]  /*2400*/  @P1 MOV R116, R110 ;  /* 0x0000006e00741202 */ /* 0x000fe40000000f00 */
[----:B------:R-:W-:Y:S02]  /*2410*/  @P1 MOV R117, R113 ;  /* 0x0000007100751202 */ /* 0x000fe40000000f00 */
[----:B------:R-:W4:Y:S01]  /*2420*/  @P2 LDG.E R80, desc[UR8][R128.64] ;  /* 0x0000000880502981 */ /* 0x000f22000c1e1900 */
[----:B------:R-:W-:-:S02]  /*2430*/  ISETP.NE.AND P2, PT, R40, RZ, PT ;  /* 0x000000ff2800720c */ /* 0x000fc40003f45270 */
[----:B------:R-:W-:-:S06]  /*2440*/  MOV R84, RZ ;  /* 0x000000ff00547202 */ /* 0x000fcc0000000f00 */
[----:B------:R-:W4:Y:S01]  /*2450*/  @P3 LDG.E R84, desc[UR8][R132.64] ;  /* 0x0000000884543981 */ /* 0x000f22000c1e1900 */
[-C--:B0-----:R-:W-:Y:S02]  /*2460*/  @P1 IMAD R40, R103, R44.reuse, RZ ;  /* 0x0000002c67281224 */ /* 0x081fe400078e02ff */
[----:B------:R-:W-:-:S04]  /*2470*/  @P1 IMAD.WIDE.U32 R116, R30, R44, R116 ;  /* 0x0000002c1e741225 */ /* 0x000fc800078e0074 */
[----:B-1----:R-:W-:Y:S02]  /*2480*/  @P1 IMAD R119, R30, R45, R40 ;  /* 0x0000002d1e771224 */ /* 0x002fe400078e0228 */
[----:B------:R-:W0:Y:S01]  /*2490*/  @P1 LDC.64 R44, c[0x0][0x220] ;  /* 0x00008800ff2c1b82 */ /* 0x000e220000000a00 */
[----:B------:R-:W-:Y:S02]  /*24a0*/  ISETP.NE.AND P3, PT, R43, RZ, PT ;  /* 0x000000ff2b00720c */ /* 0x000fe40003f65270 */
[----:B------:R-:W-:-:S05]  /*24b0*/  LOP3.LUT P5, RZ, R62, 0x40000, RZ, 0xc0, !PT ;  /* 0x000400003eff7812 */ /* 0x000fca00078ac0ff */
[----:B------:R-:W1:Y:S01]  /*24c0*/  @P2 LDC.64 R42, c[0x0][0x270] ;  /* 0x00009c00ff2a2b82 */ /* 0x000e620000000a00 */
[----:B------:R-:W-:Y:S02]  /*24d0*/  MOV R78, RZ ;  /* 0x000000ff004e7202 */ /* 0x000fe40000000f00 */
[----:B------:R-:W-:-:S05]  /*24e0*/  @P1 IADD3 R40, R117, R119, RZ ;  /* 0x0000007775281210 */ /* 0x000fca0007ffe0ff */
[----:B------:R3:W4:Y:S01]  /*24f0*/  @P5 LDG.E R78, desc[UR8][R126.64] ;  /* 0x000000087e4e5981 */ /* 0x000722000c1e1900 */
[----:B------:R-:W-:Y:S02]  /*2500*/  @P2 MOV R117, R113 ;  /* 0x0000007100752202 */ /* 0x000fe40000000f00 */
[----:B0-----:R-:W-:-:S04]  /*2510*/  @P1 LEA R44, P5, R116, R44, 0x1 ;  /* 0x0000002c742c1211 */ /* 0x001fc800078a08ff */
[----:B------:R-:W-:Y:S02]  /*2520*/  @P1 LEA.HI.X R45, R116, R45, R40, 0x1, P5 ;  /* 0x0000002d742d1211 */ /* 0x000fe400028f0c28 */
[----:B------:R-:W-:Y:S01]  /*2530*/  @P2 MOV R116, R110 ;  /* 0x0000006e00742202 */ /* 0x000fe20000000f00 */
[----:B-1----:R-:W-:-:S04]  /*2540*/  @P2 IMAD R40, R105, R42, RZ ;  /* 0x0000002a69282224 */ /* 0x002fc800078e02ff */
[----:B------:R-:W-:-:S04]  /*2550*/  @P2 IMAD.WIDE.U32 R116, R31, R42, R116 ;  /* 0x0000002a1f742225 */ /* 0x000fc800078e0074 */
[----:B------:R-:W-:Y:S02]  /*2560*/  @P2 IMAD R119, R31, R43, R40 ;  /* 0x0000002b1f772224 */ /* 0x000fe400078e0228 */
[----:B------:R-:W0:Y:S01]  /*2570*/  @P2 LDC.64 R42, c[0x0][0x220] ;  /* 0x00008800ff2a2b82 */ /* 0x000e220000000a00 */
[----:B------:R-:W-:Y:S02]  /*2580*/  LOP3.LUT P5, RZ, R62, 0x10000, RZ, 0xc0, !PT ;  /* 0x000100003eff7812 */ /* 0x000fe400078ac0ff */
[----:B------:R-:W-:Y:S02]  /*2590*/  MOV R82, RZ ;  /* 0x000000ff00527202 */ /* 0x000fe40000000f00 */
[----:B------:R-:W-:Y:S02]  /*25a0*/  MOV R88, RZ ;  /* 0x000000ff00587202 */ /* 0x000fe40000000f00 */
[----:B------:R-:W-:-:S04]  /*25b0*/  @P2 IADD3 R40, R117, R119, RZ ;  /* 0x0000007775282210 */ /* 0x000fc80007ffe0ff */
[----:B------:R-:W4:Y:S04]  /*25c0*/  @P4 LDG.E R88, desc[UR8][R138.64] ;  /* 0x000000088a584981 */ /* 0x000f28000c1e1900 */
[----:B------:R-:W4:Y:S01]  /*25d0*/  @P5 LDG.E R82, desc[UR8][R130.64] ;  /* 0x0000000882525981 */ /* 0x000f22000c1e1900 */
[----:B------:R-:W-:Y:S02]  /*25e0*/  ISETP.NE.AND P4, PT, R41, RZ, PT ;  /* 0x000000ff2900720c */ /* 0x000fe40003f85270 */
[----:B0-----:R-:W-:-:S04]  /*25f0*/  @P2 LEA R42, P5, R116, R42, 0x1 ;  /* 0x0000002a742a2211 */ /* 0x001fc800078a08ff */
[----:B------:R-:W-:Y:S02]  /*2600*/  @P2 LEA.HI.X R43, R116, R43, R40, 0x1, P5 ;  /* 0x0000002b742b2211 */ /* 0x000fe400028f0c28 */
[----:B------:R-:W0:Y:S01]  /*2610*/  @P3 LDC.64 R40, c[0x0][0x270] ;  /* 0x00009c00ff283b82 */ /* 0x000e220000000a00 */
[----:B------:R-:W-:Y:S02]  /*2620*/  @P3 MOV R116, R110 ;  /* 0x0000006e00743202 */ /* 0x000fe40000000f00 */
[----:B------:R-:W-:Y:S01]  /*2630*/  @P3 MOV R117, R113 ;  /* 0x0000007100753202 */ /* 0x000fe20000000f00 */
        /* <DEDUP_REMOVED lines=8> */
[----:B------:R-:W-:Y:S02]  /*26c0*/  @P4 MOV R116, R110 ;  /* 0x0000006e00744202 */ /* 0x000fe40000000f00 */
[----:B------:R-:W-:Y:S01]  /*26d0*/  @P4 MOV R117, R113 ;  /* 0x0000007100754202 */ /* 0x000fe20000000f00 */
[-C--:B0-----:R-:W-:Y:S02]  /*26e0*/  @P4 IMAD R94, R109, R40.reuse, RZ ;  /* 0x000000286d5e4224 */ /* 0x081fe400078e02ff */
[----:B------:R-:W-:-:S04]  /*26f0*/  @P4 IMAD.WIDE.U32 R116, R33, R40, R116 ;  /* 0x0000002821744225 */ /* 0x000fc800078e0074 */
[----:B--2---:R-:W-:Y:S02]  /*2700*/  @P4 IMAD R121, R33, R41, R94 ;  /* 0x0000002921794224 */ /* 0x004fe400078e025e */
[----:B------:R-:W0:Y:S03]  /*2710*/  @P4 LDC.64 R40, c[0x0][0x220] ;  /* 0x00008800ff284b82 */ /* 0x000e260000000a00 */
[----:B------:R-:W-:Y:S02]  /*2720*/  @P4 IADD3 R94, R117, R121, RZ ;  /* 0x00000079755e4210 */ /* 0x000fe40007ffe0ff */
[----:B------:R-:W-:Y:S02]  /*2730*/  SHF.R.S32.HI R117, RZ, 0x1f, R60 ;  /* 0x0000001fff757819 */ /* 0x000fe4000001143c */
[----:B0-----:R-:W-:-:S04]  /*2740*/  @P4 LEA R120, P5, R116, R40, 0x1 ;  /* 0x0000002874784211 */ /* 0x001fc800078a08ff */
[----:B------:R-:W-:Y:S02]  /*2750*/  @P4 LEA.HI.X R121, R116, R41, R94, 0x1, P5 ;  /* 0x0000002974794211 */ /* 0x000fe400028f0c5e */
[----:B------:R-:W-:-:S04]  /*2760*/  ISETP.GE.U32.AND P5, PT, R60, UR12, PT ;  /* 0x0000000c3c007c0c */ /* 0x000fc8000bfa6070 */
[----:B------:R-:W-:-:S04]  /*2770*/  ISETP.GE.AND.EX P5, PT, R117, UR13, PT, P5 ;  /* 0x0000000d75007c0c */ /* 0x000fc8000bfa6350 */
[----:B------:R-:W-:-:S13]  /*2780*/  ISETP.GT.U32.OR P5, PT, R0, 0x17f, P5 ;  /* 0x0000017f0000780c */ /* 0x000fda0002fa4470 */
[----:B------:R-:W0:Y:S01]  /*2790*/  @!P5 LDC.64 R40, c[0x0][0x270] ;  /* 0x00009c00ff28db82 */ /* 0x000e220000000a00 */
[----:B------:R-:W-:Y:S02]  /*27a0*/  @!P5 MOV R124, R110 ;  /* 0x0000006e007cd202 */ /* 0x000fe40000000f00 */
[----:B------:R-:W-:Y:S02]  /*27b0*/  @!P5 MOV R125, R113 ;  /* 0x00000071007dd202 */ /* 0x000fe40000000f00 */
[----:B------:R-:W-:Y:S02]  /*27c0*/  P2R R108, PR, RZ, 0x10 ;  /* 0x00000010ff6c7803 */ /* 0x000fe40000000000 */
[----:B------:R-:W-:Y:S01]  /*27d0*/  LOP3.LUT P4, RZ, R62, 0x40, RZ, 0xc0, !PT ;  /* 0x000000403eff7812 */ /* 0x000fe2000788c0ff */
[-C--:B0-----:R-:W-:Y:S02]  /*27e0*/  @!P5 IMAD R98, R117, R40.reuse, RZ ;  /* 0x000000287562d224 */ /* 0x081fe400078e02ff */
[----:B------:R-:W-:-:S04]  /*27f0*/  @!P5 IMAD.WIDE.U32 R124, R60, R40, R124 ;  /* 0x000000283c7cd225 */ /* 0x000fc800078e007c */
[----:B---3--:R-:W-:Y:S02]  /*2800*/  @!P5 IMAD R127, R60, R41, R98 ;  /* 0x000000293c7fd224 */ /* 0x008fe400078e0262 */
[----:B------:R-:W0:Y:S01]  /*2810*/  @!P5 LDC.64 R40, c[0x0][0x220] ;  /* 0x00008800ff28db82 */ /* 0x000e220000000a00 */
[----:B------:R-:W-:Y:S02]  /*2820*/  P2R R106, PR, RZ, 0x10 ;  /* 0x00000010ff6a7803 */ /* 0x000fe40000000000 */
[C---:B------:R-:W-:Y:S02]  /*2830*/  LOP3.LUT P4, RZ, R62.reuse, 0x80, RZ, 0xc0, !PT ;  /* 0x000000803eff7812 */ /* 0x040fe4000788c0ff */
[----:B------:R-:W-:Y:S02]  /*2840*/  MOV R96, RZ ;  /* 0x000000ff00607202 */ /* 0x000fe40000000f00 */
[----:B------:R-:W-:Y:S02]  /*2850*/  P2R R102, PR, RZ, 0x10 ;  /* 0x00000010ff667803 */ /* 0x000fe40000000000 */
[----:B------:R-:W-:-:S02]  /*2860*/  LOP3.LUT P4, RZ, R62, 0x100, RZ, 0xc0, !PT ;  /* 0x000001003eff7812 */ /* 0x000fc4000788c0ff */
[----:B------:R-:W2:Y:S01]  /*2870*/  @P6 LDG.E R96, desc[UR8][R146.64] ;  /* 0x0000000892606981 */ /* 0x000ea2000c1e1900 */
[----:B------:R-:W-:Y:S02]  /*2880*/  @!P5 IADD3 R98, R125, R127, RZ ;  /* 0x0000007f7d62d210 */ /* 0x000fe40007ffe0ff */
[----:B0-----:R-:W-:-:S04]  /*2890*/  @!P5 LEA R40, P6, R124, R40, 0x1 ;  /* 0x000000287c28d211 */ /* 0x001fc800078c08ff */
[----:B------:R-:W-:Y:S02]  /*28a0*/  @!P5 LEA.HI.X R41, R124, R41, R98, 0x1, P6 ;  /* 0x000000297c29d211 */ /* 0x000fe400030f0c62 */
[----:B------:R-:W-:-:S06]  /*28b0*/  MOV R98, RZ ;  /* 0x000000ff00627202 */ /* 0x000fcc0000000f00 */
[----:B------:R-:W3:Y:S01]  /*28c0*/  @P4 LDG.E R98, desc[UR8][R144.64] ;  /* 0x0000000890624981 */ /* 0x000ee2000c1e1900 */
[----:B------:R-:W-:Y:S02]  /*28d0*/  ISETP.NE.AND P4, PT, R102, RZ, PT ;  /* 0x000000ff6600720c */ /* 0x000fe40003f85270 */
[----:B------:R-:W-:Y:S02]  /*28e0*/  MOV R102, RZ ;  /* 0x000000ff00667202 */ /* 0x000fe40000000f00 */
[----:B------:R-:W-:-:S09]  /*28f0*/  P2R R114, PR, RZ, 0x8 ;  /* 0x00000008ff727803 */ /* 0x000fd20000000000 */
[----:B------:R-:W3:Y:S01]  /*2900*/  @P4 LDG.E R102, desc[UR8][R148.64] ;  /* 0x0000000894664981 */ /* 0x000ee2000c1e1900 */
[----:B------:R-:W-:Y:S02]  /*2910*/  ISETP.NE.AND P4, PT, R106, RZ, PT ;  /* 0x000000ff6a00720c */ /* 0x000fe40003f85270 */
[----:B------:R-:W-:Y:S02]  /*2920*/  MOV R106, RZ ;  /* 0x000000ff006a7202 */ /* 0x000fe40000000f00 */
[----:B------:R-:W-:-:S09]  /*2930*/  LOP3.LUT P3, RZ, R62, 0x4000000, RZ, 0xc0, !PT ;  /* 0x040000003eff7812 */ /* 0x000fd2000786c0ff */
[----:B------:R-:W3:Y:S01]  /*2940*/  @P4 LDG.E R106, desc[UR8][R150.64] ;  /* 0x00000008966a4981 */ /* 0x000ee2000c1e1900 */
[----:B------:R-:W-:Y:S02]  /*2950*/  ISETP.NE.AND P4, PT, R108, RZ, PT ;  /* 0x000000ff6c00720c */ /* 0x000fe40003f85270 */
[----:B------:R-:W-:-:S06]  /*2960*/  MOV R108, RZ ;  /* 0x000000ff006c7202 */ /* 0x000fcc0000000f00 */
[----:B------:R-:W2:Y:S01]  /*2970*/  @P3 LDG.E R108, desc[UR8][R48.64] ;  /* 0x00000008306c3981 */ /* 0x000ea2000c1e1900 */
[----:B------:R-:W-:Y:S02]  /*2980*/  P2R R104, PR, RZ, 0x1 ;  /* 0x00000001ff687803 */ /* 0x000fe40000000000 */
[C---:B------:R-:W-:Y:S02]  /*2990*/  LOP3.LUT P0, RZ, R62.reuse, 0x4000, RZ, 0xc0, !PT ;  /* 0x000040003eff7812 */ /* 0x040fe4000780c0ff */
[----:B------:R-:W-:Y:S02]  /*29a0*/  MOV R86, RZ ;  /* 0x000000ff00567202 */ /* 0x000fe40000000f00 */
[----:B------:R-:W-:Y:S02]  /*29b0*/  P2R R123, PR, RZ, 0x4 ;  /* 0x00000004ff7b7803 */ /* 0x000fe40000000000 */
[----:B------:R-:W-:Y:S02]  /*29c0*/  LOP3.LUT P2, RZ, R62, 0x1000, RZ, 0xc0, !PT ;  /* 0x000010003eff7812 */ /* 0x000fe4000784c0ff */
[----:B------:R-:W-:-:S02]  /*29d0*/  P2R R122, PR, RZ, 0x2 ;  /* 0x00000002ff7a7803 */ /* 0x000fc40000000000 */
[----:B------:R-:W-:-:S03]  /*29e0*/  LOP3.LUT P1, RZ, R62, 0x800, RZ, 0xc0, !PT ;  /* 0x000008003eff7812 */ /* 0x000fc6000782c0ff */
[----:B------:R-:W3:Y:S01]  /*29f0*/  @P0 LDG.E R86, desc[UR8][R134.64] ;  /* 0x0000000886560981 */ /* 0x000ee2000c1e1900 */
[----:B------:R-:W-:Y:S02]  /*2a00*/  MOV R90, RZ ;  /* 0x000000ff005a7202 */ /* 0x000fe40000000f00 */
[----:B------:R-:W-:Y:S02]  /*2a10*/  MOV R92, RZ ;  /* 0x000000ff005c7202 */ /* 0x000fe40000000f00 */
[----:B------:R-:W-:Y:S02]  /*2a20*/  LOP3.LUT P0, RZ, R62, 0x400, RZ, 0xc0, !PT ;  /* 0x000004003eff7812 */ /* 0x000fe4000780c0ff */
[----:B------:R-:W3:Y:S04]  /*2a30*/  @P2 LDG.E R90, desc[UR8][R136.64] ;  /* 0x00000008885a2981 */ /* 0x000ee8000c1e1900 */
[----:B------:R-:W3:Y:S01]  /*2a40*/  @P1 LDG.E R92, desc[UR8][R142.64] ;  /* 0x000000088e5c1981 */ /* 0x000ee2000c1e1900 */
[----:B------:R-:W-:-:S06]  /*2a50*/  MOV R94, RZ ;  /* 0x000000ff005e7202 */ /* 0x000fcc0000000f00 */
[----:B------:R-:W3:Y:S01]  /*2a60*/  @P0 LDG.E R94, desc[UR8][R140.64] ;  /* 0x000000088c5e0981 */ /* 0x000ee2000c1e1900 */
[C---:B------:R-:W-:Y:S02]  /*2a70*/  LOP3.LUT P2, RZ, R62.reuse, 0x20, RZ, 0xc0, !PT ;  /* 0x000000203eff7812 */ /* 0x040fe4000784c0ff */
[----:B------:R-:W-:Y:S02]  /*2a80*/  LOP3.LUT P1, RZ, R62, 0x10, RZ, 0xc0, !PT ;  /* 0x000000103eff7812 */ /* 0x000fe4000782c0ff */
[----:B------:R-:W-:Y:S02]  /*2a90*/  ISETP.NE.AND P3, PT, R114, RZ, PT ;  /* 0x000000ff7200720c */ /* 0x000fe40003f65270 */
[----:B------:R-:W-:Y:S02]  /*2aa0*/  MOV R114, RZ ;  /* 0x000000ff00727202 */ /* 0x000fe40000000f00 */
[----:B------:R-:W-:Y:S02]  /*2ab0*/  MOV R116, RZ ;  /* 0x000000ff00747202 */ /* 0x000fe40000000f00 */
[----:B------:R-:W-:-:S03]  /*2ac0*/  LOP3.LUT P0, RZ, R62, 0x8, RZ, 0xc0, !PT ;  /* 0x000000083eff7812 */ /* 0x000fc6000780c0ff */
[----:B------:R-:W3:Y:S01]  /*2ad0*/  @P2 LDG.E R114, desc[UR8][R52.64] ;  /* 0x0000000834722981 */ /* 0x000ee2000c1e1900 */
[----:B------:R-:W-:Y:S02]  /*2ae0*/  MOV R100, RZ ;  /* 0x000000ff00647202 */ /* 0x000fe40000000f00 */
[----:B------:R-:W-:Y:S01]  /*2af0*/  ISETP.NE.AND P2, PT, R123, RZ, PT ;  /* 0x000000ff7b00720c */ /* 0x000fe20003f45270 */
[----:B------:R-:W3:Y:S01]  /*2b00*/  @P1 LDG.E R116, desc[UR8][R152.64] ;  /* 0x0000000898741981 */ /* 0x000ee2000c1e1900 */
[----:B------:R-:W-:Y:S02]  /*2b10*/  ISETP.NE.AND P1, PT, R122, RZ, PT ;  /* 0x000000ff7a00720c */ /* 0x000fe40003f25270 */
[----:B------:R-:W-:Y:S01]  /*2b20*/  CS2R R122, SRZ ;  /* 0x00000000007a7805 */ /* 0x000fe2000001ff00 */
[----:B------:R0:W3:Y:S01]  /*2b30*/  @!P5 LDG.E R100, desc[UR8][R40.64] ;  /* 0x000000082864d981 */ /* 0x0000e2000c1e1900 */
[C---:B------:R-:W-:Y:S02]  /*2b40*/  LOP3.LUT P5, RZ, R62.reuse, 0x4, RZ, 0xc0, !PT ;  /* 0x000000043eff7812 */ /* 0x040fe400078ac0ff */
[----:B------:R-:W-:-:S02]  /*2b50*/  LOP3.LUT P6, RZ, R62, 0x1, RZ, 0xc0, !PT ;  /* 0x000000013eff7812 */ /* 0x000fc400078cc0ff */
[----:B------:R-:W3:Y:S01]  /*2b60*/  @P0 LDG.E R122, desc[UR8][R154.64] ;  /* 0x000000089a7a0981 */ /* 0x000ee2000c1e1900 */
[----:B------:R-:W-:Y:S02]  /*2b70*/  ISETP.NE.AND P0, PT, R104, RZ, PT ;  /* 0x000000ff6800720c */ /* 0x000fe40003f05270 */
[----:B------:R-:W-:Y:S02]  /*2b80*/  MOV R104, RZ ;  /* 0x000000ff00687202 */ /* 0x000fe40000000f00 */
[----:B------:R-:W-:-:S04]  /*2b90*/  CS2R R124, SRZ ;  /* 0x00000000007c7805 */ /* 0x000fc8000001ff00 */
[----:B------:R1:W3:Y:S04]  /*2ba0*/  @P5 LDG.E R104, desc[UR8][R50.64] ;  /* 0x0000000832685981 */ /* 0x0002e8000c1e1900 */
[----:B------:R5:W3:Y:S04]  /*2bb0*/  @P6 LDG.E R123, desc[UR8][R46.64] ;  /* 0x000000082e7b6981 */ /* 0x000ae8000c1e1900 */
[----:B------:R-:W3:Y:S04]  /*2bc0*/  @P0 LDG.E R125, desc[UR8][R54.64] ;  /* 0x00000008367d0981 */ /* 0x000ee8000c1e1900 */
[----:B------:R-:W3:Y:S01]  /*2bd0*/  @P1 LDG.E R124, desc[UR8][R44.64] ;  /* 0x000000082c7c1981 */ /* 0x000ee2000c1e1900 */
[----:B------:R-:W-:-:S02]  /*2be0*/  CS2R R126, SRZ ;  /* 0x00000000007e7805 */ /* 0x000fc4000001ff00 */
[----:B------:R-:W-:-:S04]  /*2bf0*/  MOV R128, RZ ;  /* 0x000000ff00807202 */ /* 0x000fc80000000f00 */
[----:B------:R4:W3:Y:S04]  /*2c00*/  @P2 LDG.E R126, desc[UR8][R42.64] ;  /* 0x000000082a7e2981 */ /* 0x0008e8000c1e1900 */
[----:B------:R-:W3:Y:S04]  /*2c10*/  @P3 LDG.E R127, desc[UR8][R118.64] ;  /* 0x00000008767f3981 */ /* 0x000ee8000c1e1900 */
[----:B------:R-:W3:Y:S01]  /*2c20*/  @P4 LDG.E R128, desc[UR8][R120.64] ;  /* 0x0000000878804981 */ /* 0x000ee2000c1e1900 */
[--C-:B0-----:R-:W-:Y:S02]  /*2c30*/  HADD2.F32 R41, -RZ, R68.reuse.H1_H1 ;  /* 0x30000044ff297230 */ /* 0x101fe40000004100 */
[----:B------:R-:W-:-:S02]  /*2c40*/  HADD2.F32 R40, -RZ, R68.H0_H0 ;  /* 0x20000044ff287230 */ /* 0x000fc40000004100 */
[--C-:B-1----:R-:W-:Y:S02]  /*2c50*/  HADD2.F32 R51, -RZ, R70.reuse.H1_H1 ;  /* 0x30000046ff337230 */ /* 0x102fe40000004100 */
[----:B------:R-:W-:Y:S01]  /*2c60*/  FMUL.FTZ R49, R41, R41 ;  /* 0x0000002929317220 */ /* 0x000fe20000410000 */
[----:B-----5:R-:W-:Y:S02]  /*2c70*/  HADD2.F32 R46, -RZ, R70.H0_H0 ;  /* 0x20000046ff2e7230 */ /* 0x020fe40000004100 */
[C---:B------:R-:W-:Y:S01]  /*2c80*/  FADD.FTZ R47, R40.reuse, R41 ;  /* 0x00000029282f7221 */ /* 0x040fe20000010000 */
[--C-:B----4-:R-:W-:Y:S02]  /*2c90*/  HADD2.F32 R43, -RZ, R72.reuse.H1_H1 ;  /* 0x30000048ff2b7230 */ /* 0x110fe40000004100 */
[----:B------:R-:W-:Y:S01]  /*2ca0*/  FMUL.FTZ R41, R51, R51 ;  /* 0x0000003333297220 */ /* 0x000fe20000410000 */
[----:B------:R-:W-:Y:S01]  /*2cb0*/  FFMA.FTZ R44, R40, R40, R49 ;  /* 0x00000028282c7223 */ /* 0x000fe20000010031 */
[----:B------:R-:W-:Y:S01]  /*2cc0*/  FADD.FTZ R51, R46, R51 ;  /* 0x000000332e337221 */ /* 0x000fe20000010000 */
[----:B------:R-:W-:-:S02]  /*2cd0*/  HADD2.F32 R42, -RZ, R72.H0_H0 ;  /* 0x20000048ff2a7230 */ /* 0x000fc40000004100 */
[----:B------:R-:W-:Y:S01]  /*2ce0*/  FFMA.FTZ R46, R46, R46, R41 ;  /* 0x0000002e2e2e7223 */ /* 0x000fe20000010029 */
[----:B------:R-:W-:Y:S02]  /*2cf0*/  FMUL.FTZ R45, R43, R43 ;  /* 0x0000002b2b2d7220 */ /* 0x000fe40000410000 */
[C---:B------:R-:W-:Y:S02]  /*2d00*/  FADD.FTZ R43, R42.reuse, R43 ;  /* 0x0000002b2a2b7221 */ /* 0x040fe40000010000 */
[----:B------:R-:W-:Y:S01]  /*2d10*/  FFMA.FTZ R48, R42, R42, R45 ;  /* 0x0000002a2a307223 */ /* 0x000fe2000001002d */
[----:B------:R-:W-:Y:S02]  /*2d20*/  HADD2.F32 R45, -RZ, R66.H1_H1 ;  /* 0x30000042ff2d7230 */ /* 0x000fe40000004100 */
[--C-:B--2---:R-:W-:Y:S02]  /*2d30*/  HADD2.F32 R40, -RZ, R108.reuse.H0_H0 ;  /* 0x2000006cff287230 */ /* 0x104fe40000004100 */
[----:B------:R-:W-:-:S05]  /*2d40*/  HADD2.F32 R41, -RZ, R108.H1_H1 ;  /* 0x3000006cff297230 */ /* 0x000fca0000004100 */
[----:B------:R-:W-:Y:S01]  /*2d50*/  FADD.FTZ R42, R40, R41 ;  /* 0x00000029282a7221 */ /* 0x000fe20000010000 */
[----:B------:R-:W-:-:S03]  /*2d60*/  FMUL.FTZ R41, R41, R41 ;  /* 0x0000002929297220 */ /* 0x000fc60000410000 */
[----:B------:R-:W-:Y:S01]  /*2d70*/  FADD.FTZ R42, RZ, R42 ;  /* 0x0000002aff2a7221 */ /* 0x000fe20000010000 */
[----:B------:R-:W-:Y:S01]  /*2d80*/  FFMA.FTZ R41, R40, R40, R41 ;  /* 0x0000002828297223 */ /* 0x000fe20000010029 */
[----:B------:R-:W-:Y:S02]  /*2d90*/  HADD2.F32 R40, -RZ, R66.H0_H0 ;  /* 0x20000042ff287230 */ /* 0x000fe40000004100 */
[----:B------:R-:W-:Y:S01]  /*2da0*/  FADD.FTZ R42, R42, R47 ;  /* 0x0000002f2a2a7221 */ /* 0x000fe20000010000 */
[----:B------:R-:W-:Y:S01]  /*2db0*/  FMUL.FTZ R47, R45, R45 ;  /* 0x0000002d2d2f7220 */ /* 0x000fe20000410000 */
[----:B------:R-:W-:Y:S01]  /*2dc0*/  FADD.FTZ R41, RZ, R41 ;  /* 0x00000029ff297221 */ /* 0x000fe20000010000 */
[C---:B------:R-:W-:Y:S02]  /*2dd0*/  FADD.FTZ R45, R40.reuse, R45 ;  /* 0x0000002d282d7221 */ /* 0x040fe40000010000 */
[----:B------:R-:W-:Y:S01]  /*2de0*/  FFMA.FTZ R40, R40, R40, R47 ;  /* 0x0000002828287223 */ /* 0x000fe2000001002f */
[----:B------:R-:W-:-:S02]  /*2df0*/  HADD2.F32 R47, -RZ, R64.H1_H1 ;  /* 0x30000040ff2f7230 */ /* 0x000fc40000004100 */
[----:B------:R-:W-:Y:S01]  /*2e00*/  FADD.FTZ R41, R41, R44 ;  /* 0x0000002c29297221 */ /* 0x000fe20000010000 */
[----:B------:R-:W-:Y:S01]  /*2e10*/  FADD.FTZ R42, R42, R51 ;  /* 0x000000332a2a7221 */ /* 0x000fe20000010000 */
[----:B------:R-:W-:Y:S02]  /*2e20*/  HADD2.F32 R44, -RZ, R64.H0_H0 ;  /* 0x20000040ff2c7230 */ /* 0x000fe40000004100 */
[----:B------:R-:W-:Y:S01]  /*2e30*/  FMUL.FTZ R49, R47, R47 ;  /* 0x0000002f2f317220 */ /* 0x000fe20000410000 */
        /* <DEDUP_REMOVED lines=10> */
[----:B------:R-:W-:Y:S01]  /*2ee0*/  FADD.FTZ R41, R41, R48 ;  /* 0x0000003029297221 */ /* 0x000fe20000010000 */
[----:B------:R-:W-:Y:S02]  /*2ef0*/  HADD2.F32 R44, -RZ, R76.H0_H0 ;  /* 0x2000004cff2c7230 */ /* 0x000fe40000004100 */
[----:B------:R-:W-:Y:S01]  /*2f00*/  FMUL.FTZ R53, R45, R45 ;  /* 0x0000002d2d357220 */ /* 0x000fe20000410000 */
[----:B------:R-:W-:Y:S01]  /*2f10*/  FADD.FTZ R40, R41, R40 ;  /* 0x0000002829287221 */ /* 0x000fe20000010000 */
[----:B------:R-:W-:-:S02]  /*2f20*/  HADD2.F32 R41, -RZ, R78.H0_H0 ;  /* 0x2000004eff297230 */ /* 0x000fc40000004100 */
[C---:B------:R-:W-:Y:S01]  /*2f30*/  FADD.FTZ R45, R44.reuse, R45 ;  /* 0x0000002d2c2d7221 */ /* 0x040fe20000010000 */
[----:B------:R-:W-:Y:S01]  /*2f40*/  FFMA.FTZ R53, R44, R44, R53 ;  /* 0x0000002c2c357223 */ /* 0x000fe20000010035 */
[----:B------:R-:W-:Y:S02]  /*2f50*/  HADD2.F32 R44, -RZ, R78.H1_H1 ;  /* 0x3000004eff2c7230 */ /* 0x000fe40000004100 */
[----:B------:R-:W-:Y:S01]  /*2f60*/  FADD.FTZ R42, R42, R47 ;  /* 0x0000002f2a2a7221 */ /* 0x000fe20000010000 */
[----:B------:R-:W-:Y:S01]  /*2f70*/  FADD.FTZ R40, R40, R49 ;  /* 0x0000003128287221 */ /* 0x000fe20000010000 */
[--C-:B------:R-:W-:Y:S02]  /*2f80*/  HADD2.F32 R49, -RZ, R80.reuse.H1_H1 ;  /* 0x30000050ff317230 */ /* 0x100fe40000004100 */
[----:B------:R-:W-:Y:S01]  /*2f90*/  FFMA.FTZ R43, R43, R43, R46 ;  /* 0x0000002b2b2b7223 */ /* 0x000fe2000001002e */
[----:B------:R-:W-:Y:S01]  /*2fa0*/  FMUL.FTZ R46, R44, R44 ;  /* 0x0000002c2c2e7220 */ /* 0x000fe20000410000 */
[----:B------:R-:W-:Y:S01]  /*2fb0*/  FADD.FTZ R47, R41, R44 ;  /* 0x0000002c292f7221 */ /* 0x000fe20000010000 */
[----:B------:R-:W-:Y:S01]  /*2fc0*/  FADD.FTZ R42, R42, R51 ;  /* 0x000000332a2a7221 */ /* 0x000fe20000010000 */
[----:B------:R-:W-:-:S02]  /*2fd0*/  HADD2.F32 R44, -RZ, R80.H0_H0 ;  /* 0x20000050ff2c7230 */ /* 0x000fc40000004100 */
[----:B------:R-:W-:Y:S01]  /*2fe0*/  FMUL.FTZ R51, R49, R49 ;  /* 0x0000003131337220 */ /* 0x000fe20000410000 */
[----:B------:R-:W-:Y:S01]  /*2ff0*/  FADD.FTZ R42, R42, R45 ;  /* 0x0000002d2a2a7221 */ /* 0x000fe20000010000 */
[----:B------:R-:W-:Y:S01]  /*3000*/  FADD.FTZ R40, R40, R43 ;  /* 0x0000002b28287221 */ /* 0x000fe20000010000 */
[C---:B------:R-:W-:Y:S01]  /*3010*/  FADD.FTZ R49, R44.reuse, R49 ;  /* 0x000000312c317221 */ /* 0x040fe20000010000 */
[----:B------:R-:W-:Y:S01]  /*3020*/  FFMA.FTZ R51, R44, R44, R51 ;  /* 0x0000002c2c337223 */ /* 0x000fe20000010033 */
[--C-:B------:R-:W-:Y:S02]  /*3030*/  HADD2.F32 R44, -RZ, R82.reuse.H1_H1 ;  /* 0x30000052ff2c7230 */ /* 0x100fe40000004100 */
[----:B------:R-:W-:Y:S01]  /*3040*/  FADD.FTZ R42, R42, R47 ;  /* 0x0000002f2a2a7221 */ /* 0x000fe20000010000 */
[----:B------:R-:W-:Y:S02]  /*3050*/  HADD2.F32 R43, -RZ, R82.H0_H0 ;  /* 0x20000052ff2b7230 */ /* 0x000fe40000004100 */
[----:B------:R-:W-:-:S02]  /*3060*/  HADD2.F32 R47, -RZ, R84.H1_H1 ;  /* 0x30000054ff2f7230 */ /* 0x000fc40000004100 */
[----:B------:R-:W-:Y:S01]  /*3070*/  FFMA.FTZ R41, R41, R41, R46 ;  /* 0x0000002929297223 */ /* 0x000fe2000001002e */
[----:B------:R-:W-:Y:S01]  /*3080*/  FMUL.FTZ R46, R44, R44 ;  /* 0x0000002c2c2e7220 */ /* 0x000fe20000410000 */
[----:B------:R-:W-:Y:S01]  /*3090*/  FADD.FTZ R45, R43, R44 ;  /* 0x0000002c2b2d7221 */ /* 0x000fe20000010000 */
[----:B------:R-:W-:Y:S01]  /*30a0*/  FADD.FTZ R40, R40, R53 ;  /* 0x0000003528287221 */ /* 0x000fe20000010000 */
[----:B------:R-:W-:Y:S02]  /*30b0*/  HADD2.F32 R44, -RZ, R84.H0_H0 ;  /* 0x20000054ff2c7230 */ /* 0x000fe40000004100 */
[----:B------:R-:W-:Y:S01]  /*30c0*/  FMUL.FTZ R53, R47, R47 ;  /* 0x0000002f2f357220 */ /* 0x000fe20000410000 */
[----:B------:R-:W-:Y:S01]  /*30d0*/  FADD.FTZ R42, R42, R49 ;  /* 0x000000312a2a7221 */ /* 0x000fe20000010000 */
[----:B------:R-:W-:Y:S01]  /*30e0*/  FADD.FTZ R40, R40, R41 ;  /* 0x0000002928287221 */ /* 0x000fe20000010000 */
[--C-:B---3--:R-:W-:Y:S02]  /*30f0*/  HADD2.F32 R41, -RZ, R86.reuse.H0_H0 ;  /* 0x20000056ff297230 */ /* 0x108fe40000004100 */
[C---:B------:R-:W-:Y:S01]  /*3100*/  FADD.FTZ R47, R44.reuse, R47 ;  /* 0x0000002f2c2f7221 */ /* 0x040fe20000010000 */
[----:B------:R-:W-:Y:S01]  /*3110*/  FFMA.FTZ R53, R44, R44, R53 ;  /* 0x0000002c2c357223 */ /* 0x000fe20000010035 */
[----:B------:R-:W-:-:S02]  /*3120*/  HADD2.F32 R44, -RZ, R86.H1_H1 ;  /* 0x30000056ff2c7230 */ /* 0x000fc40000004100 */
[----:B------:R-:W-:Y:S01]  /*3130*/  FADD.FTZ R42, R42, R45 ;  /* 0x0000002d2a2a7221 */ /* 0x000fe20000010000 */
[--C-:B------:R-:W-:Y:S02]  /*3140*/  HADD2.F32 R45, -RZ, R88.reuse.H1_H1 ;  /* 0x30000058ff2d7230 */ /* 0x100fe40000004100 */
[----:B------:R-:W-:Y:S01]  /*3150*/  FFMA.FTZ R43, R43, R43, R46 ;  /* 0x0000002b2b2b7223 */ /* 0x000fe2000001002e */
[----:B------:R-:W-:Y:S01]  /*3160*/  FADD.FTZ R40, R40, R51 ;  /* 0x0000003328287221 */ /* 0x000fe20000010000 */
[----:B------:R-:W-:Y:S01]  /*3170*/  FMUL.FTZ R46, R44, R44 ;  /* 0x0000002c2c2e7220 */ /* 0x000fe20000410000 */
[----:B------:R-:W-:Y:S01]  /*3180*/  FADD.FTZ R49, R41, R44 ;  /* 0x0000002c29317221 */ /* 0x000fe20000010000 */
[----:B------:R-:W-:Y:S02]  /*3190*/  HADD2.F32 R44, -RZ, R88.H0_H0 ;  /* 0x20000058ff2c7230 */ /* 0x000fe40000004100 */
[----:B------:R-:W-:Y:S01]  /*31a0*/  FMUL.FTZ R51, R45, R45 ;  /* 0x0000002d2d337220 */ /* 0x000fe20000410000 */
[----:B------:R-:W-:Y:S01]  /*31b0*/  FADD.FTZ R42, R42, R47 ;  /* 0x0000002f2a2a7221 */ /* 0x000fe20000010000 */
[----:B------:R-:W-:Y:S01]  /*31c0*/  FADD.FTZ R40, R40, R43 ;  /* 0x0000002b28287221 */ /* 0x000fe20000010000 */
[----:B------:R-:W-:-:S02]  /*31d0*/  HADD2.F32 R43, -RZ, R90.H0_H0 ;  /* 0x2000005aff2b7230 */ /* 0x000fc40000004100 */
[C---:B------:R-:W-:Y:S01]  /*31e0*/  FADD.FTZ R45, R44.reuse, R45 ;  /* 0x0000002d2c2d7221 */ /* 0x040fe20000010000 */
[----:B------:R-:W-:Y:S01]  /*31f0*/  FFMA.FTZ R51, R44, R44, R51 ;  /* 0x0000002c2c337223 */ /* 0x000fe20000010033 */
[----:B------:R-:W-:Y:S02]  /*3200*/  HADD2.F32 R44, -RZ, R90.H1_H1 ;  /* 0x3000005aff2c7230 */ /* 0x000fe40000004100 */
[----:B------:R-:W-:Y:S01]  /*3210*/  FADD.FTZ R42, R42, R49 ;  /* 0x000000312a2a7221 */ /* 0x000fe20000010000 */
[--C-:B------:R-:W-:Y:S02]  /*3220*/  HADD2.F32 R49, -RZ, R92.reuse.H1_H1 ;  /* 0x3000005cff317230 */ /* 0x100fe40000004100 */
[----:B------:R-:W-:Y:S01]  /*3230*/  FFMA.FTZ R41, R41, R41, R46 ;  /* 0x0000002929297223 */ /* 0x000fe2000001002e */
[----:B------:R-:W-:Y:S01]  /*3240*/  FADD.FTZ R40, R40, R53 ;  /* 0x0000003528287221 */ /* 0x000fe20000010000 */
[----:B------:R-:W-:Y:S01]  /*3250*/  FMUL.FTZ R46, R44, R44 ;  /* 0x0000002c2c2e7220 */ /* 0x000fe20000410000 */
[----:B------:R-:W-:Y:S01]  /*3260*/  FADD.FTZ R47, R43, R44 ;  /* 0x0000002c2b2f7221 */ /* 0x000fe20000010000 */
[----:B------:R-:W-:-:S02]  /*3270*/  HADD2.F32 R44, -RZ, R92.H0_H0 ;  /* 0x2000005cff2c7230 */ /* 0x000fc40000004100 */
[----:B------:R-:W-:Y:S01]  /*3280*/  FMUL.FTZ R53, R49, R49 ;  /* 0x0000003131357220 */ /* 0x000fe20000410000 */
[----:B------:R-:W-:Y:S01]  /*3290*/  FADD.FTZ R42, R42, R45 ;  /* 0x0000002d2a2a7221 */ /* 0x000fe20000010000 */
[----:B------:R-:W-:Y:S01]  /*32a0*/  FADD.FTZ R40, R40, R41 ;  /* 0x0000002928287221 */ /* 0x000fe20000010000 */
[--C-:B------:R-:W-:Y:S02]  /*32b0*/  HADD2.F32 R41, -RZ, R94.reuse.H0_H0 ;  /* 0x2000005eff297230 */ /* 0x100fe40000004100 */
[C---:B------:R-:W-:Y:S01]  /*32c0*/  FADD.FTZ R49, R44.reuse, R49 ;  /* 0x000000312c317221 */ /* 0x040fe20000010000 */
[----:B------:R-:W-:Y:S01]  /*32d0*/  FFMA.FTZ R53, R44, R44, R53 ;  /* 0x0000002c2c357223 */ /* 0x000fe20000010035 */
[----:B------:R-:W-:Y:S02]  /*32e0*/  HADD2.F32 R44, -RZ, R94.H1_H1 ;  /* 0x3000005eff2c7230 */ /* 0x000fe40000004100 */
[----:B------:R-:W-:Y:S01]  /*32f0*/  FADD.FTZ R42, R42, R47 ;  /* 0x0000002f2a2a7221 */ /* 0x000fe20000010000 */
[----:B------:R-:W-:-:S02]  /*3300*/  HADD2.F32 R47, -RZ, R96.H1_H1 ;  /* 0x30000060ff2f7230 */ /* 0x000fc40000004100 */
        /* <DEDUP_REMOVED lines=82> */
[----:B------:R-:W-:Y:S01]  /*3830*/  FFMA.FTZ R43, R43, R43, R46 ;  /* 0x0000002b2b2b7223 */ /* 0x000fe2000001002e */
[----:B------:R-:W-:Y:S01]  /*3840*/  FADD.FTZ R40, R40, R51 ;  /* 0x0000003328287221 */ /* 0x000fe20000010000 */
[----:B------:R-:W-:Y:S01]  /*3850*/  FADD.FTZ R42, R42, R47 ;  /* 0x0000002f2a2a7221 */ /* 0x000fe20000010000 */
[----:B------:R-:W-:Y:S01]  /*3860*/  FMUL.FTZ R46, R44, R44 ;  /* 0x0000002c2c2e7220 */ /* 0x000fe20000410000 */
[----:B------:R-:W-:Y:S01]  /*3870*/  FADD.FTZ R45, R41, R44 ;  /* 0x0000002c292d7221 */ /* 0x000fe20000010000 */
[----:B------:R-:W-:Y:S01]  /*3880*/  FADD.FTZ R40, R40, R43 ;  /* 0x0000002b28287221 */ /* 0x000fe20000010000 */
[----:B------:R-:W-:-:S02]  /*3890*/  HADD2.F32 R44, -RZ, R127.H1_H1 ;  /* 0x3000007fff2c7230 */ /* 0x000fc40000004100 */
[----:B------:R-:W-:Y:S01]  /*38a0*/  FADD.FTZ R42, R42, R49 ;  /* 0x000000312a2a7221 */ /* 0x000fe20000010000 */
[----:B------:R-:W-:Y:S02]  /*38b0*/  HADD2.F32 R43, -RZ, R127.H0_H0 ;  /* 0x2000007fff2b7230 */ /* 0x000fe40000004100 */
[--C-:B------:R-:W-:Y:S02]  /*38c0*/  HADD2.F32 R49, -RZ, R128.reuse.H1_H1 ;  /* 0x30000080ff317230 */ /* 0x100fe40000004100 */
[----:B------:R-:W-:Y:S01]  /*38d0*/  FFMA.FTZ R41, R41, R41, R46 ;  /* 0x0000002929297223 */ /* 0x000fe2000001002e */
[----:B------:R-:W-:Y:S01]  /*38e0*/  FMUL.FTZ R46, R44, R44 ;  /* 0x0000002c2c2e7220 */ /* 0x000fe20000410000 */
[----:B------:R-:W-:Y:S01]  /*38f0*/  FADD.FTZ R47, R43, R44 ;  /* 0x0000002c2b2f7221 */ /* 0x000fe20000010000 */
[----:B------:R-:W-:Y:S01]  /*3900*/  FADD.FTZ R42, R42, R45 ;  /* 0x0000002d2a2a7221 */ /* 0x000fe20000010000 */
[----:B------:R-:W-:Y:S02]  /*3910*/  HADD2.F32 R44, -RZ, R128.H0_H0 ;  /* 0x20000080ff2c7230 */ /* 0x000fe40000004100 */
[----:B------:R-:W-:Y:S01]  /*3920*/  FMUL.FTZ R45, R49, R49 ;  /* 0x00000031312d7220 */ /* 0x000fe20000410000 */
[----:B------:R-:W-:Y:S01]  /*3930*/  FADD.FTZ R40, R40, R53 ;  /* 0x0000003528287221 */ /* 0x000fe20000010000 */
[----:B------:R-:W-:Y:S01]  /*3940*/  FFMA.FTZ R43, R43, R43, R46 ;  /* 0x0000002b2b2b7223 */ /* 0x000fe2000001002e */
[C---:B------:R-:W-:Y:S01]  /*3950*/  FADD.FTZ R49, R44.reuse, R49 ;  /* 0x000000312c317221 */ /* 0x040fe20000010000 */
[----:B------:R-:W-:Y:S01]  /*3960*/  FFMA.FTZ R45, R44, R44, R45 ;  /* 0x0000002c2c2d7223 */ /* 0x000fe2000001002d */
[----:B------:R-:W-:-:S02]  /*3970*/  HADD2.F32 R44, -RZ, R100.H1_H1 ;  /* 0x30000064ff2c7230 */ /* 0x000fc40000004100 */
[----:B------:R-:W-:Y:S01]  /*3980*/  FADD.FTZ R40, R40, R41 ;  /* 0x0000002928287221 */ /* 0x000fe20000010000 */
[----:B------:R-:W-:Y:S02]  /*3990*/  HADD2.F32 R41, -RZ, R100.H0_H0 ;  /* 0x20000064ff297230 */ /* 0x000fe40000004100 */
[----:B------:R-:W-:Y:S01]  /*39a0*/  FADD.FTZ R42, R42, R47 ;  /* 0x0000002f2a2a7221 */ /* 0x000fe20000010000 */
[----:B------:R-:W-:Y:S01]  /*39b0*/  FADD.FTZ R40, R40, R43 ;  /* 0x0000002b28287221 */ /* 0x000fe20000010000 */
[----:B------:R-:W-:Y:S01]  /*39c0*/  FMUL.FTZ R46, R44, R44 ;  /* 0x0000002c2c2e7220 */ /* 0x000fe20000410000 */
[C---:B------:R-:W-:Y:S01]  /*39d0*/  FADD.FTZ R43, R41.reuse, R44 ;  /* 0x0000002c292b7221 */ /* 0x040fe20000010000 */
[----:B------:R-:W-:Y:S01]  /*39e0*/  FADD.FTZ R42, R42, R49 ;  /* 0x000000312a2a7221 */ /* 0x000fe20000010000 */
[----:B------:R-:W-:Y:S01]  /*39f0*/  FADD.FTZ R40, R40, R45 ;  /* 0x0000002d28287221 */ /* 0x000fe20000010000 */
[----:B------:R-:W-:Y:S02]  /*3a00*/  FFMA.FTZ R41, R41, R41, R46 ;  /* 0x0000002929297223 */ /* 0x000fe4000001002e */
[----:B------:R-:W-:-:S02]  /*3a10*/  FADD.FTZ R42, R42, R43 ;  /* 0x0000002b2a2a7221 */ /* 0x000fc40000010000 */
[----:B------:R-:W-:-:S03]  /*3a20*/  FADD.FTZ R40, R40, R41 ;  /* 0x0000002928287221 */ /* 0x000fc60000010000 */
        /* <DEDUP_REMOVED lines=24> */
[----:B-1----:R-:W-:Y:S01]  /*3bb0*/  @!P5 FADD.FTZ R40, R40, R43 ;  /* 0x0000002b2828d221 */ /* 0x002fe20000010000 */
[----:B------:R-:W-:-:S03]  /*3bc0*/  ISETP.NE.AND P5, PT, R34, RZ, PT ;  /* 0x000000ff2200720c */ /* 0x000fc60003fa5270 */
[----:B------:R-:W-:Y:S02]  /*3bd0*/  MOV R54, R42 ;  /* 0x0000002a00367202 */ /* 0x000fe40000000f00 */
[----:B------:R-:W-:-:S08]  /*3be0*/  MOV R55, R40 ;  /* 0x0000002800377202 */ /* 0x000fd00000000f00 */
[----:B------:R0:W-:Y:S01]  /*3bf0*/  @!P5 STS.64 [R58+0x10], R54 ;  /* 0x000010363a00d388 */ /* 0x0001e20000000a00 */
[----:B------:R-:W-:Y:S01]  /*3c00*/  BAR.SYNC.DEFER_BLOCKING 0x0 ;  /* 0x0000000000007b1d */ /* 0x000fe20000010000 */
[----:B------:R-:W-:-:S05]  /*3c10*/  ISETP.NE.AND P5, PT, R0, RZ, PT ;  /* 0x000000ff0000720c */ /* 0x000fca0003fa5270 */
[----:B------:R-:W-:Y:S08]  /*3c20*/  BSSY B0, `(.L_x_3898) ;  /* 0x0000021000007945 */ /* 0x000ff00003800000 */
[----:B0-----:R-:W-:Y:S05]  /*3c30*/  @P5 BRA `(.L_x_3899) ;  /* 0x00000000007c5947 */ /* 0x001fea0003800000 */
[----:B------:R-:W0:Y:S01]  /*3c40*/  S2UR UR6, SR_CgaCtaId ;  /* 0x00000000000679c3 */ /* 0x000e220000008800 */
[----:B------:R-:W-:Y:S02]  /*3c50*/  UMOV UR5, 0x400 ;  /* 0x0000040000057882 */ /* 0x000fe40000000000 */
[----:B0-----:R-:W-:-:S09]  /*3c60*/  ULEA UR5, UR6, UR5, 0x18 ;  /* 0x0000000506057291 */ /* 0x001fd2000f8ec03f */
[----:B------:R-:W0:Y:S04]  /*3c70*/  LDS.64 R48, [UR5+0x18] ;  /* 0x00001805ff307984 */ /* 0x000e280008000a00 */
[----:B------:R-:W1:Y:S04]  /*3c80*/  LDS.128 R44, [UR5+0x20] ;  /* 0x00002005ff2c7984 */ /* 0x000e680008000c00 */
[----:B------:R-:W2:Y:S01]  /*3c90*/  LDS.128 R40, [UR5+0x30] ;  /* 0x00003005ff287984 */ /* 0x000ea20008000c00 */
[----:B0-----:R-:W-:Y:S01]  /*3ca0*/  FADD.FTZ R51, R54, R48 ;  /* 0x0000003036337221 */ /* 0x001fe20000010000 */
[----:B------:R-:W-:-:S02]  /*3cb0*/  FADD.FTZ R48, R55, R49 ;  /* 0x0000003137307221 */ /* 0x000fc40000010000 */
[----:B------:R-:W-:Y:S01]  /*3cc0*/  LDS.128 R52, [UR5+0x60] ;  /* 0x00006005ff347984 */ /* 0x000fe20008000c00 */
[----:B-1----:R-:W-:Y:S01]  /*3cd0*/  FADD.FTZ R51, R51, R44 ;  /* 0x0000002c33337221 */ /* 0x002fe20000010000 */
[----:B------:R-:W-:-:S03]  /*3ce0*/  FADD.FTZ R48, R48, R45 ;  /* 0x0000002d30307221 */ /* 0x000fc60000010000 */
[----:B------:R-:W-:Y:S01]  /*3cf0*/  FADD.FTZ R51, R51, R46 ;  /* 0x0000002e33337221 */ /* 0x000fe20000010000 */
[----:B------:R-:W-:Y:S02]  /*3d00*/  FADD.FTZ R48, R48, R47 ;  /* 0x0000002f30307221 */ /* 0x000fe40000010000 */
[----:B------:R-:W0:Y:S01]  /*3d10*/  LDS.128 R44, [UR5+0x40] ;  /* 0x00004005ff2c7984 */ /* 0x000e220008000c00 */
[----:B--2---:R-:W-:Y:S01]  /*3d20*/  FADD.FTZ R51, R51, R40 ;  /* 0x0000002833337221 */ /* 0x004fe20000010000 */
[----:B------:R-:W-:-:S03]  /*3d30*/  FADD.FTZ R40, R48, R41 ;  /* 0x0000002930287221 */ /* 0x000fc60000010000 */
        /* <DEDUP_REMOVED lines=15> */
.L_x_3899:
[----:B------:R-:W-:Y:S05]  /*3e30*/  BSYNC B0 ;  /* 0x0000000000007941 */ /* 0x000fea0003800000 */
.L_x_3898:
[----:B------:R-:W0:Y:S02]  /*3e40*/  LDC R44, c[0x0][0xc] ;  /* 0x00000300ff2c7b82 */ /* 0x000e240000000800 */
[----:B0-----:R-:W-:-:S13]  /*3e50*/  ISETP.GE.U32.AND P6, PT, R44, 0x2, PT ;  /* 0x000000022c00780c */ /* 0x001fda0003fc6070 */
        /* <DEDUP_REMOVED lines=9> */
[----:B------:R-:W-:Y:S01]  /*3ef0*/  SEL R49, R49, 0x1, P6 ;  /* 0x0000000131317807 */ /* 0x000fe20003000000 */
[----:B0-----:R-:W-:-:S04]  /*3f00*/  IMAD R45, R40, R51, RZ ;  /* 0x00000033282d7224 */ /* 0x001fc800078e02ff */
[----:B------:R-:W0:Y:S01]  /*3f10*/  LDC.64 R40, c[0x0][0x240] ;  /* 0x00009000ff287b82 */ /* 0x000e220000000a00 */
[----:B------:R-:W-:-:S05]  /*3f20*/  IMAD R46, R45, R44, RZ ;  /* 0x0000002c2d2e7224 */ /* 0x000fca00078e02ff */
[----:B------:R-:W-:Y:S02]  /*3f30*/  SHF.L.U32 R47, R46, 0x1, RZ ;  /* 0x000000012e2f7819 */ /* 0x000fe400000006ff */
[----:B------:R-:W-:Y:S02]  /*3f40*/  ISETP.NE.AND P6, PT, R53, -0x1, PT ;  /* 0xffffffff3500780c */ /* 0x000fe40003fc5270 */
[----:B-1----:R-:W-:Y:S01]  /*3f50*/  IADD3 R45, R45, R48, RZ ;  /* 0x000000302d2d7210 */ /* 0x002fe20007ffe0ff */
[----:B--2---:R-:W-:-:S04]  /*3f60*/  IMAD.WIDE R42, R47, 0x4, R42 ;  /* 0x000000042f2a7825 */ /* 0x004fc800078e022a */
[----:B------:R-:W-:-:S04]  /*3f70*/  IMAD R47, R51, UR7, R48 ;  /* 0x00000007332f7c24 */ /* 0x000fc8000f8e0230 */
[----:B------:R-:W-:-:S04]  /*3f80*/  IMAD.WIDE.U32 R42, R47, 0x8, R42 ;  /* 0x000000082f2a7825 */ /* 0x000fc800078e002a */
[----:B0-----:R-:W-:Y:S01]  /*3f90*/  IMAD.WIDE.U32 R40, R45, 0x4, R40 ;  /* 0x000000042d287825 */ /* 0x001fe200078e0028 */
[----:B------:R0:W-:Y:S01]  /*3fa0*/  STG.E.64 desc[UR8][R42.64], R54 ;  /* 0x000000362a007986 */ /* 0x0001e2000c101b08 */
[----:B------:R-:W-:Y:S06]  /*3fb0*/  MEMBAR.ALL.GPU ;  /* 0x0000000000007992 */ /* 0x000fec000000a000 */
[----:B------:R-:W-:-:S00]  /*3fc0*/  ERRBAR ;  /* 0x00000000000079ab */ /* 0x000fc00000000000 */
[----:B------:R-:W-:Y:S06]  /*3fd0*/  CGAERRBAR ;  /* 0x00000000000075ab */ /* 0x000fec0000000000 */
[----:B------:R0:W-:Y:S01]  /*3fe0*/  REDG.E.ADD.S32.STRONG.GPU desc[UR8][R40.64], R49 ;  /* 0x000000312800798e */ /* 0x0001e2000c10e388 */
[----:B------:R-:W-:Y:S05]  /*3ff0*/  @!P6 BRA `(.L_x_3901) ;  /* 0x000000000014e947 */ /* 0x000fea0003800000 */
.L_x_3902:
[----:B0-----:R-:W2:Y:S04]  /*4000*/  LDG.E.STRONG.GPU R42, desc[UR8][R40.64] ;  /* 0x00000008282a7981 */ /* 0x001ea8000c1ef900 */
[----:B--2---:R-:W-:Y:S01]  /*4010*/  CCTL.IVALL ;  /* 0x00000000ff00798f */ /* 0x004fe20002000000 */
[----:B------:R-:W-:Y:S05]  /*4020*/  YIELD ;  /* 0x0000000000007946 */ /* 0x000fea0003800000 */
[----:B------:R-:W-:-:S13]  /*4030*/  ISETP.NE.AND P6, PT, R42, R53, PT ;  /* 0x000000352a00720c */ /* 0x000fda0003fc5270 */
[----:B------:R-:W-:Y:S05]  /*4040*/  @P6 BRA `(.L_x_3902) ;  /* 0xfffffffc00ec6947 */ /* 0x000fea000383ffff */
.L_x_3901:
        /* <DEDUP_REMOVED lines=11> */
.L_x_3904:
        /* <DEDUP_REMOVED lines=63> */
.L_x_3903:
        /* <DEDUP_REMOVED lines=18> */
.L_x_3906:
[----:B------:R-:W-:Y:S05]  /*4610*/  BSYNC B0 ;  /* 0x0000000000007941 */ /* 0x000fea0003800000 */
.L_x_3905:
        /* <DEDUP_REMOVED lines=30> */
[----:B------:R-:W2:Y:S02]  /*4800*/  @!P6 LDG.E.64 R40, desc[UR8][R40.64] ;  /* 0x000000082828e981 */ /* 0x000ea4000c1e1b00 */
[----:B--2---:R-:W-:Y:S01]  /*4810*/  @!P6 FADD.FTZ R54, R54, R40 ;  /* 0x000000283636e221 */ /* 0x004fe20000010000 */
[----:B------:R-:W-:-:S07]  /*4820*/  @!P6 FADD.FTZ R55, R55, R41 ;  /* 0x000000293737e221 */ /* 0x000fce0000010000 */
.L_x_3900:
        /* <DEDUP_REMOVED lines=31> */
[----:B------:R-:W4:Y:S04]  /*4a20*/  LDG.E.64 R40, desc[UR8][R44.64] ;  /* 0x000000082c287981 */ /* 0x000f28000c1e1b00 */
[----:B------:R-:W4:Y:S01]  /*4a30*/  LDG.E.64 R42, desc[UR8][R42.64] ;  /* 0x000000082a2a7981 */ /* 0x000f22000c1e1b00 */
[----:B------:R-:W-:Y:S01]  /*4a40*/  ISETP.NE.AND P6, PT, RZ, UR10, PT ;  /* 0x0000000aff007c0c */ /* 0x000fe2000bfc5270 */
[--C-:B------:R-:W-:Y:S02]  /*4a50*/  HADD2.F32 R47, -RZ, R108.reuse.H0_H0 ;  /* 0x2000006cff2f7230 */ /* 0x100fe40000004100 */
[----:B------:R-:W-:-:S02]  /*4a60*/  HADD2.F32 R51, -RZ, R108.H1_H1 ;  /* 0x3000006cff337230 */ /* 0x000fc40000004100 */
[--C-:B------:R-:W-:Y:S02]  /*4a70*/  HADD2.F32 R53, -RZ, R68.reuse.H0_H0 ;  /* 0x20000044ff357230 */ /* 0x100fe40000004100 */
[--C-:B------:R-:W-:Y:S01]  /*4a80*/  FADD.FTZ R50, R47, -R48.reuse ;  /* 0x800000302f327221 */ /* 0x100fe20000010000 */
[----:B------:R-:W-:Y:S02]  /*4a90*/  HADD2.F32 R55, -RZ, R68.H1_H1 ;  /* 0x30000044ff377230 */ /* 0x000fe40000004100 */
[----:B--2---:R-:W-:Y:S01]  /*4aa0*/  FADD.FTZ R46, R51, -R48 ;  /* 0x80000030332e7221 */ /* 0x004fe20000010000 */
[----:B---3--:R-:W-:-:S03]  /*4ab0*/  FMUL.FTZ R47, R50, R49 ;  /* 0x00000031322f7220 */ /* 0x008fc60000410000 */
[----:B------:R-:W-:Y:S01]  /*4ac0*/  FMUL.FTZ R46, R46, R49 ;  /* 0x000000312e2e7220 */ /* 0x000fe20000410000 */
[----:B----4-:R-:W-:-:S03]  /*4ad0*/  FFMA.FTZ R50, R40, R47, R42 ;  /* 0x0000002f28327223 */ /* 0x010fc6000001002a */
        /* <DEDUP_REMOVED lines=12> */
.L_x_3907:
[----:B------:R-:W-:Y:S01]  /*4ba0*/  LOP3.LUT P5, RZ, R62, 0x4000000, RZ, 0xc0, !PT ;  /* 0x040000003eff7812 */ /* 0x000fe200078ac0ff */
[----:B------:R-:W-:-:S12]  /*4bb0*/  BSSY B0, `(.L_x_3908) ;  /* 0x000000e000007945 */ /* 0x000fd80003800000 */
        /* <DEDUP_REMOVED lines=13> */
.L_x_3909:
[----:B------:R-:W-:Y:S05]  /*4c90*/  BSYNC B0 ;  /* 0x0000000000007941 */ /* 0x000fea0003800000 */
.L_x_3908:
[--C-:B------:R-:W-:Y:S01]  /*4ca0*/  FADD.FTZ R44, R53, -R48.reuse ;  /* 0x80000030352c7221 */ /* 0x100fe20000010000 */
[--C-:B0-----:R-:W-:Y:S01]  /*4cb0*/  FADD.FTZ R46, R55, -R48.reuse ;  /* 0x80000030372e7221 */ /* 0x101fe20000010000 */
[--C-:B------:R-:W-:Y:S02]  /*4cc0*/  HADD2.F32 R51, -RZ, R70.reuse.H1_H1 ;  /* 0x30000046ff337230 */ /* 0x100fe40000004100 */
[----:B------:R-:W-:Y:S02]  /*4cd0*/  HADD2.F32 R47, -RZ, R70.H0_H0 ;  /* 0x20000046ff2f7230 */ /* 0x000fe40000004100 */
[-C--:B------:R-:W-:Y:S01]  /*4ce0*/  FMUL.FTZ R45, R44, R49.reuse ;  /* 0x000000312c2d7220 */ /* 0x080fe20000410000 */
[----:B------:R-:W-:Y:S01]  /*4cf0*/  FMUL.FTZ R46, R46, R49 ;  /* 0x000000312e2e7220 */ /* 0x000fe20000410000 */
[--C-:B------:R-:W-:Y:S01]  /*4d00*/  FADD.FTZ R68, R51, -R48.reuse ;  /* 0x8000003033447221 */ /* 0x100fe20000010000 */
[----:B------:R-:W-:Y:S01]  /*4d10*/  FADD.FTZ R54, R47, -R48 ;  /* 0x800000302f367221 */ /* 0x000fe20000010000 */
        /* <DEDUP_REMOVED lines=13> */
.L_x_3910:
        /* <DEDUP_REMOVED lines=15> */
.L_x_3912:
[----:B------:R-:W-:Y:S05]  /*4ee0*/  BSYNC B0 ;  /* 0x0000000000007941 */ /* 0x000fea0003800000 */
.L_x_3911:
[-C--:B------:R-:W-:Y:S01]  /*4ef0*/  FMUL.FTZ R45, R54, R49.reuse ;  /* 0x00000031362d7220 */ /* 0x080fe20000410000 */
[----:B------:R-:W-:Y:S01]  /*4f00*/  FMUL.FTZ R68, R68, R49 ;  /* 0x0000003144447220 */ /* 0x000fe20000410000 */
[--C-:B------:R-:W-:Y:S02]  /*4f10*/  HADD2.F32 R53, -RZ, R72.reuse.H0_H0 ;  /* 0x20000048ff357230 */ /* 0x100fe40000004100 */
[----:B------:R-:W-:Y:S02]  /*4f20*/  HADD2.F32 R55, -RZ, R72.H1_H1 ;  /* 0x30000048ff377230 */ /* 0x000fe40000004100 */
[----:B------:R-:W-:Y:S01]  /*4f30*/  FFMA.FTZ R50, R40, R45, R42 ;  /* 0x0000002d28327223 */ /* 0x000fe2000001002a */
[--C-:B------:R-:W-:Y:S02]  /*4f40*/  HADD2.F32 R115, -RZ, R66.reuse.H0_H0 ;  /* 0x20000042ff737230 */ /* 0x100fe40000004100 */
[----:B0-----:R-:W-:Y:S01]  /*4f50*/  FFMA.FTZ R51, R41, R68, R43 ;  /* 0x0000004429337223 */ /* 0x001fe2000001002b */
        /* <DEDUP_REMOVED lines=12> */
.L_x_3913:
        /* <DEDUP_REMOVED lines=15> */
.L_x_3915:
[----:B------:R-:W-:Y:S05]  /*5110*/  BSYNC B0 ;  /* 0x0000000000007941 */ /* 0x000fea0003800000 */
.L_x_3914:
[--C-:B------:R-:W-:Y:S01]  /*5120*/  FADD.FTZ R44, R53, -R48.reuse ;  /* 0x80000030352c7221 */ /* 0x100fe20000010000 */
[--C-:B0-----:R-:W-:Y:S01]  /*5130*/  FADD.FTZ R46, R55, -R48.reuse ;  /* 0x80000030372e7221 */ /* 0x101fe20000010000 */
[--C-:B------:R-:W-:Y:S01]  /*5140*/  FADD.FTZ R50, R115, -R48.reuse ;  /* 0x8000003073327221 */ /* 0x100fe20000010000 */
[----:B------:R-:W-:Y:S01]  /*5150*/  FADD.FTZ R52, R119, -R48 ;  /* 0x8000003077347221 */ /* 0x000fe20000010000 */
[-C--:B------:R-:W-:Y:S01]  /*5160*/  FMUL.FTZ R45, R44, R49.reuse ;  /* 0x000000312c2d7220 */ /* 0x080fe20000410000 */
[-C--:B------:R-:W-:Y:S01]  /*5170*/  FMUL.FTZ R46, R46, R49.reuse ;  /* 0x000000312e2e7220 */ /* 0x080fe20000410000 */
[-C--:B------:R-:W-:Y:S01]  /*5180*/  FMUL.FTZ R53, R50, R49.reuse ;  /* 0x0000003132357220 */ /* 0x080fe20000410000 */
[----:B------:R-:W-:Y:S01]  /*5190*/  FMUL.FTZ R54, R52, R49 ;  /* 0x0000003134367220 */ /* 0x000fe20000410000 */
        /* <DEDUP_REMOVED lines=13> */
.L_x_3916:
        /* <DEDUP_REMOVED lines=15> */
.L_x_3918:
[----:B------:R-:W-:Y:S05]  /*5360*/  BSYNC B0 ;  /* 0x0000000000007941 */ /* 0x000fea0003800000 */
.L_x_3917:
[--C-:B------:R-:W-:Y:S02]  /*5370*/  HADD2.F32 R55, -RZ, R64.reuse.H0_H0 ;  /* 0x20000040ff377230 */ /* 0x100fe40000004100 */
[----:B------:R-:W-:Y:S01]  /*5380*/  FFMA.FTZ R53, R40, R53, R42 ;  /* 0x0000003528357223 */ /* 0x000fe2000001002a */
[----:B------:R-:W-:Y:S02]  /*5390*/  HADD2.F32 R115, -RZ, R64.H1_H1 ;  /* 0x30000040ff737230 */ /* 0x000fe40000004100 */
        /* <DEDUP_REMOVED lines=12> */
.L_x_3919:
[----:B------:R-:W-:Y:S01]  /*5460*/  LOP3.LUT P5, RZ, R62, 0x400000, RZ, 0xc0, !PT ;  /* 0x004000003eff7812 */ /* 0x000fe200078ac0ff */
[----:B------:R-:W-:-:S12]  /*5470*/  BSSY B0, `(.L_x_3920) ;  /* 0x000000e000007945 */ /* 0x000fd80003800000 */
[----:B------:R-:W-:Y:S05]  /*5480*/  @!P5 BRA `(.L_x_3921) ;  /* 0x000000000030d947 */ /* 0x000fea0003800000 */
[----:B------:R-:W-:Y:S01]  /*5490*/  ULDC.64 UR12, c[0x0][0x270] ;  /* 0x00009c00000c7ab9 */ /* 0x000fe20000000a00 */
[----:B------:R-:W-:Y:S01]  /*54a0*/  MOV R44, R110 ;  /* 0x0000006e002c7202 */ /* 0x000fe20000000f00 */
[----:B0-----:R-:W-:Y:S01]  /*54b0*/  IMAD R46, R57, UR12, RZ ;  /* 0x0000000c392e7c24 */ /* 0x001fe2000f8e02ff */
        /* <DEDUP_REMOVED lines=9> */
.L_x_3921:
[----:B------:R-:W-:Y:S05]  /*5550*/  BSYNC B0 ;  /* 0x0000000000007941 */ /* 0x000fea0003800000 */
.L_x_3920:
[--C-:B------:R-:W-:Y:S01]  /*5560*/  FADD.FTZ R44, R55, -R48.reuse ;  /* 0x80000030372c7221 */ /* 0x100fe20000010000 */
[--C-:B01----:R-:W-:Y:S01]  /*5570*/  FADD.FTZ R46, R115, -R48.reuse ;  /* 0x80000030732e7221 */ /* 0x103fe20000010000 */
[--C-:B------:R-:W-:Y:S02]  /*5580*/  HADD2.F32 R51, -RZ, R74.reuse.H1_H1 ;  /* 0x3000004aff337230 */ /* 0x100fe40000004100 */
[----:B------:R-:W-:Y:S02]  /*5590*/  HADD2.F32 R47, -RZ, R74.H0_H0 ;  /* 0x2000004aff2f7230 */ /* 0x000fe40000004100 */
[-C--:B------:R-:W-:Y:S01]  /*55a0*/  FMUL.FTZ R45, R44, R49.reuse ;  /* 0x000000312c2d7220 */ /* 0x080fe20000410000 */
[----:B------:R-:W-:Y:S01]  /*55b0*/  FMUL.FTZ R46, R46, R49 ;  /* 0x000000312e2e7220 */ /* 0x000fe20000410000 */
[--C-:B------:R-:W-:Y:S01]  /*55c0*/  FADD.FTZ R64, R51, -R48.reuse ;  /* 0x8000003033407221 */ /* 0x100fe20000010000 */
[--C-:B------:R-:W-:Y:S02]  /*55d0*/  HADD2.F32 R53, -RZ, R76.reuse.H0_H0 ;  /* 0x2000004cff357230 */ /* 0x100fe40000004100 */
[----:B------:R-:W-:Y:S01]  /*55e0*/  FADD.FTZ R54, R47, -R48 ;  /* 0x800000302f367221 */ /* 0x000fe20000010000 */
[----:B------:R-:W-:-:S02]  /*55f0*/  HADD2.F32 R55, -RZ, R76.H1_H1 ;  /* 0x3000004cff377230 */ /* 0x000fc40000004100 */
        /* <DEDUP_REMOVED lines=13> */
.L_x_3922:
        /* <DEDUP_REMOVED lines=15> */
.L_x_3924:
[----:B------:R-:W-:Y:S05]  /*57c0*/  BSYNC B0 ;  /* 0x0000000000007941 */ /* 0x000fea0003800000 */
.L_x_3923:
[-C--:B------:R-:W-:Y:S01]  /*57d0*/  FMUL.FTZ R45, R54, R49.reuse ;  /* 0x00000031362d7220 */ /* 0x080fe20000410000 */
[----:B------:R-:W-:Y:S01]  /*57e0*/  FMUL.FTZ R64, R64, R49 ;  /* 0x0000003140407220 */ /* 0x000fe20000410000 */
[--C-:B------:R-:W-:Y:S01]  /*57f0*/  FADD.FTZ R54, R53, -R48.reuse ;  /* 0x8000003035367221 */ /* 0x100fe20000010000 */
[----:B------:R-:W-:Y:S01]  /*5800*/  FADD.FTZ R66, R55, -R48 ;  /* 0x8000003037427221 */ /* 0x000fe20000010000 */
        /* <DEDUP_REMOVED lines=13> */
.L_x_3925:
        /* <DEDUP_REMOVED lines=15> */
.L_x_3927:
[----:B------:R-:W-:Y:S05]  /*59d0*/  BSYNC B0 ;  /* 0x0000000000007941 */ /* 0x000fea0003800000 */
.L_x_3926:
        /* <DEDUP_REMOVED lines=19> */
.L_x_3928:
        /* <DEDUP_REMOVED lines=15> */
.L_x_3930:
[----:B------:R-:W-:Y:S05]  /*5c00*/  BSYNC B0 ;  /* 0x0000000000007941 */ /* 0x000fea0003800000 */
.L_x_3929:
        /* <DEDUP_REMOVED lines=21> */
.L_x_3931:
        /* <DEDUP_REMOVED lines=15> */
.L_x_3933:
[----:B------:R-:W-:Y:S05]  /*5e50*/  BSYNC B0 ;  /* 0x0000000000007941 */ /* 0x000fea0003800000 */
.L_x_3932:
[----:B------:R-:W-:Y:S02]  /*5e60*/  HADD2.F32 R55, -RZ, R82.H0_H0 ;  /* 0x20000052ff377230 */ /* 0x000fe40000004100 */
[----:B------:R-:W-:Y:S01]  /*5e70*/  FFMA.FTZ R53, R40, R53, R42 ;  /* 0x0000003528357223 */ /* 0x000fe2000001002a */
[----:B------:R-:W-:Y:S02]  /*5e80*/  HADD2.F32 R115, -RZ, R84.H0_H0 ;  /* 0x20000054ff737230 */ /* 0x000fe40000004100 */
        /* <DEDUP_REMOVED lines=12> */
.L_x_3934:
        /* <DEDUP_REMOVED lines=15> */
.L_x_3936:
[----:B------:R-:W-:Y:S05]  /*6040*/  BSYNC B0 ;  /* 0x0000000000007941 */ /* 0x000fea0003800000 */
.L_x_3935:
[----:B------:R-:W-:Y:S02]  /*6050*/  HADD2.F32 R45, -RZ, R86.H0_H0 ;  /* 0x20000056ff2d7230 */ /* 0x000fe40000004100 */
[--C-:B------:R-:W-:Y:S01]  /*6060*/  FADD.FTZ R44, R55, -R48.reuse ;  /* 0x80000030372c7221 */ /* 0x100fe20000010000 */
[----:B01----:R-:W-:Y:S02]  /*6070*/  HADD2.F32 R47, -RZ, R88.H0_H0 ;  /* 0x20000058ff2f7230 */ /* 0x003fe40000004100 */
[--C-:B------:R-:W-:Y:S01]  /*6080*/  FADD.FTZ R46, R115, -R48.reuse ;  /* 0x80000030732e7221 */ /* 0x100fe20000010000 */
[----:B------:R-:W-:Y:S02]  /*6090*/  HADD2.F32 R51, -RZ, R90.H0_H0 ;  /* 0x2000005aff337230 */ /* 0x000fe40000004100 */
[--C-:B------:R-:W-:Y:S01]  /*60a0*/  FADD.FTZ R50, R45, -R48.reuse ;  /* 0x800000302d327221 */ /* 0x100fe20000010000 */
[----:B------:R-:W-:Y:S02]  /*60b0*/  HADD2.F32 R53, -RZ, R92.H0_H0 ;  /* 0x2000005cff357230 */ /* 0x000fe40000004100 */
[----:B------:R-:W-:Y:S01]  /*60c0*/  FADD.FTZ R52, R47, -R48 ;  /* 0x800000302f347221 */ /* 0x000fe20000010000 */
[----:B------:R-:W-:-:S02]  /*60d0*/  HADD2.F32 R45, -RZ, R116.H0_H0 ;  /* 0x20000074ff2d7230 */ /* 0x000fc40000004100 */
[--C-:B------:R-:W-:Y:S01]  /*60e0*/  FADD.FTZ R54, R51, -R48.reuse ;  /* 0x8000003033367221 */ /* 0x100fe20000010000 */
[----:B------:R-:W-:Y:S02]  /*60f0*/  HADD2.F32 R47, -RZ, R122.H0_H0 ;  /* 0x2000007aff2f7230 */ /* 0x000fe40000004100 */
        /* <DEDUP_REMOVED lines=28> */
[--C-:B------:R-:W-:Y:S01]  /*62c0*/  FADD.FTZ R134, R47, -R48.reuse ;  /* 0x800000302f867221 */ /* 0x100fe20000010000 */
[-C--:B------:R-:W-:Y:S01]  /*62d0*/  FMUL.FTZ R45, R44, R49.reuse ;  /* 0x000000312c2d7220 */ /* 0x080fe20000410000 */
[--C-:B------:R-:W-:Y:S01]  /*62e0*/  FADD.FTZ R136, R51, -R48.reuse ;  /* 0x8000003033887221 */ /* 0x100fe20000010000 */
[-C--:B------:R-:W-:Y:S01]  /*62f0*/  FMUL.FTZ R47, R46, R49.reuse ;  /* 0x000000312e2f7220 */ /* 0x080fe20000410000 */
[----:B------:R-:W-:Y:S01]  /*6300*/  FADD.FTZ R138, R53, -R48 ;  /* 0x80000030358a7221 */ /* 0x000fe20000010000 */
        /* <DEDUP_REMOVED lines=42> */
[----:B------:R-:W-:-:S02]  /*65b0*/  HADD2.F32 R115, -RZ, R82.H1_H1 ;  /* 0x30000052ff737230 */ /* 0x000fc40000004100 */
[----:B------:R-:W-:Y:S02]  /*65c0*/  HADD2.F32 R119, -RZ, R84.H1_H1 ;  /* 0x30000054ff777230 */ /* 0x000fe40000004100 */
[----:B------:R-:W-:Y:S02]  /*65d0*/  HADD2.F32 R121, -RZ, R86.H1_H1 ;  /* 0x30000056ff797230 */ /* 0x000fe40000004100 */
[--C-:B------:R-:W-:Y:S01]  /*65e0*/  FADD.FTZ R40, R115, -R48.reuse ;  /* 0x8000003073287221 */ /* 0x100fe20000010000 */
[----:B------:R-:W-:Y:S02]  /*65f0*/  HADD2.F32 R129, -RZ, R88.H1_H1 ;  /* 0x30000058ff817230 */ /* 0x000fe40000004100 */
[--C-:B------:R-:W-:Y:S01]  /*6600*/  FADD.FTZ R42, R119, -R48.reuse ;  /* 0x80000030772a7221 */ /* 0x100fe20000010000 */
[----:B------:R-:W-:Y:S02]  /*6610*/  HADD2.F32 R131, -RZ, R90.H1_H1 ;  /* 0x3000005aff837230 */ /* 0x000fe40000004100 */
[----:B------:R-:W-:Y:S01]  /*6620*/  FADD.FTZ R78, R121, -R48 ;  /* 0x80000030794e7221 */ /* 0x000fe20000010000 */
[----:B------:R-:W-:-:S02]  /*6630*/  HADD2.F32 R133, -RZ, R92.H1_H1 ;  /* 0x3000005cff857230 */ /* 0x000fc40000004100 */
[--C-:B------:R-:W-:Y:S01]  /*6640*/  FADD.FTZ R80, R129, -R48.reuse ;  /* 0x8000003081507221 */ /* 0x100fe20000010000 */
        /* <DEDUP_REMOVED lines=19> */
[----:B------:R-:W-:Y:S01]  /*6780*/  FMUL.FTZ R78, R78, R49 ;  /* 0x000000314e4e7220 */ /* 0x000fe20000410000 */
        /* <DEDUP_REMOVED lines=12> */
[--C-:B------:R-:W-:Y:S01]  /*6850*/  FADD.FTZ R122, R127, -R48.reuse ;  /* 0x800000307f7a7221 */ /* 0x100fe20000010000 */
        /* <DEDUP_REMOVED lines=56> */
.L_x_3937:
        /* <DEDUP_REMOVED lines=15> */
.L_x_3939:
[----:B------:R-:W-:Y:S05]  /*6cd0*/  BSYNC B0 ;  /* 0x0000000000007941 */ /* 0x000fea0003800000 */
.L_x_3938:
        /* <DEDUP_REMOVED lines=11> */
.L_x_3940:
        /* <DEDUP_REMOVED lines=15> */
.L_x_3942:
[----:B------:R-:W-:Y:S05]  /*6e80*/  BSYNC B0 ;  /* 0x0000000000007941 */ /* 0x000fea0003800000 */
.L_x_3941:
        /* <DEDUP_REMOVED lines=11> */
.L_x_3943:
[----:B------:R-:W-:Y:S01]  /*6f40*/  LOP3.LUT P5, RZ, R62, 0x4000, RZ, 0xc0, !PT ;  /* 0x000040003eff7812 */ /* 0x000fe200078ac0ff */
[----:B------:R-:W-:-:S12]  /*6f50*/  BSSY B0, `(.L_x_3944) ;  /* 0x000000e000007945 */ /* 0x000fd80003800000 */
[----:B------:R-:W-:Y:S05]  /*6f60*/  @!P5 BRA `(.L_x_3945) ;  /* 0x000000000030d947 */ /* 0x000fea0003800000 */
[----:B------:R-:W-:Y:S01]  /*6f70*/  ULDC.64 UR12, c[0x0][0x270] ;  /* 0x00009c00000c7ab9 */ /* 0x000fe20000000a00 */
[----:B------:R-:W-:Y:S01]  /*6f80*/  MOV R40, R110 ;  /* 0x0000006e00287202 */ /* 0x000fe20000000f00 */
[----:B01----:R-:W-:Y:S01]  /*6f90*/  IMAD R42, R73, UR12, RZ ;  /* 0x0000000c492a7c24 */ /* 0x003fe2000f8e02ff */
        /* <DEDUP_REMOVED lines=9> */
.L_x_3945:
[----:B------:R-:W-:Y:S05]  /*7030*/  BSYNC B0 ;  /* 0x0000000000007941 */ /* 0x000fea0003800000 */
.L_x_3944:
        /* <DEDUP_REMOVED lines=11> */
.L_x_3946:
[----:B------:R-:W-:Y:S01]  /*70f0*/  LOP3.LUT P5, RZ, R62, 0x2000, RZ, 0xc0, !PT ;  /* 0x000020003eff7812 */ /* 0x000fe200078ac0ff */
[----:B------:R-:W-:-:S12]  /*7100*/  BSSY B0, `(.L_x_3947) ;  /* 0x000000e000007945 */ /* 0x000fd80003800000 */
[----:B------:R-:W-:Y:S05]  /*7110*/  @!P5 BRA `(.L_x_3948) ;  /* 0x000000000030d947 */ /* 0x000fea0003800000 */
[----:B------:R-:W-:Y:S01]  /*7120*/  ULDC.64 UR12, c[0x0][0x270] ;  /* 0x00009c00000c7ab9 */ /* 0x000fe20000000a00 */
[----:B------:R-:W-:Y:S01]  /*7130*/  MOV R40, R110 ;  /* 0x0000006e00287202 */ /* 0x000fe20000000f00 */
[----:B012---:R-:W-:Y:S01]  /*7140*/  IMAD R43, R75, UR12, RZ ;  /* 0x0000000c4b2b7c24 */ /* 0x007fe2000f8e02ff */
        /* <DEDUP_REMOVED lines=9> */
.L_x_3948:
[----:B------:R-:W-:Y:S05]  /*71e0*/  BSYNC B0 ;  /* 0x0000000000007941 */ /* 0x000fea0003800000 */
.L_x_3947:
        /* <DEDUP_REMOVED lines=11> */
.L_x_3949:
[----:B------:R-:W-:Y:S01]  /*72a0*/  LOP3.LUT P5, RZ, R62, 0x1000, RZ, 0xc0, !PT ;  /* 0x000010003eff7812 */ /* 0x000fe200078ac0ff */
[----:B------:R-:W-:-:S12]  /*72b0*/  BSSY B0, `(.L_x_3950) ;  /* 0x000000e000007945 */ /* 0x000fd80003800000 */
[----:B------:R-:W-:Y:S05]  /*72c0*/  @!P5 BRA `(.L_x_3951) ;  /* 0x000000000030d947 */ /* 0x000fea0003800000 */
[----:B------:R-:W-:Y:S01]  /*72d0*/  ULDC.64 UR12, c[0x0][0x270] ;  /* 0x00009c00000c7ab9 */ /* 0x000fe20000000a00 */
[----:B------:R-:W-:Y:S01]  /*72e0*/  MOV R40, R110 ;  /* 0x0000006e00287202 */ /* 0x000fe20000000f00 */
[----:B0123--:R-:W-:Y:S01]  /*72f0*/  IMAD R42, R77, UR12, RZ ;  /* 0x0000000c4d2a7c24 */ /* 0x00ffe2000f8e02ff */
        /* <DEDUP_REMOVED lines=9> */
.L_x_3951:
[----:B------:R-:W-:Y:S05]  /*7390*/  BSYNC B0 ;  /* 0x0000000000007941 */ /* 0x000fea0003800000 */
.L_x_3950:
        /* <DEDUP_REMOVED lines=11> */
.L_x_3952:
[----:B------:R-:W-:Y:S01]  /*7450*/  LOP3.LUT P5, RZ, R62, 0x800, RZ, 0xc0, !PT ;  /* 0x000008003eff7812 */ /* 0x000fe200078ac0ff */
[----:B------:R-:W-:-:S12]  /*7460*/  BSSY B0, `(.L_x_3953) ;  /* 0x000000e000007945 */ /* 0x000fd80003800000 */
[----:B------:R-:W-:Y:S05]  /*7470*/  @!P5 BRA `(.L_x_3954) ;  /* 0x000000000030d947 */ /* 0x000fea0003800000 */
[----:B------:R-:W-:Y:S01]  /*7480*/  ULDC.64 UR12, c[0x0][0x270] ;  /* 0x00009c00000c7ab9 */ /* 0x000fe20000000a00 */
[----:B------:R-:W-:Y:S01]  /*7490*/  MOV R40, R110 ;  /* 0x0000006e00287202 */ /* 0x000fe20000000f00 */
[----:B01234-:R-:W-:Y:S01]  /*74a0*/  IMAD R43, R79, UR12, RZ ;  /* 0x0000000c4f2b7c24 */ /* 0x01ffe2000f8e02ff */
        /* <DEDUP_REMOVED lines=9> */
.L_x_3954:
[----:B------:R-:W-:Y:S05]  /*7540*/  BSYNC B0 ;  /* 0x0000000000007941 */ /* 0x000fea0003800000 */
.L_x_3953:
        /* <DEDUP_REMOVED lines=11> */
.L_x_3955:
        /* <DEDUP_REMOVED lines=15> */
.L_x_3957:
[----:B------:R-:W-:Y:S05]  /*76f0*/  BSYNC B0 ;  /* 0x0000000000007941 */ /* 0x000fea0003800000 */
.L_x_3956:
        /* <DEDUP_REMOVED lines=11> */
.L_x_3958:
        /* <DEDUP_REMOVED lines=15> */
.L_x_3960:
[----:B------:R-:W-:Y:S05]  /*78a0*/  BSYNC B0 ;  /* 0x0000000000007941 */ /* 0x000fea0003800000 */
.L_x_3959:
        /* <DEDUP_REMOVED lines=11> */
.L_x_3961:
        /* <DEDUP_REMOVED lines=15> */
.L_x_3963:
[----:B------:R-:W-:Y:S05]  /*7a50*/  BSYNC B0 ;  /* 0x0000000000007941 */ /* 0x000fea0003800000 */
.L_x_3962:
        /* <DEDUP_REMOVED lines=11> */
.L_x_3964:
        /* <DEDUP_REMOVED lines=15> */
.L_x_3966:
[----:B------:R-:W-:Y:S05]  /*7c00*/  BSYNC B0 ;  /* 0x0000000000007941 */ /* 0x000fea0003800000 */
.L_x_3965:
        /* <DEDUP_REMOVED lines=11> */
.L_x_3967:
        /* <DEDUP_REMOVED lines=15> */
.L_x_3969:
[----:B------:R-:W-:Y:S05]  /*7db0*/  BSYNC B0 ;  /* 0x0000000000007941 */ /* 0x000fea0003800000 */
.L_x_3968:
        /* <DEDUP_REMOVED lines=11> */
.L_x_3970:
        /* <DEDUP_REMOVED lines=15> */
.L_x_3972:
[----:B------:R-:W-:Y:S05]  /*7f60*/  BSYNC B0 ;  /* 0x0000000000007941 */ /* 0x000fea0003800000 */
.L_x_3971:
        /* <DEDUP_REMOVED lines=11> */
.L_x_3973:
        /* <DEDUP_REMOVED lines=15> */
.L_x_3975:
[----:B------:R-:W-:Y:S05]  /*8110*/  BSYNC B0 ;  /* 0x0000000000007941 */ /* 0x000fea0003800000 */
.L_x_3974:
        /* <DEDUP_REMOVED lines=11> */
.L_x_3976:
        /* <DEDUP_REMOVED lines=15> */
.L_x_3978:
[----:B------:R-:W-:Y:S05]  /*82c0*/  BSYNC B0 ;  /* 0x0000000000007941 */ /* 0x000fea0003800000 */
.L_x_3977:
        /* <DEDUP_REMOVED lines=11> */
.L_x_3979:
        /* <DEDUP_REMOVED lines=15> */
.L_x_3981:
[----:B------:R-:W-:Y:S05]  /*8470*/  BSYNC B0 ;  /* 0x0000000000007941 */ /* 0x000fea0003800000 */
.L_x_3980:
        /* <DEDUP_REMOVED lines=11> */
.L_x_3982:
        /* <DEDUP_REMOVED lines=15> */
.L_x_3984:
[----:B------:R-:W-:Y:S05]  /*8620*/  BSYNC B0 ;  /* 0x0000000000007941 */ /* 0x000fea0003800000 */
.L_x_3983:
        /* <DEDUP_REMOVED lines=11> */
.L_x_3985:
[----:B------:R-:W-:Y:S04]  /*86e0*/  BSSY B0, `(.L_x_3986) ;  /* 0x000000e000007945 */ /* 0x000fe80003800000 */
        /* <DEDUP_REMOVED lines=13> */
.L_x_3987:
[----:B------:R-:W-:Y:S05]  /*87c0*/  BSYNC B0 ;  /* 0x0000000000007941 */ /* 0x000fea0003800000 */
.L_x_3986:
        /* <DEDUP_REMOVED lines=11> */
.L_x_3988:
        /* <DEDUP_REMOVED lines=14> */
.L_x_3990:
[----:B------:R-:W-:Y:S05]  /*8960*/  BSYNC B0 ;  /* 0x0000000000007941 */ /* 0x000fea0003800000 */
.L_x_3989:
        /* <DEDUP_REMOVED lines=11> */
.L_x_3991:
        /* <DEDUP_REMOVED lines=14> */
.L_x_3993:
[----:B------:R-:W-:Y:S05]  /*8b00*/  BSYNC B0 ;  /* 0x0000000000007941 */ /* 0x000fea0003800000 */
.L_x_3992:
        /* <DEDUP_REMOVED lines=11> */
.L_x_3994:
        /* <DEDUP_REMOVED lines=14> */
.L_x_3996:
[----:B------:R-:W-:Y:S05]  /*8ca0*/  BSYNC B0 ;  /* 0x0000000000007941 */ /* 0x000fea0003800000 */
.L_x_3995:
        /* <DEDUP_REMOVED lines=11> */
.L_x_3997:
[----:B------:R-:W-:Y:S04]  /*8d60*/  BSSY B0, `(.L_x_3998) ;  /* 0x000000e000007945 */ /* 0x000fe80003800000 */
[----:B------:R-:W-:Y:S05]  /*8d70*/  @!P4 BRA `(.L_x_3999) ;  /* 0x000000000030c947 */ /* 0x000fea0003800000 */
[----:B------:R-:W-:Y:S01]  /*8d80*/  ULDC.64 UR12, c[0x0][0x270] ;  /* 0x00009c00000c7ab9 */ /* 0x000fe20000000a00 */
[----:B------:R-:W-:Y:S01]  /*8d90*/  MOV R40, R110 ;  /* 0x0000006e00287202 */ /* 0x000fe20000000f00 */
[----:B------:R-:W-:Y:S01]  /*8da0*/  IMAD R46, R109, UR12, RZ ;  /* 0x0000000c6d2e7c24 */ /* 0x000fe2000f8e02ff */
[----:B------:R-:W-:Y:S02]  /*8db0*/  MOV R41, R113 ;  /* 0x0000007100297202 */ /* 0x000fe40000000f00 */
[----:B------:R-:W-:Y:S01]  /*8dc0*/  F2FP.F16.F32.PACK_AB R125, R125, R44 ;  /* 0x0000002c7d7d723e */ /* 0x000fe200000000ff */
[----:B01234-:R-:W-:-:S04]  /*8dd0*/  IMAD.WIDE.U32 R42, R33, UR12, R40 ;  /* 0x0000000c212a7c25 */ /* 0x01ffc8000f8e0028 */
[----:B------:R-:W-:Y:S01]  /*8de0*/  IMAD R41, R33, UR13, R46 ;  /* 0x0000000d21297c24 */ /* 0x000fe2000f8e022e */
[----:B------:R-:W-:Y:S02]  /*8df0*/  ULDC.64 UR12, c[0x0][0x210] ;  /* 0x00008400000c7ab9 */ /* 0x000fe40000000a00 */
[----:B------:R-:W-:Y:S02]  /*8e00*/  LEA R40, P5, R42, UR12, 0x1 ;  /* 0x0000000c2a287c11 */ /* 0x000fe4000f8a08ff */
[----:B------:R-:W-:-:S04]  /*8e10*/  IADD3 R41, R43, R41, RZ ;  /* 0x000000292b297210 */ /* 0x000fc80007ffe0ff */
[----:B------:R-:W-:-:S05]  /*8e20*/  LEA.HI.X R41, R42, UR13, R41, 0x1, P5 ;  /* 0x0000000d2a297c11 */ /* 0x000fca000a8f0c29 */
[----:B------:R0:W-:Y:S02]  /*8e30*/  STG.E desc[UR8][R40.64], R125 ;  /* 0x0000007d28007986 */ /* 0x0001e4000c101908 */
.L_x_3999:
[----:B------:R-:W-:Y:S05]  /*8e40*/  BSYNC B0 ;  /* 0x0000000000007941 */ /* 0x000fea0003800000 */
.L_x_3998:
        /* <DEDUP_REMOVED lines=11> */
.L_x_4000:
[----:B------:R-:W-:Y:S01]  /*8f00*/  ULDC.64 UR12, c[0x0][0x278] ;  /* 0x00009e00000c7ab9 */ /* 0x000fe20000000a00 */
        /* <DEDUP_REMOVED lines=12> */
[----:B0-----:R-:W-:Y:S02]  /*8fd0*/  LEA R40, P5, R110, UR12, 0x1 ;  /* 0x0000000c6e287c11 */ /* 0x001fe4000f8a08ff */
[----:B------:R-:W-:-:S04]  /*8fe0*/  IADD3 R117, R111, R117, RZ ;  /* 0x000000756f757210 */ /* 0x000fc80007ffe0ff */
[----:B------:R-:W-:-:S05]  /*8ff0*/  LEA.HI.X R41, R110, UR13, R117, 0x1, P5 ;  /* 0x0000000d6e297c11 */ /* 0x000fca000a8f0c75 */
[----:B------:R0:W-:Y:S02]  /*9000*/  STG.E desc[UR8][R40.64], R127 ;  /* 0x0000007f28007986 */ /* 0x0001e4000c101908 */
.L_x_4002:
[----:B------:R-:W-:Y:S05]  /*9010*/  BSYNC B0 ;  /* 0x0000000000007941 */ /* 0x000fea0003800000 */
.L_x_4001:
[----:B0-----:R-:W0:Y:S01]  /*9020*/  LDC R41, c[0x0][0x10] ;  /* 0x00000400ff297b82 */ /* 0x001e220000000800 */
[----:B------:R-:W-:Y:S02]  /*9030*/  IADD3 R38, R38, 0x1, RZ ;  /* 0x0000000126267810 */ /* 0x000fe40007ffe0ff */
[----:B0-----:R-:W-:-:S04]  /*9040*/  IADD3 R36, R41, R36, RZ ;  /* 0x0000002429247210 */ /* 0x001fc80007ffe0ff */
[----:B------:R-:W-:-:S13]  /*9050*/  ISETP.GE.AND P5, PT, R36, UR4, PT ;  /* 0x0000000424007c0c */ /* 0x000fda000bfa6270 */
[----:B------:R-:W-:Y:S05]  /*9060*/  @!P5 BRA `(.L_x_4003) ;  /* 0xffffff7c0014d947 */ /* 0x000fea000383ffff */
[----:B------:R-:W-:Y:S05]  /*9070*/  EXIT ;  /* 0x000000000000794d */ /* 0x000fea0003800000 */
.L_x_4004:
        /* <DEDUP_REMOVED lines=16> */
.L_x_5183:


//--------------------- .text._Z35group_norm_nhwc_fwd_one_pass_kernelI11Fp16IOBf16WLi64ELi48ELi384EEv26Group_norm_nhwc_fwd_params --------------------------
	.section	.text._Z35group_norm_nhwc_fwd_one_pass_kernelI11Fp16IOBf16WLi64ELi48ELi384EEv26Group_norm_nhwc_fwd_params,"ax",@progbits
	.align	128
        .global         _Z35group_norm_nhwc_fwd_one_pass_kernelI11Fp16IOBf16WLi64ELi48ELi384EEv26Group_norm_nhwc_fwd_params
        .type           _Z35group_norm_nhwc_fwd_one_pass_kernelI11Fp16IOBf16WLi64ELi48ELi384EEv26Group_norm_nhwc_fwd_params,@function
        .size           _Z35group_norm_nhwc_fwd_one_pass_kernelI11Fp16IOBf16WLi64ELi48ELi384EEv26Group_norm_nhwc_fwd_params,(.L_x_5184 - _Z35group_norm_nhwc_fwd_one_pass_kernelI11Fp16IOBf16WLi64ELi48ELi384EEv26Group_norm_nhwc_fwd_params)
        .other          _Z35group_norm_nhwc_fwd_one_pass_kernelI11Fp16IOBf16WLi64ELi48ELi384EEv26Group_norm_nhwc_fwd_params,@"STO_CUDA_ENTRY STV_DEFAULT"
_Z35group_norm_nhwc_fwd_one_pass_kernelI11Fp16IOBf16WLi64ELi48ELi384EEv26Group_norm_nhwc_fwd_params:
.text._Z35group_norm_nhwc_fwd_one_pass_kernelI11Fp16IOBf16WLi64ELi48ELi384EEv26Group_norm_nhwc_fwd_params:
        /* <DEDUP_REMOVED lines=10> */
[----:B------:R-:W-:Y:S01]  /*00a0*/  HFMA2.MMA R6, -RZ, RZ, 0, 0 ;  /* 0x00000000ff067435 */ /* 0x000fe200000001ff */
[----:B------:R-:W-:-:S05]  /*00b0*/  ULDC.U8 UR10, c[0x0][0x28c] ;  /* 0x0000a300000a7ab9 */ /* 0x000fca0000000000 */
        /* <DEDUP_REMOVED lines=11> */
.L_x_4026:
        /* <DEDUP_REMOVED lines=199> */
.L_x_4006:
[----:B------:R-:W-:Y:S05]  /*0de0*/  BSYNC B0 ;  /* 0x0000000000007941 */ /* 0x000fea0003800000 */
.L_x_4005:
        /* <DEDUP_REMOVED lines=28> */
.L_x_4009:
[----:B-1----:R-:W2:Y:S04]  /*0fb0*/  LDG.E.STRONG.GPU R11, desc[UR8][R8.64] ;  /* 0x00000008080b7981 */ /* 0x002ea8000c1ef900 */
[----:B--2---:R-:W-:Y:S01]  /*0fc0*/  CCTL.IVALL ;  /* 0x00000000ff00798f */ /* 0x004fe20002000000 */
[----:B------:R-:W-:Y:S05]  /*0fd0*/  YIELD ;  /* 0x0000000000007946 */ /* 0x000fea0003800000 */
[----:B------:R-:W-:-:S13]  /*0fe0*/  ISETP.NE.AND P1, PT, R11, R28, PT ;  /* 0x0000001c0b00720c */ /* 0x000fda0003f25270 */
[----:B------:R-:W-:Y:S05]  /*0ff0*/  @P1 BRA `(.L_x_4009) ;  /* 0xfffffffc00ec1947 */ /* 0x000fea000383ffff */
.L_x_4008:
        /* <DEDUP_REMOVED lines=11> */
.L_x_4011:
        /* <DEDUP_REMOVED lines=63> */
.L_x_4010:
        /* <DEDUP_REMOVED lines=19> */
.L_x_4013:
[----:B------:R-:W-:Y:S05]  /*15d0*/  BSYNC B0 ;  /* 0x0000000000007941 */ /* 0x000fea0003800000 */
.L_x_4012:
        /* <DEDUP_REMOVED lines=32> */
.L_x_4007:
[----:B------:R-:W-:Y:S01]  /*17e0*/  ULDC.64 UR12, c[0x0][0x218] ;  /* 0x00008600000c7ab9 */ /* 0x000fe20000000a00 */
[C---:B------:R-:W-:Y:S01]  /*17f0*/  LOP3.LUT P1, RZ, R2.reuse, UR7, RZ, 0xfc, !PT ;  /* 0x0000000702ff7c12 */ /* 0x040fe2000f82fcff */
[----:B------:R-:W2:Y:S01]  /*1800*/  S2UR UR6, SR_CgaCtaId ;  /* 0x00000000000679c3 */ /* 0x000ea20000008800 */
[----:B------:R-:W-:Y:S01]  /*1810*/  ISETP.EQ.U32.AND P3, PT, RZ, UR12, PT ;  /* 0x0000000cff007c0c */ /* 0x000fe2000bf62070 */
[----:B-1----:R-:W-:Y:S01]  /*1820*/  IMAD.WIDE.U32 R8, R2, -0x55555555, RZ ;  /* 0xaaaaaaab02087825 */ /* 0x002fe200078e00ff */
[----:B------:R-:W-:Y:S02]  /*1830*/  UMOV UR5, 0x400 ;  /* 0x0000040000057882 */ /* 0x000fe40000000000 */
[----:B------:R-:W-:Y:S01]  /*1840*/  ISETP.EQ.OR.EX P1, PT, RZ, UR13, P1, P3 ;  /* 0x0000000dff007c0c */ /* 0x000fe20008f22730 */
[----:B------:R-:W-:Y:S01]  /*1850*/  ULDC.64 UR12, c[0x0][0x278] ;  /* 0x00009e00000c7ab9 */ /* 0x000fe20000000a00 */
[----:B------:R-:W-:Y:S01]  /*1860*/  SHF.R.U32.HI R9, RZ, 0x4, R9 ;  /* 0x00000004ff097819 */ /* 0x000fe20000011609 */
[----:B0-----:R-:W0:Y:S04]  /*1870*/  LDC.64 R10, c[0x0][0x230] ;  /* 0x00008c00ff0a7b82 */ /* 0x001e280000000a00 */
[----:B------:R-:W-:-:S04]  /*1880*/  IMAD R9, R9, -0x18, R2 ;  /* 0xffffffe809097824 */ /* 0x000fc800078e0202 */
[----:B------:R-:W1:Y:S01]  /*1890*/  LDC.64 R14, c[0x0][0x228] ;  /* 0x00008a00ff0e7b82 */ /* 0x000e620000000a00 */
[----:B------:R-:W-:-:S04]  /*18a0*/  SHF.L.U32 R9, R9, 0x1, RZ ;  /* 0x0000000109097819 */ /* 0x000fc800000006ff */
[----:B------:R-:W-:-:S03]  /*18b0*/  IADD3 R23, R9, R0, RZ ;  /* 0x0000000009177210 */ /* 0x000fc60007ffe0ff */
[----:B------:R-:W3:Y:S01]  /*18c0*/  @!P1 LDC.64 R28, c[0x0][0x218] ;  /* 0x00008600ff1c9b82 */ /* 0x000ee20000000a00 */
[----:B--2---:R-:W-:-:S03]  /*18d0*/  ULEA UR5, UR6, UR5, 0x18 ;  /* 0x0000000506057291 */ /* 0x004fc6000f8ec03f */
[----:B------:R-:W-:Y:S02]  /*18e0*/  ULDC UR6, c[0x0][0x2a4] ;  /* 0x0000a90000067ab9 */ /* 0x000fe40000000800 */
[----:B------:R-:W-:Y:S01]  /*18f0*/  @!P1 FMUL.FTZ R9, R13, UR6 ;  /* 0x000000060d099c20 */ /* 0x000fe20008410000 */
[----:B------:R-:W-:-:S03]  /*1900*/  @!P1 FMUL.FTZ R8, R12, UR6 ;  /* 0x000000060c089c20 */ /* 0x000fc60008410000 */
[----:B------:R0:W-:Y:S01]  /*1910*/  @!P2 STS.64 [UR5+0x78], R12 ;  /* 0x0000780cff00a988 */ /* 0x0001e20008000a05 */
[----:B-1----:R-:W-:-:S04]  /*1920*/  IMAD.WIDE R14, R23, 0x2, R14 ;  /* 0x00000002170e7825 */ /* 0x002fc800078e020e */
[----:B0-----:R-:W-:-:S04]  /*1930*/  IMAD.WIDE R12, R23, 0x2, R10 ;  /* 0x00000002170c7825 */ /* 0x001fc800078e020a */
[----:B---3--:R-:W-:-:S05]  /*1940*/  @!P1 IMAD.WIDE R28, R20, 0x8, R28 ;  /* 0x00000008141c9825 */ /* 0x008fca00078e021c */
[----:B------:R0:W-:Y:S01]  /*1950*/  @!P1 STG.E.64 desc[UR8][R28.64], R8 ;  /* 0x000000081c009986 */ /* 0x0001e2000c101b08 */
[----:B------:R-:W-:Y:S06]  /*1960*/  BAR.SYNC.DEFER_BLOCKING 0x0 ;  /* 0x0000000000007b1d */ /* 0x000fec0000010000 */
[----:B0-----:R-:W2:Y:S04]  /*1970*/  LDG.E.U16 R28, desc[UR8][R12.64+0x2] ;  /* 0x000002080c1c7981 */ /* 0x001ea8000c1e1500 */
[----:B------:R-:W3:Y:S04]  /*1980*/  LDG.E.U16 R0, desc[UR8][R14.64+0x2] ;  /* 0x000002080e007981 */ /* 0x000ee8000c1e1500 */
[----:B------:R-:W4:Y:S04]  /*1990*/  LDG.E.U16 R23, desc[UR8][R14.64] ;  /* 0x000000080e177981 */ /* 0x000f28000c1e1500 */
[----:B------:R0:W5:Y:S04]  /*19a0*/  LDG.E.U16 R8, desc[UR8][R12.64] ;  /* 0x000000080c087981 */ /* 0x000168000c1e1500 */
[----:B------:R-:W1:Y:S02]  /*19b0*/  LDS.64 R10, [UR5+0x78] ;  /* 0x00007805ff0a7984 */ /* 0x000e640008000a00 */
[----:B-1----:R-:W-:-:S04]  /*19c0*/  FMUL.FTZ R10, R10, UR6 ;  /* 0x000000060a0a7c20 */ /* 0x002fc80008410000 */
[----:B------:R-:W-:-:S04]  /*19d0*/  FMUL.FTZ R9, R10, R10 ;  /* 0x0000000a0a097220 */ /* 0x000fc80000410000 */
[----:B------:R-:W-:-:S05]  /*19e0*/  FFMA.FTZ R11, R11, UR6, -R9 ;  /* 0x000000060b0b7c23 */ /* 0x000fca0008010809 */
[----:B------:R-:W-:-:S13]  /*19f0*/  FSETP.GTU.FTZ.AND P1, PT, R11, RZ, PT ;  /* 0x000000ff0b00720b */ /* 0x000fda0003f3c000 */
[----:B------:R-:W1:Y:S01]  /*1a00*/  @P1 LDC R9, c[0x0][0x238] ;  /* 0x00008e00ff091b82 */ /* 0x000e620000000800 */
[----:B------:R-:W-:Y:S02]  /*1a10*/  HADD2.F32 R29, -RZ, R21.H1_H1 ;  /* 0x30000015ff1d7230 */ /* 0x000fe40000004100 */
[----:B0-----:R-:W-:Y:S02]  /*1a20*/  HADD2.F32 R13, -RZ, R19.H1_H1 ;  /* 0x30000013ff0d7230 */ /* 0x001fe40000004100 */
[----:B------:R-:W-:Y:S02]  /*1a30*/  HADD2.F32 R15, -RZ, R18.H1_H1 ;  /* 0x30000012ff0f7230 */ /* 0x000fe40000004100 */
[----:B-1----:R-:W-:Y:S01]  /*1a40*/  @P1 FADD.FTZ R11, R11, R9 ;  /* 0x000000090b0b1221 */ /* 0x002fe20000010000 */
[----:B------:R-:W-:-:S06]  /*1a50*/  MOV R9, 0x3f800000 ;  /* 0x3f80000000097802 */ /* 0x000fcc0000000f00 */
[----:B------:R-:W0:Y:S01]  /*1a60*/  @P1 MUFU.RSQ R9, R11 ;  /* 0x0000000b00091308 */ /* 0x000e220000001400 */
[--C-:B------:R-:W-:Y:S01]  /*1a70*/  FADD.FTZ R12, R29, -R10.reuse ;  /* 0x8000000a1d0c7221 */ /* 0x100fe20000010000 */
[--C-:B------:R-:W-:Y:S01]  /*1a80*/  FADD.FTZ R29, R13, -R10.reuse ;  /* 0x8000000a0d1d7221 */ /* 0x100fe20000010000 */
[----:B------:R-:W-:Y:S01]  /*1a90*/  FADD.FTZ R14, R15, -R10 ;  /* 0x8000000a0f0e7221 */ /* 0x000fe20000010000 */
[----:B------:R-:W-:Y:S01]  /*1aa0*/  HADD2.F32 R21, -RZ, R21.H0_H0 ;  /* 0x20000015ff157230 */ /* 0x000fe20000004100 */
[----:B------:R-:W-:Y:S01]  /*1ab0*/  ISETP.NE.AND P4, PT, RZ, UR10, PT ;  /* 0x0000000aff007c0c */ /* 0x000fe2000bf85270 */
[-C--:B0-----:R-:W-:Y:S01]  /*1ac0*/  FMUL.FTZ R13, R12, R9.reuse ;  /* 0x000000090c0d7220 */ /* 0x081fe20000410000 */
[-C--:B------:R-:W-:Y:S01]  /*1ad0*/  FMUL.FTZ R12, R29, R9.reuse ;  /* 0x000000091d0c7220 */ /* 0x080fe20000410000 */
[----:B------:R-:W-:Y:S01]  /*1ae0*/  FMUL.FTZ R15, R14, R9 ;  /* 0x000000090e0f7220 */ /* 0x000fe20000410000 */
[----:B------:R-:W-:Y:S02]  /*1af0*/  ISETP.GE.U32.AND P2, PT, R7, UR12, PT ;  /* 0x0000000c07007c0c */ /* 0x000fe4000bf46070 */
[----:B------:R-:W-:-:S02]  /*1b00*/  ISETP.GE.U32.AND P3, PT, R16, UR12, PT ;  /* 0x0000000c10007c0c */ /* 0x000fc4000bf66070 */
[----:B------:R-:W-:Y:S02]  /*1b10*/  ISETP.GE.AND.EX P2, PT, R17, UR13, PT, P2 ;  /* 0x0000000d11007c0c */ /* 0x000fe4000bf46320 */
[----:B------:R-:W-:Y:S02]  /*1b20*/  ISETP.GE.AND.EX P3, PT, R3, UR13, PT, P3 ;  /* 0x0000000d03007c0c */ /* 0x000fe4000bf66330 */
[C---:B------:R-:W-:Y:S02]  /*1b30*/  ISETP.GT.U32.OR P2, PT, R2.reuse, 0x17f, P2 ;  /* 0x0000017f0200780c */ /* 0x040fe40001744470 */
[----:B------:R-:W-:Y:S02]  /*1b40*/  ISETP.GT.U32.OR P3, PT, R2, 0x17f, P3 ;  /* 0x0000017f0200780c */ /* 0x000fe40001f64470 */
[----:B--2---:R-:W-:Y:S01]  /*1b50*/  SHF.L.U32 R11, R28, 0x10, RZ ;  /* 0x000000101c0b7819 */ /* 0x004fe200000006ff */
[----:B------:R-:W-:Y:S01]  /*1b60*/  HADD2.F32 R28, -RZ, R22.H1_H1 ;  /* 0x30000016ff1c7230 */ /* 0x000fe20000004100 */
[----:B---3--:R-:W-:-:S04]  /*1b70*/  SHF.L.U32 R0, R0, 0x10, RZ ;  /* 0x0000001000007819 */ /* 0x008fc800000006ff */
[----:B------:R-:W-:-:S04]  /*1b80*/  FADD.FTZ R28, R28, -R10 ;  /* 0x8000000a1c1c7221 */ /* 0x000fc80000010000 */
[----:B------:R-:W-:Y:S01]  /*1b90*/  FMUL.FTZ R28, R28, R9 ;  /* 0x000000091c1c7220 */ /* 0x000fe20000410000 */
[C-C-:B------:R-:W-:Y:S01]  /*1ba0*/  FFMA.FTZ R14, R0.reuse, R13, R11.reuse ;  /* 0x0000000d000e7223 */ /* 0x140fe2000001000b */
[C-C-:B------:R-:W-:Y:S02]  /*1bb0*/  FFMA.FTZ R13, R0.reuse, R12, R11.reuse ;  /* 0x0000000c000d7223 */ /* 0x140fe4000001000b */
[C-C-:B------:R-:W-:Y:S01]  /*1bc0*/  FFMA.FTZ R12, R0.reuse, R28, R11.reuse ;  /* 0x0000001c000c7223 */ /* 0x140fe2000001000b */
[----:B------:R-:W-:Y:S01]  /*1bd0*/  FFMA.FTZ R0, R0, R15, R11 ;  /* 0x0000000f00007223 */ /* 0x000fe2000001000b */
[----:B------:R-:W-:Y:S02]  /*1be0*/  HADD2.F32 R15, -RZ, R22.H0_H0 ;  /* 0x20000016ff0f7230 */ /* 0x000fe40000004100 */
[----:B------:R-:W-:Y:S02]  /*1bf0*/  HADD2.F32 R11, -RZ, R19.H0_H0 ;  /* 0x20000013ff0b7230 */ /* 0x000fe40000004100 */
[----:B------:R-:W-:-:S02]  /*1c00*/  HADD2.F32 R19, -RZ, R18.H0_H0 ;  /* 0x20000012ff137230 */ /* 0x000fc40000004100 */
[--C-:B------:R-:W-:Y:S01]  /*1c10*/  FADD.FTZ R28, R15, -R10.reuse ;  /* 0x8000000a0f1c7221 */ /* 0x100fe20000010000 */
[----:B------:R-:W-:Y:S01]  /*1c20*/  IADD3 R15, R4, 0x30, RZ ;  /* 0x00000030040f7810 */ /* 0x000fe20007ffe0ff */
[--C-:B------:R-:W-:Y:S01]  /*1c30*/  FADD.FTZ R22, R21, -R10.reuse ;  /* 0x8000000a15167221 */ /* 0x100fe20000010000 */
[--C-:B------:R-:W-:Y:S01]  /*1c40*/  FADD.FTZ R11, R11, -R10.reuse ;  /* 0x8000000a0b0b7221 */ /* 0x100fe20000010000 */
[----:B------:R-:W-:Y:S01]  /*1c50*/  FADD.FTZ R10, R19, -R10 ;  /* 0x8000000a130a7221 */ /* 0x000fe20000010000 */
[----:B------:R-:W-:Y:S02]  /*1c60*/  ISETP.GE.U32.AND P1, PT, R15, UR12, PT ;  /* 0x0000000c0f007c0c */ /* 0x000fe4000bf26070 */
[----:B------:R-:W-:Y:S01]  /*1c70*/  SHF.R.S32.HI R18, RZ, 0x1f, R15 ;  /* 0x0000001fff127819 */ /* 0x000fe2000001140f */
[-C--:B------:R-:W-:Y:S01]  /*1c80*/  FMUL.FTZ R11, R11, R9.reuse ;  /* 0x000000090b0b7220 */ /* 0x080fe20000410000 */
[----:B----4-:R-:W-:Y:S01]  /*1c90*/  SHF.L.U32 R23, R23, 0x10, RZ ;  /* 0x0000001017177819 */ /* 0x010fe200000006ff */
[-C--:B------:R-:W-:Y:S01]  /*1ca0*/  FMUL.FTZ R19, R28, R9.reuse ;  /* 0x000000091c137220 */ /* 0x080fe20000410000 */
[----:B-----5:R-:W-:Y:S01]  /*1cb0*/  SHF.L.U32 R8, R8, 0x10, RZ ;  /* 0x0000001008087819 */ /* 0x020fe200000006ff */
[-C--:B------:R-:W-:Y:S01]  /*1cc0*/  FMUL.FTZ R21, R10, R9.reuse ;  /* 0x000000090a157220 */ /* 0x080fe20000410000 */
[----:B------:R-:W-:Y:S01]  /*1cd0*/  ISETP.GE.AND.EX P1, PT, R18, UR13, PT, P1 ;  /* 0x0000000d12007c0c */ /* 0x000fe2000bf26310 */
[----:B------:R-:W-:-:S02]  /*1ce0*/  FMUL.FTZ R9, R22, R9 ;  /* 0x0000000916097220 */ /* 0x000fc40000410000 */
        /* <DEDUP_REMOVED lines=16> */
.L_x_4014:
        /* <DEDUP_REMOVED lines=14> */
.L_x_4016:
[----:B------:R-:W-:Y:S05]  /*1ed0*/  BSYNC B0 ;  /* 0x0000000000007941 */ /* 0x000fea0003800000 */
.L_x_4015:
        /* <DEDUP_REMOVED lines=11> */
.L_x_4017:
        /* <DEDUP_REMOVED lines=14> */
.L_x_4019:
[----:B------:R-:W-:Y:S05]  /*2070*/  BSYNC B0 ;  /* 0x0000000000007941 */ /* 0x000fea0003800000 */
.L_x_4018:
        /* <DEDUP_REMOVED lines=11> */
.L_x_4020:
        /* <DEDUP_REMOVED lines=14> */
.L_x_4022:
[----:B------:R-:W-:Y:S05]  /*2210*/  BSYNC B0 ;  /* 0x0000000000007941 */ /* 0x000fea0003800000 */
.L_x_4021:
        /* <DEDUP_REMOVED lines=11> */
.L_x_4023:
        /* <DEDUP_REMOVED lines=14> */
.L_x_4025:
[----:B------:R-:W-:Y:S05]  /*23b0*/  BSYNC B0 ;  /* 0x0000000000007941 */ /* 0x000fea0003800000 */
.L_x_4024:
[----:B------:R-:W4:Y:S01]  /*23c0*/  LDC R3, c[0x0][0x10] ;  /* 0x00000400ff037b82 */ /* 0x000f220000000800 */
[----:B------:R-:W-:Y:S02]  /*23d0*/  IADD3 R6, R6, 0x1, RZ ;  /* 0x0000000106067810 */ /* 0x000fe40007ffe0ff */
[----:B----4-:R-:W-:-:S04]  /*23e0*/  IADD3 R20, R3, R20, RZ ;  /* 0x0000001403147210 */ /* 0x010fc80007ffe0ff */
[----:B------:R-:W-:-:S13]  /*23f0*/  ISETP.GE.AND P1, PT, R20, UR4, PT ;  /* 0x0000000414007c0c */ /* 0x000fda000bf26270 */
[----:B------:R-:W-:Y:S05]  /*2400*/  @!P1 BRA `(.L_x_4026) ;  /* 0xffffffdc00589947 */ /* 0x000fea000383ffff */
[----:B------:R-:W-:Y:S05]  /*2410*/  EXIT ;  /* 0x000000000000794d */ /* 0x000fea0003800000 */
.L_x_4027:
        /* <DEDUP_REMOVED lines=14> */
.L_x_5184:


//--------------------- .text._Z35group_norm_nhwc_fwd_one_pass_kernelI11Fp16IOBf16WLi128ELi48ELi384EEv26Group_norm_nhwc_fwd_params --------------------------
	.section	.text._Z35group_norm_nhwc_fwd_one_pass_kernelI11Fp16IOBf16WLi128ELi48ELi384EEv26Group_norm_nhwc_fwd_params,"ax",@progbits
	.align	128
        .global         _Z35group_norm_nhwc_fwd_one_pass_kernelI11Fp16IOBf16WLi128ELi48ELi384EEv26Group_norm_nhwc_fwd_params
        .type           _Z35group_norm_nhwc_fwd_one_pass_kernelI11Fp16IOBf16WLi128ELi48ELi384EEv26Group_norm_nhwc_fwd_params,@function
        .size           _Z35group_norm_nhwc_fwd_one_pass_kernelI11Fp16IOBf16WLi128ELi48ELi384EEv26Group_norm_nhwc_fwd_params,(.L_x_5185 - _Z35group_norm_nhwc_fwd_one_pass_kernelI11Fp16IOBf16WLi128ELi48ELi384EEv26Group_norm_nhwc_fwd_params)
        .other          _Z35group_norm_nhwc_fwd_one_pass_kernelI11Fp16IOBf16WLi128ELi48ELi384EEv26Group_norm_nhwc_fwd_params,@"STO_CUDA_ENTRY STV_DEFAULT"
_Z35group_norm_nhwc_fwd_one_pass_kernelI11Fp16IOBf16WLi128ELi48ELi384EEv26Group_norm_nhwc_fwd_params:
.text._Z35group_norm_nhwc_fwd_one_pass_kernelI11Fp16IOBf16WLi128ELi48ELi384EEv26Group_norm_nhwc_fwd_params:
        /* <DEDUP_REMOVED lines=40> */
.L_x_4061:
[----:B0-2---:R-:W0:Y:S01]  /*0280*/  LDC R19, c[0x0][0x288] ;  /* 0x0000a200ff137b82 */ /* 0x005e220000000800 */
[----:B------:R-:W-:Y:S01]  /*0290*/  ULDC.64 UR16, c[0x0][0x278] ;  /* 0x00009e0000107ab9 */ /* 0x000fe20000000a00 */
[----:B----4-:R-:W-:Y:S01]  /*02a0*/  SHF.R.S32.HI R21, RZ, 0x1f, R30 ;  /* 0x0000001fff157819 */ /* 0x010fe2000001141e */
[----:B------:R-:W-:Y:S01]  /*02b0*/  ULDC.64 UR14, c[0x0][0x280] ;  /* 0x0000a000000e7ab9 */ /* 0x000fe20000000a00 */
[----:B------:R-:W-:Y:S01]  /*02c0*/  ISETP.GE.U32.AND P4, PT, R30, UR16, PT ;  /* 0x000000101e007c0c */ /* 0x000fe2000bf86070 */
[----:B------:R-:W-:Y:S01]  /*02d0*/  HFMA2.MMA R24, -RZ, RZ, 0, 0 ;  /* 0x00000000ff187435 */ /* 0x000fe200000001ff */
[----:B---3--:R-:W-:Y:S02]  /*02e0*/  SHF.R.S32.HI R23, RZ, 0x1f, R7 ;  /* 0x0000001fff177819 */ /* 0x008fe40000011407 */
[----:B------:R-:W-:Y:S01]  /*02f0*/  ISETP.GE.U32.AND P5, PT, R7, UR16, PT ;  /* 0x0000001007007c0c */ /* 0x000fe2000bfa6070 */
[----:B-1----:R-:W1:Y:S01]  /*0300*/  @P0 LDC.64 R44, c[0x0][0x270] ;  /* 0x00009c00ff2c0b82 */ /* 0x002e620000000a00 */
[----:B------:R-:W-:-:S02]  /*0310*/  ISETP.GE.AND.EX P4, PT, R21, UR17, PT, P4 ;  /* 0x0000001115007c0c */ /* 0x000fc4000bf86340 */
[----:B------:R-:W-:Y:S02]  /*0320*/  ISETP.GE.AND.EX P5, PT, R23, UR17, PT, P5 ;  /* 0x0000001117007c0c */ /* 0x000fe4000bfa6350 */
[C---:B------:R-:W-:Y:S02]  /*0330*/  ISETP.GT.U32.OR P4, PT, R3.reuse, 0x17f, P4 ;  /* 0x0000017f0300780c */ /* 0x040fe40002784470 */
[----:B------:R-:W-:Y:S01]  /*0340*/  ISETP.GT.U32.OR P5, PT, R3, 0x17f, P5 ;  /* 0x0000017f0300780c */ /* 0x000fe20002fa4470 */
[----:B------:R-:W2:Y:S01]  /*0350*/  @P0 LDC.64 R28, c[0x0][0x220] ;  /* 0x00008800ff1c0b82 */ /* 0x000ea20000000a00 */
[----:B------:R-:W-:Y:S02]  /*0360*/  SHF.R.S32.HI R25, RZ, 0x1f, R8 ;  /* 0x0000001fff197819 */ /* 0x000fe40000011408 */
[----:B------:R-:W-:Y:S02]  /*0370*/  SHF.R.S32.HI R27, RZ, 0x1f, R9 ;  /* 0x0000001fff1b7819 */ /* 0x000fe40000011409 */
[----:B0-----:R-:W-:-:S05]  /*0380*/  IABS R15, R19 ;  /* 0x00000013000f7213 */ /* 0x001fca0000000000 */
[----:B------:R-:W0:Y:S01]  /*0390*/  @!P4 LDC.64 R36, c[0x0][0x220] ;  /* 0x00008800ff24cb82 */ /* 0x000e220000000a00 */
[----:B------:R-:W3:Y:S08]  /*03a0*/  I2F.RP R0, R15 ;  /* 0x0000000f00007306 */ /* 0x000ef00000209400 */
[----:B---3--:R-:W3:Y:S02]  /*03b0*/  MUFU.RCP R0, R0 ;  /* 0x0000000000007308 */ /* 0x008ee40000001000 */
[----:B---3--:R-:W-:-:S06]  /*03c0*/  IADD3 R12, R0, 0xffffffe, RZ ;  /* 0x0ffffffe000c7810 */ /* 0x008fcc0007ffe0ff */
[----:B------:R3:W4:Y:S02]  /*03d0*/  F2I.FTZ.U32.TRUNC.NTZ R13, R12 ;  /* 0x0000000c000d7305 */ /* 0x000724000021f000 */
[----:B---3--:R-:W-:Y:S01]  /*03e0*/  HFMA2.MMA R12, -RZ, RZ, 0, 0 ;  /* 0x00000000ff0c7435 */ /* 0x008fe200000001ff */
[----:B----4-:R-:W-:-:S05]  /*03f0*/  IADD3 R2, RZ, -R13, RZ ;  /* 0x8000000dff027210 */ /* 0x010fca0007ffe0ff */
[----:B------:R-:W-:Y:S01]  /*0400*/  IMAD R17, R2, R15, RZ ;  /* 0x0000000f02117224 */ /* 0x000fe200078e02ff */
[----:B------:R-:W-:-:S03]  /*0410*/  IABS R2, UR6 ;  /* 0x0000000600027c13 */ /* 0x000fc60008000000 */
[----:B------:R-:W-:Y:S02]  /*0420*/  IMAD.HI.U32 R13, R13, R17, R12 ;  /* 0x000000110d0d7227 */ /* 0x000fe400078e000c */
[----:B------:R-:W3:Y:S04]  /*0430*/  @!P5 LDC.64 R16, c[0x0][0x220] ;  /* 0x00008800ff10db82 */ /* 0x000ee80000000a00 */
[----:B------:R-:W-:-:S05]  /*0440*/  IMAD.HI.U32 R13, R13, R2, RZ ;  /* 0x000000020d0d7227 */ /* 0x000fca00078e00ff */
[----:B------:R-:W-:-:S05]  /*0450*/  IADD3 R0, -R13, RZ, RZ ;  /* 0x000000ff0d007210 */ /* 0x000fca0007ffe1ff */
[----:B------:R-:W-:-:S05]  /*0460*/  IMAD R0, R15, R0, R2 ;  /* 0x000000000f007224 */ /* 0x000fca00078e0202 */
[----:B------:R-:W-:-:S13]  /*0470*/  ISETP.GT.U32.AND P2, PT, R15, R0, PT ;  /* 0x000000000f00720c */ /* 0x000fda0003f44070 */
[-C--:B------:R-:W-:Y:S02]  /*0480*/  @!P2 IADD3 R0, R0, -R15.reuse, RZ ;  /* 0x8000000f0000a210 */ /* 0x080fe40007ffe0ff */
[----:B------:R-:W-:Y:S02]  /*0490*/  @!P2 IADD3 R13, R13, 0x1, RZ ;  /* 0x000000010d0da810 */ /* 0x000fe40007ffe0ff */
[----:B------:R-:W-:Y:S02]  /*04a0*/  ISETP.GE.U32.AND P1, PT, R0, R15, PT ;  /* 0x0000000f0000720c */ /* 0x000fe40003f26070 */
[C---:B------:R-:W-:Y:S02]  /*04b0*/  LOP3.LUT R0, R19.reuse, UR6, RZ, 0x3c, !PT ;  /* 0x0000000613007c12 */ /* 0x040fe4000f8e3cff */
[----:B------:R-:W-:Y:S02]  /*04c0*/  ISETP.NE.AND P2, PT, R19, RZ, PT ;  /* 0x000000ff1300720c */ /* 0x000fe40003f45270 */
[----:B------:R-:W-:-:S02]  /*04d0*/  ISETP.GE.AND P3, PT, R0, RZ, PT ;  /* 0x000000ff0000720c */ /* 0x000fc40003f66270 */
[----:B------:R-:W-:-:S05]  /*04e0*/  SHF.R.S32.HI R15, RZ, 0x1f, R35 ;  /* 0x0000001fff0f7819 */ /* 0x000fca0000011423 */
        /* <DEDUP_REMOVED lines=10> */
[----:B------:R-:W4:Y:S01]  /*0590*/  @!P4 LDC.64 R18, c[0x0][0x270] ;  /* 0x00009c00ff12cb82 */ /* 0x000f220000000a00 */
[----:B------:R-:W-:Y:S01]  /*05a0*/  IMAD R22, R22, 0x30, RZ ;  /* 0x0000003016167824 */ /* 0x000fe200078e02ff */
[----:B------:R-:W-:Y:S01]  /*05b0*/  ISETP.GT.U32.OR P3, PT, R3, 0x17f, P3 ;  /* 0x0000017f0300780c */ /* 0x000fe20001f64470 */
[----:B------:R-:W-:Y:S01]  /*05c0*/  IMAD R41, R13, UR15, R0 ;  /* 0x0000000f0d297c24 */ /* 0x000fe2000f8e0200 */
[----:B------:R-:W-:Y:S01]  /*05d0*/  ISETP.GE.AND.EX P2, PT, R27, UR17, PT, P2 ;  /* 0x000000111b007c0c */ /* 0x000fe2000bf46320 */
[----:B-1----:R-:W-:Y:S01]  /*05e0*/  @P0 IMAD R0, R5, R44, RZ ;  /* 0x0000002c05000224 */ /* 0x002fe200078e02ff */
[----:B------:R-:W-:-:S02]  /*05f0*/  IADD3 R38, P1, R35, R22, RZ ;  /* 0x0000001623267210 */ /* 0x000fc40007f3e0ff */
[----:B------:R-:W-:Y:S02]  /*0600*/  ISETP.GT.U32.OR P2, PT, R3, 0x17f, P2 ;  /* 0x0000017f0300780c */ /* 0x000fe40001744470 */
[----:B------:R-:W-:Y:S01]  /*0610*/  LEA.HI.X.SX32 R39, R22, R15, 0x1, P1 ;  /* 0x0000000f16277211 */ /* 0x000fe200008f0eff */
[----:B------:R-:W-:Y:S02]  /*0620*/  @P0 IMAD R15, R32, R45, R0 ;  /* 0x0000002d200f0224 */ /* 0x000fe400078e0200 */
[----:B------:R-:W-:Y:S02]  /*0630*/  IMAD.WIDE.U32 R38, R13, UR14, R38 ;  /* 0x0000000e0d267c25 */ /* 0x000fe4000f8e0026 */
[----:B------:R-:W1:Y:S03]  /*0640*/  @!P5 LDC.64 R12, c[0x0][0x270] ;  /* 0x00009c00ff0cdb82 */ /* 0x000e660000000a00 */
[----:B------:R-:W-:-:S02]  /*0650*/  IADD3 R41, R39, R41, RZ ;  /* 0x0000002927297210 */ /* 0x000fc40007ffe0ff */
[-C--:B------:R-:W-:Y:S02]  /*0660*/  @P0 MOV R40, R38.reuse ;  /* 0x0000002600280202 */ /* 0x080fe40000000f00 */
[----:B------:R-:W-:Y:S01]  /*0670*/  @!P4 MOV R46, R38 ;  /* 0x00000026002ec202 */ /* 0x000fe20000000f00 */
[----:B----4-:R-:W-:Y:S01]  /*0680*/  @!P4 IMAD R2, R21, R18, RZ ;  /* 0x000000121502c224 */ /* 0x010fe200078e02ff */
[----:B------:R-:W-:Y:S01]  /*0690*/  @!P4 MOV R47, R41 ;  /* 0x00000029002fc202 */ /* 0x000fe20000000f00 */
[----:B------:R-:W-:-:S04]  /*06a0*/  @P0 IMAD.WIDE.U32 R44, R32, R44, R40 ;  /* 0x0000002c202c0225 */ /* 0x000fc800078e0028 */
[C---:B------:R-:W-:Y:S01]  /*06b0*/  @!P4 IMAD R19, R30.reuse, R19, R2 ;  /* 0x000000131e13c224 */ /* 0x040fe200078e0202 */
[----:B------:R-:W-:Y:S01]  /*06c0*/  @P0 IADD3 R0, R45, R15, RZ ;  /* 0x0000000f2d000210 */ /* 0x000fe20007ffe0ff */
[----:B------:R-:W-:Y:S01]  /*06d0*/  @!P4 IMAD.WIDE.U32 R46, R30, R18, R46 ;  /* 0x000000121e2ec225 */ /* 0x000fe200078e002e */
[C---:B--2---:R-:W-:Y:S01]  /*06e0*/  @P0 LEA R42, P1, R44.reuse, R28, 0x1 ;  /* 0x0000001c2c2a0211 */ /* 0x044fe200078208ff */
[----:B------:R-:W2:Y:S01]  /*06f0*/  @!P3 LDC.64 R14, c[0x0][0x270] ;  /* 0x00009c00ff0ebb82 */ /* 0x000ea20000000a00 */
[----:B------:R-:W-:Y:S02]  /*0700*/  @!P5 MOV R45, R41 ;  /* 0x00000029002dd202 */ /* 0x000fe40000000f00 */
[----:B------:R-:W-:Y:S02]  /*0710*/  @P0 LEA.HI.X R43, R44, R29, R0, 0x1, P1 ;  /* 0x0000001d2c2b0211 */ /* 0x000fe400008f0c00 */
[----:B------:R-:W-:Y:S01]  /*0720*/  @!P5 MOV R44, R38 ;  /* 0x00000026002cd202 */ /* 0x000fe20000000f00 */
[----:B-1----:R-:W-:Y:S01]  /*0730*/  @!P5 IMAD R0, R23, R12, RZ ;  /* 0x0000000c1700d224 */ /* 0x002fe200078e02ff */
[----:B------:R-:W-:-:S02]  /*0740*/  SHF.R.S32.HI R29, RZ, 0x1f, R10 ;  /* 0x0000001fff1d7819 */ /* 0x000fc4000001140a */
[----:B------:R-:W-:Y:S01]  /*0750*/  ISETP.GE.U32.AND P1, PT, R10, UR16, PT ;  /* 0x000000100a007c0c */ /* 0x000fe2000bf26070 */
[----:B------:R-:W-:Y:S01]  /*0760*/  @!P5 IMAD R31, R7, R13, R0 ;  /* 0x0000000d071fd224 */ /* 0x000fe200078e0200 */
[----:B------:R-:W-:Y:S01]  /*0770*/  @!P4 IADD3 R0, R47, R19, RZ ;  /* 0x000000132f00c210 */ /* 0x000fe20007ffe0ff */
[----:B------:R-:W-:Y:S01]  /*0780*/  @!P5 IMAD.WIDE.U32 R44, R7, R12, R44 ;  /* 0x0000000c072cd225 */ /* 0x000fe200078e002c */
[C---:B0-----:R-:W-:Y:S01]  /*0790*/  @!P4 LEA R36, P6, R46.reuse, R36, 0x1 ;  /* 0x000000242e24c211 */ /* 0x041fe200078c08ff */
[----:B------:R-:W0:Y:S01]  /*07a0*/  @!P3 LDC.64 R12, c[0x0][0x220] ;  /* 0x00008800ff0cbb82 */ /* 0x000e220000000a00 */
[----:B------:R-:W-:Y:S02]  /*07b0*/  ISETP.GE.AND.EX P1, PT, R29, UR17, PT, P1 ;  /* 0x000000111d007c0c */ /* 0x000fe4000bf26310 */
[----:B------:R-:W-:Y:S02]  /*07c0*/  @!P4 LEA.HI.X R37, R46, R37, R0, 0x1, P6 ;  /* 0x000000252e25c211 */ /* 0x000fe400030f0c00 */
[----:B------:R-:W-:-:S02]  /*07d0*/  @!P5 IADD3 R0, R45, R31, RZ ;  /* 0x0000001f2d00d210 */ /* 0x000fc40007ffe0ff */
[C---:B---3--:R-:W-:Y:S01]  /*07e0*/  @!P5 LEA R46, P6, R44.reuse, R16, 0x1 ;  /* 0x000000102c2ed211 */ /* 0x048fe200078c08ff */
[----:B------:R-:W1:Y:S01]  /*07f0*/  @!P2 LDC.64 R18, c[0x0][0x270] ;  /* 0x00009c00ff12ab82 */ /* 0x000e620000000a00 */
[----:B------:R-:W-:Y:S01]  /*0800*/  ISETP.GT.U32.OR P1, PT, R3, 0x17f, P1 ;  /* 0x0000017f0300780c */ /* 0x000fe20000f24470 */
[----:B--2---:R-:W-:Y:S01]  /*0810*/  @!P3 IMAD R2, R25, R14, RZ ;  /* 0x0000000e1902b224 */ /* 0x004fe200078e02ff */
[----:B------:R-:W-:Y:S01]  /*0820*/  @!P5 LEA.HI.X R47, R44, R17, R0, 0x1, P6 ;  /* 0x000000112c2fd211 */ /* 0x000fe200030f0c00 */
[----:B------:R0:W2:Y:S01]  /*0830*/  @!P4 LDG.E R24, desc[UR10][R36.64] ;  /* 0x0000000a2418c981 */ /* 0x0000a2000c1e1900 */
[----:B------:R-:W-:Y:S01]  /*0840*/  @!P3 MOV R44, R38 ;  /* 0x00000026002cb202 */ /* 0x000fe20000000f00 */
[C---:B------:R-:W-:Y:S01]  /*0850*/  @!P3 IMAD R33, R8.reuse, R15, R2 ;  /* 0x0000000f0821b224 */ /* 0x040fe200078e0202 */
[----:B------:R-:W-:Y:S01]  /*0860*/  @!P3 MOV R45, R41 ;  /* 0x00000029002db202 */ /* 0x000fe20000000f00 */
[----:B------:R-:W3:Y:S01]  /*0870*/  @!P2 LDC.64 R16, c[0x0][0x220] ;  /* 0x00008800ff10ab82 */ /* 0x000ee20000000a00 */
[----:B------:R-:W-:Y:S01]  /*0880*/  MOV R26, RZ ;  /* 0x000000ff001a7202 */ /* 0x000fe20000000f00 */
[----:B------:R-:W-:-:S05]  /*0890*/  @!P3 IMAD.WIDE.U32 R44, R8, R14, R44 ;  /* 0x0000000e082cb225 */ /* 0x000fca00078e002c */
[----:B------:R4:W5:Y:S01]  /*08a0*/  @!P5 LDG.E R26, desc[UR10][R46.64] ;  /* 0x0000000a2e1ad981 */ /* 0x000962000c1e1900 */
[----:B------:R-:W4:Y:S01]  /*08b0*/  @!P1 LDC.64 R14, c[0x0][0x270] ;  /* 0x00009c00ff0e9b82 */ /* 0x000f220000000a00 */
[----:B------:R-:W-:Y:S02]  /*08c0*/  @!P3 IADD3 R0, R45, R33, RZ ;  /* 0x000000212d00b210 */ /* 0x000fe40007ffe0ff */
[C---:B0-----:R-:W-:Y:S02]  /*08d0*/  @!P3 LEA R36, P5, R44.reuse, R12, 0x1 ;  /* 0x0000000c2c24b211 */ /* 0x041fe400078a08ff */
[----:B------:R-:W-:Y:S02]  /*08e0*/  @!P2 MOV R12, R38 ;  /* 0x00000026000ca202 */ /* 0x000fe40000000f00 */
[----:B------:R-:W-:Y:S01]  /*08f0*/  @!P3 LEA.HI.X R37, R44, R13, R0, 0x1, P5 ;  /* 0x0000000d2c25b211 */ /* 0x000fe200028f0c00 */
[----:B-1----:R-:W-:Y:S01]  /*0900*/  @!P2 IMAD R2, R27, R18, RZ ;  /* 0x000000121b02a224 */ /* 0x002fe200078e02ff */
        /* <DEDUP_REMOVED lines=9> */
[C---:B---3--:R-:W-:Y:S02]  /*09a0*/  @!P2 LEA R44, P5, R18.reuse, R16, 0x1 ;  /* 0x00000010122ca211 */ /* 0x048fe400078a08ff */
[----:B------:R-:W-:Y:S02]  /*09b0*/  SHF.R.S32.HI R33, RZ, 0x1f, R20 ;  /* 0x0000001fff217819 */ /* 0x000fe40000011414 */
[----:B------:R-:W-:Y:S02]  /*09c0*/  @!P2 LEA.HI.X R45, R18, R17, R0, 0x1, P5 ;  /* 0x00000011122da211 */ /* 0x000fe400028f0c00 */
[----:B------:R-:W-:Y:S01]  /*09d0*/  ISETP.GE.U32.AND P5, PT, R20, UR16, PT ;  /* 0x0000001014007c0c */ /* 0x000fe2000bfa6070 */
[----:B----4-:R-:W-:Y:S01]  /*09e0*/  @!P1 IMAD R0, R29, R14, RZ ;  /* 0x0000000e1d009224 */ /* 0x010fe200078e02ff */
[----:B------:R-:W-:Y:S01]  /*09f0*/  @!P1 MOV R18, R38 ;  /* 0x0000002600129202 */ /* 0x000fe20000000f00 */
[----:B------:R-:W1:Y:S01]  /*0a00*/  @!P4 LDC.64 R16, c[0x0][0x270] ;  /* 0x00009c00ff10cb82 */ /* 0x000e620000000a00 */
[----:B------:R-:W-:-:S02]  /*0a10*/  ISETP.GE.AND.EX P5, PT, R33, UR17, PT, P5 ;  /* 0x0000001121007c0c */ /* 0x000fc4000bfa6350 */
[----:B------:R-:W-:Y:S01]  /*0a20*/  @!P1 MOV R19, R41 ;  /* 0x0000002900139202 */ /* 0x000fe20000000f00 */
[C---:B------:R-:W-:Y:S01]  /*0a30*/  @!P1 IMAD R47, R10.reuse, R15, R0 ;  /* 0x0000000f0a2f9224 */ /* 0x040fe200078e0200 */
[----:B------:R-:W-:Y:S01]  /*0a40*/  ISETP.GT.U32.OR P5, PT, R3, 0x17f, P5 ;  /* 0x0000017f0300780c */ /* 0x000fe20002fa4470 */
[----:B------:R-:W-:Y:S01]  /*0a50*/  @!P1 IMAD.WIDE.U32 R14, R10, R14, R18 ;  /* 0x0000000e0a0e9225 */ /* 0x000fe200078e0012 */
[----:B------:R-:W-:-:S04]  /*0a60*/  HFMA2.MMA R28, -RZ, RZ, 0, 0 ;  /* 0x00000000ff1c7435 */ /* 0x000fc800000001ff */
[----:B------:R-:W-:Y:S02]  /*0a70*/  @!P1 IADD3 R0, R15, R47, RZ ;  /* 0x0000002f0f009210 */ /* 0x000fe40007ffe0ff */
[----:B0-----:R-:W-:-:S04]  /*0a80*/  @!P1 LEA R18, P6, R14, R12, 0x1 ;  /* 0x0000000c0e129211 */ /* 0x001fc800078c08ff */
[----:B------:R-:W-:Y:S01]  /*0a90*/  @!P1 LEA.HI.X R19, R14, R13, R0, 0x1, P6 ;  /* 0x0000000d0e139211 */ /* 0x000fe200030f0c00 */
[----:B------:R0:W3:Y:S01]  /*0aa0*/  @P0 LDG.E R28, desc[UR10][R42.64] ;  /* 0x0000000a2a1c0981 */ /* 0x0000e2000c1e1900 */
[----:B------:R-:W4:Y:S08]  /*0ab0*/  @!P4 LDC.64 R14, c[0x0][0x220] ;  /* 0x00008800ff0ecb82 */ /* 0x000f300000000a00 */
[----:B------:R-:W4:Y:S01]  /*0ac0*/  @!P5 LDC.64 R12, c[0x0][0x270] ;  /* 0x00009c00ff0cdb82 */ /* 0x000f220000000a00 */
[----:B0-----:R-:W-:Y:S01]  /*0ad0*/  @!P4 MOV R42, R38 ;  /* 0x00000026002ac202 */ /* 0x001fe20000000f00 */
[----:B-1----:R-:W-:Y:S01]  /*0ae0*/  @!P4 IMAD R34, R31, R16, RZ ;  /* 0x000000101f22c224 */ /* 0x002fe200078e02ff */
[----:B------:R-:W-:Y:S01]  /*0af0*/  @!P4 MOV R43, R41 ;  /* 0x00000029002bc202 */ /* 0x000fe20000000f00 */
[----:B------:R-:W-:Y:S01]  /*0b00*/  HFMA2.MMA R0, -RZ, RZ, 0, 0 ;  /* 0x00000000ff007435 */ /* 0x000fe200000001ff */
[----:B------:R-:W-:Y:S01]  /*0b10*/  MOV R2, RZ ;  /* 0x000000ff00027202 */ /* 0x000fe20000000f00 */
[----:B------:R-:W-:-:S02]  /*0b20*/  @!P4 IMAD R47, R11, R17, R34 ;  /* 0x000000110b2fc224 */ /* 0x000fc400078e0222 */
[----:B------:R-:W-:Y:S02]  /*0b30*/  @!P4 IMAD.WIDE.U32 R42, R11, R16, R42 ;  /* 0x000000100b2ac225 */ /* 0x000fe400078e002a */
[----:B------:R-:W0:Y:S01]  /*0b40*/  @!P5 LDC.64 R16, c[0x0][0x220] ;  /* 0x00008800ff10db82 */ /* 0x000e220000000a00 */
[----:B------:R1:W3:Y:S02]  /*0b50*/  @!P3 LDG.E R2, desc[UR10][R36.64] ;  /* 0x0000000a2402b981 */ /* 0x0002e4000c1e1900 */
[----:B------:R-:W-:Y:S02]  /*0b60*/  @!P4 IADD3 R34, R43, R47, RZ ;  /* 0x0000002f2b22c210 */ /* 0x000fe40007ffe0ff */
[----:B------:R-:W3:Y:S01]  /*0b70*/  @!P2 LDG.E R0, desc[UR10][R44.64] ;  /* 0x0000000a2c00a981 */ /* 0x000ee2000c1e1900 */
[----:B----4-:R-:W-:-:S04]  /*0b80*/  @!P4 LEA R14, P2, R42, R14, 0x1 ;  /* 0x0000000e2a0ec211 */ /* 0x010fc800078408ff */
[----:B------:R-:W-:Y:S01]  /*0b90*/  @!P4 LEA.HI.X R15, R42, R15, R34, 0x1, P2 ;  /* 0x0000000f2a0fc211 */ /* 0x000fe200010f0c22 */
[----:B------:R-:W-:Y:S01]  /*0ba0*/  HFMA2.MMA R34, -RZ, RZ, 0, 0 ;  /* 0x00000000ff227435 */ /* 0x000fe200000001ff */
[----:B-1----:R-:W-:Y:S01]  /*0bb0*/  @!P5 IMAD R36, R33, R12, RZ ;  /* 0x0000000c2124d224 */ /* 0x002fe200078e02ff */
[----:B------:R-:W-:-:S03]  /*0bc0*/  @!P5 MOV R37, R41 ;  /* 0x000000290025d202 */ /* 0x000fc60000000f00 */
[----:B------:R-:W-:Y:S01]  /*0bd0*/  @!P5 IMAD R43, R20, R13, R36 ;  /* 0x0000000d142bd224 */ /* 0x000fe200078e0224 */
[----:B------:R-:W-:-:S04]  /*0be0*/  @!P5 MOV R36, R38 ;  /* 0x000000260024d202 */ /* 0x000fc80000000f00 */
[----:B------:R1:W4:Y:S01]  /*0bf0*/  @!P1 LDG.E R34, desc[UR10][R18.64] ;  /* 0x0000000a12229981 */ /* 0x000322000c1e1900 */
[----:B------:R-:W-:Y:S01]  /*0c00*/  @!P5 IMAD.WIDE.U32 R12, R20, R12, R36 ;  /* 0x0000000c140cd225 */ /* 0x000fe200078e0024 */
[----:B------:R-:W-:-:S04]  /*0c10*/  CS2R R36, SRZ ;  /* 0x0000000000247805 */ /* 0x000fc8000001ff00 */
[----:B------:R-:W-:Y:S02]  /*0c20*/  @!P5 IADD3 R13, R13, R43, RZ ;  /* 0x0000002b0d0dd210 */ /* 0x000fe40007ffe0ff */
[C---:B0-----:R-:W-:Y:S01]  /*0c30*/  @!P5 LEA R16, P1, R12.reuse, R16, 0x1 ;  /* 0x000000100c10d211 */ /* 0x041fe200078208ff */
[----:B------:R0:W4:Y:S03]  /*0c40*/  @!P4 LDG.E R36, desc[UR10][R14.64] ;  /* 0x0000000a0e24c981 */ /* 0x000126000c1e1900 */
[----:B------:R-:W-:-:S05]  /*0c50*/  @!P5 LEA.HI.X R17, R12, R17, R13, 0x1, P1 ;  /* 0x000000110c11d211 */ /* 0x000fca00008f0c0d */
[----:B------:R3:W4:Y:S01]  /*0c60*/  @!P5 LDG.E R37, desc[UR10][R16.64] ;  /* 0x0000000a1025d981 */ /* 0x000722000c1e1900 */
[----:B------:R-:W-:Y:S01]  /*0c70*/  ISETP.GT.AND P1, PT, R4, 0x1e, PT ;  /* 0x0000001e0400780c */ /* 0x000fe20003f24270 */
[--C-:B--2---:R-:W-:Y:S02]  /*0c80*/  HADD2.F32 R43, -RZ, R24.reuse.H1_H1 ;  /* 0x30000018ff2b7230 */ /* 0x104fe40000004100 */
[----:B-1----:R-:W-:-:S03]  /*0c90*/  HADD2.F32 R18, -RZ, R24.H0_H0 ;  /* 0x20000018ff127230 */ /* 0x002fc60000004100 */
[----:B0-----:R-:W-:Y:S01]  /*0ca0*/  FMUL.FTZ R15, R43, R43 ;  /* 0x0000002b2b0f7220 */ /* 0x001fe20000410000 */
[--C-:B-----5:R-:W-:Y:S02]  /*0cb0*/  HADD2.F32 R45, -RZ, R26.reuse.H1_H1 ;  /* 0x3000001aff2d7230 */ /* 0x120fe40000004100 */
[----:B------:R-:W-:Y:S02]  /*0cc0*/  HADD2.F32 R14, -RZ, R26.H0_H0 ;  /* 0x2000001aff0e7230 */ /* 0x000fe40000004100 */
[--C-:B---3--:R-:W-:Y:S02]  /*0cd0*/  HADD2.F32 R13, -RZ, R28.reuse.H1_H1 ;  /* 0x3000001cff0d7230 */ /* 0x108fe40000004100 */
        /* <DEDUP_REMOVED lines=27> */
[----:B----4-:R-:W-:-:S02]  /*0e90*/  HADD2.F32 R15, -RZ, R34.H1_H1 ;  /* 0x30000022ff0f7230 */ /* 0x010fc40000004100 */
[----:B------:R-:W-:Y:S02]  /*0ea0*/  HADD2.F32 R14, -RZ, R34.H0_H0 ;  /* 0x20000022ff0e7230 */ /* 0x000fe40000004100 */
[----:B------:R-:W-:Y:S01]  /*0eb0*/  FADD.FTZ R12, R12, R19 ;  /* 0x000000130c0c7221 */ /* 0x000fe20000010000 */
[----:B------:R-:W-:Y:S02]  /*0ec0*/  FMUL.FTZ R17, R15, R15 ;  /* 0x0000000f0f117220 */ /* 0x000fe40000410000 */
[C---:B------:R-:W-:Y:S01]  /*0ed0*/  FADD.FTZ R15, R14.reuse, R15 ;  /* 0x0000000f0e0f7221 */ /* 0x040fe20000010000 */
[----:B------:R-:W-:Y:S01]  /*0ee0*/  FADD.FTZ R13, R13, R16 ;  /* 0x000000100d0d7221 */ /* 0x000fe20000010000 */
[--C-:B------:R-:W-:Y:S02]  /*0ef0*/  HADD2.F32 R19, -RZ, R36.reuse.H1_H1 ;  /* 0x30000024ff137230 */ /* 0x100fe40000004100 */
[----:B------:R-:W-:Y:S01]  /*0f00*/  FFMA.FTZ R14, R14, R14, R17 ;  /* 0x0000000e0e0e7223 */ /* 0x000fe20000010011 */
[----:B------:R-:W-:-:S02]  /*0f10*/  HADD2.F32 R16, -RZ, R36.H0_H0 ;  /* 0x20000024ff107230 */ /* 0x000fc40000004100 */
[----:B------:R-:W-:Y:S01]  /*0f20*/  FADD.FTZ R12, R12, R15 ;  /* 0x0000000f0c0c7221 */ /* 0x000fe20000010000 */
[----:B------:R-:W-:Y:S01]  /*0f30*/  FMUL.FTZ R15, R19, R19 ;  /* 0x00000013130f7220 */ /* 0x000fe20000410000 */
[----:B------:R-:W-:Y:S01]  /*0f40*/  FADD.FTZ R13, R13, R14 ;  /* 0x0000000e0d0d7221 */ /* 0x000fe20000010000 */
[--C-:B------:R-:W-:Y:S02]  /*0f50*/  HADD2.F32 R17, -RZ, R37.reuse.H1_H1 ;  /* 0x30000025ff117230 */ /* 0x100fe40000004100 */
        /* <DEDUP_REMOVED lines=73> */
.L_x_4029:
[----:B------:R-:W-:Y:S05]  /*13f0*/  BSYNC B0 ;  /* 0x0000000000007941 */ /* 0x000fea0003800000 */
.L_x_4028:
[----:B------:R-:W1:Y:S02]  /*1400*/  LDC R19, c[0x0][0xc] ;  /* 0x00000300ff137b82 */ /* 0x000e640000000800 */
[----:B-1----:R-:W-:-:S13]  /*1410*/  ISETP.GE.U32.AND P1, PT, R19, 0x2, PT ;  /* 0x000000021300780c */ /* 0x002fda0003f26070 */
[----:B------:R-:W-:Y:S05]  /*1420*/  @!P1 BRA `(.L_x_4030) ;  /* 0x0000000800909947 */ /* 0x000fea0003800000 */
[----:B------:R-:W-:Y:S05]  /*1430*/  @P3 BRA `(.L_x_4031) ;  /* 0x00000000007c3947 */ /* 0x000fea0003800000 */
[----:B------:R-:W1:Y:S01]  /*1440*/  S2R R43, SR_CTAID.Y ;  /* 0x00000000002b7919 */ /* 0x000e620000002600 */
[----:B------:R-:W2:Y:S01]  /*1450*/  LDC R47, c[0x0][0x10] ;  /* 0x00000400ff2f7b82 */ /* 0x000ea20000000800 */
[----:B------:R-:W-:Y:S02]  /*1460*/  ULOP3.LUT UR7, UR4, 0x1, URZ, 0xc0, !UPT ;  /* 0x0000000104077892 */ /* 0x000fe4000f8ec03f */
[----:B------:R-:W-:-:S05]  /*1470*/  ULOP3.LUT UP0, URZ, UR4, 0x2, URZ, 0xc0, !UPT ;  /* 0x00000002043f7892 */ /* 0x000fca000f80c03f */
[----:B------:R-:W3:Y:S08]  /*1480*/  LDC.64 R12, c[0x0][0x240] ;  /* 0x00009000ff0c7b82 */ /* 0x000ef00000000a00 */
[----:B------:R-:W4:Y:S01]  /*1490*/  LDC.64 R14, c[0x0][0x248] ;  /* 0x00009200ff0e7b82 */ /* 0x000f220000000a00 */
[----:B--2---:R-:W-:Y:S01]  /*14a0*/  IMAD R18, R47, UR7, RZ ;  /* 0x000000072f127c24 */ /* 0x004fe2000f8e02ff */
[----:B------:R-:W-:Y:S01]  /*14b0*/  PLOP3.LUT P1, PT, PT, PT, UP0, 0x80, 0x0 ;  /* 0x000000000000781c */ /* 0x000fe20003f2f008 */
[----:B------:R-:W-:-:S02]  /*14c0*/  UMOV UR7, 0xffffffff ;  /* 0xffffffff00077882 */ /* 0x000fc40000000000 */
[----:B------:R-:W-:Y:S01]  /*14d0*/  USEL UR7, UR7, 0x1, UP0 ;  /* 0x0000000107077887 */ /* 0x000fe20008000000 */
[----:B-1----:R-:W-:Y:S01]  /*14e0*/  IMAD R47, R47, UR9, R43 ;  /* 0x000000092f2f7c24 */ /* 0x002fe2000f8e022b */
[C---:B------:R-:W-:Y:S01]  /*14f0*/  IADD3 R43, R18.reuse, R43, RZ ;  /* 0x0000002b122b7210 */ /* 0x040fe20007ffe0ff */
[----:B------:R-:W-:-:S04]  /*1500*/  IMAD R18, R18, R19, RZ ;  /* 0x0000001312127224 */ /* 0x000fc800078e02ff */
[----:B---3--:R-:W-:Y:S01]  /*1510*/  IMAD.WIDE.U32 R12, R43, 0x4, R12 ;  /* 0x000000042b0c7825 */ /* 0x008fe200078e000c */
[----:B------:R-:W-:Y:S02]  /*1520*/  SHF.L.U32 R45, R18, 0x1, RZ ;  /* 0x00000001122d7819 */ /* 0x000fe400000006ff */
[----:B------:R-:W-:-:S03]  /*1530*/  SEL R43, R19, RZ, !P1 ;  /* 0x000000ff132b7207 */ /* 0x000fc60004800000 */
[----:B----4-:R-:W-:Y:S01]  /*1540*/  IMAD.WIDE R14, R45, 0x4, R14 ;  /* 0x000000042d0e7825 */ /* 0x010fe200078e020e */
[----:B------:R-:W-:Y:S02]  /*1550*/  ISETP.NE.AND P1, PT, R43, -0x1, PT ;  /* 0xffffffff2b00780c */ /* 0x000fe40003f25270 */
[----:B------:R-:W-:Y:S01]  /*1560*/  MOV R45, UR7 ;  /* 0x00000007002d7c02 */ /* 0x000fe20008000f00 */
[----:B------:R-:W-:-:S05]  /*1570*/  IMAD.WIDE.U32 R14, R47, 0x8, R14 ;  /* 0x000000082f0e7825 */ /* 0x000fca00078e000e */
[----:B------:R1:W-:Y:S01]  /*1580*/  STG.E.64 desc[UR10][R14.64], R16 ;  /* 0x000000100e007986 */ /* 0x0003e2000c101b0a */
[----:B------:R-:W-:Y:S06]  /*1590*/  MEMBAR.ALL.GPU ;  /* 0x0000000000007992 */ /* 0x000fec000000a000 */
[----:B------:R-:W-:-:S00]  /*15a0*/  ERRBAR ;  /* 0x00000000000079ab */ /* 0x000fc00000000000 */
[----:B------:R-:W-:Y:S06]  /*15b0*/  CGAERRBAR ;  /* 0x00000000000075ab */ /* 0x000fec0000000000 */
[----:B------:R1:W-:Y:S01]  /*15c0*/  REDG.E.ADD.S32.STRONG.GPU desc[UR10][R12.64], R45 ;  /* 0x0000002d0c00798e */ /* 0x0003e2000c10e38a */
[----:B------:R-:W-:Y:S05]  /*15d0*/  @!P1 BRA `(.L_x_4031) ;  /* 0x0000000000149947 */ /* 0x000fea0003800000 */
.L_x_4032:
[----:B-1----:R-:W2:Y:S04]  /*15e0*/  LDG.E.STRONG.GPU R14, desc[UR10][R12.64] ;  /* 0x0000000a0c0e7981 */ /* 0x002ea8000c1ef900 */
[----:B--2---:R-:W-:Y:S01]  /*15f0*/  CCTL.IVALL ;  /* 0x00000000ff00798f */ /* 0x004fe20002000000 */
[----:B------:R-:W-:Y:S05]  /*1600*/  YIELD ;  /* 0x0000000000007946 */ /* 0x000fea0003800000 */
[----:B------:R-:W-:-:S13]  /*1610*/  ISETP.NE.AND P1, PT, R14, R43, PT ;  /* 0x0000002b0e00720c */ /* 0x000fda0003f25270 */
[----:B------:R-:W-:Y:S05]  /*1620*/  @P1 BRA `(.L_x_4032) ;  /* 0xfffffffc00ec1947 */ /* 0x000fea000383ffff */
.L_x_4031:
        /* <DEDUP_REMOVED lines=11> */
.L_x_4034:
[----:B------:R-:W-:Y:S02]  /*16e0*/  ISETP.EQ.OR P1, PT, R18, UR9, P3 ;  /* 0x0000000912007c0c */ /* 0x000fe40009f22670 */
[----:B------:R-:W-:-:S11]  /*16f0*/  MOV R14, UR4 ;  /* 0x00000004000e7c02 */ /* 0x000fd60008000f00 */
        /* <DEDUP_REMOVED lines=65> */
.L_x_4033:
        /* <DEDUP_REMOVED lines=8> */
[----:B------:R-:W-:Y:S01]  /*1b90*/  ULOP3.LUT UR7, UR4, 0x1, URZ, 0xc0, !UPT ;  /* 0x0000000104077892 */ /* 0x000fe2000f8ec03f */
[----:B------:R-:W-:-:S03]  /*1ba0*/  ULDC UR8, c[0x0][0x10] ;  /* 0x0000040000087ab9 */ /* 0x000fc60000000800 */
[----:B------:R-:W-:-:S06]  /*1bb0*/  UIMAD UR7, UR7, UR8, URZ ;  /* 0x00000008070772a4 */ /* 0x000fcc000f8e023f */
[----:B------:R-:W-:-:S05]  /*1bc0*/  IMAD R14, R19, UR7, RZ ;  /* 0x00000007130e7c24 */ /* 0x000fca000f8e02ff */
[----:B------:R-:W-:-:S05]  /*1bd0*/  SHF.L.U32 R15, R14, 0x1, RZ ;  /* 0x000000010e0f7819 */ /* 0x000fca00000006ff */
[----:B--2---:R-:W-:-:S04]  /*1be0*/  IMAD.WIDE R12, R15, 0x4, R12 ;  /* 0x000000040f0c7825 */ /* 0x004fc800078e020c */
[----:B-1----:R-:W-:-:S04]  /*1bf0*/  IMAD R15, R18, UR8, R43 ;  /* 0x00000008120f7c24 */ /* 0x002fc8000f8e022b */
[----:B------:R-:W-:-:S06]  /*1c00*/  IMAD.WIDE.U32 R12, R15, 0x8, R12 ;  /* 0x000000080f0c7825 */ /* 0x000fcc00078e000c */
[----:B------:R-:W0:Y:S02]  /*1c10*/  LDG.E.64 R12, desc[UR10][R12.64] ;  /* 0x0000000a0c0c7981 */ /* 0x000e24000c1e1b00 */
[----:B0-----:R-:W-:Y:S01]  /*1c20*/  FADD.FTZ R16, R16, R12 ;  /* 0x0000000c10107221 */ /* 0x001fe20000010000 */
[----:B------:R-:W-:-:S07]  /*1c30*/  FADD.FTZ R17, R17, R13 ;  /* 0x0000000d11117221 */ /* 0x000fce0000010000 */
.L_x_4036:
[----:B------:R-:W-:Y:S05]  /*1c40*/  BSYNC B0 ;  /* 0x0000000000007941 */ /* 0x000fea0003800000 */
.L_x_4035:
[----:B------:R-:W-:Y:S05]  /*1c50*/  @!P2 BRA `(.L_x_4030) ;  /* 0x000000000084a947 */ /* 0x000fea0003800000 */
[C---:B------:R-:W-:Y:S02]  /*1c60*/  IADD3 R45, R18.reuse, 0x1, RZ ;  /* 0x00000001122d7810 */ /* 0x040fe40007ffe0ff */
        /* <DEDUP_REMOVED lines=12> */
[-C--:B-1----:R-:W-:Y:S02]  /*1d30*/  @!P2 IMAD R45, R45, R14.reuse, R12 ;  /* 0x0000000e2d2da224 */ /* 0x082fe400078e020c */
[----:B------:R-:W-:-:S05]  /*1d40*/  @!P2 IMAD R14, R13, R14, RZ ;  /* 0x0000000e0d0ea224 */ /* 0x000fca00078e02ff */
[----:B------:R-:W1:Y:S01]  /*1d50*/  @!P2 LDC.64 R12, c[0x0][0x248] ;  /* 0x00009200ff0cab82 */ /* 0x000e620000000a00 */
[-C--:B--2---:R-:W-:Y:S02]  /*1d60*/  @!P1 IMAD R43, R43, R42.reuse, R18 ;  /* 0x0000002a2b2b9224 */ /* 0x084fe400078e0212 */
        /* <DEDUP_REMOVED lines=16> */
.L_x_4030:
[----:B------:R-:W-:Y:S01]  /*1e70*/  ULDC.64 UR14, c[0x0][0x218] ;  /* 0x00008600000e7ab9 */ /* 0x000fe20000000a00 */
[----:B------:R-:W-:Y:S01]  /*1e80*/  LOP3.LUT P1, RZ, R3, UR9, RZ, 0xfc, !PT ;  /* 0x0000000903ff7c12 */ /* 0x000fe2000f82fcff */
[----:B------:R-:W2:Y:S01]  /*1e90*/  S2UR UR8, SR_CgaCtaId ;  /* 0x00000000000879c3 */ /* 0x000ea20000008800 */
[----:B------:R-:W-:Y:S01]  /*1ea0*/  ISETP.EQ.U32.AND P2, PT, RZ, UR14, PT ;  /* 0x0000000eff007c0c */ /* 0x000fe2000bf42070 */
[----:B------:R-:W-:Y:S01]  /*1eb0*/  UMOV UR7, 0x400 ;  /* 0x0000040000077882 */ /* 0x000fe20000000000 */
[----:B-1----:R-:W-:Y:S02]  /*1ec0*/  MOV R13, UR6 ;  /* 0x00000006000d7c02 */ /* 0x002fe40008000f00 */
[----:B------:R-:W-:Y:S02]  /*1ed0*/  ISETP.EQ.OR.EX P1, PT, RZ, UR15, P1, P2 ;  /* 0x0000000fff007c0c */ /* 0x000fe40008f22720 */
[----:B------:R-:W-:Y:S01]  /*1ee0*/  IADD3 R45, R35, R22, RZ ;  /* 0x00000016232d7210 */ /* 0x000fe20007ffe0ff */
[----:B------:R-:W1:Y:S08]  /*1ef0*/  LDC.64 R18, c[0x0][0x228] ;  /* 0x00008a00ff127b82 */ /* 0x000e700000000a00 */
[----:B------:R-:W3:Y:S08]  /*1f00*/  LDC.64 R14, c[0x0][0x230] ;  /* 0x00008c00ff0e7b82 */ /* 0x000ef00000000a00 */
[----:B------:R-:W4:Y:S01]  /*1f10*/  @!P1 LDC.64 R42, c[0x0][0x218] ;  /* 0x00008600ff2a9b82 */ /* 0x000f220000000a00 */
[----:B--2---:R-:W-:-:S03]  /*1f20*/  ULEA UR7, UR8, UR7, 0x18 ;  /* 0x0000000708077291 */ /* 0x004fc6000f8ec03f */
[----:B------:R-:W-:Y:S02]  /*1f30*/  ULDC UR8, c[0x0][0x2a4] ;  /* 0x0000a90000087ab9 */ /* 0x000fe40000000800 */
[----:B------:R-:W-:Y:S01]  /*1f40*/  @!P1 FMUL.FTZ R12, R16, UR8 ;  /* 0x00000008100c9c20 */ /* 0x000fe20008410000 */
[----:B-1----:R-:W-:-:S03]  /*1f50*/  IMAD.WIDE R18, R45, 0x2, R18 ;  /* 0x000000022d127825 */ /* 0x002fc600078e0212 */
[----:B------:R-:W-:Y:S01]  /*1f60*/  @!P3 STS.64 [UR7+0x78], R16 ;  /* 0x00007810ff00b988 */ /* 0x000fe20008000a07 */
[----:B---3--:R-:W-:-:S04]  /*1f70*/  IMAD.WIDE R44, R45, 0x2, R14 ;  /* 0x000000022d2c7825 */ /* 0x008fc800078e020e */
[----:B----4-:R-:W-:-:S04]  /*1f80*/  @!P1 IMAD.WIDE R42, R13, 0x8, R42 ;  /* 0x000000080d2a9825 */ /* 0x010fc800078e022a */
[----:B------:R-:W-:-:S05]  /*1f90*/  @!P1 FMUL.FTZ R13, R17, UR8 ;  /* 0x00000008110d9c20 */ /* 0x000fca0008410000 */
[----:B------:R1:W-:Y:S01]  /*1fa0*/  @!P1 STG.E.64 desc[UR10][R42.64], R12 ;  /* 0x0000000c2a009986 */ /* 0x0003e2000c101b0a */
[----:B------:R-:W-:Y:S06]  /*1fb0*/  BAR.SYNC.DEFER_BLOCKING 0x0 ;  /* 0x0000000000007b1d */ /* 0x000fec0000010000 */
[----:B------:R-:W2:Y:S04]  /*1fc0*/  LDG.E.U16 R22, desc[UR10][R18.64] ;  /* 0x0000000a12167981 */ /* 0x000ea8000c1e1500 */
[----:B------:R3:W0:Y:S04]  /*1fd0*/  LDG.E.U16 R46, desc[UR10][R18.64+0x2] ;  /* 0x0000020a122e7981 */ /* 0x000628000c1e1500 */
[----:B------:R-:W4:Y:S04]  /*1fe0*/  LDG.E.U16 R47, desc[UR10][R44.64] ;  /* 0x0000000a2c2f7981 */ /* 0x000f28000c1e1500 */
[----:B------:R4:W5:Y:S01]  /*1ff0*/  LDG.E.U16 R48, desc[UR10][R44.64+0x2] ;  /* 0x0000020a2c307981 */ /* 0x000962000c1e1500 */
[----:B------:R-:W-:Y:S01]  /*2000*/  ISETP.NE.AND P6, PT, RZ, UR12, PT ;  /* 0x0000000cff007c0c */ /* 0x000fe2000bfc5270 */
[----:B-1----:R-:W-:-:S02]  /*2010*/  HADD2.F32 R12, -RZ, R28.H0_H0 ;  /* 0x2000001cff0c7230 */ /* 0x002fc40000004100 */
[----:B------:R-:W1:Y:S01]  /*2020*/  LDS.64 R14, [UR7+0x78] ;  /* 0x00007807ff0e7984 */ /* 0x000e620008000a00 */
[----:B------:R-:W-:Y:S02]  /*2030*/  HADD2.F32 R13, -RZ, R28.H1_H1 ;  /* 0x3000001cff0d7230 */ /* 0x000fe40000004100 */
[----:B---3--:R-:W-:Y:S02]  /*2040*/  HADD2.F32 R18, -RZ, R24.H0_H0 ;  /* 0x20000018ff127230 */ /* 0x008fe40000004100 */
[----:B------:R-:W-:Y:S02]  /*2050*/  HADD2.F32 R19, -RZ, R26.H0_H0 ;  /* 0x2000001aff137230 */ /* 0x000fe40000004100 */
[----:B-1----:R-:W-:-:S05]  /*2060*/  FMUL.FTZ R14, R14, UR8 ;  /* 0x000000080e0e7c20 */ /* 0x002fca0008410000 */
[----:B------:R-:W-:-:S13]  /*2070*/  R2UR UR7, R14 ;  /* 0x000000000e0772ca */ /* 0x000fda00000e0000 */
        /* <DEDUP_REMOVED lines=11> */
[----:B------:R-:W1:Y:S02]  /*2130*/  @P1 MUFU.RSQ R14, R14 ;  /* 0x0000000e000e1308 */ /* 0x000e640000001400 */
[----:B-1----:R-:W-:-:S13]  /*2140*/  @P1 R2UR UR13, R14 ;  /* 0x000000000e0d12ca */ /* 0x002fda00000e0000 */
[----:B------:R-:W-:Y:S02]  /*2150*/  @UP0 UMOV UR8, UR13 ;  /* 0x0000000d00080c82 */ /* 0x000fe40008000000 */
[----:B------:R-:W-:Y:S01]  /*2160*/  FMUL.FTZ R12, R12, UR8 ;  /* 0x000000080c0c7c20 */ /* 0x000fe20008410000 */
[----:B------:R-:W-:Y:S01]  /*2170*/  FMUL.FTZ R13, R13, UR8 ;  /* 0x000000080d0d7c20 */ /* 0x000fe20008410000 */
[----:B--2---:R-:W-:Y:S02]  /*2180*/  SHF.L.U32 R28, R22, 0x10, RZ ;  /* 0x00000010161c7819 */ /* 0x004fe400000006ff */
[----:B0-----:R-:W-:Y:S02]  /*2190*/  SHF.L.U32 R17, R46, 0x10, RZ ;  /* 0x000000102e117819 */ /* 0x001fe400000006ff */
        /* <DEDUP_REMOVED lines=15> */
.L_x_4037:
        /* <DEDUP_REMOVED lines=14> */
.L_x_4039:
[----:B------:R-:W-:Y:S05]  /*2370*/  BSYNC B0 ;  /* 0x0000000000007941 */ /* 0x000fea0003800000 */
.L_x_4038:
[----:B0-----:R-:W-:Y:S02]  /*2380*/  HADD2.F32 R43, -RZ, R36.H0_H0 ;  /* 0x20000024ff2b7230 */ /* 0x001fe40000004100 */
[----:B------:R-:W-:Y:S01]  /*2390*/  FADD.FTZ R19, R19, -UR7 ;  /* 0x8000000713137e21 */ /* 0x000fe20008010000 */
[----:B------:R-:W-:Y:S02]  /*23a0*/  HADD2.F32 R15, -RZ, R34.H0_H0 ;  /* 0x20000022ff0f7230 */ /* 0x000fe40000004100 */
[----:B------:R-:W-:Y:S01]  /*23b0*/  FADD.FTZ R18, R18, -UR7 ;  /* 0x8000000712127e21 */ /* 0x000fe20008010000 */
[----:B------:R-:W-:Y:S02]  /*23c0*/  HADD2.F32 R13, -RZ, R2.H0_H0 ;  /* 0x20000002ff0d7230 */ /* 0x000fe40000004100 */
[----:B------:R-:W-:Y:S01]  /*23d0*/  FADD.FTZ R43, R43, -UR7 ;  /* 0x800000072b2b7e21 */ /* 0x000fe20008010000 */
[----:B------:R-:W-:Y:S01]  /*23e0*/  FMUL.FTZ R12, R19, UR8 ;  /* 0x00000008130c7c20 */ /* 0x000fe20008410000 */
[----:B------:R-:W-:-:S02]  /*23f0*/  HADD2.F32 R14, -RZ, R0.H0_H0 ;  /* 0x20000000ff0e7230 */ /* 0x000fc40000004100 */
[----:B------:R-:W-:Y:S01]  /*2400*/  FADD.FTZ R15, R15, -UR7 ;  /* 0x800000070f0f7e21 */ /* 0x000fe20008010000 */
[----:B------:R-:W-:Y:S01]  /*2410*/  FMUL.FTZ R46, R43, UR8 ;  /* 0x000000082b2e7c20 */ /* 0x000fe20008410000 */
[----:B------:R-:W-:Y:S02]  /*2420*/  HADD2.F32 R44, -RZ, R37.H0_H0 ;  /* 0x20000025ff2c7230 */ /* 0x000fe40000004100 */
[--C-:B------:R-:W-:Y:S01]  /*2430*/  FFMA.FTZ R43, R28, R12, R45.reuse ;  /* 0x0000000c1c2b7223 */ /* 0x100fe2000001002d */
[----:B------:R-:W-:Y:S02]  /*2440*/  HADD2.F32 R12, -RZ, R24.H1_H1 ;  /* 0x30000018ff0c7230 */ /* 0x000fe40000004100 */
[----:B------:R-:W-:Y:S01]  /*2450*/  FADD.FTZ R13, R13, -UR7 ;  /* 0x800000070d0d7e21 */ /* 0x000fe20008010000 */
[----:B------:R-:W-:Y:S01]  /*2460*/  FADD.FTZ R14, R14, -UR7 ;  /* 0x800000070e0e7e21 */ /* 0x000fe20008010000 */
[----:B------:R-:W-:Y:S01]  /*2470*/  ULDC.64 UR14, c[0x0][0x278] ;  /* 0x00009e00000e7ab9 */ /* 0x000fe20000000a00 */
[----:B------:R-:W-:Y:S01]  /*2480*/  FADD.FTZ R44, R44, -UR7 ;  /* 0x800000072c2c7e21 */ /* 0x000fe20008010000 */
[----:B------:R-:W-:Y:S01]  /*2490*/  HADD2.F32 R24, -RZ, R26.H1_H1 ;  /* 0x3000001aff187230 */ /* 0x000fe20000004100 */
[----:B------:R-:W-:Y:S01]  /*24a0*/  ISETP.GE.U32.AND P1, PT, R30, UR14, PT ;  /* 0x0000000e1e007c0c */ /* 0x000fe2000bf26070 */
[----:B------:R-:W-:Y:S01]  /*24b0*/  FADD.FTZ R12, R12, -UR7 ;  /* 0x800000070c0c7e21 */ /* 0x000fe20008010000 */
[----:B------:R-:W-:Y:S01]  /*24c0*/  ISETP.GE.U32.AND P2, PT, R7, UR14, PT ;  /* 0x0000000e07007c0c */ /* 0x000fe2000bf46070 */
[----:B------:R-:W-:Y:S01]  /*24d0*/  FMUL.FTZ R18, R18, UR8 ;  /* 0x0000000812127c20 */ /* 0x000fe20008410000 */
[----:B------:R-:W-:Y:S01]  /*24e0*/  FMUL.FTZ R22, R15, UR8 ;  /* 0x000000080f167c20 */ /* 0x000fe20008410000 */
[----:B------:R-:W-:Y:S01]  /*24f0*/  FMUL.FTZ R42, R13, UR8 ;  /* 0x000000080d2a7c20 */ /* 0x000fe20008410000 */
[----:B------:R-:W-:Y:S01]  /*2500*/  FMUL.FTZ R14, R14, UR8 ;  /* 0x000000080e0e7c20 */ /* 0x000fe20008410000 */
[----:B------:R-:W-:Y:S01]  /*2510*/  FMUL.FTZ R48, R44, UR8 ;  /* 0x000000082c307c20 */ /* 0x000fe20008410000 */
[----:B------:R-:W-:Y:S01]  /*2520*/  ISETP.GE.AND.EX P1, PT, R21, UR15, PT, P1 ;  /* 0x0000000f15007c0c */ /* 0x000fe2000bf26310 */
[----:B------:R-:W-:Y:S01]  /*2530*/  FADD.FTZ R24, R24, -UR7 ;  /* 0x8000000718187e21 */ /* 0x000fe20008010000 */
[----:B------:R-:W-:Y:S01]  /*2540*/  ISETP.GE.AND.EX P2, PT, R23, UR15, PT, P2 ;  /* 0x0000000f17007c0c */ /* 0x000fe2000bf46320 */
[----:B------:R-:W-:Y:S01]  /*2550*/  FMUL.FTZ R12, R12, UR8 ;  /* 0x000000080c0c7c20 */ /* 0x000fe20008410000 */
[C-C-:B------:R-:W-:Y:S01]  /*2560*/  FFMA.FTZ R44, R28.reuse, R18, R45.reuse ;  /* 0x000000121c2c7223 */ /* 0x140fe2000001002d */
[C-C-:B------:R-:W-:Y:S01]  /*2570*/  FFMA.FTZ R19, R28.reuse, R22, R45.reuse ;  /* 0x000000161c137223 */ /* 0x140fe2000001002d */
[C-C-:B------:R-:W-:Y:S01]  /*2580*/  FFMA.FTZ R42, R28.reuse, R42, R45.reuse ;  /* 0x0000002a1c2a7223 */ /* 0x140fe2000001002d */
[C-C-:B------:R-:W-:Y:S01]  /*2590*/  FFMA.FTZ R18, R28.reuse, R14, R45.reuse ;  /* 0x0000000e1c127223 */ /* 0x140fe2000001002d */
[C-C-:B------:R-:W-:Y:S01]  /*25a0*/  FFMA.FTZ R22, R28.reuse, R46, R45.reuse ;  /* 0x0000002e1c167223 */ /* 0x140fe2000001002d */
[----:B------:R-:W-:Y:S01]  /*25b0*/  FFMA.FTZ R28, R28, R48, R45 ;  /* 0x000000301c1c7223 */ /* 0x000fe2000001002d */
        /* <DEDUP_REMOVED lines=15> */
.L_x_4040:
        /* <DEDUP_REMOVED lines=14> */
.L_x_4042:
[----:B------:R-:W-:Y:S05]  /*2790*/  BSYNC B0 ;  /* 0x0000000000007941 */ /* 0x000fea0003800000 */
.L_x_4041:
        /* <DEDUP_REMOVED lines=12> */
.L_x_4043:
        /* <DEDUP_REMOVED lines=14> */
.L_x_4045:
[----:B------:R-:W-:Y:S05]  /*2940*/  BSYNC B0 ;  /* 0x0000000000007941 */ /* 0x000fea0003800000 */
.L_x_4044:
[----:B------:R-:W-:Y:S01]  /*2950*/  HADD2.F32 R2, -RZ, R2.H1_H1 ;  /* 0x30000002ff027230 */ /* 0x000fe20000004100 */
[----:B------:R-:W-:Y:S01]  /*2960*/  ISETP.GE.U32.AND P5, PT, R8, UR14, PT ;  /* 0x0000000e08007c0c */ /* 0x000fe2000bfa6070 */
[----:B------:R-:W-:Y:S01]  /*2970*/  HADD2.F32 R12, -RZ, R0.H1_H1 ;  /* 0x30000000ff0c7230 */ /* 0x000fe20000004100 */
[----:B------:R-:W-:Y:S01]  /*2980*/  ISETP.GE.U32.AND P1, PT, R9, UR14, PT ;  /* 0x0000000e09007c0c */ /* 0x000fe2000bf26070 */
[----:B------:R-:W-:Y:S02]  /*2990*/  HADD2.F32 R34, -RZ, R34.H1_H1 ;  /* 0x30000022ff227230 */ /* 0x000fe40000004100 */
[----:B------:R-:W-:Y:S01]  /*29a0*/  FADD.FTZ R0, R2, -UR7 ;  /* 0x8000000702007e21 */ /* 0x000fe20008010000 */
[----:B01----:R-:W-:Y:S02]  /*29b0*/  HADD2.F32 R14, -RZ, R36.H1_H1 ;  /* 0x30000024ff0e7230 */ /* 0x003fe40000004100 */
[----:B------:R-:W-:Y:S01]  /*29c0*/  FADD.FTZ R2, R12, -UR7 ;  /* 0x800000070c027e21 */ /* 0x000fe20008010000 */
[----:B------:R-:W-:-:S02]  /*29d0*/  HADD2.F32 R21, -RZ, R37.H1_H1 ;  /* 0x30000025ff157230 */ /* 0x000fc40000004100 */
[----:B------:R-:W-:Y:S01]  /*29e0*/  FADD.FTZ R12, R34, -UR7 ;  /* 0x80000007220c7e21 */ /* 0x000fe20008010000 */
[----:B------:R-:W-:Y:S01]  /*29f0*/  ISETP.GE.U32.AND P2, PT, R10, UR14, PT ;  /* 0x0000000e0a007c0c */ /* 0x000fe2000bf46070 */
[----:B------:R-:W-:Y:S01]  /*2a00*/  FADD.FTZ R14, R14, -UR7 ;  /* 0x800000070e0e7e21 */ /* 0x000fe20008010000 */
[----:B------:R-:W-:Y:S01]  /*2a10*/  ISETP.GE.U32.AND P3, PT, R11, UR14, PT ;  /* 0x0000000e0b007c0c */ /* 0x000fe2000bf66070 */
[----:B------:R-:W-:Y:S01]  /*2a20*/  FADD.FTZ R21, R21, -UR7 ;  /* 0x8000000715157e21 */ /* 0x000fe20008010000 */
[----:B------:R-:W-:Y:S01]  /*2a30*/  ISETP.GE.U32.AND P4, PT, R20, UR14, PT ;  /* 0x0000000e14007c0c */ /* 0x000fe2000bf86070 */
[----:B------:R-:W-:Y:S01]  /*2a40*/  FMUL.FTZ R2, R2, UR8 ;  /* 0x0000000802027c20 */ /* 0x000fe20008410000 */
[----:B------:R-:W-:Y:S01]  /*2a50*/  FMUL.FTZ R15, R12, UR8 ;  /* 0x000000080c0f7c20 */ /* 0x000fe20008410000 */
[----:B------:R-:W-:Y:S01]  /*2a60*/  FMUL.FTZ R23, R14, UR8 ;  /* 0x000000080e177c20 */ /* 0x000fe20008410000 */
[----:B------:R-:W-:Y:S01]  /*2a70*/  FMUL.FTZ R21, R21, UR8 ;  /* 0x0000000815157c20 */ /* 0x000fe20008410000 */
[----:B------:R-:W-:Y:S01]  /*2a80*/  ISETP.GE.AND.EX P5, PT, R25, UR15, PT, P5 ;  /* 0x0000000f19007c0c */ /* 0x000fe2000bfa6350 */
[----:B------:R-:W-:Y:S01]  /*2a90*/  FMUL.FTZ R13, R0, UR8 ;  /* 0x00000008000d7c20 */ /* 0x000fe20008410000 */
[----:B------:R-:W-:Y:S01]  /*2aa0*/  ISETP.GE.AND.EX P1, PT, R27, UR15, PT, P1 ;  /* 0x0000000f1b007c0c */ /* 0x000fe2000bf26310 */
[--C-:B------:R-:W-:Y:S01]  /*2ab0*/  FFMA.FTZ R37, R17, R2, R16.reuse ;  /* 0x0000000211257223 */ /* 0x100fe20000010010 */
[----:B------:R-:W-:Y:S01]  /*2ac0*/  ISETP.GE.AND.EX P2, PT, R29, UR15, PT, P2 ;  /* 0x0000000f1d007c0c */ /* 0x000fe2000bf46320 */
[--C-:B------:R-:W-:Y:S01]  /*2ad0*/  FFMA.FTZ R0, R17, R15, R16.reuse ;  /* 0x0000000f11007223 */ /* 0x100fe20000010010 */
[----:B------:R-:W-:Y:S01]  /*2ae0*/  ISETP.GE.AND.EX P3, PT, R31, UR15, PT, P3 ;  /* 0x0000000f1f007c0c */ /* 0x000fe2000bf66330 */
[--C-:B------:R-:W-:Y:S01]  /*2af0*/  FFMA.FTZ R23, R17, R23, R16.reuse ;  /* 0x0000001711177223 */ /* 0x100fe20000010010 */
[----:B------:R-:W-:Y:S01]  /*2b00*/  ISETP.GE.AND.EX P4, PT, R33, UR15, PT, P4 ;  /* 0x0000000f21007c0c */ /* 0x000fe2000bf86340 */
[--C-:B------:R-:W-:Y:S01]  /*2b10*/  FFMA.FTZ R21, R17, R21, R16.reuse ;  /* 0x0000001511157223 */ /* 0x100fe20000010010 */
[----:B------:R-:W-:Y:S01]  /*2b20*/  ISETP.GT.U32.OR P5, PT, R3, 0x17f, P5 ;  /* 0x0000017f0300780c */ /* 0x000fe20002fa4470 */
[----:B------:R-:W-:Y:S01]  /*2b30*/  FFMA.FTZ R17, R17, R13, R16 ;  /* 0x0000000d11117223 */ /* 0x000fe20000010010 */
[----:B------:R-:W-:-:S02]  /*2b40*/  ISETP.GT.U32.OR P1, PT, R3, 0x17f, P1 ;  /* 0x0000017f0300780c */ /* 0x000fc40000f24470 */
[C---:B------:R-:W-:Y:S02]  /*2b50*/  ISETP.GT.U32.OR P2, PT, R3.reuse, 0x17f, P2 ;  /* 0x0000017f0300780c */ /* 0x040fe40001744470 */
[C---:B------:R-:W-:Y:S02]  /*2b60*/  ISETP.GT.U32.OR P3, PT, R3.reuse, 0x17f, P3 ;  /* 0x0000017f0300780c */ /* 0x040fe40001f64470 */
        /* <DEDUP_REMOVED lines=12> */
.L_x_4046:
        /* <DEDUP_REMOVED lines=14> */
.L_x_4048:
[----:B------:R-:W-:Y:S05]  /*2d10*/  BSYNC B0 ;  /* 0x0000000000007941 */ /* 0x000fea0003800000 */
.L_x_4047:
        /* <DEDUP_REMOVED lines=11> */
.L_x_4049:
[----:B------:R-:W-:Y:S04]  /*2dd0*/  BSSY B0, `(.L_x_4050) ;  /* 0x000000e000007945 */ /* 0x000fe80003800000 */
[----:B------:R-:W-:Y:S05]  /*2de0*/  @P1 BRA `(.L_x_4051) ;  /* 0x0000000000301947 */ /* 0x000fea0003800000 */
[----:B------:R-:W-:Y:S01]  /*2df0*/  ULDC.64 UR14, c[0x0][0x270] ;  /* 0x00009c00000e7ab9 */ /* 0x000fe20000000a00 */
[----:B------:R-:W-:Y:S01]  /*2e00*/  MOV R12, R38 ;  /* 0x00000026000c7202 */ /* 0x000fe20000000f00 */
[----:B------:R-:W-:Y:S01]  /*2e10*/  IMAD R2, R27, UR14, RZ ;  /* 0x0000000e1b027c24 */ /* 0x000fe2000f8e02ff */
[----:B------:R-:W-:Y:S02]  /*2e20*/  MOV R13, R41 ;  /* 0x00000029000d7202 */ /* 0x000fe40000000f00 */
[----:B------:R-:W-:Y:S01]  /*2e30*/  F2FP.F16.F32.PACK_AB R37, R37, R18 ;  /* 0x000000122525723e */ /* 0x000fe200000000ff */
[C---:B0-----:R-:W-:Y:S02]  /*2e40*/  IMAD R15, R9.reuse, UR15, R2 ;  /* 0x0000000f090f7c24 */ /* 0x041fe4000f8e0202 */
[----:B------:R-:W-:Y:S01]  /*2e50*/  IMAD.WIDE.U32 R12, R9, UR14, R12 ;  /* 0x0000000e090c7c25 */ /* 0x000fe2000f8e000c */
[----:B------:R-:W-:Y:S02]  /*2e60*/  ULDC.64 UR14, c[0x0][0x210] ;  /* 0x00008400000e7ab9 */ /* 0x000fe40000000a00 */
[----:B------:R-:W-:-:S02]  /*2e70*/  LEA R14, P1, R12, UR14, 0x1 ;  /* 0x0000000e0c0e7c11 */ /* 0x000fc4000f8208ff */
[----:B------:R-:W-:-:S04]  /*2e80*/  IADD3 R15, R13, R15, RZ ;  /* 0x0000000f0d0f7210 */ /* 0x000fc80007ffe0ff */
[----:B------:R-:W-:-:S05]  /*2e90*/  LEA.HI.X R15, R12, UR15, R15, 0x1, P1 ;  /* 0x0000000f0c0f7c11 */ /* 0x000fca00088f0c0f */
[----:B------:R1:W-:Y:S02]  /*2ea0*/  STG.E desc[UR10][R14.64], R37 ;  /* 0x000000250e007986 */ /* 0x0003e4000c10190a */
.L_x_4051:
[----:B------:R-:W-:Y:S05]  /*2eb0*/  BSYNC B0 ;  /* 0x0000000000007941 */ /* 0x000fea0003800000 */
.L_x_4050:
[----:B------:R-:W-:Y:S05]  /*2ec0*/  @!P6 BRA `(.L_x_4052) ;  /* 0x000000000028e947 */ /* 0x000fea0003800000 */
[----:B------:R-:W-:Y:S01]  /*2ed0*/  FMUL.FTZ R2, R19, -1.4426950216293334961 ;  /* 0xbfb8aa3b13027820 */ /* 0x000fe20000410000 */
[----:B------:R-:W-:-:S05]  /*2ee0*/  FMUL.FTZ R13, R0, -1.4426950216293334961 ;  /* 0xbfb8aa3b000d7820 */ /* 0x000fca0000410000 */
[----:B------:R-:W2:Y:S08]  /*2ef0*/  MUFU.EX2 R2, R2 ;  /* 0x0000000200027308 */ /* 0x000eb00000000800 */
[----:B------:R-:W0:Y:S01]  /*2f00*/  MUFU.EX2 R13, R13 ;  /* 0x0000000d000d7308 */ /* 0x000e220000000800 */
[----:B--2---:R-:W-:-:S07]  /*2f10*/  FADD.FTZ R12, R2, 1 ;  /* 0x3f800000020c7421 */ /* 0x004fce0000010000 */
[----:B------:R-:W2:Y:S01]  /*2f20*/  MUFU.RCP R12, R12 ;  /* 0x0000000c000c7308 */ /* 0x000ea20000001000 */
[----:B01----:R-:W-:-:S07]  /*2f30*/  FADD.FTZ R14, R13, 1 ;  /* 0x3f8000000d0e7421 */ /* 0x003fce0000010000 */
[----:B------:R-:W0:Y:S01]  /*2f40*/  MUFU.RCP R15, R14 ;  /* 0x0000000e000f7308 */ /* 0x000e220000001000 */
[----:B--2---:R-:W-:Y:S01]  /*2f50*/  FMUL.FTZ R19, R19, R12 ;  /* 0x0000000c13137220 */ /* 0x004fe20000410000 */
[----:B0-----:R-:W-:-:S07]  /*2f60*/  FMUL.FTZ R0, R0, R15 ;  /* 0x0000000f00007220 */ /* 0x001fce0000410000 */
.L_x_4052:
        /* <DEDUP_REMOVED lines=14> */
.L_x_4054:
[----:B------:R-:W-:Y:S05]  /*3050*/  BSYNC B0 ;  /* 0x0000000000007941 */ /* 0x000fea0003800000 */
.L_x_4053:
[----:B------:R-:W-:Y:S05]  /*3060*/  @!P6 BRA `(.L_x_4055) ;  /* 0x000000000028e947 */ /* 0x000fea0003800000 */
[----:B------:R-:W-:Y:S01]  /*3070*/  FMUL.FTZ R12, R23, -1.4426950216293334961 ;  /* 0xbfb8aa3b170c7820 */ /* 0x000fe20000410000 */
[----:B------:R-:W-:-:S05]  /*3080*/  FMUL.FTZ R0, R22, -1.4426950216293334961 ;  /* 0xbfb8aa3b16007820 */ /* 0x000fca0000410000 */
[----:B------:R-:W0:Y:S08]  /*3090*/  MUFU.EX2 R12, R12 ;  /* 0x0000000c000c7308 */ /* 0x000e300000000800 */
[----:B------:R-:W3:Y:S01]  /*30a0*/  MUFU.EX2 R0, R0 ;  /* 0x0000000000007308 */ /* 0x000ee20000000800 */
[----:B012---:R-:W-:-:S07]  /*30b0*/  FADD.FTZ R14, R12, 1 ;  /* 0x3f8000000c0e7421 */ /* 0x007fce0000010000 */
[----:B------:R-:W0:Y:S01]  /*30c0*/  MUFU.RCP R14, R14 ;  /* 0x0000000e000e7308 */ /* 0x000e220000001000 */
[----:B---3--:R-:W-:-:S07]  /*30d0*/  FADD.FTZ R2, R0, 1 ;  /* 0x3f80000000027421 */ /* 0x008fce0000010000 */
[----:B------:R-:W1:Y:S01]  /*30e0*/  MUFU.RCP R13, R2 ;  /* 0x00000002000d7308 */ /* 0x000e620000001000 */
[----:B0-----:R-:W-:Y:S01]  /*30f0*/  FMUL.FTZ R23, R23, R14 ;  /* 0x0000000e17177220 */ /* 0x001fe20000410000 */
[----:B-1----:R-:W-:-:S07]  /*3100*/  FMUL.FTZ R22, R22, R13 ;  /* 0x0000000d16167220 */ /* 0x002fce0000410000 */
.L_x_4055:
[----:B------:R-:W-:Y:S04]  /*3110*/  BSSY B0, `(.L_x_4056) ;  /* 0x000000e000007945 */ /* 0x000fe80003800000 */
[----:B------:R-:W-:Y:S05]  /*3120*/  @P3 BRA `(.L_x_4057) ;  /* 0x0000000000303947 */ /* 0x000fea0003800000 */
[----:B------:R-:W-:Y:S01]  /*3130*/  ULDC.64 UR14, c[0x0][0x270] ;  /* 0x00009c00000e7ab9 */ /* 0x000fe20000000a00 */
[----:B------:R-:W-:Y:S01]  /*3140*/  MOV R12, R38 ;  /* 0x00000026000c7202 */ /* 0x000fe20000000f00 */
[----:B------:R-:W-:Y:S01]  /*3150*/  IMAD R0, R31, UR14, RZ ;  /* 0x0000000e1f007c24 */ /* 0x000fe2000f8e02ff */
[----:B------:R-:W-:Y:S02]  /*3160*/  MOV R13, R41 ;  /* 0x00000029000d7202 */ /* 0x000fe40000000f00 */
[----:B------:R-:W-:Y:S01]  /*3170*/  F2FP.F16.F32.PACK_AB R23, R23, R22 ;  /* 0x000000161717723e */ /* 0x000fe200000000ff */
[----:B012---:R-:W-:-:S04]  /*3180*/  IMAD.WIDE.U32 R14, R11, UR14, R12 ;  /* 0x0000000e0b0e7c25 */ /* 0x007fc8000f8e000c */
[----:B------:R-:W-:Y:S01]  /*3190*/  IMAD R13, R11, UR15, R0 ;  /* 0x0000000f0b0d7c24 */ /* 0x000fe2000f8e0200 */
[----:B------:R-:W-:Y:S02]  /*31a0*/  ULDC.64 UR14, c[0x0][0x210] ;  /* 0x00008400000e7ab9 */ /* 0x000fe40000000a00 */
[----:B------:R-:W-:Y:S02]  /*31b0*/  LEA R12, P1, R14, UR14, 0x1 ;  /* 0x0000000e0e0c7c11 */ /* 0x000fe4000f8208ff */
[----:B------:R-:W-:-:S04]  /*31c0*/  IADD3 R13, R15, R13, RZ ;  /* 0x0000000d0f0d7210 */ /* 0x000fc80007ffe0ff */
[----:B------:R-:W-:-:S05]  /*31d0*/  LEA.HI.X R13, R14, UR15, R13, 0x1, P1 ;  /* 0x0000000f0e0d7c11 */ /* 0x000fca00088f0c0d */
[----:B------:R3:W-:Y:S02]  /*31e0*/  STG.E desc[UR10][R12.64], R23 ;  /* 0x000000170c007986 */ /* 0x0007e4000c10190a */
.L_x_4057:
[----:B------:R-:W-:Y:S05]  /*31f0*/  BSYNC B0 ;  /* 0x0000000000007941 */ /* 0x000fea0003800000 */
.L_x_4056:
[----:B------:R-:W-:Y:S05]  /*3200*/  @!P6 BRA `(.L_x_4058) ;  /* 0x000000000028e947 */ /* 0x000fea0003800000 */
[----:B---3--:R-:W-:Y:S01]  /*3210*/  FMUL.FTZ R12, R21, -1.4426950216293334961 ;  /* 0xbfb8aa3b150c7820 */ /* 0x008fe20000410000 */
        /* <DEDUP_REMOVED lines=9> */
.L_x_4058:
        /* <DEDUP_REMOVED lines=13> */
.L_x_4060:
[----:B------:R-:W-:Y:S05]  /*3380*/  BSYNC B0 ;  /* 0x0000000000007941 */ /* 0x000fea0003800000 */
.L_x_4059:
[----:B------:R-:W-:Y:S01]  /*3390*/  ULDC UR7, c[0x0][0x10] ;  /* 0x0000040000077ab9 */ /* 0x000fe20000000800 */
[----:B------:R-:W-:Y:S02]  /*33a0*/  UIADD3 UR4, UR4, 0x1, URZ ;  /* 0x0000000104047890 */ /* 0x000fe4000fffe03f */
[----:B------:R-:W-:-:S04]  /*33b0*/  UIADD3 UR6, UR7, UR6, URZ ;  /* 0x0000000607067290 */ /* 0x000fc8000fffe03f */
[----:B------:R-:W-:-:S06]  /*33c0*/  UISETP.GE.AND UP0, UPT, UR6, UR5, UPT ;  /* 0x000000050600728c */ /* 0x000fcc000bf06270 */
[----:B------:R-:W-:-:S13]  /*33d0*/  PLOP3.LUT P1, PT, PT, PT, UP0, 0x80, 0x0 ;  /* 0x000000000000781c */ /* 0x000fda0003f2f008 */
[----:B------:R-:W-:Y:S05]  /*33e0*/  @!P1 BRA `(.L_x_4061) ;  /* 0xffffffcc00a49947 */ /* 0x000fea000383ffff */
[----:B------:R-:W-:Y:S05]  /*33f0*/  EXIT ;  /* 0x000000000000794d */ /* 0x000fea0003800000 */
.L_x_4062:
        /* <DEDUP_REMOVED lines=16> */
.L_x_5185:


//--------------------- .text._Z35group_norm_nhwc_fwd_one_pass_kernelI11Fp16IOBf16WLi256ELi48ELi384EEv26Group_norm_nhwc_fwd_params --------------------------
	.section	.text._Z35group_norm_nhwc_fwd_one_pass_kernelI11Fp16IOBf16WLi256ELi48ELi384EEv26Group_norm_nhwc_fwd_params,"ax",@progbits
	.align	128
        .global         _Z35group_norm_nhwc_fwd_one_pass_kernelI11Fp16IOBf16WLi256ELi48ELi384EEv26Group_norm_nhwc_fwd_params
        .type           _Z35group_norm_nhwc_fwd_one_pass_kernelI11Fp16IOBf16WLi256ELi48ELi384EEv26Group_norm_nhwc_fwd_params,@function
        .size           _Z35group_norm_nhwc_fwd_one_pass_kernelI11Fp16IOBf16WLi256ELi48ELi384EEv26Group_norm_nhwc_fwd_params,(.L_x_5186 - _Z35group_norm_nhwc_fwd_one_pass_kernelI11Fp16IOBf16WLi256ELi48ELi384EEv26Group_norm_nhwc_fwd_params)
        .other          _Z35group_norm_nhwc_fwd_one_pass_kernelI11Fp16IOBf16WLi256ELi48ELi384EEv26Group_norm_nhwc_fwd_params,@"STO_CUDA_ENTRY STV_DEFAULT"
_Z35group_norm_nhwc_fwd_one_pass_kernelI11Fp16IOBf16WLi256ELi48ELi384EEv26Group_norm_nhwc_fwd_params:
.text._Z35group_norm_nhwc_fwd_one_pass_kernelI11Fp16IOBf16WLi256ELi48ELi384EEv26Group_norm_nhwc_fwd_params:
        /* <DEDUP_REMOVED lines=99> */
.L_x_4123:
        /* <DEDUP_REMOVED lines=464> */
.L_x_4064:
[----:B------:R-:W-:Y:S05]  /*2330*/  BSYNC B0 ;  /* 0x0000000000007941 */ /* 0x000fea0003800000 */
.L_x_4063:
        /* <DEDUP_REMOVED lines=30> */
.L_x_4067:
[----:B0-----:R-:W2:Y:S04]  /*2520*/  LDG.E.STRONG.GPU R20, desc[UR10][R18.64] ;  /* 0x0000000a12147981 */ /* 0x001ea8000c1ef900 */
[----:B--2---:R-:W-:Y:S01]  /*2530*/  CCTL.IVALL ;  /* 0x00000000ff00798f */ /* 0x004fe20002000000 */
[----:B------:R-:W-:Y:S05]  /*2540*/  YIELD ;  /* 0x0000000000007946 */ /* 0x000fea0003800000 */
[----:B------:R-:W-:-:S13]  /*2550*/  ISETP.NE.AND P6, PT, R20, R15, PT ;  /* 0x0000000f1400720c */ /* 0x000fda0003fc5270 */
[----:B------:R-:W-:Y:S05]  /*2560*/  @P6 BRA `(.L_x_4067) ;  /* 0xfffffffc00ec6947 */ /* 0x000fea000383ffff */
.L_x_4066:
        /* <DEDUP_REMOVED lines=19> */
.L_x_4071:
        /* <DEDUP_REMOVED lines=116> */
.L_x_4070:
        /* <DEDUP_REMOVED lines=62> */
.L_x_4072:
[----:B------:R-:W-:-:S06]  /*31c0*/  UISETP.NE.OR UP0, UPT, UR7, URZ, UP0 ;  /* 0x0000003f0700728c */ /* 0x000fcc0008705670 */
[----:B------:R-:W-:-:S13]  /*31d0*/  PLOP3.LUT P6, PT, PT, PT, UP0, 0x80, 0x0 ;  /* 0x000000000000781c */ /* 0x000fda0003fcf008 */
[----:B------:R-:W-:Y:S05]  /*31e0*/  @!P6 BRA `(.L_x_4068) ;  /* 0x00000000007ce947 */ /* 0x000fea0003800000 */
.L_x_4069:
        /* <DEDUP_REMOVED lines=31> */
.L_x_4068:
        /* <DEDUP_REMOVED lines=10> */
.L_x_4074:
[----:B------:R-:W-:Y:S05]  /*3480*/  BSYNC B0 ;  /* 0x0000000000007941 */ /* 0x000fea0003800000 */
.L_x_4073:
        /* <DEDUP_REMOVED lines=17> */
.L_x_4065:
        /* <DEDUP_REMOVED lines=31> */
[----:B-1----:R-:W-:-:S05]  /*3790*/  IMAD.WIDE R12, R35, 0x2, R12 ;  /* 0x00000002230c7825 */ /* 0x002fca00078e020c */
[----:B------:R-:W2:Y:S03]  /*37a0*/  LDG.E.U16 R16, desc[UR10][R12.64] ;  /* 0x0000000a0c107981 */ /* 0x000ea6000c1e1500 */
[----:B------:R-:W-:Y:S01]  /*37b0*/  @P5 FADD.FTZ R17, R14, UR8 ;  /* 0x000000080e115e21 */ /* 0x000fe20008010000 */
[----:B------:R-:W-:Y:S01]  /*37c0*/  PLOP3.LUT P5, PT, PT, PT, UP0, 0x80, 0x0 ;  /* 0x000000000000781c */ /* 0x000fe20003faf008 */
[----:B------:R-:W1:Y:S01]  /*37d0*/  LDC.64 R14, c[0x0][0x230] ;  /* 0x00008c00ff0e7b82 */ /* 0x000e620000000a00 */
[----:B------:R-:W-:Y:S01]  /*37e0*/  UMOV UR8, 0x3f800000 ;  /* 0x3f80000000087882 */ /* 0x000fe20000000000 */
[----:B------:R3:W4:Y:S10]  /*37f0*/  LDG.E.U16 R12, desc[UR10][R12.64+0x2] ;  /* 0x0000020a0c0c7981 */ /* 0x000734000c1e1500 */
[----:B------:R-:W5:Y:S01]  /*3800*/  @P5 MUFU.RSQ R17, R17 ;  /* 0x0000001100115308 */ /* 0x000f620000001400 */
[----:B------:R-:W-:Y:S01]  /*3810*/  PLOP3.LUT P5, PT, PT, PT, UP0, 0x80, 0x0 ;  /* 0x000000000000781c */ /* 0x000fe20003faf008 */
[----:B-1----:R-:W-:-:S12]  /*3820*/  IMAD.WIDE R14, R35, 0x2, R14 ;  /* 0x00000002230e7825 */ /* 0x002fd800078e020e */
[----:B-----5:R-:W-:Y:S01]  /*3830*/  @P5 R2UR UR8, R17 ;  /* 0x00000000110852ca */ /* 0x020fe200000e0000 */
[----:B0-----:R-:W5:Y:S04]  /*3840*/  LDG.E.U16 R18, desc[UR10][R14.64+0x2] ;  /* 0x0000020a0e127981 */ /* 0x001f68000c1e1500 */
[----:B------:R-:W5:Y:S01]  /*3850*/  LDG.E.U16 R17, desc[UR10][R14.64] ;  /* 0x0000000a0e117981 */ /* 0x000f62000c1e1500 */
[----:B------:R-:W-:Y:S01]  /*3860*/  ISETP.NE.AND P6, PT, RZ, UR12, PT ;  /* 0x0000000cff007c0c */ /* 0x000fe2000bfc5270 */
[--C-:B---3--:R-:W-:Y:S02]  /*3870*/  HADD2.F32 R13, -RZ, R34.reuse.H0_H0 ;  /* 0x20000022ff0d7230 */ /* 0x108fe40000004100 */
[----:B------:R-:W-:Y:S02]  /*3880*/  HADD2.F32 R34, -RZ, R34.H1_H1 ;  /* 0x30000022ff227230 */ /* 0x000fe40000004100 */
[----:B------:R-:W-:-:S02]  /*3890*/  HADD2.F32 R20, -RZ, R5.H0_H0 ;  /* 0x20000005ff147230 */ /* 0x000fc40000004100 */
[----:B------:R-:W-:Y:S01]  /*38a0*/  FADD.FTZ R13, R13, -UR7 ;  /* 0x800000070d0d7e21 */ /* 0x000fe20008010000 */
[----:B------:R-:W-:Y:S02]  /*38b0*/  HADD2.F32 R19, -RZ, R5.H1_H1 ;  /* 0x30000005ff137230 */ /* 0x000fe40000004100 */
[----:B------:R-:W-:Y:S01]  /*38c0*/  FADD.FTZ R34, R34, -UR7 ;  /* 0x8000000722227e21 */ /* 0x000fe20008010000 */
[----:B------:R-:W-:-:S03]  /*38d0*/  FMUL.FTZ R13, R13, UR8 ;  /* 0x000000080d0d7c20 */ /* 0x000fc60008410000 */
[----:B------:R-:W-:Y:S01]  /*38e0*/  FMUL.FTZ R34, R34, UR8 ;  /* 0x0000000822227c20 */ /* 0x000fe20008410000 */
[----:B------:R-:W-:Y:S01]  /*38f0*/  FADD.FTZ R20, R20, -UR7 ;  /* 0x8000000714147e21 */ /* 0x000fe20008010000 */
[----:B------:R-:W-:Y:S01]  /*3900*/  FADD.FTZ R19, R19, -UR7 ;  /* 0x8000000713137e21 */ /* 0x000fe20008010000 */
[----:B--2---:R-:W-:Y:S02]  /*3910*/  SHF.L.U32 R5, R16, 0x10, RZ ;  /* 0x0000001010057819 */ /* 0x004fe400000006ff */
[----:B----4-:R-:W-:Y:S02]  /*3920*/  SHF.L.U32 R16, R12, 0x10, RZ ;  /* 0x000000100c107819 */ /* 0x010fe400000006ff */
[----:B-----5:R-:W-:Y:S02]  /*3930*/  SHF.L.U32 R18, R18, 0x10, RZ ;  /* 0x0000001012127819 */ /* 0x020fe400000006ff */
[----:B------:R-:W-:-:S03]  /*3940*/  SHF.L.U32 R17, R17, 0x10, RZ ;  /* 0x0000001011117819 */ /* 0x000fc600000006ff */
        /* <DEDUP_REMOVED lines=13> */
.L_x_4075:
        /* <DEDUP_REMOVED lines=16> */
.L_x_4077:
[----:B------:R-:W-:Y:S05]  /*3b20*/  BSYNC B0 ;  /* 0x0000000000007941 */ /* 0x000fea0003800000 */
.L_x_4076:
        /* <DEDUP_REMOVED lines=19> */
.L_x_4078:
        /* <DEDUP_REMOVED lines=18> */
.L_x_4080:
[----:B------:R-:W-:Y:S05]  /*3d80*/  BSYNC B0 ;  /* 0x0000000000007941 */ /* 0x000fea0003800000 */
.L_x_4079:
        /* <DEDUP_REMOVED lines=21> */
.L_x_4081:
        /* <DEDUP_REMOVED lines=18> */
.L_x_4083:
[----:B------:R-:W-:Y:S05]  /*4000*/  BSYNC B0 ;  /* 0x0000000000007941 */ /* 0x000fea0003800000 */
.L_x_4082:
[--C-:B0-----:R-:W-:Y:S02]  /*4010*/  HADD2.F32 R14, -RZ, R9.reuse.H0_H0 ;  /* 0x20000009ff0e7230 */ /* 0x101fe40000004100 */
[----:B------:R-:W-:Y:S01]  /*4020*/  FFMA.FTZ R6, R5, R6, R17 ;  /* 0x0000000605067223 */ /* 0x000fe20000010011 */
[----:B------:R-:W-:Y:S02]  /*4030*/  HADD2.F32 R15, -RZ, R9.H1_H1 ;  /* 0x30000009ff0f7230 */ /* 0x000fe40000004100 */
        /* <DEDUP_REMOVED lines=12> */
.L_x_4084:
        /* <DEDUP_REMOVED lines=16> */
.L_x_4086:
[----:B------:R-:W-:Y:S05]  /*4200*/  BSYNC B0 ;  /* 0x0000000000007941 */ /* 0x000fea0003800000 */
.L_x_4085:
        /* <DEDUP_REMOVED lines=23> */
.L_x_4087:
        /* <DEDUP_REMOVED lines=17> */
.L_x_4089:
[----:B------:R-:W-:Y:S05]  /*4490*/  BSYNC B0 ;  /* 0x0000000000007941 */ /* 0x000fea0003800000 */
.L_x_4088:
[----:B------:R-:W-:Y:S01]  /*44a0*/  FMUL.FTZ R8, R13, UR8 ;  /* 0x000000080d087c20 */ /* 0x000fe20008410000 */
[----:B------:R-:W-:Y:S01]  /*44b0*/  FMUL.FTZ R9, R14, UR8 ;  /* 0x000000080e097c20 */ /* 0x000fe20008410000 */
[----:B------:R-:W-:Y:S01]  /*44c0*/  FADD.FTZ R6, R6, -UR7 ;  /* 0x8000000706067e21 */ /* 0x000fe20008010000 */
        /* <DEDUP_REMOVED lines=14> */
.L_x_4090:
        /* <DEDUP_REMOVED lines=17> */
.L_x_4092:
[----:B------:R-:W-:Y:S05]  /*46c0*/  BSYNC B0 ;  /* 0x0000000000007941 */ /* 0x000fea0003800000 */
.L_x_4091:
[----:B------:R-:W-:Y:S01]  /*46d0*/  FMUL.FTZ R8, R6, UR8 ;  /* 0x0000000806087c20 */ /* 0x000fe20008410000 */
[----:B------:R-:W-:Y:S01]  /*46e0*/  FMUL.FTZ R9, R12, UR8 ;  /* 0x000000080c097c20 */ /* 0x000fe20008410000 */
[--C-:B-1----:R-:W-:Y:S02]  /*46f0*/  HADD2.F32 R13, -RZ, R25.reuse.H0_H0 ;  /* 0x20000019ff0d7230 */ /* 0x102fe40000004100 */
[--C-:B------:R-:W-:Y:S02]  /*4700*/  HADD2.F32 R6, -RZ, R24.reuse.H0_H0 ;  /* 0x20000018ff067230 */ /* 0x100fe40000004100 */
[----:B------:R-:W-:Y:S01]  /*4710*/  FFMA.FTZ R12, R5, R8, R17 ;  /* 0x00000008050c7223 */ /* 0x000fe20000010011 */
[----:B------:R-:W-:Y:S02]  /*4720*/  HADD2.F32 R25, -RZ, R25.H1_H1 ;  /* 0x30000019ff197230 */ /* 0x000fe40000004100 */
[----:B------:R-:W-:Y:S01]  /*4730*/  FFMA.FTZ R14, R16, R9, R18 ;  /* 0x00000009100e7223 */ /* 0x000fe20000010012 */
        /* <DEDUP_REMOVED lines=12> */
.L_x_4093:
[----:B------:R-:W-:Y:S01]  /*4800*/  LOP3.LUT P5, RZ, R2, 0x4, RZ, 0xc0, !PT ;  /* 0x0000000402ff7812 */ /* 0x000fe200078ac0ff */
[----:B------:R-:W-:-:S12]  /*4810*/  BSSY B0, `(.L_x_4094) ;  /* 0x0000010000007945 */ /* 0x000fd80003800000 */
        /* <DEDUP_REMOVED lines=13> */
[----:B------:R-:W-:-:S05]  /*48f0*/  F2FP.F16.F32.PACK_AB R9, R14, R12 ;  /* 0x0000000c0e09723e */ /* 0x000fca00000000ff */
[----:B------:R1:W-:Y:S02]  /*4900*/  STG.E desc[UR10][R10.64], R9 ;  /* 0x000000090a007986 */ /* 0x0003e4000c10190a */
.L_x_4095:
[----:B------:R-:W-:Y:S05]  /*4910*/  BSYNC B0 ;  /* 0x0000000000007941 */ /* 0x000fea0003800000 */
.L_x_4094:
        /* <DEDUP_REMOVED lines=21> */
.L_x_4096:
[----:B------:R-:W-:Y:S01]  /*4a70*/  LOP3.LUT P5, RZ, R2, 0x2, RZ, 0xc0, !PT ;  /* 0x0000000202ff7812 */ /* 0x000fe200078ac0ff */
[----:B------:R-:W-:-:S12]  /*4a80*/  BSSY B0, `(.L_x_4097) ;  /* 0x0000010000007945 */ /* 0x000fd80003800000 */
[----:B------:R-:W-:Y:S05]  /*4a90*/  @!P5 BRA `(.L_x_4098) ;  /* 0x000000000038d947 */ /* 0x000fea0003800000 */
[----:B-1----:R-:W-:Y:S01]  /*4aa0*/  IADD3 R11, R0, 0x70, RZ ;  /* 0x00000070000b7810 */ /* 0x002fe20007ffe0ff */
        /* <DEDUP_REMOVED lines=13> */
.L_x_4098:
[----:B------:R-:W-:Y:S05]  /*4b80*/  BSYNC B0 ;  /* 0x0000000000007941 */ /* 0x000fea0003800000 */
.L_x_4097:
[--C-:B------:R-:W-:Y:S02]  /*4b90*/  HADD2.F32 R12, -RZ, R26.reuse.H0_H0 ;  /* 0x2000001aff0c7230 */ /* 0x100fe40000004100 */
[----:B------:R-:W-:Y:S01]  /*4ba0*/  FFMA.FTZ R6, R5, R6, R17 ;  /* 0x0000000605067223 */ /* 0x000fe20000010011 */
[----:B------:R-:W-:Y:S02]  /*4bb0*/  HADD2.F32 R26, -RZ, R26.H1_H1 ;  /* 0x3000001aff1a7230 */ /* 0x000fe40000004100 */
        /* <DEDUP_REMOVED lines=12> */
.L_x_4099:
[----:B------:R-:W-:Y:S04]  /*4c80*/  BSSY B0, `(.L_x_4100) ;  /* 0x000000f000007945 */ /* 0x000fe80003800000 */
[----:B------:R-:W-:Y:S05]  /*4c90*/  @!P0 BRA `(.L_x_4101) ;  /* 0x0000000000348947 */ /* 0x000fea0003800000 */
[----:B------:R-:W-:Y:S01]  /*4ca0*/  SHF.R.S32.HI R8, RZ, 0x1f, R52 ;  /* 0x0000001fff087819 */ /* 0x000fe20000011434 */
[----:B------:R-:W-:Y:S01]  /*4cb0*/  ULDC.64 UR14, c[0x0][0x270] ;  /* 0x00009c00000e7ab9 */ /* 0x000fe20000000a00 */
[----:B-1----:R-:W-:Y:S02]  /*4cc0*/  MOV R9, R29 ;  /* 0x0000001d00097202 */ /* 0x002fe40000000f00 */
        /* <DEDUP_REMOVED lines=10> */
.L_x_4101:
[----:B------:R-:W-:Y:S05]  /*4d70*/  BSYNC B0 ;  /* 0x0000000000007941 */ /* 0x000fea0003800000 */
.L_x_4100:
[----:B------:R-:W-:Y:S01]  /*4d80*/  FADD.FTZ R12, R12, -UR7 ;  /* 0x800000070c0c7e21 */ /* 0x000fe20008010000 */
[----:B------:R-:W-:Y:S01]  /*4d90*/  FADD.FTZ R26, R26, -UR7 ;  /* 0x800000071a1a7e21 */ /* 0x000fe20008010000 */
[--C-:B--2---:R-:W-:Y:S02]  /*4da0*/  HADD2.F32 R13, -RZ, R27.reuse.H0_H0 ;  /* 0x2000001bff0d7230 */ /* 0x104fe40000004100 */
[----:B------:R-:W-:Y:S02]  /*4db0*/  HADD2.F32 R27, -RZ, R27.H1_H1 ;  /* 0x3000001bff1b7230 */ /* 0x000fe40000004100 */
[----:B------:R-:W-:Y:S01]  /*4dc0*/  FMUL.FTZ R14, R12, UR8 ;  /* 0x000000080c0e7c20 */ /* 0x000fe20008410000 */
[----:B0-----:R-:W-:Y:S01]  /*4dd0*/  FMUL.FTZ R15, R26, UR8 ;  /* 0x000000081a0f7c20 */ /* 0x001fe20008410000 */
        /* <DEDUP_REMOVED lines=17> */
.L_x_4102:
[----:B------:R-:W-:Y:S04]  /*4ef0*/  BSSY B0, `(.L_x_4103) ;  /* 0x000000f000007945 */ /* 0x000fe80003800000 */
[----:B------:R-:W-:Y:S05]  /*4f00*/  @!P1 BRA `(.L_x_4104) ;  /* 0x0000000000349947 */ /* 0x000fea0003800000 */
[----:B------:R-:W-:Y:S01]  /*4f10*/  SHF.R.S32.HI R8, RZ, 0x1f, R51 ;  /* 0x0000001fff087819 */ /* 0x000fe20000011433 */
[----:B------:R-:W-:Y:S01]  /*4f20*/  ULDC.64 UR14, c[0x0][0x270] ;  /* 0x00009c00000e7ab9 */ /* 0x000fe20000000a00 */
[----:B-1----:R-:W-:Y:S02]  /*4f30*/  MOV R9, R29 ;  /* 0x0000001d00097202 */ /* 0x002fe40000000f00 */
        /* <DEDUP_REMOVED lines=10> */
.L_x_4104:
[----:B------:R-:W-:Y:S05]  /*4fe0*/  BSYNC B0 ;  /* 0x0000000000007941 */ /* 0x000fea0003800000 */
.L_x_4103:
        /* <DEDUP_REMOVED lines=17> */
.L_x_4105:
        /* <DEDUP_REMOVED lines=15> */
.L_x_4107:
[----:B------:R-:W-:Y:S05]  /*51f0*/  BSYNC B0 ;  /* 0x0000000000007941 */ /* 0x000fea0003800000 */
.L_x_4106:
[----:B------:R-:W-:Y:S01]  /*5200*/  FMUL.FTZ R8, R12, UR8 ;  /* 0x000000080c087c20 */ /* 0x000fe20008410000 */
[----:B-1----:R-:W-:Y:S01]  /*5210*/  FMUL.FTZ R9, R32, UR8 ;  /* 0x0000000820097c20 */ /* 0x002fe20008410000 */
[----:B------:R-:W-:Y:S02]  /*5220*/  HADD2.F32 R6, -RZ, R33.H0_H0 ;  /* 0x20000021ff067230 */ /* 0x000fe40000004100 */
[----:B------:R-:W-:Y:S02]  /*5230*/  HADD2.F32 R12, -RZ, R3.H0_H0 ;  /* 0x20000003ff0c7230 */ /* 0x000fe40000004100 */
[----:B--2---:R-:W-:Y:S01]  /*5240*/  FFMA.FTZ R13, R5, R8, R17 ;  /* 0x00000008050d7223 */ /* 0x004fe20000010011 */
[----:B------:R-:W-:Y:S02]  /*5250*/  HADD2.F32 R33, -RZ, R33.H1_H1 ;  /* 0x30000021ff217230 */ /* 0x000fe40000004100 */
[----:B------:R-:W-:Y:S01]  /*5260*/  FFMA.FTZ R14, R16, R9, R18 ;  /* 0x00000009100e7223 */ /* 0x000fe20000010012 */
[----:B------:R-:W-:Y:S01]  /*5270*/  HADD2.F32 R3, -RZ, R3.H1_H1 ;  /* 0x30000003ff037230 */ /* 0x000fe20000004100 */
        /* <DEDUP_REMOVED lines=11> */
.L_x_4108:
        /* <DEDUP_REMOVED lines=15> */
.L_x_4110:
[----:B------:R-:W-:Y:S05]  /*5420*/  BSYNC B0 ;  /* 0x0000000000007941 */ /* 0x000fea0003800000 */
.L_x_4109:
        /* <DEDUP_REMOVED lines=21> */
.L_x_4111:
        /* <DEDUP_REMOVED lines=15> */
.L_x_4113:
[----:B------:R-:W-:Y:S05]  /*5670*/  BSYNC B0 ;  /* 0x0000000000007941 */ /* 0x000fea0003800000 */
.L_x_4112:
[----:B------:R-:W-:Y:S01]  /*5680*/  ULDC.64 UR14, c[0x0][0x278] ;  /* 0x00009e00000e7ab9 */ /* 0x000fe20000000a00 */
[----:B------:R-:W-:Y:S01]  /*5690*/  SHF.R.S32.HI R8, RZ, 0x1f, R42 ;  /* 0x0000001fff087819 */ /* 0x000fe2000001142a */
[----:B------:R-:W-:Y:S01]  /*56a0*/  FFMA.FTZ R6, R5, R6, R17 ;  /* 0x0000000605067223 */ /* 0x000fe20000010011 */
[----:B------:R-:W-:Y:S01]  /*56b0*/  FFMA.FTZ R3, R16, R3, R18 ;  /* 0x0000000310037223 */ /* 0x000fe20000010012 */
[----:B------:R-:W-:Y:S06]  /*56c0*/  @!P6 BRA `(.L_x_4114) ;  /* 0x000000000028e947 */ /* 0x000fec0003800000 */
        /* <DEDUP_REMOVED lines=8> */
[----:B0-----:R-:W-:Y:S01]  /*5750*/  FMUL.FTZ R6, R6, R11 ;  /* 0x0000000b06067220 */ /* 0x001fe20000410000 */
[----:B-1----:R-:W-:-:S07]  /*5760*/  FMUL.FTZ R3, R3, R14 ;  /* 0x0000000e03037220 */ /* 0x002fce0000410000 */
.L_x_4114:
[----:B------:R-:W-:Y:S01]  /*5770*/  ISETP.GE.U32.AND P5, PT, R42, UR14, PT ;  /* 0x0000000e2a007c0c */ /* 0x000fe2000bfa6070 */
[--C-:B------:R-:W-:Y:S01]  /*5780*/  HADD2.F32 R9, -RZ, R4.reuse.H0_H0 ;  /* 0x20000004ff097230 */ /* 0x100fe20000004100 */
[----:B------:R-:W-:Y:S01]  /*5790*/  BSSY B0, `(.L_x_4115) ;  /* 0x0000015000007945 */ /* 0x000fe20003800000 */
[----:B-1----:R-:W-:Y:S01]  /*57a0*/  HADD2.F32 R13, -RZ, R4.H1_H1 ;  /* 0x30000004ff0d7230 */ /* 0x002fe20000004100 */
        /* <DEDUP_REMOVED lines=19> */
.L_x_4116:
[----:B------:R-:W-:Y:S05]  /*58e0*/  BSYNC B0 ;  /* 0x0000000000007941 */ /* 0x000fea0003800000 */
.L_x_4115:
[--C-:B01----:R-:W-:Y:S02]  /*58f0*/  HADD2.F32 R10, -RZ, R7.reuse.H0_H0 ;  /* 0x20000007ff0a7230 */ /* 0x103fe40000004100 */
        /* <DEDUP_REMOVED lines=14> */
.L_x_4117:
        /* <DEDUP_REMOVED lines=23> */
.L_x_4119:
[----:B------:R-:W-:Y:S05]  /*5b50*/  BSYNC B0 ;  /* 0x0000000000007941 */ /* 0x000fea0003800000 */
.L_x_4118:
        /* <DEDUP_REMOVED lines=11> */
.L_x_4120:
        /* <DEDUP_REMOVED lines=17> */
.L_x_4122:
[----:B------:R-:W-:Y:S05]  /*5d20*/  BSYNC B0 ;  /* 0x0000000000007941 */ /* 0x000fea0003800000 */
.L_x_4121:
[----:B------:R-:W-:Y:S01]  /*5d30*/  ULDC UR7, c[0x0][0x10] ;  /* 0x0000040000077ab9 */ /* 0x000fe20000000800 */
[----:B------:R-:W-:Y:S02]  /*5d40*/  UIADD3 UR4, UR4, 0x1, URZ ;  /* 0x0000000104047890 */ /* 0x000fe4000fffe03f */
[----:B------:R-:W-:-:S04]  /*5d50*/  UIADD3 UR6, UR7, UR6, URZ ;  /* 0x0000000607067290 */ /* 0x000fc8000fffe03f */
[----:B------:R-:W-:-:S06]  /*5d60*/  UISETP.GE.AND UP0, UPT, UR6, UR5, UPT ;  /* 0x000000050600728c */ /* 0x000fcc000bf06270 */
[----:B------:R-:W-:-:S13]  /*5d70*/  PLOP3.LUT P5, PT, PT, PT, UP0, 0x40, 0x0 ;  /* 0x000000000000781c */ /* 0x000fda0003fae808 */
[----:B------:R-:W-:Y:S05]  /*5d80*/  @P5 BRA `(.L_x_4123) ;  /* 0xffffffa800285947 */ /* 0x000fea000383ffff */
[----:B------:R-:W-:Y:S05]  /*5d90*/  EXIT ;  /* 0x000000000000794d */ /* 0x000fea0003800000 */
.L_x_4124:
        /* <DEDUP_REMOVED lines=14> */
.L_x_5186:


//--------------------- .text._Z35group_norm_nhwc_fwd_one_pass_kernelI11Fp16IOBf16WLi512ELi48ELi384EEv26Group_norm_nhwc_fwd_params --------------------------
	.section	.text._Z35group_norm_nhwc_fwd_one_pass_kernelI11Fp16IOBf16WLi512ELi48ELi384EEv26Group_norm_nhwc_fwd_params,"ax",@progbits
	.align	128
        .global         _Z35group_norm_nhwc_fwd_one_pass_kernelI11Fp16IOBf16WLi512ELi48ELi384EEv26Group_norm_nhwc_fwd_params
        .type           _Z35group_norm_nhwc_fwd_one_pass_kernelI11Fp16IOBf16WLi512ELi48ELi384EEv26Group_norm_nhwc_fwd_params,@function
        .size           _Z35group_norm_nhwc_fwd_one_pass_kernelI11Fp16IOBf16WLi512ELi48ELi384EEv26Group_norm_nhwc_fwd_params,(.L_x_5187 - _Z35group_norm_nhwc_fwd_one_pass_kernelI11Fp16IOBf16WLi512ELi48ELi384EEv26Group_norm_nhwc_fwd_params)
        .other          _Z35group_norm_nhwc_fwd_one_pass_kernelI11Fp16IOBf16WLi512ELi48ELi384EEv26Group_norm_nhwc_fwd_params,@"STO_CUDA_ENTRY STV_DEFAULT"
_Z35group_norm_nhwc_fwd_one_pass_kernelI11Fp16IOBf16WLi512ELi48ELi384EEv26Group_norm_nhwc_fwd_params:
.text._Z35group_norm_nhwc_fwd_one_pass_kernelI11Fp16IOBf16WLi512ELi48ELi384EEv26Group_norm_nhwc_fwd_params:
        /* <DEDUP_REMOVED lines=204> */
.L_x_4230:
[----:B------:R-:W0:Y:S01]  /*0cc0*/  LDC R51, c[0x0][0x288] ;  /* 0x0000a200ff337b82 */ /* 0x000e220000000800 */
[----:B------:R-:W-:Y:S01]  /*0cd0*/  IABS R50, R36 ;  /* 0x0000002400327213 */ /* 0x000fe20000000000 */
[----:B------:R-:W-:Y:S01]  /*0ce0*/  ULDC.64 UR12, c[0x0][0x280] ;  /* 0x0000a000000c7ab9 */ /* 0x000fe20000000a00 */
[C---:B------:R-:W-:Y:S02]  /*0cf0*/  LOP3.LUT P6, RZ, R62.reuse, 0x4000000, RZ, 0xc0, !PT ;  /* 0x040000003eff7812 */ /* 0x040fe400078cc0ff */
[----:B------:R-:W-:Y:S02]  /*0d00*/  P2R R40, PR, RZ, 0x4 ;  /* 0x00000004ff287803 */ /* 0x000fe40000000000 */
[----:B------:R-:W-:Y:S02]  /*0d10*/  LOP3.LUT P2, RZ, R62, 0x20000, RZ, 0xc0, !PT ;  /* 0x000200003eff7812 */ /* 0x000fe4000784c0ff */
[----:B------:R-:W-:Y:S02]  /*0d20*/  P2R R42, PR, RZ, 0x1 ;  /* 0x00000001ff2a7803 */ /* 0x000fe40000000000 */
        /* <DEDUP_REMOVED lines=10> */
[----:B-1----:R-:W1:Y:S01]  /*0dd0*/  I2F.RP R45, R48 ;  /* 0x00000030002d7306 */ /* 0x002e620000209400 */
[C---:B------:R-:W-:Y:S02]  /*0de0*/  LOP3.LUT P3, RZ, R62.reuse, 0x8000, RZ, 0xc0, !PT ;  /* 0x000080003eff7812 */ /* 0x040fe4000786c0ff */
[----:B------:R-:W-:Y:S02]  /*0df0*/  P2R R41, PR, RZ, 0x10 ;  /* 0x00000010ff297803 */ /* 0x000fe40000000000 */
[----:B------:R-:W-:-:S03]  /*0e00*/  LOP3.LUT P4, RZ, R62, 0x2000, RZ, 0xc0, !PT ;  /* 0x000020003eff7812 */ /* 0x000fc6000788c0ff */
[----:B-1----:R-:W1:Y:S02]  /*0e10*/  MUFU.RCP R45, R45 ;  /* 0x0000002d002d7308 */ /* 0x002e640000001000 */
[----:B-1234-:R-:W-:-:S06]  /*0e20*/  IADD3 R46, R45, 0xffffffe, RZ ;  /* 0x0ffffffe2d2e7810 */ /* 0x01efcc0007ffe0ff */
        /* <DEDUP_REMOVED lines=330> */
[----:B------:R-:W4:Y:S01]  /*22d0*/  @P1 LDG.E R76, desc[UR8][R124.64] ;  /* 0x000000087c4c1981 */ /* 0x000f22000c1e1900 */
        /* <DEDUP_REMOVED lines=8> */
[----:B------:R2:W4:Y:S01]  /*2360*/  @P5 LDG.E R74, desc[UR8][R122.64] ;  /* 0x000000087a4a5981 */ /* 0x000522000c1e1900 */
        /* <DEDUP_REMOVED lines=73> */
[----:B------:R-:W-:Y:S02]  /*2800*/  @!P5 IMAD R125, R60, R41, R100 ;  /* 0x000000293c7dd224 */ /* 0x000fe400078e0264 */
        /* <DEDUP_REMOVED lines=11> */
[----:B------:R-:W2:Y:S01]  /*28c0*/  @P4 LDG.E R100, desc[UR8][R144.64] ;  /* 0x0000000890644981 */ /* 0x000ea2000c1e1900 */
[----:B------:R-:W-:Y:S02]  /*28d0*/  ISETP.NE.AND P4, PT, R104, RZ, PT ;  /* 0x000000ff6800720c */ /* 0x000fe40003f85270 */
[----:B------:R-:W-:Y:S02]  /*28e0*/  MOV R104, RZ ;  /* 0x000000ff00687202 */ /* 0x000fe40000000f00 */
[----:B---3--:R-:W-:-:S09]  /*28f0*/  P2R R126, PR, RZ, 0x8 ;  /* 0x00000008ff7e7803 */ /* 0x008fd20000000000 */
        /* <DEDUP_REMOVED lines=24> */
[C---:B------:R-:W-:Y:S02]  /*2a80*/  LOP3.LUT P1, RZ, R62.reuse, 0x10, RZ, 0xc0, !PT ;  /* 0x000000103eff7812 */ /* 0x040fe4000782c0ff */
[----:B------:R-:W-:Y:S02]  /*2a90*/  MOV R118, RZ ;  /* 0x000000ff00767202 */ /* 0x000fe40000000f00 */
[----:B------:R-:W-:Y:S02]  /*2aa0*/  CS2R R122, SRZ ;  /* 0x00000000007a7805 */ /* 0x000fe4000001ff00 */
[----:B------:R-:W-:Y:S02]  /*2ab0*/  LOP3.LUT P0, RZ, R62, 0x8, RZ, 0xc0, !PT ;  /* 0x000000083eff7812 */ /* 0x000fe4000780c0ff */
[----:B------:R-:W-:-:S03]  /*2ac0*/  MOV R102, RZ ;  /* 0x000000ff00667202 */ /* 0x000fc60000000f00 */
[----:B------:R-:W3:Y:S04]  /*2ad0*/  @P2 LDG.E R118, desc[UR8][R52.64] ;  /* 0x0000000834762981 */ /* 0x000ee8000c1e1900 */
[----:B------:R-:W3:Y:S01]  /*2ae0*/  @P1 LDG.E R122, desc[UR8][R152.64] ;  /* 0x00000008987a1981 */ /* 0x000ee2000c1e1900 */
[----:B------:R-:W-:Y:S02]  /*2af0*/  ISETP.NE.AND P1, PT, R106, RZ, PT ;  /* 0x000000ff6a00720c */ /* 0x000fe40003f25270 */
[----:B------:R-:W-:Y:S01]  /*2b00*/  MOV R106, RZ ;  /* 0x000000ff006a7202 */ /* 0x000fe20000000f00 */
[----:B------:R0:W3:Y:S01]  /*2b10*/  @!P5 LDG.E R102, desc[UR8][R40.64] ;  /* 0x000000082866d981 */ /* 0x0000e2000c1e1900 */
[C---:B------:R-:W-:Y:S02]  /*2b20*/  LOP3.LUT P5, RZ, R62.reuse, 0x4, RZ, 0xc0, !PT ;  /* 0x000000043eff7812 */ /* 0x040fe400078ac0ff */
[----:B------:R-:W-:-:S02]  /*2b30*/  LOP3.LUT P6, RZ, R62, 0x1, RZ, 0xc0, !PT ;  /* 0x000000013eff7812 */ /* 0x000fc400078cc0ff */
[----:B------:R-:W3:Y:S01]  /*2b40*/  @P0 LDG.E R106, desc[UR8][R154.64] ;  /* 0x000000089a6a0981 */ /* 0x000ee2000c1e1900 */
[----:B------:R-:W-:Y:S02]  /*2b50*/  ISETP.NE.AND P0, PT, R98, RZ, PT ;  /* 0x000000ff6200720c */ /* 0x000fe40003f05270 */
[----:B------:R-:W-:-:S06]  /*2b60*/  MOV R98, RZ ;  /* 0x000000ff00627202 */ /* 0x000fcc0000000f00 */
[----:B------:R1:W3:Y:S01]  /*2b70*/  @P5 LDG.E R98, desc[UR8][R50.64] ;  /* 0x0000000832625981 */ /* 0x0002e2000c1e1900 */
[----:B------:R-:W-:-:S03]  /*2b80*/  ISETP.NE.AND P2, PT, R124, RZ, PT ;  /* 0x000000ff7c00720c */ /* 0x000fc60003f45270 */
[----:B------:R5:W3:Y:S01]  /*2b90*/  @P6 LDG.E R123, desc[UR8][R46.64] ;  /* 0x000000082e7b6981 */ /* 0x000ae2000c1e1900 */
[----:B------:R-:W-:Y:S02]  /*2ba0*/  CS2R R124, SRZ ;  /* 0x00000000007c7805 */ /* 0x000fe4000001ff00 */
[----:B------:R-:W-:-:S04]  /*2bb0*/  ISETP.NE.AND P3, PT, R126, RZ, PT ;  /* 0x000000ff7e00720c */ /* 0x000fc80003f65270 */
[----:B------:R-:W3:Y:S04]  /*2bc0*/  @P0 LDG.E R125, desc[UR8][R54.64] ;  /* 0x00000008367d0981 */ /* 0x000ee8000c1e1900 */
[----:B------:R-:W3:Y:S01]  /*2bd0*/  @P1 LDG.E R124, desc[UR8][R44.64] ;  /* 0x000000082c7c1981 */ /* 0x000ee2000c1e1900 */
[----:B------:R-:W-:Y:S02]  /*2be0*/  CS2R R126, SRZ ;  /* 0x00000000007e7805 */ /* 0x000fe4000001ff00 */
        /* <DEDUP_REMOVED lines=292> */
.L_x_4126:
[----:B------:R-:W-:Y:S05]  /*3e30*/  BSYNC B0 ;  /* 0x0000000000007941 */ /* 0x000fea0003800000 */
.L_x_4125:
        /* <DEDUP_REMOVED lines=28> */
.L_x_4129:
[----:B0-----:R-:W2:Y:S04]  /*4000*/  LDG.E.STRONG.GPU R42, desc[UR8][R40.64] ;  /* 0x00000008282a7981 */ /* 0x001ea8000c1ef900 */
[----:B--2---:R-:W-:Y:S01]  /*4010*/  CCTL.IVALL ;  /* 0x00000000ff00798f */ /* 0x004fe20002000000 */
[----:B------:R-:W-:Y:S05]  /*4020*/  YIELD ;  /* 0x0000000000007946 */ /* 0x000fea0003800000 */
[----:B------:R-:W-:-:S13]  /*4030*/  ISETP.NE.AND P6, PT, R42, R53, PT ;  /* 0x000000352a00720c */ /* 0x000fda0003fc5270 */
[----:B------:R-:W-:Y:S05]  /*4040*/  @P6 BRA `(.L_x_4129) ;  /* 0xfffffffc00ec6947 */ /* 0x000fea000383ffff */
.L_x_4128:
        /* <DEDUP_REMOVED lines=11> */
.L_x_4131:
        /* <DEDUP_REMOVED lines=63> */
.L_x_4130:
        /* <DEDUP_REMOVED lines=18> */
.L_x_4133:
[----:B------:R-:W-:Y:S05]  /*4610*/  BSYNC B0 ;  /* 0x0000000000007941 */ /* 0x000fea0003800000 */
.L_x_4132:
        /* <DEDUP_REMOVED lines=33> */
.L_x_4127:
        /* <DEDUP_REMOVED lines=20> */
[----:B------:R-:W1:Y:S01]  /*4970*/  LDS.64 R42, [UR5+0x78] ;  /* 0x00007805ff2a7984 */ /* 0x000e620008000a00 */
[----:B0-----:R-:W-:-:S05]  /*4980*/  IMAD.WIDE R40, R115, 0x2, R40 ;  /* 0x0000000273287825 */ /* 0x001fca00078e0228 */
[----:B------:R-:W2:Y:S04]  /*4990*/  LDG.E.U16 R49, desc[UR8][R40.64] ;  /* 0x0000000828317981 */ /* 0x000ea8000c1e1500 */
[----:B------:R-:W3:Y:S01]  /*49a0*/  LDG.E.U16 R48, desc[UR8][R40.64+0x2] ;  /* 0x0000020828307981 */ /* 0x000ee2000c1e1500 */
[----:B-1----:R-:W-:-:S04]  /*49b0*/  FMUL.FTZ R46, R42, UR6 ;  /* 0x000000062a2e7c20 */ /* 0x002fc80008410000 */
[----:B------:R-:W-:-:S04]  /*49c0*/  FMUL.FTZ R42, R46, R46 ;  /* 0x0000002e2e2a7220 */ /* 0x000fc80000410000 */
[----:B------:R-:W-:-:S05]  /*49d0*/  FFMA.FTZ R42, R43, UR6, -R42 ;  /* 0x000000062b2a7c23 */ /* 0x000fca000801082a */
[----:B------:R-:W-:-:S13]  /*49e0*/  FSETP.GTU.FTZ.AND P5, PT, R42, RZ, PT ;  /* 0x000000ff2a00720b */ /* 0x000fda0003fbc000 */
[----:B------:R-:W0:Y:S02]  /*49f0*/  @P5 LDC R43, c[0x0][0x238] ;  /* 0x00008e00ff2b5b82 */ /* 0x000e240000000800 */
[----:B0-----:R-:W-:-:S06]  /*4a00*/  @P5 FADD.FTZ R50, R42, R43 ;  /* 0x0000002b2a325221 */ /* 0x001fcc0000010000 */
[----:B------:R-:W0:Y:S01]  /*4a10*/  LDC.64 R42, c[0x0][0x228] ;  /* 0x00008a00ff2a7b82 */ /* 0x000e220000000a00 */
[----:B------:R1:W4:Y:S01]  /*4a20*/  @P5 MUFU.RSQ R47, R50 ;  /* 0x00000032002f5308 */ /* 0x0003220000001400 */
[----:B0-----:R-:W-:-:S05]  /*4a30*/  IMAD.WIDE R42, R115, 0x2, R42 ;  /* 0x00000002732a7825 */ /* 0x001fca00078e022a */
[----:B------:R-:W5:Y:S04]  /*4a40*/  LDG.E.U16 R44, desc[UR8][R42.64] ;  /* 0x000000082a2c7981 */ /* 0x000f68000c1e1500 */
[----:B------:R-:W5:Y:S01]  /*4a50*/  LDG.E.U16 R45, desc[UR8][R42.64+0x2] ;  /* 0x000002082a2d7981 */ /* 0x000f62000c1e1500 */
[----:B------:R-:W-:Y:S01]  /*4a60*/  ISETP.NE.AND P6, PT, RZ, UR10, PT ;  /* 0x0000000aff007c0c */ /* 0x000fe2000bfc5270 */
[--C-:B------:R-:W-:Y:S02]  /*4a70*/  HADD2.F32 R53, -RZ, R114.reuse.H1_H1 ;  /* 0x30000072ff357230 */ /* 0x100fe40000004100 */
[----:B------:R-:W-:-:S03]  /*4a80*/  HADD2.F32 R51, -RZ, R114.H0_H0 ;  /* 0x20000072ff337230 */ /* 0x000fc60000004100 */
[--C-:B------:R-:W-:Y:S02]  /*4a90*/  FADD.FTZ R52, R53, -R46.reuse ;  /* 0x8000002e35347221 */ /* 0x100fe40000010000 */
[----:B-1----:R-:W-:Y:S02]  /*4aa0*/  FADD.FTZ R50, R51, -R46 ;  /* 0x8000002e33327221 */ /* 0x002fe40000010000 */
[-C--:B----4-:R-:W-:Y:S02]  /*4ab0*/  FMUL.FTZ R52, R52, R47.reuse ;  /* 0x0000002f34347220 */ /* 0x090fe40000410000 */
[----:B------:R-:W-:Y:S01]  /*4ac0*/  FMUL.FTZ R50, R50, R47 ;  /* 0x0000002f32327220 */ /* 0x000fe20000410000 */
[--C-:B------:R-:W-:Y:S02]  /*4ad0*/  HADD2.F32 R53, -RZ, R68.reuse.H0_H0 ;  /* 0x20000044ff357230 */ /* 0x100fe40000004100 */
[----:B------:R-:W-:Y:S01]  /*4ae0*/  HADD2.F32 R55, -RZ, R68.H1_H1 ;  /* 0x30000044ff377230 */ /* 0x000fe20000004100 */
[----:B--2---:R-:W-:-:S02]  /*4af0*/  SHF.L.U32 R49, R49, 0x10, RZ ;  /* 0x0000001031317819 */ /* 0x004fc400000006ff */
[----:B---3--:R-:W-:Y:S02]  /*4b00*/  SHF.L.U32 R48, R48, 0x10, RZ ;  /* 0x0000001030307819 */ /* 0x008fe400000006ff */
        /* <DEDUP_REMOVED lines=15> */
.L_x_4134:
        /* <DEDUP_REMOVED lines=15> */
.L_x_4136:
[----:B------:R-:W-:Y:S05]  /*4cf0*/  BSYNC B0 ;  /* 0x0000000000007941 */ /* 0x000fea0003800000 */
.L_x_4135:
[--C-:B------:R-:W-:Y:S01]  /*4d00*/  FADD.FTZ R40, R53, -R46.reuse ;  /* 0x8000002e35287221 */ /* 0x100fe20000010000 */
[--C-:B0-----:R-:W-:Y:S01]  /*4d10*/  FADD.FTZ R42, R55, -R46.reuse ;  /* 0x8000002e372a7221 */ /* 0x101fe20000010000 */
[--C-:B------:R-:W-:Y:S02]  /*4d20*/  HADD2.F32 R41, -RZ, R70.reuse.H0_H0 ;  /* 0x20000046ff297230 */ /* 0x100fe40000004100 */
[----:B------:R-:W-:Y:S02]  /*4d30*/  HADD2.F32 R43, -RZ, R70.H1_H1 ;  /* 0x30000046ff2b7230 */ /* 0x000fe40000004100 */
        /* <DEDUP_REMOVED lines=17> */
.L_x_4137:
        /* <DEDUP_REMOVED lines=15> */
.L_x_4139:
[----:B------:R-:W-:Y:S05]  /*4f40*/  BSYNC B0 ;  /* 0x0000000000007941 */ /* 0x000fea0003800000 */
.L_x_4138:
        /* <DEDUP_REMOVED lines=19> */
.L_x_4140:
        /* <DEDUP_REMOVED lines=15> */
.L_x_4142:
[----:B------:R-:W-:Y:S05]  /*5170*/  BSYNC B0 ;  /* 0x0000000000007941 */ /* 0x000fea0003800000 */
.L_x_4141:
        /* <DEDUP_REMOVED lines=21> */
.L_x_4143:
        /* <DEDUP_REMOVED lines=15> */
.L_x_4145:
[----:B------:R-:W-:Y:S05]  /*53c0*/  BSYNC B0 ;  /* 0x0000000000007941 */ /* 0x000fea0003800000 */
.L_x_4144:
        /* <DEDUP_REMOVED lines=15> */
.L_x_4146:
        /* <DEDUP_REMOVED lines=15> */
.L_x_4148:
[----:B------:R-:W-:Y:S05]  /*55b0*/  BSYNC B0 ;  /* 0x0000000000007941 */ /* 0x000fea0003800000 */
.L_x_4147:
[--C-:B------:R-:W-:Y:S01]  /*55c0*/  FADD.FTZ R40, R55, -R46.reuse ;  /* 0x8000002e37287221 */ /* 0x100fe20000010000 */
[--C-:B01----:R-:W-:Y:S01]  /*55d0*/  FADD.FTZ R42, R115, -R46.reuse ;  /* 0x8000002e732a7221 */ /* 0x103fe20000010000 */
[--C-:B------:R-:W-:Y:S02]  /*55e0*/  HADD2.F32 R41, -RZ, R74.reuse.H0_H0 ;  /* 0x2000004aff297230 */ /* 0x100fe40000004100 */
[----:B------:R-:W-:Y:S02]  /*55f0*/  HADD2.F32 R43, -RZ, R74.H1_H1 ;  /* 0x3000004aff2b7230 */ /* 0x000fe40000004100 */
[-C--:B------:R-:W-:Y:S01]  /*5600*/  FMUL.FTZ R40, R40, R47.reuse ;  /* 0x0000002f28287220 */ /* 0x080fe20000410000 */
[----:B------:R-:W-:Y:S01]  /*5610*/  FMUL.FTZ R42, R42, R47 ;  /* 0x0000002f2a2a7220 */ /* 0x000fe20000410000 */
[--C-:B------:R-:W-:Y:S02]  /*5620*/  HADD2.F32 R53, -RZ, R76.reuse.H0_H0 ;  /* 0x2000004cff357230 */ /* 0x100fe40000004100 */
[----:B------:R-:W-:Y:S01]  /*5630*/  FADD.FTZ R54, R41, -R46 ;  /* 0x8000002e29367221 */ /* 0x000fe20000010000 */
[----:B------:R-:W-:-:S02]  /*5640*/  HADD2.F32 R55, -RZ, R76.H1_H1 ;  /* 0x3000004cff377230 */ /* 0x000fc40000004100 */
        /* <DEDUP_REMOVED lines=14> */
.L_x_4149:
        /* <DEDUP_REMOVED lines=15> */
.L_x_4151:
[----:B------:R-:W-:Y:S05]  /*5820*/  BSYNC B0 ;  /* 0x0000000000007941 */ /* 0x000fea0003800000 */
.L_x_4150:
        /* <DEDUP_REMOVED lines=17> */
.L_x_4152:
        /* <DEDUP_REMOVED lines=15> */
.L_x_4154:
[----:B------:R-:W-:Y:S05]  /*5a30*/  BSYNC B0 ;  /* 0x0000000000007941 */ /* 0x000fea0003800000 */
.L_x_4153:
        /* <DEDUP_REMOVED lines=19> */
.L_x_4155:
        /* <DEDUP_REMOVED lines=15> */
.L_x_4157:
[----:B------:R-:W-:Y:S05]  /*5c60*/  BSYNC B0 ;  /* 0x0000000000007941 */ /* 0x000fea0003800000 */
.L_x_4156:
        /* <DEDUP_REMOVED lines=21> */
.L_x_4158:
        /* <DEDUP_REMOVED lines=15> */
.L_x_4160:
[----:B------:R-:W-:Y:S05]  /*5eb0*/  BSYNC B0 ;  /* 0x0000000000007941 */ /* 0x000fea0003800000 */
.L_x_4159:
        /* <DEDUP_REMOVED lines=15> */
.L_x_4161:
        /* <DEDUP_REMOVED lines=15> */
.L_x_4163:
[----:B------:R-:W-:Y:S05]  /*60a0*/  BSYNC B0 ;  /* 0x0000000000007941 */ /* 0x000fea0003800000 */
.L_x_4162:
        /* <DEDUP_REMOVED lines=42> */
[----:B------:R-:W-:Y:S01]  /*6350*/  FMUL.FTZ R76, R70, R47 ;  /* 0x0000002f464c7220 */ /* 0x000fe20000410000 */
[----:B------:R-:W-:Y:S01]  /*6360*/  FADD.FTZ R154, R53, -R46 ;  /* 0x8000002e359a7221 */ /* 0x000fe20000010000 */
[----:B------:R-:W-:-:S02]  /*6370*/  HADD2.F32 R117, -RZ, R84.H1_H1 ;  /* 0x30000054ff757230 */ /* 0x000fc40000004100 */
[-C--:B------:R-:W-:Y:S01]  /*6380*/  FMUL.FTZ R40, R40, R47.reuse ;  /* 0x0000002f28287220 */ /* 0x080fe20000410000 */
[-C--:B------:R-:W-:Y:S01]  /*6390*/  FMUL.FTZ R42, R42, R47.reuse ;  /* 0x0000002f2a2a7220 */ /* 0x080fe20000410000 */
[-C--:B------:R-:W-:Y:S01]  /*63a0*/  FMUL.FTZ R50, R50, R47.reuse ;  /* 0x0000002f32327220 */ /* 0x080fe20000410000 */
[-C--:B------:R-:W-:Y:S01]  /*63b0*/  FMUL.FTZ R52, R52, R47.reuse ;  /* 0x0000002f34347220 */ /* 0x080fe20000410000 */
[-C--:B------:R-:W-:Y:S01]  /*63c0*/  FMUL.FTZ R54, R54, R47.reuse ;  /* 0x0000002f36367220 */ /* 0x080fe20000410000 */
[-C--:B------:R-:W-:Y:S01]  /*63d0*/  FMUL.FTZ R64, R64, R47.reuse ;  /* 0x0000002f40407220 */ /* 0x080fe20000410000 */
[-C--:B------:R-:W-:Y:S01]  /*63e0*/  FMUL.FTZ R66, R66, R47.reuse ;  /* 0x0000002f42427220 */ /* 0x080fe20000410000 */
[----:B------:R-:W-:Y:S02]  /*63f0*/  HADD2.F32 R145, -RZ, R118.H1_H1 ;  /* 0x30000076ff917230 */ /* 0x000fe40000004100 */
        /* <DEDUP_REMOVED lines=12> */
[----:B------:R-:W-:-:S02]  /*64c0*/  HADD2.F32 R147, -RZ, R122.H1_H1 ;  /* 0x3000007aff937230 */ /* 0x000fc40000004100 */
[----:B------:R-:W-:Y:S01]  /*64d0*/  FMUL.FTZ R154, R154, R47 ;  /* 0x0000002f9a9a7220 */ /* 0x000fe20000410000 */
[C-C-:B------:R-:W-:Y:S01]  /*64e0*/  FFMA.FTZ R70, R44.reuse, R68, R49.reuse ;  /* 0x000000442c467223 */ /* 0x140fe20000010031 */
[----:B------:R-:W-:Y:S02]  /*64f0*/  HADD2.F32 R115, -RZ, R82.H1_H1 ;  /* 0x30000052ff737230 */ /* 0x000fe40000004100 */
[C-C-:B------:R-:W-:Y:S01]  /*6500*/  FFMA.FTZ R68, R44.reuse, R76, R49.reuse ;  /* 0x0000004c2c447223 */ /* 0x140fe20000010031 */
[----:B------:R-:W-:Y:S02]  /*6510*/  HADD2.F32 R121, -RZ, R86.H1_H1 ;  /* 0x30000056ff797230 */ /* 0x000fe40000004100 */
[C-C-:B------:R-:W-:Y:S01]  /*6520*/  FFMA.FTZ R132, R44.reuse, R40, R49.reuse ;  /* 0x000000282c847223 */ /* 0x140fe20000010031 */
[----:B------:R-:W-:Y:S02]  /*6530*/  HADD2.F32 R129, -RZ, R88.H1_H1 ;  /* 0x30000058ff817230 */ /* 0x000fe40000004100 */
[----:B------:R-:W-:Y:S01]  /*6540*/  FFMA.FTZ R130, R44, R42, R49 ;  /* 0x0000002a2c827223 */ /* 0x000fe20000010031 */
[----:B------:R-:W-:-:S02]  /*6550*/  HADD2.F32 R131, -RZ, R90.H1_H1 ;  /* 0x3000005aff837230 */ /* 0x000fc40000004100 */
        /* <DEDUP_REMOVED lines=10> */
[----:B------:R-:W-:Y:S01]  /*6600*/  FADD.FTZ R76, R117, -R46 ;  /* 0x8000002e754c7221 */ /* 0x000fe20000010000 */
        /* <DEDUP_REMOVED lines=19> */
[C-C-:B------:R-:W-:Y:S01]  /*6740*/  FFMA.FTZ R42, R44.reuse, R148, R49.reuse ;  /* 0x000000942c2a7223 */ /* 0x140fe20000010031 */
[C-C-:B------:R-:W-:Y:S01]  /*6750*/  FFMA.FTZ R41, R44.reuse, R150, R49.reuse ;  /* 0x000000962c297223 */ /* 0x140fe20000010031 */
[C-C-:B------:R-:W-:Y:S01]  /*6760*/  FFMA.FTZ R40, R44.reuse, R152, R49.reuse ;  /* 0x000000982c287223 */ /* 0x140fe20000010031 */
[--C-:B------:R-:W-:Y:S01]  /*6770*/  FADD.FTZ R96, R145, -R46.reuse ;  /* 0x8000002e91607221 */ /* 0x100fe20000010000 */
[----:B------:R-:W-:Y:S01]  /*6780*/  FFMA.FTZ R49, R44, R154, R49 ;  /* 0x0000009a2c317223 */ /* 0x000fe20000010031 */
        /* <DEDUP_REMOVED lines=75> */
.L_x_4164:
        /* <DEDUP_REMOVED lines=15> */
.L_x_4166:
[----:B------:R-:W-:Y:S05]  /*6d30*/  BSYNC B0 ;  /* 0x0000000000007941 */ /* 0x000fea0003800000 */
.L_x_4165:
        /* <DEDUP_REMOVED lines=11> */
.L_x_4167:
        /* <DEDUP_REMOVED lines=15> */
.L_x_4169:
[----:B------:R-:W-:Y:S05]  /*6ee0*/  BSYNC B0 ;  /* 0x0000000000007941 */ /* 0x000fea0003800000 */
.L_x_4168:
        /* <DEDUP_REMOVED lines=11> */
.L_x_4170:
        /* <DEDUP_REMOVED lines=15> */
.L_x_4172:
[----:B------:R-:W-:Y:S05]  /*7090*/  BSYNC B0 ;  /* 0x0000000000007941 */ /* 0x000fea0003800000 */
.L_x_4171:
        /* <DEDUP_REMOVED lines=11> */
.L_x_4173:
        /* <DEDUP_REMOVED lines=15> */
.L_x_4175:
[----:B------:R-:W-:Y:S05]  /*7240*/  BSYNC B0 ;  /* 0x0000000000007941 */ /* 0x000fea0003800000 */
.L_x_4174:
        /* <DEDUP_REMOVED lines=11> */
.L_x_4176:
        /* <DEDUP_REMOVED lines=15> */
.L_x_4178:
[----:B------:R-:W-:Y:S05]  /*73f0*/  BSYNC B0 ;  /* 0x0000000000007941 */ /* 0x000fea0003800000 */
.L_x_4177:
        /* <DEDUP_REMOVED lines=11> */
.L_x_4179:
        /* <DEDUP_REMOVED lines=15> */
.L_x_4181:
[----:B------:R-:W-:Y:S05]  /*75a0*/  BSYNC B0 ;  /* 0x0000000000007941 */ /* 0x000fea0003800000 */
.L_x_4180:
        /* <DEDUP_REMOVED lines=11> */
.L_x_4182:
        /* <DEDUP_REMOVED lines=15> */
.L_x_4184:
[----:B------:R-:W-:Y:S05]  /*7750*/  BSYNC B0 ;  /* 0x0000000000007941 */ /* 0x000fea0003800000 */
.L_x_4183:
        /* <DEDUP_REMOVED lines=11> */
.L_x_4185:
        /* <DEDUP_REMOVED lines=15> */
.L_x_4187:
[----:B------:R-:W-:Y:S05]  /*7900*/  BSYNC B0 ;  /* 0x0000000000007941 */ /* 0x000fea0003800000 */
.L_x_4186:
        /* <DEDUP_REMOVED lines=11> */
.L_x_4188:
        /* <DEDUP_REMOVED lines=15> */
.L_x_4190:
[----:B------:R-:W-:Y:S05]  /*7ab0*/  BSYNC B0 ;  /* 0x0000000000007941 */ /* 0x000fea0003800000 */
.L_x_4189:
        /* <DEDUP_REMOVED lines=11> */
.L_x_4191:
        /* <DEDUP_REMOVED lines=15> */
.L_x_4193:
[----:B------:R-:W-:Y:S05]  /*7c60*/  BSYNC B0 ;  /* 0x0000000000007941 */ /* 0x000fea0003800000 */
.L_x_4192:
        /* <DEDUP_REMOVED lines=11> */
.L_x_4194:
        /* <DEDUP_REMOVED lines=15> */
.L_x_4196:
[----:B------:R-:W-:Y:S05]  /*7e10*/  BSYNC B0 ;  /* 0x0000000000007941 */ /* 0x000fea0003800000 */
.L_x_4195:
        /* <DEDUP_REMOVED lines=11> */
.L_x_4197:
        /* <DEDUP_REMOVED lines=15> */
.L_x_4199:
[----:B------:R-:W-:Y:S05]  /*7fc0*/  BSYNC B0 ;  /* 0x0000000000007941 */ /* 0x000fea0003800000 */
.L_x_4198:
        /* <DEDUP_REMOVED lines=11> */
.L_x_4200:
        /* <DEDUP_REMOVED lines=15> */
.L_x_4202:
[----:B------:R-:W-:Y:S05]  /*8170*/  BSYNC B0 ;  /* 0x0000000000007941 */ /* 0x000fea0003800000 */
.L_x_4201:
        /* <DEDUP_REMOVED lines=11> */
.L_x_4203:
        /* <DEDUP_REMOVED lines=15> */
.L_x_4205:
[----:B------:R-:W-:Y:S05]  /*8320*/  BSYNC B0 ;  /* 0x0000000000007941 */ /* 0x000fea0003800000 */
.L_x_4204:
        /* <DEDUP_REMOVED lines=11> */
.L_x_4206:
        /* <DEDUP_REMOVED lines=15> */
.L_x_4208:
[----:B------:R-:W-:Y:S05]  /*84d0*/  BSYNC B0 ;  /* 0x0000000000007941 */ /* 0x000fea0003800000 */
.L_x_4207:
        /* <DEDUP_REMOVED lines=11> */
.L_x_4209:
        /* <DEDUP_REMOVED lines=15> */
.L_x_4211:
[----:B------:R-:W-:Y:S05]  /*8680*/  BSYNC B0 ;  /* 0x0000000000007941 */ /* 0x000fea0003800000 */
.L_x_4210:
        /* <DEDUP_REMOVED lines=11> */
.L_x_4212:
        /* <DEDUP_REMOVED lines=14> */
.L_x_4214:
[----:B------:R-:W-:Y:S05]  /*8820*/  BSYNC B0 ;  /* 0x0000000000007941 */ /* 0x000fea0003800000 */
.L_x_4213:
        /* <DEDUP_REMOVED lines=11> */
.L_x_4215:
        /* <DEDUP_REMOVED lines=14> */
.L_x_4217:
[----:B------:R-:W-:Y:S05]  /*89c0*/  BSYNC B0 ;  /* 0x0000000000007941 */ /* 0x000fea0003800000 */
.L_x_4216:
        /* <DEDUP_REMOVED lines=11> */
.L_x_4218:
        /* <DEDUP_REMOVED lines=14> */
.L_x_4220:
[----:B------:R-:W-:Y:S05]  /*8b60*/  BSYNC B0 ;  /* 0x0000000000007941 */ /* 0x000fea0003800000 */
.L_x_4219:
[----:B------:R-:W-:Y:S05]  /*8b70*/  @!P6 BRA `(.L_x_4221) ;  /* 0x000000000028e947 */ /* 0x000fea0003800000 */
[----:B------:R-:W-:Y:S01]  /*8b80*/  FMUL.FTZ R42, R41, -1.4426950216293334961 ;  /* 0xbfb8aa3b292a7820 */ /* 0x000fe20000410000 */
[----:B------:R-:W-:-:S05]  /*8b90*/  FMUL.FTZ R45, R84, -1.4426950216293334961 ;  /* 0xbfb8aa3b542d7820 */ /* 0x000fca0000410000 */
[----:B------:R-:W0:Y:S08]  /*8ba0*/  MUFU.EX2 R42, R42 ;  /* 0x0000002a002a7308 */ /* 0x000e300000000800 */
[----:B------:R-:W1:Y:S01]  /*8bb0*/  MUFU.EX2 R45, R45 ;  /* 0x0000002d002d7308 */ /* 0x000e620000000800 */
[----:B0-----:R-:W-:-:S07]  /*8bc0*/  FADD.FTZ R43, R42, 1 ;  /* 0x3f8000002a2b7421 */ /* 0x001fce0000010000 */
[----:B------:R-:W0:Y:S01]  /*8bd0*/  MUFU.RCP R44, R43 ;  /* 0x0000002b002c7308 */ /* 0x000e220000001000 */
[----:B-1234-:R-:W-:-:S07]  /*8be0*/  FADD.FTZ R46, R45, 1 ;  /* 0x3f8000002d2e7421 */ /* 0x01efce0000010000 */
[----:B------:R-:W1:Y:S01]  /*8bf0*/  MUFU.RCP R47, R46 ;  /* 0x0000002e002f7308 */ /* 0x000e620000001000 */
[----:B0-----:R-:W-:Y:S01]  /*8c00*/  FMUL.FTZ R41, R41, R44 ;  /* 0x0000002c29297220 */ /* 0x001fe20000410000 */
[----:B-1----:R-:W-:-:S07]  /*8c10*/  FMUL.FTZ R84, R84, R47 ;  /* 0x0000002f54547220 */ /* 0x002fce0000410000 */
.L_x_4221:
[----:B------:R-:W-:Y:S04]  /*8c20*/  BSSY B0, `(.L_x_4222) ;  /* 0x000000e000007945 */ /* 0x000fe80003800000 */
[----:B------:R-:W-:Y:S05]  /*8c30*/  @!P3 BRA `(.L_x_4223) ;  /* 0x000000000030b947 */ /* 0x000fea0003800000 */
[----:B------:R-:W-:Y:S01]  /*8c40*/  ULDC.64 UR12, c[0x0][0x270] ;  /* 0x00009c00000c7ab9 */ /* 0x000fe20000000a00 */
[----:B------:R-:W-:Y:S01]  /*8c50*/  MOV R42, R110 ;  /* 0x0000006e002a7202 */ /* 0x000fe20000000f00 */
[----:B------:R-:W-:Y:S01]  /*8c60*/  IMAD R45, R107, UR12, RZ ;  /* 0x0000000c6b2d7c24 */ /* 0x000fe2000f8e02ff */
[----:B0-----:R-:W-:Y:S02]  /*8c70*/  MOV R43, R113 ;  /* 0x00000071002b7202 */ /* 0x001fe40000000f00 */
        /* <DEDUP_REMOVED lines=8> */
.L_x_4223:
[----:B------:R-:W-:Y:S05]  /*8d00*/  BSYNC B0 ;  /* 0x0000000000007941 */ /* 0x000fea0003800000 */
.L_x_4222:
[----:B------:R-:W-:Y:S05]  /*8d10*/  @!P6 BRA `(.L_x_4224) ;  /* 0x000000000028e947 */ /* 0x000fea0003800000 */
[----:B0-----:R-:W-:Y:S01]  /*8d20*/  FMUL.FTZ R41, R40, -1.4426950216293334961 ;  /* 0xbfb8aa3b28297820 */ /* 0x001fe20000410000 */
[----:B------:R-:W-:-:S05]  /*8d30*/  FMUL.FTZ R44, R127, -1.4426950216293334961 ;  /* 0xbfb8aa3b7f2c7820 */ /* 0x000fca0000410000 */
[----:B------:R-:W0:Y:S08]  /*8d40*/  MUFU.EX2 R41, R41 ;  /* 0x0000002900297308 */ /* 0x000e300000000800 */
[----:B------:R-:W5:Y:S01]  /*8d50*/  MUFU.EX2 R44, R44 ;  /* 0x0000002c002c7308 */ /* 0x000f620000000800 */
[----:B0-----:R-:W-:-:S07]  /*8d60*/  FADD.FTZ R42, R41, 1 ;  /* 0x3f800000292a7421 */ /* 0x001fce0000010000 */
[----:B------:R-:W0:Y:S01]  /*8d70*/  MUFU.RCP R43, R42 ;  /* 0x0000002a002b7308 */ /* 0x000e220000001000 */
[----:B-----5:R-:W-:-:S07]  /*8d80*/  FADD.FTZ R45, R44, 1 ;  /* 0x3f8000002c2d7421 */ /* 0x020fce0000010000 */
[----:B-1234-:R-:W1:Y:S01]  /*8d90*/  MUFU.RCP R46, R45 ;  /* 0x0000002d002e7308 */ /* 0x01ee620000001000 */
[----:B0-----:R-:W-:Y:S01]  /*8da0*/  FMUL.FTZ R40, R40, R43 ;  /* 0x0000002b28287220 */ /* 0x001fe20000410000 */
[----:B-1----:R-:W-:-:S07]  /*8db0*/  FMUL.FTZ R127, R127, R46 ;  /* 0x0000002e7f7f7220 */ /* 0x002fce0000410000 */
.L_x_4224:
        /* <DEDUP_REMOVED lines=14> */
.L_x_4226:
[----:B------:R-:W-:Y:S05]  /*8ea0*/  BSYNC B0 ;  /* 0x0000000000007941 */ /* 0x000fea0003800000 */
.L_x_4225:
[----:B------:R-:W-:Y:S05]  /*8eb0*/  @!P6 BRA `(.L_x_4227) ;  /* 0x000000000028e947 */ /* 0x000fea0003800000 */
[----:B------:R-:W-:Y:S01]  /*8ec0*/  FMUL.FTZ R40, R49, -1.4426950216293334961 ;  /* 0xbfb8aa3b31287820 */ /* 0x000fe20000410000 */
[----:B0-----:R-:W-:-:S05]  /*8ed0*/  FMUL.FTZ R43, R86, -1.4426950216293334961 ;  /* 0xbfb8aa3b562b7820 */ /* 0x001fca0000410000 */
[----:B------:R-:W0:Y:S08]  /*8ee0*/  MUFU.EX2 R40, R40 ;  /* 0x0000002800287308 */ /* 0x000e300000000800 */
[----:B------:R-:W5:Y:S01]  /*8ef0*/  MUFU.EX2 R43, R43 ;  /* 0x0000002b002b7308 */ /* 0x000f620000000800 */
[----:B0-----:R-:W-:-:S07]  /*8f00*/  FADD.FTZ R41, R40, 1 ;  /* 0x3f80000028297421 */ /* 0x001fce0000010000 */
[----:B------:R-:W0:Y:S01]  /*8f10*/  MUFU.RCP R42, R41 ;  /* 0x00000029002a7308 */ /* 0x000e220000001000 */
[----:B-----5:R-:W-:-:S07]  /*8f20*/  FADD.FTZ R44, R43, 1 ;  /* 0x3f8000002b2c7421 */ /* 0x020fce0000010000 */
[----:B------:R-:W5:Y:S01]  /*8f30*/  MUFU.RCP R45, R44 ;  /* 0x0000002c002d7308 */ /* 0x000f620000001000 */
[----:B0-----:R-:W-:Y:S01]  /*8f40*/  FMUL.FTZ R49, R49, R42 ;  /* 0x0000002a31317220 */ /* 0x001fe20000410000 */
[----:B-----5:R-:W-:-:S07]  /*8f50*/  FMUL.FTZ R86, R86, R45 ;  /* 0x0000002d56567220 */ /* 0x020fce0000410000 */
.L_x_4227:
        /* <DEDUP_REMOVED lines=13> */
[----:B------:R-:W-:Y:S02]  /*9030*/  LEA R40, P5, R110, UR12, 0x1 ;  /* 0x0000000c6e287c11 */ /* 0x000fe4000f8a08ff */
[----:B------:R-:W-:-:S04]  /*9040*/  IADD3 R119, R111, R119, RZ ;  /* 0x000000776f777210 */ /* 0x000fc80007ffe0ff */
[----:B0-----:R-:W-:-:S05]  /*9050*/  LEA.HI.X R41, R110, UR13, R119, 0x1, P5 ;  /* 0x0000000d6e297c11 */ /* 0x001fca000a8f0c77 */
[----:B------:R0:W-:Y:S02]  /*9060*/  STG.E desc[UR8][R40.64], R49 ;  /* 0x0000003128007986 */ /* 0x0001e4000c101908 */
.L_x_4229:
[----:B------:R-:W-:Y:S05]  /*9070*/  BSYNC B0 ;  /* 0x0000000000007941 */ /* 0x000fea0003800000 */
.L_x_4228:
[----:B0-----:R-:W0:Y:S01]  /*9080*/  LDC R41, c[0x0][0x10] ;  /* 0x00000400ff297b82 */ /* 0x001e220000000800 */
[----:B------:R-:W-:Y:S02]  /*9090*/  IADD3 R38, R38, 0x1, RZ ;  /* 0x0000000126267810 */ /* 0x000fe40007ffe0ff */
[----:B0-----:R-:W-:-:S04]  /*90a0*/  IADD3 R36, R41, R36, RZ ;  /* 0x0000002429247210 */ /* 0x001fc80007ffe0ff */
[----:B------:R-:W-:-:S13]  /*90b0*/  ISETP.GE.AND P5, PT, R36, UR4, PT ;  /* 0x0000000424007c0c */ /* 0x000fda000bfa6270 */
[----:B------:R-:W-:Y:S05]  /*90c0*/  @!P5 BRA `(.L_x_4230) ;  /* 0xffffff7800fcd947 */ /* 0x000fea000383ffff */
[----:B------:R-:W-:Y:S05]  /*90d0*/  EXIT ;  /* 0x000000000000794d */ /* 0x000fea0003800000 */
.L_x_4231:
        /* <DEDUP_REMOVED lines=10> */
.L_x_5187:


//--------------------- .text._Z35group_norm_nhwc_fwd_one_pass_kernelI11Fp16IOFp16WLi64ELi48ELi384EEv26Group_norm_nhwc_fwd_params --------------------------
	.section	.text._Z35group_norm_nhwc_fwd_one_pass_kernelI11Fp16IOFp16WLi64ELi48ELi384EEv26Group_norm_nhwc_fwd_params,"ax",@progbits
	.align	128
        .global         _Z35group_norm_nhwc_fwd_one_pass_kernelI11Fp16IOFp16WLi64ELi48ELi384EEv26Group_norm_nhwc_fwd_params
        .type           _Z35group_norm_nhwc_fwd_one_pass_kernelI11Fp16IOFp16WLi64ELi48ELi384EEv26Group_norm_nhwc_fwd_params,@function
        .size           _Z35group_norm_nhwc_fwd_one_pass_kernelI11Fp16IOFp16WLi64ELi48ELi384EEv26Group_norm_nhwc_fwd_params,(.L_x_5188 - _Z35group_norm_nhwc_fwd_one_pass_kernelI11Fp16IOFp16WLi64ELi48ELi384EEv26Group_norm_nhwc_fwd_params)
        .other          _Z35group_norm_nhwc_fwd_one_pass_kernelI11Fp16IOFp16WLi64ELi48ELi384EEv26Group_norm_nhwc_fwd_params,@"STO_CUDA_ENTRY STV_DEFAULT"
_Z35group_norm_nhwc_fwd_one_pass_kernelI11Fp16IOFp16WLi64ELi48ELi384EEv26Group_norm_nhwc_fwd_params:
.text._Z35group_norm_nhwc_fwd_one_pass_kernelI11Fp16IOFp16WLi64ELi48ELi384EEv26Group_norm_nhwc_fwd_params:
        /* <DEDUP_REMOVED lines=23> */
.L_x_4253:
        /* <DEDUP_REMOVED lines=199> */
.L_x_4233:
[----:B------:R-:W-:Y:S05]  /*0de0*/  BSYNC B0 ;  /* 0x0000000000007941 */ /* 0x000fea0003800000 */
.L_x_4232:
        /* <DEDUP_REMOVED lines=28> */
.L_x_4236:
[----:B-1----:R-:W2:Y:S04]  /*0fb0*/  LDG.E.STRONG.GPU R11, desc[UR8][R8.64] ;  /* 0x00000008080b7981 */ /* 0x002ea8000c1ef900 */
[----:B--2---:R-:W-:Y:S01]  /*0fc0*/  CCTL.IVALL ;  /* 0x00000000ff00798f */ /* 0x004fe20002000000 */
[----:B------:R-:W-:Y:S05]  /*0fd0*/  YIELD ;  /* 0x0000000000007946 */ /* 0x000fea0003800000 */
[----:B------:R-:W-:-:S13]  /*0fe0*/  ISETP.NE.AND P1, PT, R11, R28, PT ;  /* 0x0000001c0b00720c */ /* 0x000fda0003f25270 */
[----:B------:R-:W-:Y:S05]  /*0ff0*/  @P1 BRA `(.L_x_4236) ;  /* 0xfffffffc00ec1947 */ /* 0x000fea000383ffff */
.L_x_4235:
        /* <DEDUP_REMOVED lines=11> */
.L_x_4238:
        /* <DEDUP_REMOVED lines=63> */
.L_x_4237:
        /* <DEDUP_REMOVED lines=19> */
.L_x_4240:
[----:B------:R-:W-:Y:S05]  /*15d0*/  BSYNC B0 ;  /* 0x0000000000007941 */ /* 0x000fea0003800000 */
.L_x_4239:
        /* <DEDUP_REMOVED lines=32> */
.L_x_4234:
        /* <DEDUP_REMOVED lines=54> */
[----:B------:R-:W-:Y:S01]  /*1b40*/  ISETP.GT.U32.OR P3, PT, R2, 0x17f, P3 ;  /* 0x0000017f0200780c */ /* 0x000fe20001f64470 */
[----:B--2---:R-:W-:Y:S02]  /*1b50*/  HADD2.F32 R11, -RZ, R28.H0_H0 ;  /* 0x2000001cff0b7230 */ /* 0x004fe40000004100 */
[----:B------:R-:W-:Y:S02]  /*1b60*/  HADD2.F32 R28, -RZ, R22.H1_H1 ;  /* 0x30000016ff1c7230 */ /* 0x000fe40000004100 */
[----:B---3--:R-:W-:-:S03]  /*1b70*/  HADD2.F32 R0, -RZ, R0.H0_H0 ;  /* 0x20000000ff007230 */ /* 0x008fc60000004100 */
[----:B------:R-:W-:Y:S02]  /*1b80*/  FADD.FTZ R28, R28, -R10 ;  /* 0x8000000a1c1c7221 */ /* 0x000fe40000010000 */
[--C-:B------:R-:W-:Y:S02]  /*1b90*/  FFMA.FTZ R14, R0, R13, R11.reuse ;  /* 0x0000000d000e7223 */ /* 0x100fe4000001000b */
[----:B------:R-:W-:Y:S01]  /*1ba0*/  FMUL.FTZ R28, R28, R9 ;  /* 0x000000091c1c7220 */ /* 0x000fe20000410000 */
[----:B------:R-:W-:-:S03]  /*1bb0*/  FFMA.FTZ R13, R0, R12, R11 ;  /* 0x0000000c000d7223 */ /* 0x000fc6000001000b */
[C-C-:B------:R-:W-:Y:S01]  /*1bc0*/  FFMA.FTZ R12, R0.reuse, R28, R11.reuse ;  /* 0x0000001c000c7223 */ /* 0x140fe2000001000b */
[----:B------:R-:W-:Y:S01]  /*1bd0*/  FFMA.FTZ R0, R0, R15, R11 ;  /* 0x0000000f00007223 */ /* 0x000fe2000001000b */
[----:B------:R-:W-:Y:S02]  /*1be0*/  HADD2.F32 R15, -RZ, R22.H0_H0 ;  /* 0x20000016ff0f7230 */ /* 0x000fe40000004100 */
[----:B------:R-:W-:Y:S02]  /*1bf0*/  HADD2.F32 R11, -RZ, R19.H0_H0 ;  /* 0x20000013ff0b7230 */ /* 0x000fe40000004100 */
[----:B------:R-:W-:Y:S02]  /*1c00*/  HADD2.F32 R19, -RZ, R18.H0_H0 ;  /* 0x20000012ff137230 */ /* 0x000fe40000004100 */
[--C-:B------:R-:W-:Y:S01]  /*1c10*/  FADD.FTZ R28, R15, -R10.reuse ;  /* 0x8000000a0f1c7221 */ /* 0x100fe20000010000 */
[----:B------:R-:W-:Y:S01]  /*1c20*/  IADD3 R15, R4, 0x30, RZ ;  /* 0x00000030040f7810 */ /* 0x000fe20007ffe0ff */
[--C-:B------:R-:W-:Y:S01]  /*1c30*/  FADD.FTZ R22, R21, -R10.reuse ;  /* 0x8000000a15167221 */ /* 0x100fe20000010000 */
[--C-:B------:R-:W-:Y:S01]  /*1c40*/  FADD.FTZ R11, R11, -R10.reuse ;  /* 0x8000000a0b0b7221 */ /* 0x100fe20000010000 */
[----:B------:R-:W-:Y:S01]  /*1c50*/  FADD.FTZ R10, R19, -R10 ;  /* 0x8000000a130a7221 */ /* 0x000fe20000010000 */
[----:B------:R-:W-:-:S02]  /*1c60*/  ISETP.GE.U32.AND P1, PT, R15, UR12, PT ;  /* 0x0000000c0f007c0c */ /* 0x000fc4000bf26070 */
[----:B------:R-:W-:Y:S01]  /*1c70*/  SHF.R.S32.HI R18, RZ, 0x1f, R15 ;  /* 0x0000001fff127819 */ /* 0x000fe2000001140f */
[----:B----4-:R-:W-:Y:S02]  /*1c80*/  HADD2.F32 R23, -RZ, R23.H0_H0 ;  /* 0x20000017ff177230 */ /* 0x010fe40000004100 */
[-C--:B------:R-:W-:Y:S01]  /*1c90*/  FMUL.FTZ R11, R11, R9.reuse ;  /* 0x000000090b0b7220 */ /* 0x080fe20000410000 */
[----:B-----5:R-:W-:Y:S02]  /*1ca0*/  HADD2.F32 R8, -RZ, R8.H0_H0 ;  /* 0x20000008ff087230 */ /* 0x020fe40000004100 */
[-C--:B------:R-:W-:Y:S01]  /*1cb0*/  FMUL.FTZ R19, R28, R9.reuse ;  /* 0x000000091c137220 */ /* 0x080fe20000410000 */
[-C--:B------:R-:W-:Y:S01]  /*1cc0*/  FMUL.FTZ R21, R10, R9.reuse ;  /* 0x000000090a157220 */ /* 0x080fe20000410000 */
[----:B------:R-:W-:Y:S01]  /*1cd0*/  ISETP.GE.AND.EX P1, PT, R18, UR13, PT, P1 ;  /* 0x0000000d12007c0c */ /* 0x000fe2000bf26310 */
[----:B------:R-:W-:Y:S01]  /*1ce0*/  FMUL.FTZ R9, R22, R9 ;  /* 0x0000000916097220 */ /* 0x000fe20000410000 */
        /* <DEDUP_REMOVED lines=16> */
.L_x_4241:
        /* <DEDUP_REMOVED lines=14> */
.L_x_4243:
[----:B------:R-:W-:Y:S05]  /*1ed0*/  BSYNC B0 ;  /* 0x0000000000007941 */ /* 0x000fea0003800000 */
.L_x_4242:
        /* <DEDUP_REMOVED lines=11> */
.L_x_4244:
        /* <DEDUP_REMOVED lines=14> */
.L_x_4246:
[----:B------:R-:W-:Y:S05]  /*2070*/  BSYNC B0 ;  /* 0x0000000000007941 */ /* 0x000fea0003800000 */
.L_x_4245:
        /* <DEDUP_REMOVED lines=11> */
.L_x_4247:
        /* <DEDUP_REMOVED lines=14> */
.L_x_4249:
[----:B------:R-:W-:Y:S05]  /*2210*/  BSYNC B0 ;  /* 0x0000000000007941 */ /* 0x000fea0003800000 */
.L_x_4248:
        /* <DEDUP_REMOVED lines=11> */
.L_x_4250:
        /* <DEDUP_REMOVED lines=14> */
.L_x_4252:
[----:B------:R-:W-:Y:S05]  /*23b0*/  BSYNC B0 ;  /* 0x0000000000007941 */ /* 0x000fea0003800000 */
.L_x_4251:
[----:B------:R-:W4:Y:S01]  /*23c0*/  LDC R3, c[0x0][0x10] ;  /* 0x00000400ff037b82 */ /* 0x000f220000000800 */
[----:B------:R-:W-:Y:S02]  /*23d0*/  IADD3 R6, R6, 0x1, RZ ;  /* 0x0000000106067810 */ /* 0x000fe40007ffe0ff */
[----:B----4-:R-:W-:-:S04]  /*23e0*/  IADD3 R20, R3, R20, RZ ;  /* 0x0000001403147210 */ /* 0x010fc80007ffe0ff */
[----:B------:R-:W-:-:S13]  /*23f0*/  ISETP.GE.AND P1, PT, R20, UR4, PT ;  /* 0x0000000414007c0c */ /* 0x000fda000bf26270 */
[----:B------:R-:W-:Y:S05]  /*2400*/  @!P1 BRA `(.L_x_4253) ;  /* 0xffffffdc00589947 */ /* 0x000fea000383ffff */
[----:B------:R-:W-:Y:S05]  /*2410*/  EXIT ;  /* 0x000000000000794d */ /* 0x000fea0003800000 */
.L_x_4254:
        /* <DEDUP_REMOVED lines=14> */
.L_x_5188:


//--------------------- .text._Z35group_norm_nhwc_fwd_one_pass_kernelI11Fp16IOFp16WLi128ELi48ELi384EEv26Group_norm_nhwc_fwd_params --------------------------
	.section	.text._Z35group_norm_nhwc_fwd_one_pass_kernelI11Fp16IOFp16WLi128ELi48ELi384EEv26Group_norm_nhwc_fwd_params,"ax",@progbits
	.align	128
        .global         _Z35group_norm_nhwc_fwd_one_pass_kernelI11Fp16IOFp16WLi128ELi48ELi384EEv26Group_norm_nhwc_fwd_params
        .type           _Z35group_norm_nhwc_fwd_one_pass_kernelI11Fp16IOFp16WLi128ELi48ELi384EEv26Group_norm_nhwc_fwd_params,@function
        .size           _Z35group_norm_nhwc_fwd_one_pass_kernelI11Fp16IOFp16WLi128ELi48ELi384EEv26Group_norm_nhwc_fwd_params,(.L_x_5189 - _Z35group_norm_nhwc_fwd_one_pass_kernelI11Fp16IOFp16WLi128ELi48ELi384EEv26Group_norm_nhwc_fwd_params)
        .other          _Z35group_norm_nhwc_fwd_one_pass_kernelI11Fp16IOFp16WLi128ELi48ELi384EEv26Group_norm_nhwc_fwd_params,@"STO_CUDA_ENTRY STV_DEFAULT"
_Z35group_norm_nhwc_fwd_one_pass_kernelI11Fp16IOFp16WLi128ELi48ELi384EEv26Group_norm_nhwc_fwd_params:
.text._Z35group_norm_nhwc_fwd_one_pass_kernelI11Fp16IOFp16WLi128ELi48ELi384EEv26Group_norm_nhwc_fwd_params:
        /* <DEDUP_REMOVED lines=40> */
.L_x_4288:
        /* <DEDUP_REMOVED lines=279> */
.L_x_4256:
[----:B------:R-:W-:Y:S05]  /*13f0*/  BSYNC B0 ;  /* 0x0000000000007941 */ /* 0x000fea0003800000 */
.L_x_4255:
        /* <DEDUP_REMOVED lines=30> */
.L_x_4259:
[----:B-1----:R-:W2:Y:S04]  /*15e0*/  LDG.E.STRONG.GPU R14, desc[UR10][R12.64] ;  /* 0x0000000a0c0e7981 */ /* 0x002ea8000c1ef900 */
[----:B--2---:R-:W-:Y:S01]  /*15f0*/  CCTL.IVALL ;  /* 0x00000000ff00798f */ /* 0x004fe20002000000 */
[----:B------:R-:W-:Y:S05]  /*1600*/  YIELD ;  /* 0x0000000000007946 */ /* 0x000fea0003800000 */
[----:B------:R-:W-:-:S13]  /*1610*/  ISETP.NE.AND P1, PT, R14, R43, PT ;  /* 0x0000002b0e00720c */ /* 0x000fda0003f25270 */
[----:B------:R-:W-:Y:S05]  /*1620*/  @P1 BRA `(.L_x_4259) ;  /* 0xfffffffc00ec1947 */ /* 0x000fea000383ffff */
.L_x_4258:
        /* <DEDUP_REMOVED lines=11> */
.L_x_4261:
        /* <DEDUP_REMOVED lines=67> */
.L_x_4260:
        /* <DEDUP_REMOVED lines=19> */
.L_x_4263:
[----:B------:R-:W-:Y:S05]  /*1c40*/  BSYNC B0 ;  /* 0x0000000000007941 */ /* 0x000fea0003800000 */
.L_x_4262:
        /* <DEDUP_REMOVED lines=34> */
.L_x_4257:
        /* <DEDUP_REMOVED lines=49> */
[----:B--2---:R-:W-:Y:S02]  /*2180*/  HADD2.F32 R28, -RZ, R22.H0_H0 ;  /* 0x20000016ff1c7230 */ /* 0x004fe40000004100 */
[----:B0-----:R-:W-:Y:S02]  /*2190*/  HADD2.F32 R17, -RZ, R46.H0_H0 ;  /* 0x2000002eff117230 */ /* 0x001fe40000004100 */
        /* <DEDUP_REMOVED lines=15> */
.L_x_4264:
        /* <DEDUP_REMOVED lines=14> */
.L_x_4266:
[----:B------:R-:W-:Y:S05]  /*2370*/  BSYNC B0 ;  /* 0x0000000000007941 */ /* 0x000fea0003800000 */
.L_x_4265:
        /* <DEDUP_REMOVED lines=51> */
.L_x_4267:
        /* <DEDUP_REMOVED lines=14> */
.L_x_4269:
[----:B------:R-:W-:Y:S05]  /*2790*/  BSYNC B0 ;  /* 0x0000000000007941 */ /* 0x000fea0003800000 */
.L_x_4268:
        /* <DEDUP_REMOVED lines=12> */
.L_x_4270:
        /* <DEDUP_REMOVED lines=14> */
.L_x_4272:
[----:B------:R-:W-:Y:S05]  /*2940*/  BSYNC B0 ;  /* 0x0000000000007941 */ /* 0x000fea0003800000 */
.L_x_4271:
        /* <DEDUP_REMOVED lines=46> */
.L_x_4273:
        /* <DEDUP_REMOVED lines=14> */
.L_x_4275:
[----:B------:R-:W-:Y:S05]  /*2d10*/  BSYNC B0 ;  /* 0x0000000000007941 */ /* 0x000fea0003800000 */
.L_x_4274:
        /* <DEDUP_REMOVED lines=11> */
.L_x_4276:
        /* <DEDUP_REMOVED lines=14> */
.L_x_4278:
[----:B------:R-:W-:Y:S05]  /*2eb0*/  BSYNC B0 ;  /* 0x0000000000007941 */ /* 0x000fea0003800000 */
.L_x_4277:
        /* <DEDUP_REMOVED lines=11> */
.L_x_4279:
        /* <DEDUP_REMOVED lines=14> */
.L_x_4281:
[----:B------:R-:W-:Y:S05]  /*3050*/  BSYNC B0 ;  /* 0x0000000000007941 */ /* 0x000fea0003800000 */
.L_x_4280:
        /* <DEDUP_REMOVED lines=11> */
.L_x_4282:
        /* <DEDUP_REMOVED lines=14> */
.L_x_4284:
[----:B------:R-:W-:Y:S05]  /*31f0*/  BSYNC B0 ;  /* 0x0000000000007941 */ /* 0x000fea0003800000 */
.L_x_4283:
        /* <DEDUP_REMOVED lines=11> */
.L_x_4285:
        /* <DEDUP_REMOVED lines=13> */
.L_x_4287:
[----:B------:R-:W-:Y:S05]  /*3380*/  BSYNC B0 ;  /* 0x0000000000007941 */ /* 0x000fea0003800000 */
.L_x_4286:
[----:B------:R-:W-:Y:S01]  /*3390*/  ULDC UR7, c[0x0][0x10] ;  /* 0x0000040000077ab9 */ /* 0x000fe20000000800 */
[----:B------:R-:W-:Y:S02]  /*33a0*/  UIADD3 UR4, UR4, 0x1, URZ ;  /* 0x0000000104047890 */ /* 0x000fe4000fffe03f */
[----:B------:R-:W-:-:S04]  /*33b0*/  UIADD3 UR6, UR7, UR6, URZ ;  /* 0x0000000607067290 */ /* 0x000fc8000fffe03f */
[----:B------:R-:W-:-:S06]  /*33c0*/  UISETP.GE.AND UP0, UPT, UR6, UR5, UPT ;  /* 0x000000050600728c */ /* 0x000fcc000bf06270 */
[----:B------:R-:W-:-:S13]  /*33d0*/  PLOP3.LUT P1, PT, PT, PT, UP0, 0x80, 0x0 ;  /* 0x000000000000781c */ /* 0x000fda0003f2f008 */
[----:B------:R-:W-:Y:S05]  /*33e0*/  @!P1 BRA `(.L_x_4288) ;  /* 0xffffffcc00a49947 */ /* 0x000fea000383ffff */
[----:B------:R-:W-:Y:S05]  /*33f0*/  EXIT ;  /* 0x000000000000794d */ /* 0x000fea0003800000 */
.L_x_4289:
        /* <DEDUP_REMOVED lines=16> */
.L_x_5189:


//--------------------- .text._Z35group_norm_nhwc_fwd_one_pass_kernelI11Fp16IOFp16WLi256ELi48ELi384EEv26Group_norm_nhwc_fwd_params --------------------------
	.section	.text._Z35group_norm_nhwc_fwd_one_pass_kernelI11Fp16IOFp16WLi256ELi48ELi384EEv26Group_norm_nhwc_fwd_params,"ax",@progbits
	.align	128
        .global         _Z35group_norm_nhwc_fwd_one_pass_kernelI11Fp16IOFp16WLi256ELi48ELi384EEv26Group_norm_nhwc_fwd_params
        .type           _Z35group_norm_nhwc_fwd_one_pass_kernelI11Fp16IOFp16WLi256ELi48ELi384EEv26Group_norm_nhwc_fwd_params,@function
        .size           _Z35group_norm_nhwc_fwd_one_pass_kernelI11Fp16IOFp16WLi256ELi48ELi384EEv26Group_norm_nhwc_fwd_params,(.L_x_5190 - _Z35group_norm_nhwc_fwd_one_pass_kernelI11Fp16IOFp16WLi256ELi48ELi384EEv26Group_norm_nhwc_fwd_params)
        .other          _Z35group_norm_nhwc_fwd_one_pass_kernelI11Fp16IOFp16WLi256ELi48ELi384EEv26Group_norm_nhwc_fwd_params,@"STO_CUDA_ENTRY STV_DEFAULT"
_Z35group_norm_nhwc_fwd_one_pass_kernelI11Fp16IOFp16WLi256ELi48ELi384EEv26Group_norm_nhwc_fwd_params:
.text._Z35group_norm_nhwc_fwd_one_pass_kernelI11Fp16IOFp16WLi256ELi48ELi384EEv26Group_norm_nhwc_fwd_params:
        /* <DEDUP_REMOVED lines=99> */
.L_x_4350:
        /* <DEDUP_REMOVED lines=464> */
.L_x_4291:
[----:B------:R-:W-:Y:S05]  /*2330*/  BSYNC B0 ;  /* 0x0000000000007941 */ /* 0x000fea0003800000 */
.L_x_4290:
        /* <DEDUP_REMOVED lines=30> */
.L_x_4294:
[----:B0-----:R-:W2:Y:S04]  /*2520*/  LDG.E.STRONG.GPU R20, desc[UR10][R18.64] ;  /* 0x0000000a12147981 */ /* 0x001ea8000c1ef900 */
[----:B--2---:R-:W-:Y:S01]  /*2530*/  CCTL.IVALL ;  /* 0x00000000ff00798f */ /* 0x004fe20002000000 */
[----:B------:R-:W-:Y:S05]  /*2540*/  YIELD ;  /* 0x0000000000007946 */ /* 0x000fea0003800000 */
[----:B------:R-:W-:-:S13]  /*2550*/  ISETP.NE.AND P6, PT, R20, R15, PT ;  /* 0x0000000f1400720c */ /* 0x000fda0003fc5270 */
[----:B------:R-:W-:Y:S05]  /*2560*/  @P6 BRA `(.L_x_4294) ;  /* 0xfffffffc00ec6947 */ /* 0x000fea000383ffff */
.L_x_4293:
        /* <DEDUP_REMOVED lines=19> */
.L_x_4298:
        /* <DEDUP_REMOVED lines=116> */
.L_x_4297:
        /* <DEDUP_REMOVED lines=62> */
.L_x_4299:
[----:B------:R-:W-:-:S06]  /*31c0*/  UISETP.NE.OR UP0, UPT, UR7, URZ, UP0 ;  /* 0x0000003f0700728c */ /* 0x000fcc0008705670 */
[----:B------:R-:W-:-:S13]  /*31d0*/  PLOP3.LUT P6, PT, PT, PT, UP0, 0x80, 0x0 ;  /* 0x000000000000781c */ /* 0x000fda0003fcf008 */
[----:B------:R-:W-:Y:S05]  /*31e0*/  @!P6 BRA `(.L_x_4295) ;  /* 0x00000000007ce947 */ /* 0x000fea0003800000 */
.L_x_4296:
        /* <DEDUP_REMOVED lines=31> */
.L_x_4295:
        /* <DEDUP_REMOVED lines=10> */
.L_x_4301:
[----:B------:R-:W-:Y:S05]  /*3480*/  BSYNC B0 ;  /* 0x0000000000007941 */ /* 0x000fea0003800000 */
.L_x_4300:
        /* <DEDUP_REMOVED lines=17> */
.L_x_4292:
        /* <DEDUP_REMOVED lines=55> */
[----:B--2---:R-:W-:Y:S02]  /*3910*/  HADD2.F32 R5, -RZ, R16.H0_H0 ;  /* 0x20000010ff057230 */ /* 0x004fe40000004100 */
[----:B----4-:R-:W-:Y:S02]  /*3920*/  HADD2.F32 R16, -RZ, R12.H0_H0 ;  /* 0x2000000cff107230 */ /* 0x010fe40000004100 */
[----:B-----5:R-:W-:Y:S02]  /*3930*/  HADD2.F32 R18, -RZ, R18.H0_H0 ;  /* 0x20000012ff127230 */ /* 0x020fe40000004100 */
[----:B------:R-:W-:-:S03]  /*3940*/  HADD2.F32 R17, -RZ, R17.H0_H0 ;  /* 0x20000011ff117230 */ /* 0x000fc60000004100 */
        /* <DEDUP_REMOVED lines=13> */
.L_x_4302:
        /* <DEDUP_REMOVED lines=16> */
.L_x_4304:
[----:B------:R-:W-:Y:S05]  /*3b20*/  BSYNC B0 ;  /* 0x0000000000007941 */ /* 0x000fea0003800000 */
.L_x_4303:
        /* <DEDUP_REMOVED lines=19> */
.L_x_4305:
        /* <DEDUP_REMOVED lines=18> */
.L_x_4307:
[----:B------:R-:W-:Y:S05]  /*3d80*/  BSYNC B0 ;  /* 0x0000000000007941 */ /* 0x000fea0003800000 */
.L_x_4306:
        /* <DEDUP_REMOVED lines=21> */
.L_x_4308:
        /* <DEDUP_REMOVED lines=18> */
.L_x_4310:
[----:B------:R-:W-:Y:S05]  /*4000*/  BSYNC B0 ;  /* 0x0000000000007941 */ /* 0x000fea0003800000 */
.L_x_4309:
        /* <DEDUP_REMOVED lines=15> */
.L_x_4311:
        /* <DEDUP_REMOVED lines=16> */
.L_x_4313:
[----:B------:R-:W-:Y:S05]  /*4200*/  BSYNC B0 ;  /* 0x0000000000007941 */ /* 0x000fea0003800000 */
.L_x_4312:
        /* <DEDUP_REMOVED lines=23> */
.L_x_4314:
        /* <DEDUP_REMOVED lines=17> */
.L_x_4316:
[----:B------:R-:W-:Y:S05]  /*4490*/  BSYNC B0 ;  /* 0x0000000000007941 */ /* 0x000fea0003800000 */
.L_x_4315:
        /* <DEDUP_REMOVED lines=17> */
.L_x_4317:
        /* <DEDUP_REMOVED lines=17> */
.L_x_4319:
[----:B------:R-:W-:Y:S05]  /*46c0*/  BSYNC B0 ;  /* 0x0000000000007941 */ /* 0x000fea0003800000 */
.L_x_4318:
        /* <DEDUP_REMOVED lines=19> */
.L_x_4320:
        /* <DEDUP_REMOVED lines=17> */
.L_x_4322:
[----:B------:R-:W-:Y:S05]  /*4910*/  BSYNC B0 ;  /* 0x0000000000007941 */ /* 0x000fea0003800000 */
.L_x_4321:
        /* <DEDUP_REMOVED lines=21> */
.L_x_4323:
        /* <DEDUP_REMOVED lines=17> */
.L_x_4325:
[----:B------:R-:W-:Y:S05]  /*4b80*/  BSYNC B0 ;  /* 0x0000000000007941 */ /* 0x000fea0003800000 */
.L_x_4324:
        /* <DEDUP_REMOVED lines=15> */
.L_x_4326:
        /* <DEDUP_REMOVED lines=15> */
.L_x_4328:
[----:B------:R-:W-:Y:S05]  /*4d70*/  BSYNC B0 ;  /* 0x0000000000007941 */ /* 0x000fea0003800000 */
.L_x_4327:
        /* <DEDUP_REMOVED lines=23> */
.L_x_4329:
        /* <DEDUP_REMOVED lines=15> */
.L_x_4331:
[----:B------:R-:W-:Y:S05]  /*4fe0*/  BSYNC B0 ;  /* 0x0000000000007941 */ /* 0x000fea0003800000 */
.L_x_4330:
        /* <DEDUP_REMOVED lines=17> */
.L_x_4332:
        /* <DEDUP_REMOVED lines=15> */
.L_x_4334:
[----:B------:R-:W-:Y:S05]  /*51f0*/  BSYNC B0 ;  /* 0x0000000000007941 */ /* 0x000fea0003800000 */
.L_x_4333:
        /* <DEDUP_REMOVED lines=19> */
.L_x_4335:
        /* <DEDUP_REMOVED lines=15> */
.L_x_4337:
[----:B------:R-:W-:Y:S05]  /*5420*/  BSYNC B0 ;  /* 0x0000000000007941 */ /* 0x000fea0003800000 */
.L_x_4336:
        /* <DEDUP_REMOVED lines=21> */
.L_x_4338:
        /* <DEDUP_REMOVED lines=15> */
.L_x_4340:
[----:B------:R-:W-:Y:S05]  /*5670*/  BSYNC B0 ;  /* 0x0000000000007941 */ /* 0x000fea0003800000 */
.L_x_4339:
        /* <DEDUP_REMOVED lines=15> */
.L_x_4341:
        /* <DEDUP_REMOVED lines=23> */
.L_x_4343:
[----:B------:R-:W-:Y:S05]  /*58e0*/  BSYNC B0 ;  /* 0x0000000000007941 */ /* 0x000fea0003800000 */
.L_x_4342:
        /* <DEDUP_REMOVED lines=15> */
.L_x_4344:
        /* <DEDUP_REMOVED lines=23> */
.L_x_4346:
[----:B------:R-:W-:Y:S05]  /*5b50*/  BSYNC B0 ;  /* 0x0000000000007941 */ /* 0x000fea0003800000 */
.L_x_4345:
        /* <DEDUP_REMOVED lines=11> */
.L_x_4347:
        /* <DEDUP_REMOVED lines=17> */
.L_x_4349:
[----:B------:R-:W-:Y:S05]  /*5d20*/  BSYNC B0 ;  /* 0x0000000000007941 */ /* 0x000fea0003800000 */
.L_x_4348:
[----:B------:R-:W-:Y:S01]  /*5d30*/  ULDC UR7, c[0x0][0x10] ;  /* 0x0000040000077ab9 */ /* 0x000fe20000000800 */
[----:B------:R-:W-:Y:S02]  /*5d40*/  UIADD3 UR4, UR4, 0x1, URZ ;  /* 0x0000000104047890 */ /* 0x000fe4000fffe03f */
[----:B------:R-:W-:-:S04]  /*5d50*/  UIADD3 UR6, UR7, UR6, URZ ;  /* 0x0000000607067290 */ /* 0x000fc8000fffe03f */
[----:B------:R-:W-:-:S06]  /*5d60*/  UISETP.GE.AND UP0, UPT, UR6, UR5, UPT ;  /* 0x000000050600728c */ /* 0x000fcc000bf06270 */
[----:B------:R-:W-:-:S13]  /*5d70*/  PLOP3.LUT P5, PT, PT, PT, UP0, 0x40, 0x0 ;  /* 0x000000000000781c */ /* 0x000fda0003fae808 */
[----:B------:R-:W-:Y:S05]  /*5d80*/  @P5 BRA `(.L_x_4350) ;  /* 0xffffffa800285947 */ /* 0x000fea000383ffff */
[----:B------:R-:W-:Y:S05]  /*5d90*/  EXIT ;  /* 0x000000000000794d */ /* 0x000fea0003800000 */
.L_x_4351:
        /* <DEDUP_REMOVED lines=14> */
.L_x_5190:


//--------------------- .text._Z35group_norm_nhwc_fwd_one_pass_kernelI11Fp16IOFp16WLi512ELi48ELi384EEv26Group_norm_nhwc_fwd_params --------------------------
	.section	.text._Z35group_norm_nhwc_fwd_one_pass_kernelI11Fp16IOFp16WLi512ELi48ELi384EEv26Group_norm_nhwc_fwd_params,"ax",@progbits
	.align	128
        .global         _Z35group_norm_nhwc_fwd_one_pass_kernelI11Fp16IOFp16WLi512ELi48ELi384EEv26Group_norm_nhwc_fwd_params
        .type           _Z35group_norm_nhwc_fwd_one_pass_kernelI11Fp16IOFp16WLi512ELi48ELi384EEv26Group_norm_nhwc_fwd_params,@function
        .size           _Z35group_norm_nhwc_fwd_one_pass_kernelI11Fp16IOFp16WLi512ELi48ELi384EEv26Group_norm_nhwc_fwd_params,(.L_x_5191 - _Z35group_norm_nhwc_fwd_one_pass_kernelI11Fp16IOFp16WLi512ELi48ELi384EEv26Group_norm_nhwc_fwd_params)
        .other          _Z35group_norm_nhwc_fwd_one_pass_kernelI11Fp16IOFp16WLi512ELi48ELi384EEv26Group_norm_nhwc_fwd_params,@"STO_CUDA_ENTRY STV_DEFAULT"
_Z35group_norm_nhwc_fwd_one_pass_kernelI11Fp16IOFp16WLi512ELi48ELi384EEv26Group_norm_nhwc_fwd_params:
.text._Z35group_norm_nhwc_fwd_one_pass_kernelI11Fp16IOFp16WLi512ELi48ELi384EEv26Group_norm_nhwc_fwd_params:
        /* <DEDUP_REMOVED lines=204> */
.L_x_4457:
        /* <DEDUP_REMOVED lines=791> */
.L_x_4353:
[----:B------:R-:W-:Y:S05]  /*3e30*/  BSYNC B0 ;  /* 0x0000000000007941 */ /* 0x000fea0003800000 */
.L_x_4352:
        /* <DEDUP_REMOVED lines=28> */
.L_x_4356:
[----:B0-----:R-:W2:Y:S04]  /*4000*/  LDG.E.STRONG.GPU R42, desc[UR8][R40.64] ;  /* 0x00000008282a7981 */ /* 0x001ea8000c1ef900 */
[----:B--2---:R-:W-:Y:S01]  /*4010*/  CCTL.IVALL ;  /* 0x00000000ff00798f */ /* 0x004fe20002000000 */
[----:B------:R-:W-:Y:S05]  /*4020*/  YIELD ;  /* 0x0000000000007946 */ /* 0x000fea0003800000 */
[----:B------:R-:W-:-:S13]  /*4030*/  ISETP.NE.AND P6, PT, R42, R53, PT ;  /* 0x000000352a00720c */ /* 0x000fda0003fc5270 */
[----:B------:R-:W-:Y:S05]  /*4040*/  @P6 BRA `(.L_x_4356) ;  /* 0xfffffffc00ec6947 */ /* 0x000fea000383ffff */
.L_x_4355:
        /* <DEDUP_REMOVED lines=11> */
.L_x_4358:
        /* <DEDUP_REMOVED lines=63> */
.L_x_4357:
        /* <DEDUP_REMOVED lines=18> */
.L_x_4360:
[----:B------:R-:W-:Y:S05]  /*4610*/  BSYNC B0 ;  /* 0x0000000000007941 */ /* 0x000fea0003800000 */
.L_x_4359:
        /* <DEDUP_REMOVED lines=33> */
.L_x_4354:
        /* <DEDUP_REMOVED lines=43> */
[----:B------:R-:W-:Y:S02]  /*4ae0*/  HADD2.F32 R55, -RZ, R68.H1_H1 ;  /* 0x30000044ff377230 */ /* 0x000fe40000004100 */
[----:B--2---:R-:W-:-:S02]  /*4af0*/  HADD2.F32 R49, -RZ, R49.H0_H0 ;  /* 0x20000031ff317230 */ /* 0x004fc40000004100 */
[----:B---3--:R-:W-:Y:S02]  /*4b00*/  HADD2.F32 R48, -RZ, R48.H0_H0 ;  /* 0x20000030ff307230 */ /* 0x008fe40000004100 */
        /* <DEDUP_REMOVED lines=15> */
.L_x_4361:
        /* <DEDUP_REMOVED lines=15> */
.L_x_4363:
[----:B------:R-:W-:Y:S05]  /*4cf0*/  BSYNC B0 ;  /* 0x0000000000007941 */ /* 0x000fea0003800000 */
.L_x_4362:
        /* <DEDUP_REMOVED lines=21> */
.L_x_4364:
        /* <DEDUP_REMOVED lines=15> */
.L_x_4366:
[----:B------:R-:W-:Y:S05]  /*4f40*/  BSYNC B0 ;  /* 0x0000000000007941 */ /* 0x000fea0003800000 */
.L_x_4365:
        /* <DEDUP_REMOVED lines=19> */
.L_x_4367:
        /* <DEDUP_REMOVED lines=15> */
.L_x_4369:
[----:B------:R-:W-:Y:S05]  /*5170*/  BSYNC B0 ;  /* 0x0000000000007941 */ /* 0x000fea0003800000 */
.L_x_4368:
        /* <DEDUP_REMOVED lines=21> */
.L_x_4370:
        /* <DEDUP_REMOVED lines=15> */
.L_x_4372:
[----:B------:R-:W-:Y:S05]  /*53c0*/  BSYNC B0 ;  /* 0x0000000000007941 */ /* 0x000fea0003800000 */
.L_x_4371:
        /* <DEDUP_REMOVED lines=15> */
.L_x_4373:
        /* <DEDUP_REMOVED lines=15> */
.L_x_4375:
[----:B------:R-:W-:Y:S05]  /*55b0*/  BSYNC B0 ;  /* 0x0000000000007941 */ /* 0x000fea0003800000 */
.L_x_4374:
        /* <DEDUP_REMOVED lines=23> */
.L_x_4376:
        /* <DEDUP_REMOVED lines=15> */
.L_x_4378:
[----:B------:R-:W-:Y:S05]  /*5820*/  BSYNC B0 ;  /* 0x0000000000007941 */ /* 0x000fea0003800000 */
.L_x_4377:
        /* <DEDUP_REMOVED lines=17> */
.L_x_4379:
        /* <DEDUP_REMOVED lines=15> */
.L_x_4381:
[----:B------:R-:W-:Y:S05]  /*5a30*/  BSYNC B0 ;  /* 0x0000000000007941 */ /* 0x000fea0003800000 */
.L_x_4380:
        /* <DEDUP_REMOVED lines=19> */
.L_x_4382:
        /* <DEDUP_REMOVED lines=15> */
.L_x_4384:
[----:B------:R-:W-:Y:S05]  /*5c60*/  BSYNC B0 ;  /* 0x0000000000007941 */ /* 0x000fea0003800000 */
.L_x_4383:
        /* <DEDUP_REMOVED lines=21> */
.L_x_4385:
        /* <DEDUP_REMOVED lines=15> */
.L_x_4387:
[----:B------:R-:W-:Y:S05]  /*5eb0*/  BSYNC B0 ;  /* 0x0000000000007941 */ /* 0x000fea0003800000 */
.L_x_4386:
        /* <DEDUP_REMOVED lines=15> */
.L_x_4388:
        /* <DEDUP_REMOVED lines=15> */
.L_x_4390:
[----:B------:R-:W-:Y:S05]  /*60a0*/  BSYNC B0 ;  /* 0x0000000000007941 */ /* 0x000fea0003800000 */
.L_x_4389:
        /* <DEDUP_REMOVED lines=185> */
.L_x_4391:
        /* <DEDUP_REMOVED lines=15> */
.L_x_4393:
[----:B------:R-:W-:Y:S05]  /*6d30*/  BSYNC B0 ;  /* 0x0000000000007941 */ /* 0x000fea0003800000 */
.L_x_4392:
        /* <DEDUP_REMOVED lines=11> */
.L_x_4394:
        /* <DEDUP_REMOVED lines=15> */
.L_x_4396:
[----:B------:R-:W-:Y:S05]  /*6ee0*/  BSYNC B0 ;  /* 0x0000000000007941 */ /* 0x000fea0003800000 */
.L_x_4395:
        /* <DEDUP_REMOVED lines=11> */
.L_x_4397:
        /* <DEDUP_REMOVED lines=15> */
.L_x_4399:
[----:B------:R-:W-:Y:S05]  /*7090*/  BSYNC B0 ;  /* 0x0000000000007941 */ /* 0x000fea0003800000 */
.L_x_4398:
        /* <DEDUP_REMOVED lines=11> */
.L_x_4400:
        /* <DEDUP_REMOVED lines=15> */
.L_x_4402:
[----:B------:R-:W-:Y:S05]  /*7240*/  BSYNC B0 ;  /* 0x0000000000007941 */ /* 0x000fea0003800000 */
.L_x_4401:
        /* <DEDUP_REMOVED lines=11> */
.L_x_4403:
        /* <DEDUP_REMOVED lines=15> */
.L_x_4405:
[----:B------:R-:W-:Y:S05]  /*73f0*/  BSYNC B0 ;  /* 0x0000000000007941 */ /* 0x000fea0003800000 */
.L_x_4404:
        /* <DEDUP_REMOVED lines=11> */
.L_x_4406:
        /* <DEDUP_REMOVED lines=15> */
.L_x_4408:
[----:B------:R-:W-:Y:S05]  /*75a0*/  BSYNC B0 ;  /* 0x0000000000007941 */ /* 0x000fea0003800000 */
.L_x_4407:
        /* <DEDUP_REMOVED lines=11> */
.L_x_4409:
        /* <DEDUP_REMOVED lines=15> */
.L_x_4411:
[----:B------:R-:W-:Y:S05]  /*7750*/  BSYNC B0 ;  /* 0x0000000000007941 */ /* 0x000fea0003800000 */
.L_x_4410:
        /* <DEDUP_REMOVED lines=11> */
.L_x_4412:
        /* <DEDUP_REMOVED lines=15> */
.L_x_4414:
[----:B------:R-:W-:Y:S05]  /*7900*/  BSYNC B0 ;  /* 0x0000000000007941 */ /* 0x000fea0003800000 */
.L_x_4413:
        /* <DEDUP_REMOVED lines=11> */
.L_x_4415:
        /* <DEDUP_REMOVED lines=15> */
.L_x_4417:
[----:B------:R-:W-:Y:S05]  /*7ab0*/  BSYNC B0 ;  /* 0x0000000000007941 */ /* 0x000fea0003800000 */
.L_x_4416:
        /* <DEDUP_REMOVED lines=11> */
.L_x_4418:
        /* <DEDUP_REMOVED lines=15> */
.L_x_4420:
[----:B------:R-:W-:Y:S05]  /*7c60*/  BSYNC B0 ;  /* 0x0000000000007941 */ /* 0x000fea0003800000 */
.L_x_4419:
        /* <DEDUP_REMOVED lines=11> */
.L_x_4421:
        /* <DEDUP_REMOVED lines=15> */
.L_x_4423:
[----:B------:R-:W-:Y:S05]  /*7e10*/  BSYNC B0 ;  /* 0x0000000000007941 */ /* 0x000fea0003800000 */
.L_x_4422:
        /* <DEDUP_REMOVED lines=11> */
.L_x_4424:
        /* <DEDUP_REMOVED lines=15> */
.L_x_4426:
[----:B------:R-:W-:Y:S05]  /*7fc0*/  BSYNC B0 ;  /* 0x0000000000007941 */ /* 0x000fea0003800000 */
.L_x_4425:
        /* <DEDUP_REMOVED lines=11> */
.L_x_4427:
        /* <DEDUP_REMOVED lines=15> */
.L_x_4429:
[----:B------:R-:W-:Y:S05]  /*8170*/  BSYNC B0 ;  /* 0x0000000000007941 */ /* 0x000fea0003800000 */
.L_x_4428:
        /* <DEDUP_REMOVED lines=11> */
.L_x_4430:
        /* <DEDUP_REMOVED lines=15> */
.L_x_4432:
[----:B------:R-:W-:Y:S05]  /*8320*/  BSYNC B0 ;  /* 0x0000000000007941 */ /* 0x000fea0003800000 */
.L_x_4431:
        /* <DEDUP_REMOVED lines=11> */
.L_x_4433:
        /* <DEDUP_REMOVED lines=15> */
.L_x_4435:
[----:B------:R-:W-:Y:S05]  /*84d0*/  BSYNC B0 ;  /* 0x0000000000007941 */ /* 0x000fea0003800000 */
.L_x_4434:
        /* <DEDUP_REMOVED lines=11> */
.L_x_4436:
        /* <DEDUP_REMOVED lines=15> */
.L_x_4438:
[----:B------:R-:W-:Y:S05]  /*8680*/  BSYNC B0 ;  /* 0x0000000000007941 */ /* 0x000fea0003800000 */
.L_x_4437:
        /* <DEDUP_REMOVED lines=11> */
.L_x_4439:
        /* <DEDUP_REMOVED lines=14> */
.L_x_4441:
[----:B------:R-:W-:Y:S05]  /*8820*/  BSYNC B0 ;  /* 0x0000000000007941 */ /* 0x000fea0003800000 */
.L_x_4440:
        /* <DEDUP_REMOVED lines=11> */
.L_x_4442:
        /* <DEDUP_REMOVED lines=14> */
.L_x_4444:
[----:B------:R-:W-:Y:S05]  /*89c0*/  BSYNC B0 ;  /* 0x0000000000007941 */ /* 0x000fea0003800000 */
.L_x_4443:
        /* <DEDUP_REMOVED lines=11> */
.L_x_4445:
        /* <DEDUP_REMOVED lines=14> */
.L_x_4447:
[----:B------:R-:W-:Y:S05]  /*8b60*/  BSYNC B0 ;  /* 0x0000000000007941 */ /* 0x000fea0003800000 */
.L_x_4446:
        /* <DEDUP_REMOVED lines=11> */
.L_x_4448:
        /* <DEDUP_REMOVED lines=14> */
.L_x_4450:
[----:B------:R-:W-:Y:S05]  /*8d00*/  BSYNC B0 ;  /* 0x0000000000007941 */ /* 0x000fea0003800000 */
.L_x_4449:
        /* <DEDUP_REMOVED lines=11> */
.L_x_4451:
        /* <DEDUP_REMOVED lines=14> */
.L_x_4453:
[----:B------:R-:W-:Y:S05]  /*8ea0*/  BSYNC B0 ;  /* 0x0000000000007941 */ /* 0x000fea0003800000 */
.L_x_4452:
        /* <DEDUP_REMOVED lines=11> */
.L_x_4454:
        /* <DEDUP_REMOVED lines=17> */
.L_x_4456:
[----:B------:R-:W-:Y:S05]  /*9070*/  BSYNC B0 ;  /* 0x0000000000007941 */ /* 0x000fea0003800000 */
.L_x_4455:
[----:B0-----:R-:W0:Y:S01]  /*9080*/  LDC R41, c[0x0][0x10] ;  /* 0x00000400ff297b82 */ /* 0x001e220000000800 */
[----:B------:R-:W-:Y:S02]  /*9090*/  IADD3 R38, R38, 0x1, RZ ;  /* 0x0000000126267810 */ /* 0x000fe40007ffe0ff */
[----:B0-----:R-:W-:-:S04]  /*90a0*/  IADD3 R36, R41, R36, RZ ;  /* 0x0000002429247210 */ /* 0x001fc80007ffe0ff */
[----:B------:R-:W-:-:S13]  /*90b0*/  ISETP.GE.AND P5, PT, R36, UR4, PT ;  /* 0x0000000424007c0c */ /* 0x000fda000bfa6270 */
[----:B------:R-:W-:Y:S05]  /*90c0*/  @!P5 BRA `(.L_x_4457) ;  /* 0xffffff7800fcd947 */ /* 0x000fea000383ffff */
[----:B------:R-:W-:Y:S05]  /*90d0*/  EXIT ;  /* 0x000000000000794d */ /* 0x000fea0003800000 */
.L_x_4458:
        /* <DEDUP_REMOVED lines=10> */
.L_x_5191:


//--------------------- .text._Z35group_norm_nhwc_fwd_one_pass_kernelI11Fp32IOFp32WLi64ELi48ELi384EEv26Group_norm_nhwc_fwd_params --------------------------
	.section	.text._Z35group_norm_nhwc_fwd_one_pass_kernelI11Fp32IOFp32WLi64ELi48ELi384EEv26Group_norm_nhwc_fwd_params,"ax",@progbits
	.align	128
        .global         _Z35group_norm_nhwc_fwd_one_pass_kernelI11Fp32IOFp32WLi64ELi48ELi384EEv26Group_norm_nhwc_fwd_params
        .type           _Z35group_norm_nhwc_fwd_one_pass_kernelI11Fp32IOFp32WLi64ELi48ELi384EEv26Group_norm_nhwc_fwd_params,@function
        .size           _Z35group_norm_nhwc_fwd_one_pass_kernelI11Fp32IOFp32WLi64ELi48ELi384EEv26Group_norm_nhwc_fwd_params,(.L_x_5192 - _Z35group_norm_nhwc_fwd_one_pass_kernelI11Fp32IOFp32WLi64ELi48ELi384EEv26Group_norm_nhwc_fwd_params)
        .other          _Z35group_norm_nhwc_fwd_one_pass_kernelI11Fp32IOFp32WLi64ELi48ELi384EEv26Group_norm_nhwc_fwd_params,@"STO_CUDA_ENTRY STV_DEFAULT"
_Z35group_norm_nhwc_fwd_one_pass_kernelI11Fp32IOFp32WLi64ELi48ELi384EEv26Group_norm_nhwc_fwd_params:
.text._Z35group_norm_nhwc_fwd_one_pass_kernelI11Fp32IOFp32WLi64ELi48ELi384EEv26Group_norm_nhwc_fwd_params:
        /* <DEDUP_REMOVED lines=17> */
[----:B------:R-:W-:Y:S02]  /*0110*/  IADD3 R2, R30, 0x10, RZ ;  /* 0x000000101e027810 */ /* 0x000fe40007ffe0ff */
[----:B------:R-:W-:Y:S01]  /*0120*/  ISETP.GE.AND.EX P0, PT, R31, UR9, PT, P0 ;  /* 0x000000091f007c0c */ /* 0x000fe2000bf06300 */
[----:B------:R-:W-:-:S03]  /*0130*/  ULDC.64 UR8, c[0x0][0x208] ;  /* 0x0000820000087ab9 */ /* 0x000fc60000000a00 */
[----:B------:R-:W-:-:S13]  /*0140*/  ISETP.LT.U32.AND P0, PT, R32, 0x180, !P0 ;  /* 0x000001802000780c */ /* 0x000fda0004701070 */
.L_x_4480:
[----:B0-----:R-:W0:Y:S01]  /*0150*/  LDC R10, c[0x0][0x288] ;  /* 0x0000a200ff0a7b82 */ /* 0x001e220000000800 */
[----:B------:R-:W-:Y:S01]  /*0160*/  IADD3 R27, R30, 0x20, RZ ;  /* 0x000000201e1b7810 */ /* 0x000fe20007ffe0ff */
[----:B------:R-:W-:-:S03]  /*0170*/  ULDC.64 UR10, c[0x0][0x278] ;  /* 0x00009e00000a7ab9 */ /* 0x000fc60000000a00 */
[----:B------:R-:W-:-:S03]  /*0180*/  SHF.R.S32.HI R23, RZ, 0x1f, R27 ;  /* 0x0000001fff177819 */ /* 0x000fc6000001141b */
[----:B-1----:R-:W1:Y:S01]  /*0190*/  @P0 LDC.64 R18, c[0x0][0x220] ;  /* 0x00008800ff120b82 */ /* 0x002e620000000a00 */
[----:B0-----:R-:W-:Y:S02]  /*01a0*/  IABS R3, R10 ;  /* 0x0000000a00037213 */ /* 0x001fe40000000000 */
[----:B------:R-:W-:Y:S02]  /*01b0*/  ISETP.NE.AND P3, PT, R10, RZ, PT ;  /* 0x000000ff0a00720c */ /* 0x000fe40003f65270 */
[----:B------:R-:W0:Y:S08]  /*01c0*/  I2F.RP R0, R3 ;  /* 0x0000000300007306 */ /* 0x000e300000209400 */
[----:B0-----:R-:W0:Y:S02]  /*01d0*/  MUFU.RCP R0, R0 ;  /* 0x0000000000007308 */ /* 0x001e240000001000 */
[----:B0-23--:R-:W-:-:S06]  /*01e0*/  IADD3 R6, R0, 0xffffffe, RZ ;  /* 0x0ffffffe00067810 */ /* 0x00dfcc0007ffe0ff */
[----:B------:R0:W2:Y:S02]  /*01f0*/  F2I.FTZ.U32.TRUNC.NTZ R7, R6 ;  /* 0x0000000600077305 */ /* 0x0000a4000021f000 */
[----:B0-----:R-:W-:Y:S02]  /*0200*/  MOV R6, RZ ;  /* 0x000000ff00067202 */ /* 0x001fe40000000f00 */
[----:B--2---:R-:W-:-:S05]  /*0210*/  IADD3 R8, RZ, -R7, RZ ;  /* 0x80000007ff087210 */ /* 0x004fca0007ffe0ff */
[----:B------:R-:W-:Y:S01]  /*0220*/  IMAD R9, R8, R3, RZ ;  /* 0x0000000308097224 */ /* 0x000fe200078e02ff */
[----:B------:R-:W-:-:S03]  /*0230*/  IABS R8, R5 ;  /* 0x0000000500087213 */ /* 0x000fc60000000000 */
[----:B------:R-:W-:-:S06]  /*0240*/  IMAD.HI.U32 R7, R7, R9, R6 ;  /* 0x0000000907077227 */ /* 0x000fcc00078e0006 */
[----:B------:R-:W-:-:S05]  /*0250*/  IMAD.HI.U32 R7, R7, R8, RZ ;  /* 0x0000000807077227 */ /* 0x000fca00078e00ff */
[----:B------:R-:W-:-:S05]  /*0260*/  IADD3 R0, -R7, RZ, RZ ;  /* 0x000000ff07007210 */ /* 0x000fca0007ffe1ff */
[----:B------:R-:W-:Y:S01]  /*0270*/  IMAD R0, R3, R0, R8 ;  /* 0x0000000003007224 */ /* 0x000fe200078e0208 */
[----:B------:R-:W-:-:S04]  /*0280*/  IADD3 R8, R30, 0x30, RZ ;  /* 0x000000301e087810 */ /* 0x000fc80007ffe0ff */
[----:B------:R-:W-:Y:S02]  /*0290*/  ISETP.GT.U32.AND P2, PT, R3, R0, PT ;  /* 0x000000000300720c */ /* 0x000fe40003f44070 */
[----:B------:R-:W-:-:S11]  /*02a0*/  SHF.R.S32.HI R9, RZ, 0x1f, R8 ;  /* 0x0000001fff097819 */ /* 0x000fd60000011408 */
[-C--:B------:R-:W-:Y:S02]  /*02b0*/  @!P2 IADD3 R0, R0, -R3.reuse, RZ ;  /* 0x800000030000a210 */ /* 0x080fe40007ffe0ff */
[----:B------:R-:W-:Y:S02]  /*02c0*/  @!P2 IADD3 R7, R7, 0x1, RZ ;  /* 0x000000010707a810 */ /* 0x000fe40007ffe0ff */
[----:B------:R-:W-:Y:S02]  /*02d0*/  ISETP.GE.U32.AND P1, PT, R0, R3, PT ;  /* 0x000000030000720c */ /* 0x000fe40003f26070 */
[----:B------:R-:W-:Y:S02]  /*02e0*/  LOP3.LUT R0, R5, R10, RZ, 0x3c, !PT ;  /* 0x0000000a05007212 */ /* 0x000fe400078e3cff */
[----:B------:R-:W-:Y:S02]  /*02f0*/  SHF.R.S32.HI R3, RZ, 0x1f, R2 ;  /* 0x0000001fff037819 */ /* 0x000fe40000011402 */
[----:B------:R-:W-:-:S02]  /*0300*/  ISETP.GE.AND P4, PT, R0, RZ, PT ;  /* 0x000000ff0000720c */ /* 0x000fc40003f86270 */
[----:B------:R-:W-:-:S04]  /*0310*/  ISETP.GE.U32.AND P2, PT, R2, UR10, PT ;  /* 0x0000000a02007c0c */ /* 0x000fc8000bf46070 */
[----:B------:R-:W-:Y:S02]  /*0320*/  ISETP.GE.AND.EX P2, PT, R3, UR11, PT, P2 ;  /* 0x0000000b03007c0c */ /* 0x000fe4000bf46320 */
[----:B------:R-:W-:Y:S02]  /*0330*/  @P1 IADD3 R7, R7, 0x1, RZ ;  /* 0x0000000107071810 */ /* 0x000fe40007ffe0ff */
[----:B------:R-:W-:Y:S02]  /*0340*/  ISETP.GE.U32.AND P1, PT, R27, UR10, PT ;  /* 0x0000000a1b007c0c */ /* 0x000fe4000bf26070 */
[----:B------:R-:W-:Y:S01]  /*0350*/  MOV R11, R7 ;  /* 0x00000007000b7202 */ /* 0x000fe20000000f00 */
[----:B------:R-:W-:Y:S01]  /*0360*/  IMAD.WIDE.U32 R6, R32, -0x55555555, RZ ;  /* 0xaaaaaaab20067825 */ /* 0x000fe200078e00ff */
[----:B------:R-:W-:Y:S02]  /*0370*/  ISETP.GE.AND.EX P1, PT, R23, UR11, PT, P1 ;  /* 0x0000000b17007c0c */ /* 0x000fe4000bf26310 */
[----:B------:R-:W-:-:S02]  /*0380*/  @!P4 IADD3 R11, -R11, RZ, RZ ;  /* 0x000000ff0b0bc210 */ /* 0x000fc40007ffe1ff */
[C---:B------:R-:W-:Y:S02]  /*0390*/  ISETP.GT.U32.OR P1, PT, R32.reuse, 0x17f, P1 ;  /* 0x0000017f2000780c */ /* 0x040fe40000f24470 */
[----:B------:R-:W-:Y:S02]  /*03a0*/  @!P3 LOP3.LUT R11, RZ, R10, RZ, 0x33, !PT ;  /* 0x0000000aff0bb212 */ /* 0x000fe400078e33ff */
[----:B------:R-:W-:Y:S02]  /*03b0*/  SHF.R.U32.HI R7, RZ, 0x4, R7 ;  /* 0x00000004ff077819 */ /* 0x000fe40000011607 */
[----:B------:R-:W-:Y:S02]  /*03c0*/  IADD3 R0, -R11, RZ, RZ ;  /* 0x000000ff0b007210 */ /* 0x000fe40007ffe1ff */
[----:B------:R-:W-:Y:S01]  /*03d0*/  ISETP.GT.U32.OR P2, PT, R32, 0x17f, P2 ;  /* 0x0000017f2000780c */ /* 0x000fe20001744470 */
[----:B------:R-:W-:Y:S01]  /*03e0*/  IMAD R12, R7, -0x18, R32 ;  /* 0xffffffe8070c7824 */ /* 0x000fe200078e0220 */
[----:B------:R-:W-:Y:S01]  /*03f0*/  ISETP.GE.U32.AND P3, PT, R8, UR10, PT ;  /* 0x0000000a08007c0c */ /* 0x000fe2000bf66070 */
[----:B------:R-:W0:Y:S01]  /*0400*/  @P0 LDC.64 R6, c[0x0][0x270] ;  /* 0x00009c00ff060b82 */ /* 0x000e220000000a00 */
[----:B------:R-:W-:Y:S01]  /*0410*/  IMAD R0, R10, R0, R5 ;  /* 0x000000000a007224 */ /* 0x000fe200078e0205 */
[----:B------:R-:W-:-:S02]  /*0420*/  SHF.R.S32.HI R10, RZ, 0x1f, R11 ;  /* 0x0000001fff0a7819 */ /* 0x000fc4000001140b */
[----:B------:R-:W-:Y:S01]  /*0430*/  SHF.L.U32 R35, R12, 0x1, RZ ;  /* 0x000000010c237819 */ /* 0x000fe200000006ff */
[----:B------:R-:W-:Y:S01]  /*0440*/  IMAD R0, R0, 0x30, RZ ;  /* 0x0000003000007824 */ /* 0x000fe200078e02ff */
[----:B------:R-:W-:Y:S01]  /*0450*/  ISETP.GE.AND.EX P3, PT, R9, UR11, PT, P3 ;  /* 0x0000000b09007c0c */ /* 0x000fe2000bf66330 */
[----:B------:R-:W-:Y:S01]  /*0460*/  ULDC.64 UR10, c[0x0][0x280] ;  /* 0x0000a000000a7ab9 */ /* 0x000fe20000000a00 */
[----:B------:R-:W2:Y:S01]  /*0470*/  @!P1 LDC.64 R20, c[0x0][0x270] ;  /* 0x00009c00ff149b82 */ /* 0x000ea20000000a00 */
[----:B------:R-:W-:Y:S01]  /*0480*/  SHF.R.S32.HI R13, RZ, 0x1f, R35 ;  /* 0x0000001fff0d7819 */ /* 0x000fe20000011423 */
[----:B------:R-:W-:Y:S01]  /*0490*/  IMAD R10, R10, UR10, RZ ;  /* 0x0000000a0a0a7c24 */ /* 0x000fe2000f8e02ff */
[----:B------:R-:W-:Y:S02]  /*04a0*/  IADD3 R34, P4, R35, R0, RZ ;  /* 0x0000000023227210 */ /* 0x000fe40007f9e0ff */
[----:B------:R-:W-:Y:S01]  /*04b0*/  ISETP.GT.U32.OR P3, PT, R32, 0x17f, P3 ;  /* 0x0000017f2000780c */ /* 0x000fe20001f64470 */
[C---:B------:R-:W-:Y:S01]  /*04c0*/  IMAD R37, R11.reuse, UR11, R10 ;  /* 0x0000000b0b257c24 */ /* 0x040fe2000f8e020a */
[----:B------:R-:W-:Y:S01]  /*04d0*/  LEA.HI.X.SX32 R35, R0, R13, 0x1, P4 ;  /* 0x0000000d00237211 */ /* 0x000fe200020f0eff */
[----:B------:R-:W3:Y:S02]  /*04e0*/  @!P2 LDC.64 R14, c[0x0][0x270] ;  /* 0x00009c00ff0eab82 */ /* 0x000ee40000000a00 */
[----:B------:R-:W-:-:S04]  /*04f0*/  IMAD.WIDE.U32 R34, R11, UR10, R34 ;  /* 0x0000000a0b227c25 */ /* 0x000fc8000f8e0022 */
[----:B0-----:R-:W-:Y:S01]  /*0500*/  @P0 IMAD R29, R31, R6, RZ ;  /* 0x000000061f1d0224 */ /* 0x001fe200078e02ff */
[----:B------:R-:W-:Y:S01]  /*0510*/  IADD3 R37, R35, R37, RZ ;  /* 0x0000002523257210 */ /* 0x000fe20007ffe0ff */
[----:B------:R-:W0:Y:S01]  /*0520*/  @!P2 LDC.64 R12, c[0x0][0x220] ;  /* 0x00008800ff0cab82 */ /* 0x000e220000000a00 */
[----:B------:R-:W-:Y:S01]  /*0530*/  @P0 MOV R36, R34 ;  /* 0x0000002200240202 */ /* 0x000fe20000000f00 */
[----:B------:R-:W-:Y:S01]  /*0540*/  @P0 IMAD R29, R30, R7, R29 ;  /* 0x000000071e1d0224 */ /* 0x000fe200078e021d */
[----:B------:R-:W-:Y:S01]  /*0550*/  @!P1 MOV R7, R37 ;  /* 0x0000002500079202 */ /* 0x000fe20000000f00 */
[----:B--2---:R-:W-:-:S04]  /*0560*/  @!P1 IMAD R26, R23, R20, RZ ;  /* 0x00000014171a9224 */ /* 0x004fc800078e02ff */
[----:B------:R-:W2:Y:S01]  /*0570*/  @!P1 LDC.64 R10, c[0x0][0x220] ;  /* 0x00008800ff0a9b82 */ /* 0x000ea20000000a00 */
[----:B------:R-:W-:Y:S01]  /*0580*/  @P0 IMAD.WIDE.U32 R22, R30, R6, R36 ;  /* 0x000000061e160225 */ /* 0x000fe200078e0024 */
[----:B------:R-:W-:-:S03]  /*0590*/  @!P1 MOV R6, R34 ;  /* 0x0000002200069202 */ /* 0x000fc60000000f00 */
[C---:B------:R-:W-:Y:S01]  /*05a0*/  @!P1 IMAD R25, R27.reuse, R21, R26 ;  /* 0x000000151b199224 */ /* 0x040fe200078e021a */
[----:B------:R-:W-:Y:S01]  /*05b0*/  @!P2 MOV R21, R37 ;  /* 0x000000250015a202 */ /* 0x000fe20000000f00 */
[----:B------:R-:W-:Y:S01]  /*05c0*/  @!P1 IMAD.WIDE.U32 R6, R27, R20, R6 ;  /* 0x000000141b069225 */ /* 0x000fe200078e0006 */
[----:B------:R-:W4:Y:S01]  /*05d0*/  @!P3 LDC.64 R16, c[0x0][0x270] ;  /* 0x00009c00ff10bb82 */ /* 0x000f220000000a00 */
[----:B------:R-:W-:Y:S02]  /*05e0*/  @!P2 MOV R20, R34 ;  /* 0x000000220014a202 */ /* 0x000fe40000000f00 */
[-C--:B---3--:R-:W-:Y:S01]  /*05f0*/  @!P2 IMAD R24, R3, R14.reuse, RZ ;  /* 0x0000000e0318a224 */ /* 0x088fe200078e02ff */
[----:B------:R-:W-:Y:S02]  /*0600*/  @P0 IADD3 R29, R23, R29, RZ ;  /* 0x0000001d171d0210 */ /* 0x000fe40007ffe0ff */
[----:B------:R-:W-:Y:S01]  /*0610*/  @!P2 IMAD.WIDE.U32 R20, R2, R14, R20 ;  /* 0x0000000e0214a225 */ /* 0x000fe200078e0014 */
[----:B-1----:R-:W-:-:S02]  /*0620*/  @P0 LEA R18, P4, R22, R18, 0x2 ;  /* 0x0000001216120211 */ /* 0x002fc400078810ff */
[----:B------:R-:W-:Y:S01]  /*0630*/  @!P1 IADD3 R25, R7, R25, RZ ;  /* 0x0000001907199210 */ /* 0x000fe20007ffe0ff */
[----:B------:R-:W-:Y:S01]  /*0640*/  @!P2 IMAD R27, R2, R15, R24 ;  /* 0x0000000f021ba224 */ /* 0x000fe200078e0218 */
[----:B------:R-:W-:Y:S01]  /*0650*/  @P0 LEA.HI.X R19, R22, R19, R29, 0x2, P4 ;  /* 0x0000001316130211 */ /* 0x000fe200020f141d */
[----:B------:R-:W1:Y:S01]  /*0660*/  @!P3 LDC.64 R14, c[0x0][0x220] ;  /* 0x00008800ff0ebb82 */ /* 0x000e620000000a00 */
[----:B0-----:R-:W-:Y:S02]  /*0670*/  @!P2 LEA R12, P4, R20, R12, 0x2 ;  /* 0x0000000c140ca211 */ /* 0x001fe400078810ff */
[----:B------:R-:W-:Y:S02]  /*0680*/  @!P2 IADD3 R27, R21, R27, RZ ;  /* 0x0000001b151ba210 */ /* 0x000fe40007ffe0ff */
[----:B--2---:R-:W-:Y:S02]  /*0690*/  @!P1 LEA R10, P5, R6, R10, 0x2 ;  /* 0x0000000a060a9211 */ /* 0x004fe400078a10ff */
[----:B------:R-:W-:-:S02]  /*06a0*/  @!P2 LEA.HI.X R13, R20, R13, R27, 0x2, P4 ;  /* 0x0000000d140da211 */ /* 0x000fc400020f141b */
[----:B------:R-:W-:Y:S02]  /*06b0*/  @!P1 LEA.HI.X R11, R6, R11, R25, 0x2, P5 ;  /* 0x0000000b060b9211 */ /* 0x000fe400028f1419 */
[----:B------:R-:W-:Y:S01]  /*06c0*/  @!P3 MOV R20, R34 ;  /* 0x000000220014b202 */ /* 0x000fe20000000f00 */
[-C--:B----4-:R-:W-:Y:S01]  /*06d0*/  @!P3 IMAD R9, R9, R16.reuse, RZ ;  /* 0x000000100909b224 */ /* 0x090fe200078e02ff */
[----:B------:R-:W-:Y:S02]  /*06e0*/  @!P3 MOV R21, R37 ;  /* 0x000000250015b202 */ /* 0x000fe40000000f00 */
[----:B------:R-:W-:Y:S01]  /*06f0*/  MOV R7, RZ ;  /* 0x000000ff00077202 */ /* 0x000fe20000000f00 */
[C---:B------:R-:W-:Y:S01]  /*0700*/  @!P3 IMAD R17, R8.reuse, R17, R9 ;  /* 0x000000110811b224 */ /* 0x040fe200078e0209 */
[----:B------:R-:W-:Y:S01]  /*0710*/  MOV R6, RZ ;  /* 0x000000ff00067202 */ /* 0x000fe20000000f00 */
[----:B------:R-:W-:Y:S01]  /*0720*/  @!P3 IMAD.WIDE.U32 R8, R8, R16, R20 ;  /* 0x000000100808b225 */ /* 0x000fe200078e0014 */
[----:B------:R-:W-:-:S02]  /*0730*/  CS2R R24, SRZ ;  /* 0x0000000000187805 */ /* 0x000fc4000001ff00 */
[----:B------:R-:W-:Y:S02]  /*0740*/  CS2R R26, SRZ ;  /* 0x00000000001a7805 */ /* 0x000fe4000001ff00 */
[----:B------:R-:W2:Y:S01]  /*0750*/  @P0 LDG.E.64 R6, desc[UR8][R18.64] ;  /* 0x0000000812060981 */ /* 0x000ea2000c1e1b00 */
[----:B------:R-:W-:Y:S02]  /*0760*/  @!P3 IADD3 R9, R9, R17, RZ ;  /* 0x000000110909b210 */ /* 0x000fe40007ffe0ff */
[C---:B-1----:R-:W-:Y:S01]  /*0770*/  @!P3 LEA R14, P4, R8.reuse, R14, 0x2 ;  /* 0x0000000e080eb211 */ /* 0x042fe200078810ff */
[----:B------:R-:W3:Y:S01]  /*0780*/  @!P2 LDG.E.64 R24, desc[UR8][R12.64] ;  /* 0x000000080c18a981 */ /* 0x000ee2000c1e1b00 */
[----:B------:R-:W-:Y:S02]  /*0790*/  CS2R R28, SRZ ;  /* 0x00000000001c7805 */ /* 0x000fe4000001ff00 */
[----:B------:R-:W-:Y:S01]  /*07a0*/  @!P3 LEA.HI.X R15, R8, R15, R9, 0x2, P4 ;  /* 0x0000000f080fb211 */ /* 0x000fe200020f1409 */
[----:B------:R0:W4:Y:S04]  /*07b0*/  @!P1 LDG.E.64 R26, desc[UR8][R10.64] ;  /* 0x000000080a1a9981 */ /* 0x000128000c1e1b00 */
[----:B------:R-:W5:Y:S01]  /*07c0*/  @!P3 LDG.E.64 R28, desc[UR8][R14.64] ;  /* 0x000000080e1cb981 */ /* 0x000f62000c1e1b00 */
[----:B------:R-:W1:Y:S01]  /*07d0*/  S2UR UR6, SR_CgaCtaId ;  /* 0x00000000000679c3 */ /* 0x000e620000008800 */
[----:B------:R-:W-:Y:S01]  /*07e0*/  UMOV UR5, 0x400 ;  /* 0x0000040000057882 */ /* 0x000fe20000000000 */
[----:B------:R-:W-:Y:S01]  /*07f0*/  ISETP.NE.AND P2, PT, R32, RZ, PT ;  /* 0x000000ff2000720c */ /* 0x000fe20003f45270 */
[----:B------:R-:W0:Y:S01]  /*0800*/  S2R R8, SR_LANEID ;  /* 0x0000000000087919 */ /* 0x000e220000000000 */
[----:B------:R-:W-:Y:S01]  /*0810*/  BSSY B0, `(.L_x_4459) ;  /* 0x0000056000007945 */ /* 0x000fe20003800000 */
[----:B-1----:R-:W-:Y:S01]  /*0820*/  ULEA UR5, UR6, UR5, 0x18 ;  /* 0x0000000506057291 */ /* 0x002fe2000f8ec03f */
[----:B0-----:R-:W-:-:S02]  /*0830*/  ISETP.GT.AND P1, PT, R8, 0x1e, PT ;  /* 0x0000001e0800780c */ /* 0x001fc40003f24270 */
[----:B------:R-:W-:Y:S01]  /*0840*/  ISETP.NE.AND P3, PT, R8, RZ, PT ;  /* 0x000000ff0800720c */ /* 0x000fe20003f65270 */
[----:B--2---:R-:W-:Y:S01]  /*0850*/  FMUL.FTZ R17, R7, R7 ;  /* 0x0000000707117220 */ /* 0x004fe20000410000 */
[C---:B------:R-:W-:Y:S01]  /*0860*/  FADD.FTZ R9, R6.reuse, R7 ;  /* 0x0000000706097221 */ /* 0x040fe20000010000 */
[----:B---3--:R-:W-:Y:S02]  /*0870*/  FMUL.FTZ R19, R25, R25 ;  /* 0x0000001919137220 */ /* 0x008fe40000410000 */
[----:B------:R-:W-:Y:S01]  /*0880*/  FFMA.FTZ R17, R6, R6, R17 ;  /* 0x0000000606117223 */ /* 0x000fe20000010011 */
[C---:B------:R-:W-:Y:S01]  /*0890*/  FADD.FTZ R12, R24.reuse, R25 ;  /* 0x00000019180c7221 */ /* 0x040fe20000010000 */
[----:B------:R-:W-:Y:S01]  /*08a0*/  FADD.FTZ R9, RZ, R9 ;  /* 0x00000009ff097221 */ /* 0x000fe20000010000 */
[----:B------:R-:W-:Y:S01]  /*08b0*/  FFMA.FTZ R10, R24, R24, R19 ;  /* 0x00000018180a7223 */ /* 0x000fe20000010013 */
[----:B------:R-:W-:Y:S01]  /*08c0*/  FADD.FTZ R17, RZ, R17 ;  /* 0x00000011ff117221 */ /* 0x000fe20000010000 */
[----:B----4-:R-:W-:Y:S01]  /*08d0*/  FMUL.FTZ R11, R27, R27 ;  /* 0x0000001b1b0b7220 */ /* 0x010fe20000410000 */
[----:B------:R-:W-:Y:S01]  /*08e0*/  FADD.FTZ R9, R9, R12 ;  /* 0x0000000c09097221 */ /* 0x000fe20000010000 */
[C---:B------:R-:W-:Y:S01]  /*08f0*/  FADD.FTZ R12, R26.reuse, R27 ;  /* 0x0000001b1a0c7221 */ /* 0x040fe20000010000 */
[----:B------:R-:W-:Y:S01]  /*0900*/  FADD.FTZ R10, R17, R10 ;  /* 0x0000000a110a7221 */ /* 0x000fe20000010000 */
[----:B------:R-:W-:Y:S01]  /*0910*/  FFMA.FTZ R11, R26, R26, R11 ;  /* 0x0000001a1a0b7223 */ /* 0x000fe2000001000b */
[----:B-----5:R-:W-:Y:S01]  /*0920*/  FMUL.FTZ R13, R29, R29 ;  /* 0x0000001d1d0d7220 */ /* 0x020fe20000410000 */
[----:B------:R-:W-:Y:S01]  /*0930*/  FADD.FTZ R9, R9, R12 ;  /* 0x0000000c09097221 */ /* 0x000fe20000010000 */
[----:B------:R-:W-:Y:S01]  /*0940*/  FADD.FTZ R22, R28, R29 ;  /* 0x0000001d1c167221 */ /* 0x000fe20000010000 */
[----:B------:R-:W-:Y:S01]  /*0950*/  FADD.FTZ R10, R10, R11 ;  /* 0x0000000b0a0a7221 */ /* 0x000fe20000010000 */
[----:B------:R-:W-:Y:S01]  /*0960*/  FFMA.FTZ R13, R28, R28, R13 ;  /* 0x0000001c1c0d7223 */ /* 0x000fe2000001000d */
[----:B------:R-:W-:Y:S01]  /*0970*/  SHF.R.S32.HI R11, RZ, 0x1f, R32 ;  /* 0x0000001fff0b7819 */ /* 0x000fe20000011420 */
[----:B------:R-:W-:-:S02]  /*0980*/  FADD.FTZ R22, R9, R22 ;  /* 0x0000001609167221 */ /* 0x000fc40000010000 */
[----:B------:R-:W-:Y:S01]  /*0990*/  FADD.FTZ R23, R10, R13 ;  /* 0x0000000d0a177221 */ /* 0x000fe20000010000 */
[----:B------:R-:W-:Y:S02]  /*09a0*/  LEA.HI R11, R11, R32, RZ, 0x5 ;  /* 0x000000200b0b7211 */ /* 0x000fe400078f28ff */
[----:B------:R-:W0:Y:S02]  /*09b0*/  SHFL.DOWN PT, R9, R22, 0x1, 0x1f ;  /* 0x08201f0016097f89 */ /* 0x000e2400000e0000 */
[----:B------:R-:W-:Y:S02]  /*09c0*/  SHF.R.S32.HI R11, RZ, 0x5, R11 ;  /* 0x00000005ff0b7819 */ /* 0x000fe4000001140b */
[----:B------:R-:W1:Y:S02]  /*09d0*/  SHFL.DOWN PT, R10, R23, 0x1, 0x1f ;  /* 0x08201f00170a7f89 */ /* 0x000e6400000e0000 */
        /* <DEDUP_REMOVED lines=31> */
[----:B0-----:R-:W0:Y:S01]  /*0bd0*/  LDS.128 R8, [UR5+0x30] ;  /* 0x00003005ff087984 */ /* 0x001e220008000c00 */
[----:B-1----:R-:W-:Y:S01]  /*0be0*/  FADD.FTZ R15, R22, R12 ;  /* 0x0000000c160f7221 */ /* 0x002fe20000010000 */
[----:B------:R-:W-:-:S03]  /*0bf0*/  FADD.FTZ R20, R23, R13 ;  /* 0x0000000d17147221 */ /* 0x000fc60000010000 */
[----:B--2---:R-:W-:Y:S01]  /*0c00*/  FADD.FTZ R21, R15, R16 ;  /* 0x000000100f157221 */ /* 0x004fe20000010000 */
[----:B------:R-:W-:Y:S01]  /*0c10*/  FADD.FTZ R20, R20, R17 ;  /* 0x0000001114147221 */ /* 0x000fe20000010000 */
[----:B------:R-:W1:Y:S02]  /*0c20*/  LDS.128 R12, [UR5+0x40] ;  /* 0x00004005ff0c7984 */ /* 0x000e640008000c00 */
[----:B------:R-:W-:Y:S01]  /*0c30*/  FADD.FTZ R21, R21, R18 ;  /* 0x0000001215157221 */ /* 0x000fe20000010000 */
[----:B------:R-:W-:Y:S02]  /*0c40*/  FADD.FTZ R20, R20, R19 ;  /* 0x0000001314147221 */ /* 0x000fe40000010000 */
[----:B------:R-:W2:Y:S01]  /*0c50*/  LDS.128 R16, [UR5+0x50] ;  /* 0x00005005ff107984 */ /* 0x000ea20008000c00 */
[----:B0-----:R-:W-:Y:S01]  /*0c60*/  FADD.FTZ R21, R21, R8 ;  /* 0x0000000815157221 */ /* 0x001fe20000010000 */
[----:B------:R-:W-:-:S03]  /*0c70*/  FADD.FTZ R8, R20, R9 ;  /* 0x0000000914087221 */ /* 0x000fc60000010000 */
[----:B------:R-:W-:Y:S01]  /*0c80*/  FADD.FTZ R9, R21, R10 ;  /* 0x0000000a15097221 */ /* 0x000fe20000010000 */
[----:B------:R-:W-:Y:S01]  /*0c90*/  FADD.FTZ R8, R8, R11 ;  /* 0x0000000b08087221 */ /* 0x000fe20000010000 */
[----:B------:R-:W0:Y:S02]  /*0ca0*/  LDS.128 R20, [UR5+0x60] ;  /* 0x00006005ff147984 */ /* 0x000e240008000c00 */
        /* <DEDUP_REMOVED lines=8> */
[----:B0-----:R-:W-:Y:S01]  /*0d30*/  FADD.FTZ R9, R9, R20 ;  /* 0x0000001409097221 */ /* 0x001fe20000010000 */
[----:B------:R-:W-:-:S03]  /*0d40*/  FADD.FTZ R8, R8, R21 ;  /* 0x0000001508087221 */ /* 0x000fc60000010000 */
[----:B------:R-:W-:Y:S01]  /*0d50*/  FADD.FTZ R22, R9, R22 ;  /* 0x0000001609167221 */ /* 0x000fe20000010000 */
[----:B------:R-:W-:-:S07]  /*0d60*/  FADD.FTZ R23, R8, R23 ;  /* 0x0000001708177221 */ /* 0x000fce0000010000 */
.L_x_4460:
[----:B------:R-:W-:Y:S05]  /*0d70*/  BSYNC B0 ;  /* 0x0000000000007941 */ /* 0x000fea0003800000 */
.L_x_4459:
[----:B------:R-:W1:Y:S02]  /*0d80*/  LDC R18, c[0x0][0xc] ;  /* 0x00000300ff127b82 */ /* 0x000e640000000800 */
[----:B-1----:R-:W-:-:S13]  /*0d90*/  ISETP.GE.U32.AND P1, PT, R18, 0x2, PT ;  /* 0x000000021200780c */ /* 0x002fda0003f26070 */
[----:B------:R-:W-:Y:S05]  /*0da0*/  @!P1 BRA `(.L_x_4461) ;  /* 0x0000000800789947 */ /* 0x000fea0003800000 */
[----:B------:R-:W-:Y:S05]  /*0db0*/  @P2 BRA `(.L_x_4462) ;  /* 0x00000000007c2947 */ /* 0x000fea0003800000 */
[----:B------:R-:W1:Y:S01]  /*0dc0*/  LDC R14, c[0x0][0x10] ;  /* 0x00000400ff0e7b82 */ /* 0x000e620000000800 */
[----:B------:R-:W2:Y:S01]  /*0dd0*/  S2R R15, SR_CTAID.Y ;  /* 0x00000000000f7919 */ /* 0x000ea20000002600 */
[C---:B------:R-:W-:Y:S02]  /*0de0*/  LOP3.LUT R17, R4.reuse, 0x1, RZ, 0xc0, !PT ;  /* 0x0000000104117812 */ /* 0x040fe400078ec0ff */
[----:B------:R-:W-:Y:S02]  /*0df0*/  LOP3.LUT P1, RZ, R4, 0x2, RZ, 0xc0, !PT ;  /* 0x0000000204ff7812 */ /* 0x000fe4000782c0ff */
[----:B------:R-:W-:Y:S02]  /*0e00*/  MOV R19, 0x1 ;  /* 0x0000000100137802 */ /* 0x000fe40000000f00 */
[----:B0-----:R-:W0:Y:S02]  /*0e10*/  LDC.64 R10, c[0x0][0x248] ;  /* 0x00009200ff0a7b82 */ /* 0x001e240000000a00 */
[----:B------:R-:W-:-:S06]  /*0e20*/  SEL R19, R19, 0xffffffff, !P1 ;  /* 0xffffffff13137807 */ /* 0x000fcc0004800000 */
[----:B------:R-:W3:Y:S01]  /*0e30*/  LDC.64 R8, c[0x0][0x240] ;  /* 0x00009000ff087b82 */ /* 0x000ee20000000a00 */
[----:B-1----:R-:W-:-:S04]  /*0e40*/  IMAD R12, R17, R14, RZ ;  /* 0x0000000e110c7224 */ /* 0x002fc800078e02ff */
[----:B------:R-:W-:-:S05]  /*0e50*/  IMAD R13, R12, R18, RZ ;  /* 0x000000120c0d7224 */ /* 0x000fca00078e02ff */
[----:B------:R-:W-:Y:S02]  /*0e60*/  SHF.L.U32 R13, R13, 0x1, RZ ;  /* 0x000000010d0d7819 */ /* 0x000fe400000006ff */
[----:B--2---:R-:W-:-:S03]  /*0e70*/  IADD3 R21, R12, R15, RZ ;  /* 0x0000000f0c157210 */ /* 0x004fc60007ffe0ff */
[----:B0-----:R-:W-:-:S04]  /*0e80*/  IMAD.WIDE R10, R13, 0x4, R10 ;  /* 0x000000040d0a7825 */ /* 0x001fc800078e020a */
[----:B------:R-:W-:-:S04]  /*0e90*/  IMAD R13, R14, UR7, R15 ;  /* 0x000000070e0d7c24 */ /* 0x000fc8000f8e020f */
[----:B------:R-:W-:-:S04]  /*0ea0*/  IMAD.WIDE.U32 R12, R13, 0x8, R10 ;  /* 0x000000080d0c7825 */ /* 0x000fc800078e000a */
[----:B---3--:R-:W-:Y:S01]  /*0eb0*/  IMAD.WIDE.U32 R10, R21, 0x4, R8 ;  /* 0x00000004150a7825 */ /* 0x008fe200078e0008 */
[----:B------:R-:W-:Y:S01]  /*0ec0*/  SEL R21, R18, RZ, !P1 ;  /* 0x000000ff12157207 */ /* 0x000fe20004800000 */
[----:B------:R1:W-:Y:S03]  /*0ed0*/  STG.E.64 desc[UR8][R12.64], R22 ;  /* 0x000000160c007986 */ /* 0x0003e6000c101b08 */
[----:B------:R-:W-:Y:S01]  /*0ee0*/  ISETP.NE.AND P1, PT, R21, -0x1, PT ;  /* 0xffffffff1500780c */ /* 0x000fe20003f25270 */
[----:B------:R-:W-:Y:S06]  /*0ef0*/  MEMBAR.ALL.GPU ;  /* 0x0000000000007992 */ /* 0x000fec000000a000 */
[----:B------:R-:W-:-:S00]  /*0f00*/  ERRBAR ;  /* 0x00000000000079ab */ /* 0x000fc00000000000 */
[----:B------:R-:W-:Y:S06]  /*0f10*/  CGAERRBAR ;  /* 0x00000000000075ab */ /* 0x000fec0000000000 */
[----:B------:R1:W-:Y:S01]  /*0f20*/  REDG.E.ADD.S32.STRONG.GPU desc[UR8][R10.64], R19 ;  /* 0x000000130a00798e */ /* 0x0003e2000c10e388 */
[----:B------:R-:W-:Y:S05]  /*0f30*/  @!P1 BRA `(.L_x_4462) ;  /* 0x00000000001c9947 */ /* 0x000fea0003800000 */
[----:B------:R-:W-:-:S04]  /*0f40*/  IMAD R15, R17, R14, R15 ;  /* 0x0000000e110f7224 */ /* 0x000fc800078e020f */
[----:B------:R-:W-:-:S07]  /*0f50*/  IMAD.WIDE.U32 R8, R15, 0x4, R8 ;  /* 0x000000040f087825 */ /* 0x000fce00078e0008 */
.L_x_4463:
[----:B-1----:R-:W2:Y:S04]  /*0f60*/  LDG.E.STRONG.GPU R10, desc[UR8][R8.64] ;  /* 0x00000008080a7981 */ /* 0x002ea8000c1ef900 */
[----:B--2---:R-:W-:Y:S01]  /*0f70*/  CCTL.IVALL ;  /* 0x00000000ff00798f */ /* 0x004fe20002000000 */
[----:B------:R-:W-:Y:S05]  /*0f80*/  YIELD ;  /* 0x0000000000007946 */ /* 0x000fea0003800000 */
[----:B------:R-:W-:-:S13]  /*0f90*/  ISETP.NE.AND P1, PT, R10, R21, PT ;  /* 0x000000150a00720c */ /* 0x000fda0003f25270 */
[----:B------:R-:W-:Y:S05]  /*0fa0*/  @P1 BRA `(.L_x_4463) ;  /* 0xfffffffc00ec1947 */ /* 0x000fea000383ffff */
.L_x_4462:
        /* <DEDUP_REMOVED lines=10> */
[----:B------:R-:W-:-:S07]  /*1050*/  IADD3 R20, -R9, R18, RZ ;  /* 0x0000001209147210 */ /* 0x000fce0007ffe1ff */
.L_x_4465:
[C---:B------:R-:W-:Y:S02]  /*1060*/  ISETP.EQ.OR P4, PT, R19.reuse, UR7, P2 ;  /* 0x0000000713007c0c */ /* 0x040fe40009782670 */
[C---:B------:R-:W-:Y:S02]  /*1070*/  IADD3 R10, R19.reuse, 0x1, RZ ;  /* 0x00000001130a7810 */ /* 0x040fe40007ffe0ff */
[----:B------:R-:W-:Y:S02]  /*1080*/  IADD3 R17, R19, 0x2, RZ ;  /* 0x0000000213117810 */ /* 0x000fe40007ffe0ff */
[----:B------:R-:W-:Y:S02]  /*1090*/  ISETP.EQ.OR P5, PT, R10, UR7, P2 ;  /* 0x000000070a007c0c */ /* 0x000fe400097a2670 */
[----:B------:R-:W-:-:S05]  /*10a0*/  ISETP.EQ.OR P3, PT, R17, UR7, P2 ;  /* 0x0000000711007c0c */ /* 0x000fca0009762670 */
[----:B------:R-:W1:Y:S01]  /*10b0*/  @!P4 S2R R13, SR_CTAID.Y ;  /* 0x00000000000dc919 */ /* 0x000e620000002600 */
[----:B------:R-:W2:Y:S01]  /*10c0*/  @!P4 LDC R12, c[0x0][0x10] ;  /* 0x00000400ff0ccb82 */ /* 0x000ea20000000800 */
[----:B0-----:R-:W-:-:S04]  /*10d0*/  @!P4 LOP3.LUT R11, R4, 0x1, RZ, 0xc0, !PT ;  /* 0x00000001040bc812 */ /* 0x001fc800078ec0ff */
[----:B------:R-:W0:Y:S01]  /*10e0*/  @!P5 S2R R21, SR_CTAID.Y ;  /* 0x000000000015d919 */ /* 0x000e220000002600 */
[----:B------:R-:W-:Y:S02]  /*10f0*/  @!P5 LOP3.LUT R14, R4, 0x1, RZ, 0xc0, !PT ;  /* 0x00000001040ed812 */ /* 0x000fe400078ec0ff */
[----:B------:R-:W0:Y:S08]  /*1100*/  @!P5 LDC R33, c[0x0][0x10] ;  /* 0x00000400ff21db82 */ /* 0x000e300000000800 */
[----:B------:R-:W3:Y:S01]  /*1110*/  @!P4 LDC.64 R8, c[0x0][0x248] ;  /* 0x00009200ff08cb82 */ /* 0x000ee20000000a00 */
[----:B--2---:R-:W-:-:S07]  /*1120*/  @!P4 IMAD R11, R12, R11, RZ ;  /* 0x0000000b0c0bc224 */ /* 0x004fce00078e02ff */
[----:B------:R-:W2:Y:S01]  /*1130*/  @!P3 LDC R15, c[0x0][0x10] ;  /* 0x00000400ff0fbb82 */ /* 0x000ea20000000800 */
[----:B------:R-:W-:Y:S02]  /*1140*/  @!P4 IMAD R11, R11, R18, RZ ;  /* 0x000000120b0bc224 */ /* 0x000fe400078e02ff */
[----:B-1----:R-:W-:Y:S02]  /*1150*/  @!P4 IMAD R13, R12, R19, R13 ;  /* 0x000000130c0dc224 */ /* 0x002fe400078e020d */
[----:B------:R-:W2:Y:S01]  /*1160*/  @!P3 S2R R12, SR_CTAID.Y ;  /* 0x00000000000cb919 */ /* 0x000ea20000002600 */
[----:B------:R-:W-:Y:S01]  /*1170*/  @!P4 SHF.L.U32 R11, R11, 0x1, RZ ;  /* 0x000000010b0bc819 */ /* 0x000fe200000006ff */
[----:B0-----:R-:W-:Y:S02]  /*1180*/  @!P5 IMAD R21, R10, R33, R21 ;  /* 0x000000210a15d224 */ /* 0x001fe400078e0215 */
[----:B------:R-:W-:Y:S01]  /*1190*/  @!P5 IMAD R33, R33, R14, RZ ;  /* 0x0000000e2121d224 */ /* 0x000fe200078e02ff */
[----:B------:R-:W-:Y:S01]  /*11a0*/  @!P3 LOP3.LUT R14, R4, 0x1, RZ, 0xc0, !PT ;  /* 0x00000001040eb812 */ /* 0x000fe200078ec0ff */
[----:B---3--:R-:W-:-:S02]  /*11b0*/  @!P4 IMAD.WIDE R8, R11, 0x4, R8 ;  /* 0x000000040b08c825 */ /* 0x008fc400078e0208 */
[----:B------:R-:W0:Y:S02]  /*11c0*/  @!P5 LDC.64 R10, c[0x0][0x248] ;  /* 0x00009200ff0adb82 */ /* 0x000e240000000a00 */
[----:B------:R-:W-:Y:S02]  /*11d0*/  @!P5 IMAD R33, R33, R18, RZ ;  /* 0x000000122121d224 */ /* 0x000fe400078e02ff */
[----:B------:R-:W-:-:S03]  /*11e0*/  @!P4 IMAD.WIDE.U32 R8, R13, 0x8, R8 ;  /* 0x000000080d08c825 */ /* 0x000fc600078e0008 */
[----:B------:R-:W-:-:S03]  /*11f0*/  @!P5 SHF.L.U32 R33, R33, 0x1, RZ ;  /* 0x000000012121d819 */ /* 0x000fc600000006ff */
[----:B------:R-:W3:Y:S01]  /*1200*/  @!P4 LDG.E.64 R8, desc[UR8][R8.64] ;  /* 0x000000080808c981 */ /* 0x000ee2000c1e1b00 */
[----:B--2---:R-:W-:Y:S02]  /*1210*/  @!P3 IMAD R17, R17, R15, R12 ;  /* 0x0000000f1111b224 */ /* 0x004fe400078e020c */
[----:B------:R-:W-:Y:S01]  /*1220*/  @!P3 IMAD R15, R15, R14, RZ ;  /* 0x0000000e0f0fb224 */ /* 0x000fe200078e02ff */
[----:B------:R-:W-:Y:S01]  /*1230*/  IADD3 R14, R19, 0x3, RZ ;  /* 0x00000003130e7810 */ /* 0x000fe20007ffe0ff */
[----:B------:R-:W1:Y:S01]  /*1240*/  @!P3 LDC.64 R12, c[0x0][0x248] ;  /* 0x00009200ff0cbb82 */ /* 0x000e620000000a00 */
[----:B0-----:R-:W-:Y:S02]  /*1250*/  @!P5 IMAD.WIDE R10, R33, 0x4, R10 ;  /* 0x00000004210ad825 */ /* 0x001fe400078e020a */
[----:B------:R-:W-:Y:S02]  /*1260*/  ISETP.EQ.OR P1, PT, R14, UR7, P2 ;  /* 0x000000070e007c0c */ /* 0x000fe40009722670 */
[----:B------:R-:W-:-:S02]  /*1270*/  @!P3 IMAD R16, R15, R18, RZ ;  /* 0x000000120f10b224 */ /* 0x000fc400078e02ff */
[----:B------:R-:W-:-:S03]  /*1280*/  @!P5 IMAD.WIDE.U32 R10, R21, 0x8, R10 ;  /* 0x00000008150ad825 */ /* 0x000fc600078e000a */
[----:B------:R-:W-:-:S03]  /*1290*/  @!P3 SHF.L.U32 R21, R16, 0x1, RZ ;  /* 0x000000011015b819 */ /* 0x000fc600000006ff */
[----:B------:R-:W2:Y:S03]  /*12a0*/  @!P5 LDG.E.64 R10, desc[UR8][R10.64] ;  /* 0x000000080a0ad981 */ /* 0x000ea6000c1e1b00 */
[----:B------:R-:W0:Y:S01]  /*12b0*/  @!P1 S2R R15, SR_CTAID.Y ;  /* 0x00000000000f9919 */ /* 0x000e220000002600 */
[----:B-1----:R-:W-:Y:S02]  /*12c0*/  @!P3 IMAD.WIDE R12, R21, 0x4, R12 ;  /* 0x00000004150cb825 */ /* 0x002fe400078e020c */
[----:B------:R-:W0:Y:S02]  /*12d0*/  @!P1 LDC R21, c[0x0][0x10] ;  /* 0x00000400ff159b82 */ /* 0x000e240000000800 */
[----:B------:R-:W-:Y:S01]  /*12e0*/  @!P3 IMAD.WIDE.U32 R16, R17, 0x8, R12 ;  /* 0x000000081110b825 */ /* 0x000fe200078e000c */
[----:B------:R-:W-:-:S03]  /*12f0*/  @!P1 LOP3.LUT R12, R4, 0x1, RZ, 0xc0, !PT ;  /* 0x00000001040c9812 */ /* 0x000fc600078ec0ff */
[----:B0-----:R-:W-:Y:S02]  /*1300*/  @!P1 IMAD R15, R14, R21, R15 ;  /* 0x000000150e0f9224 */ /* 0x001fe400078e020f */
[----:B------:R-:W-:Y:S02]  /*1310*/  @!P1 IMAD R21, R21, R12, RZ ;  /* 0x0000000c15159224 */ /* 0x000fe400078e02ff */
[----:B------:R-:W0:Y:S02]  /*1320*/  @!P1 LDC.64 R12, c[0x0][0x248] ;  /* 0x00009200ff0c9b82 */ /* 0x000e240000000a00 */
[----:B------:R-:W-:-:S05]  /*1330*/  @!P1 IMAD R21, R21, R18, RZ ;  /* 0x0000001215159224 */ /* 0x000fca00078e02ff */
[----:B------:R-:W-:-:S05]  /*1340*/  @!P1 SHF.L.U32 R21, R21, 0x1, RZ ;  /* 0x0000000115159819 */ /* 0x000fca00000006ff */
[----:B0-----:R-:W-:-:S04]  /*1350*/  @!P1 IMAD.WIDE R12, R21, 0x4, R12 ;  /* 0x00000004150c9825 */ /* 0x001fc800078e020c */
[----:B------:R-:W-:Y:S02]  /*1360*/  @!P1 IMAD.WIDE.U32 R14, R15, 0x8, R12 ;  /* 0x000000080f0e9825 */ /* 0x000fe400078e000c */
[----:B------:R-:W4:Y:S04]  /*1370*/  @!P3 LDG.E.64 R12, desc[UR8][R16.64] ;  /* 0x00000008100cb981 */ /* 0x000f28000c1e1b00 */
[----:B------:R-:W5:Y:S01]  /*1380*/  @!P1 LDG.E.64 R14, desc[UR8][R14.64] ;  /* 0x000000080e0e9981 */ /* 0x000f62000c1e1b00 */
[----:B------:R-:W-:Y:S02]  /*1390*/  IADD3 R20, R20, -0x4, RZ ;  /* 0xfffffffc14147810 */ /* 0x000fe40007ffe0ff */
[----:B------:R-:W-:Y:S01]  /*13a0*/  IADD3 R19, R19, 0x4, RZ ;  /* 0x0000000413137810 */ /* 0x000fe20007ffe0ff */
[----:B---3--:R-:W-:Y:S01]  /*13b0*/  @!P4 FADD.FTZ R22, R22, R8 ;  /* 0x000000081616c221 */ /* 0x008fe20000010000 */
[----:B------:R-:W-:Y:S01]  /*13c0*/  @!P4 FADD.FTZ R23, R23, R9 ;  /* 0x000000091717c221 */ /* 0x000fe20000010000 */
[----:B------:R-:W-:-:S02]  /*13d0*/  ISETP.NE.AND P4, PT, R20, RZ, PT ;  /* 0x000000ff1400720c */ /* 0x000fc40003f85270 */
[----:B--2---:R-:W-:Y:S01]  /*13e0*/  @!P5 FADD.FTZ R22, R22, R10 ;  /* 0x0000000a1616d221 */ /* 0x004fe20000010000 */
[----:B------:R-:W-:-:S03]  /*13f0*/  @!P5 FADD.FTZ R23, R23, R11 ;  /* 0x0000000b1717d221 */ /* 0x000fc60000010000 */
[----:B----4-:R-:W-:Y:S01]  /*1400*/  @!P3 FADD.FTZ R22, R22, R12 ;  /* 0x0000000c1616b221 */ /* 0x010fe20000010000 */
[----:B------:R-:W-:-:S03]  /*1410*/  @!P3 FADD.FTZ R23, R23, R13 ;  /* 0x0000000d1717b221 */ /* 0x000fc60000010000 */
[----:B-----5:R-:W-:Y:S01]  /*1420*/  @!P1 FADD.FTZ R22, R22, R14 ;  /* 0x0000000e16169221 */ /* 0x020fe20000010000 */
[----:B------:R-:W-:Y:S02]  /*1430*/  @!P1 FADD.FTZ R23, R23, R15 ;  /* 0x0000000f17179221 */ /* 0x000fe40000010000 */
[----:B------:R-:W-:Y:S05]  /*1440*/  @P4 BRA `(.L_x_4465) ;  /* 0xfffffffc00044947 */ /* 0x000fea000383ffff */
.L_x_4464:
        /* <DEDUP_REMOVED lines=8> */
[----:B0-----:R-:W-:Y:S01]  /*14d0*/  LOP3.LUT R11, R4, 0x1, RZ, 0xc0, !PT ;  /* 0x00000001040b7812 */ /* 0x001fe200078ec0ff */
[----:B------:R-:W-:-:S04]  /*14e0*/  ULDC UR5, c[0x0][0x10] ;  /* 0x0000040000057ab9 */ /* 0x000fc80000000800 */
[----:B------:R-:W-:-:S04]  /*14f0*/  IMAD R11, R11, UR5, RZ ;  /* 0x000000050b0b7c24 */ /* 0x000fc8000f8e02ff */
[----:B------:R-:W-:-:S05]  /*1500*/  IMAD R11, R11, R18, RZ ;  /* 0x000000120b0b7224 */ /* 0x000fca00078e02ff */
[----:B------:R-:W-:-:S05]  /*1510*/  SHF.L.U32 R11, R11, 0x1, RZ ;  /* 0x000000010b0b7819 */ /* 0x000fca00000006ff */
[----:B--2---:R-:W-:-:S04]  /*1520*/  IMAD.WIDE R8, R11, 0x4, R8 ;  /* 0x000000040b087825 */ /* 0x004fc800078e0208 */
[----:B-1----:R-:W-:-:S04]  /*1530*/  IMAD R11, R19, UR5, R12 ;  /* 0x00000005130b7c24 */ /* 0x002fc8000f8e020c */
[----:B------:R-:W-:-:S06]  /*1540*/  IMAD.WIDE.U32 R8, R11, 0x8, R8 ;  /* 0x000000080b087825 */ /* 0x000fcc00078e0008 */
[----:B------:R-:W2:Y:S02]  /*1550*/  LDG.E.64 R8, desc[UR8][R8.64] ;  /* 0x0000000808087981 */ /* 0x000ea4000c1e1b00 */
[----:B--2---:R-:W-:Y:S01]  /*1560*/  FADD.FTZ R22, R22, R8 ;  /* 0x0000000816167221 */ /* 0x004fe20000010000 */
[----:B------:R-:W-:-:S07]  /*1570*/  FADD.FTZ R23, R23, R9 ;  /* 0x0000000917177221 */ /* 0x000fce0000010000 */
.L_x_4467:
[----:B------:R-:W-:Y:S05]  /*1580*/  BSYNC B0 ;  /* 0x0000000000007941 */ /* 0x000fea0003800000 */
.L_x_4466:
[----:B------:R-:W-:Y:S05]  /*1590*/  @!P3 BRA `(.L_x_4461) ;  /* 0x00000000007cb947 */ /* 0x000fea0003800000 */
[C---:B------:R-:W-:Y:S02]  /*15a0*/  IADD3 R14, R19.reuse, 0x1, RZ ;  /* 0x00000001130e7810 */ /* 0x040fe40007ffe0ff */
[----:B------:R-:W-:Y:S02]  /*15b0*/  IADD3 R19, R19, 0x2, RZ ;  /* 0x0000000213137810 */ /* 0x000fe40007ffe0ff */
[----:B------:R-:W-:Y:S02]  /*15c0*/  ISETP.EQ.OR P3, PT, R14, UR7, P2 ;  /* 0x000000070e007c0c */ /* 0x000fe40009762670 */
[----:B------:R-:W-:-:S04]  /*15d0*/  ISETP.EQ.OR P1, PT, R19, UR7, P2 ;  /* 0x0000000713007c0c */ /* 0x000fc80009722670 */
[----:B------:R-:W-:-:S07]  /*15e0*/  ISETP.EQ.OR P1, PT, R10, 0x2, P1 ;  /* 0x000000020a00780c */ /* 0x000fce0000f22670 */
[----:B------:R-:W1:Y:S01]  /*15f0*/  @!P3 LDC R16, c[0x0][0x10] ;  /* 0x00000400ff10bb82 */ /* 0x000e620000000800 */
[----:B------:R-:W2:Y:S01]  /*1600*/  @!P3 S2R R15, SR_CTAID.Y ;  /* 0x00000000000fb919 */ /* 0x000ea20000002600 */
[----:B------:R-:W-:-:S04]  /*1610*/  @!P3 LOP3.LUT R17, R4, 0x1, RZ, 0xc0, !PT ;  /* 0x000000010411b812 */ /* 0x000fc800078ec0ff */
[----:B------:R-:W3:Y:S01]  /*1620*/  @!P1 S2R R12, SR_CTAID.Y ;  /* 0x00000000000c9919 */ /* 0x000ee20000002600 */
[----:B------:R-:W-:Y:S01]  /*1630*/  @!P1 LOP3.LUT R20, R4, 0x1, RZ, 0xc0, !PT ;  /* 0x0000000104149812 */ /* 0x000fe200078ec0ff */
[----:B------:R-:W4:Y:S08]  /*1640*/  @!P1 LDC R13, c[0x0][0x10] ;  /* 0x00000400ff0d9b82 */ /* 0x000f300000000800 */
[----:B0-----:R-:W0:Y:S08]  /*1650*/  @!P3 LDC.64 R10, c[0x0][0x248] ;  /* 0x00009200ff0abb82 */ /* 0x001e300000000a00 */
[----:B------:R-:W5:Y:S01]  /*1660*/  @!P1 LDC.64 R8, c[0x0][0x248] ;  /* 0x00009200ff089b82 */ /* 0x000f620000000a00 */
[----:B-1----:R-:W-:-:S04]  /*1670*/  @!P3 IMAD R17, R16, R17, RZ ;  /* 0x000000111011b224 */ /* 0x002fc800078e02ff */
[----:B------:R-:W-:Y:S02]  /*1680*/  @!P3 IMAD R17, R17, R18, RZ ;  /* 0x000000121111b224 */ /* 0x000fe400078e02ff */
[----:B----4-:R-:W-:-:S03]  /*1690*/  @!P1 IMAD R21, R13, R20, RZ ;  /* 0x000000140d159224 */ /* 0x010fc600078e02ff */
[----:B------:R-:W-:Y:S01]  /*16a0*/  @!P3 SHF.L.U32 R17, R17, 0x1, RZ ;  /* 0x000000011111b819 */ /* 0x000fe200000006ff */
[----:B--2---:R-:W-:Y:S02]  /*16b0*/  @!P3 IMAD R15, R14, R16, R15 ;  /* 0x000000100e0fb224 */ /* 0x004fe400078e020f */
[----:B------:R-:W-:Y:S02]  /*16c0*/  @!P1 IMAD R21, R21, R18, RZ ;  /* 0x0000001215159224 */ /* 0x000fe400078e02ff */
[----:B---3--:R-:W-:Y:S02]  /*16d0*/  @!P1 IMAD R13, R19, R13, R12 ;  /* 0x0000000d130d9224 */ /* 0x008fe400078e020c */
[----:B0-----:R-:W-:Y:S01]  /*16e0*/  @!P3 IMAD.WIDE R10, R17, 0x4, R10 ;  /* 0x00000004110ab825 */ /* 0x001fe200078e020a */
[----:B------:R-:W-:-:S03]  /*16f0*/  @!P1 SHF.L.U32 R21, R21, 0x1, RZ ;  /* 0x0000000115159819 */ /* 0x000fc600000006ff */
[----:B------:R-:W-:-:S04]  /*1700*/  @!P3 IMAD.WIDE.U32 R10, R15, 0x8, R10 ;  /* 0x000000080f0ab825 */ /* 0x000fc800078e000a */
[----:B-----5:R-:W-:Y:S02]  /*1710*/  @!P1 IMAD.WIDE R8, R21, 0x4, R8 ;  /* 0x0000000415089825 */ /* 0x020fe400078e0208 */
[----:B------:R-:W2:Y:S02]  /*1720*/  @!P3 LDG.E.64 R10, desc[UR8][R10.64] ;  /* 0x000000080a0ab981 */ /* 0x000ea4000c1e1b00 */
[----:B------:R-:W-:-:S06]  /*1730*/  @!P1 IMAD.WIDE.U32 R8, R13, 0x8, R8 ;  /* 0x000000080d089825 */ /* 0x000fcc00078e0008 */
[----:B------:R-:W3:Y:S01]  /*1740*/  @!P1 LDG.E.64 R8, desc[UR8][R8.64] ;  /* 0x0000000808089981 */ /* 0x000ee2000c1e1b00 */
[----:B--2---:R-:W-:Y:S01]  /*1750*/  @!P3 FADD.FTZ R22, R22, R10 ;  /* 0x0000000a1616b221 */ /* 0x004fe20000010000 */
[----:B------:R-:W-:-:S03]  /*1760*/  @!P3 FADD.FTZ R23, R23, R11 ;  /* 0x0000000b1717b221 */ /* 0x000fc60000010000 */
[----:B---3--:R-:W-:Y:S01]  /*1770*/  @!P1 FADD.FTZ R22, R22, R8 ;  /* 0x0000000816169221 */ /* 0x008fe20000010000 */
[----:B------:R-:W-:-:S07]  /*1780*/  @!P1 FADD.FTZ R23, R23, R9 ;  /* 0x0000000917179221 */ /* 0x000fce0000010000 */
.L_x_4461:
[----:B------:R-:W-:Y:S01]  /*1790*/  ULDC.64 UR10, c[0x0][0x218] ;  /* 0x00008600000a7ab9 */ /* 0x000fe20000000a00 */
[C---:B------:R-:W-:Y:S01]  /*17a0*/  LOP3.LUT P1, RZ, R32.reuse, UR7, RZ, 0xfc, !PT ;  /* 0x0000000720ff7c12 */ /* 0x040fe2000f82fcff */
[----:B------:R-:W2:Y:S01]  /*17b0*/  S2UR UR6, SR_CgaCtaId ;  /* 0x00000000000679c3 */ /* 0x000ea20000008800 */
[----:B------:R-:W-:Y:S01]  /*17c0*/  ISETP.EQ.U32.AND P3, PT, RZ, UR10, PT ;  /* 0x0000000aff007c0c */ /* 0x000fe2000bf62070 */
[----:B------:R-:W-:Y:S01]  /*17d0*/  IMAD.WIDE.U32 R8, R32, -0x55555555, RZ ;  /* 0xaaaaaaab20087825 */ /* 0x000fe200078e00ff */
[----:B------:R-:W-:Y:S02]  /*17e0*/  UMOV UR5, 0x400 ;  /* 0x0000040000057882 */ /* 0x000fe40000000000 */
[----:B------:R-:W-:Y:S01]  /*17f0*/  ISETP.EQ.OR.EX P1, PT, RZ, UR11, P1, P3 ;  /* 0x0000000bff007c0c */ /* 0x000fe20008f22730 */
[----:B------:R-:W-:Y:S01]  /*1800*/  ULDC.64 UR10, c[0x0][0x278] ;  /* 0x00009e00000a7ab9 */ /* 0x000fe20000000a00 */
[----:B------:R-:W-:Y:S01]  /*1810*/  SHF.R.U32.HI R9, RZ, 0x4, R9 ;  /* 0x00000004ff097819 */ /* 0x000fe20000011609 */
[----:B01----:R-:W0:Y:S04]  /*1820*/  LDC.64 R10, c[0x0][0x228] ;  /* 0x00008a00ff0a7b82 */ /* 0x003e280000000a00 */
        /* <DEDUP_REMOVED lines=8> */
[----:B------:R-:W-:Y:S01]  /*18b0*/  @!P1 FMUL.FTZ R8, R22, UR6 ;  /* 0x0000000616089c20 */ /* 0x000fe20008410000 */
[C---:B0-----:R-:W-:Y:S02]  /*18c0*/  IMAD.WIDE R10, R17.reuse, 0x4, R10 ;  /* 0x00000004110a7825 */ /* 0x041fe400078e020a */
[----:B------:R-:W-:Y:S02]  /*18d0*/  @!P2 STS.64 [UR5+0x78], R22 ;  /* 0x00007816ff00a988 */ /* 0x000fe40008000a05 */
[----:B-1----:R-:W-:-:S04]  /*18e0*/  IMAD.WIDE R12, R17, 0x4, R12 ;  /* 0x00000004110c7825 */ /* 0x002fc800078e020c */
[----:B---3--:R-:W-:-:S05]  /*18f0*/  @!P1 IMAD.WIDE R14, R5, 0x8, R14 ;  /* 0x00000008050e9825 */ /* 0x008fca00078e020e */
[----:B------:R0:W-:Y:S01]  /*1900*/  @!P1 STG.E.64 desc[UR8][R14.64], R8 ;  /* 0x000000080e009986 */ /* 0x0001e2000c101b08 */
[----:B------:R-:W-:Y:S06]  /*1910*/  BAR.SYNC.DEFER_BLOCKING 0x0 ;  /* 0x0000000000007b1d */ /* 0x000fec0000010000 */
[----:B------:R-:W2:Y:S04]  /*1920*/  LDG.E.64 R10, desc[UR8][R10.64] ;  /* 0x000000080a0a7981 */ /* 0x000ea8000c1e1b00 */
[----:B------:R-:W2:Y:S01]  /*1930*/  LDG.E.64 R12, desc[UR8][R12.64] ;  /* 0x000000080c0c7981 */ /* 0x000ea2000c1e1b00 */
[----:B0-----:R-:W-:-:S02]  /*1940*/  MOV R8, 0x3f800000 ;  /* 0x3f80000000087802 */ /* 0x001fc40000000f00 */
[----:B------:R-:W-:Y:S01]  /*1950*/  IADD3 R18, R30, 0x30, RZ ;  /* 0x000000301e127810 */ /* 0x000fe20007ffe0ff */
[----:B------:R-:W0:Y:S01]  /*1960*/  LDS.64 R16, [UR5+0x78] ;  /* 0x00007805ff107984 */ /* 0x000e220008000a00 */
[----:B------:R-:W-:Y:S01]  /*1970*/  ULDC.U8 UR5, c[0x0][0x28c] ;  /* 0x0000a30000057ab9 */ /* 0x000fe20000000000 */
[----:B------:R-:W-:Y:S02]  /*1980*/  ISETP.GE.U32.AND P2, PT, R2, UR10, PT ;  /* 0x0000000a02007c0c */ /* 0x000fe4000bf46070 */
[----:B------:R-:W-:Y:S02]  /*1990*/  ISETP.NE.AND P4, PT, RZ, UR5, PT ;  /* 0x00000005ff007c0c */ /* 0x000fe4000bf85270 */
[----:B------:R-:W-:Y:S02]  /*19a0*/  SHF.R.S32.HI R20, RZ, 0x1f, R18 ;  /* 0x0000001fff147819 */ /* 0x000fe40000011412 */
[----:B------:R-:W-:-:S04]  /*19b0*/  ISETP.GE.AND.EX P2, PT, R3, UR11, PT, P2 ;  /* 0x0000000b03007c0c */ /* 0x000fc8000bf46320 */
[----:B------:R-:W-:Y:S01]  /*19c0*/  ISETP.GT.U32.OR P2, PT, R32, 0x17f, P2 ;  /* 0x0000017f2000780c */ /* 0x000fe20001744470 */
[----:B0-----:R-:W-:-:S04]  /*19d0*/  FMUL.FTZ R16, R16, UR6 ;  /* 0x0000000610107c20 */ /* 0x001fc80008410000 */
[C---:B------:R-:W-:Y:S01]  /*19e0*/  FMUL.FTZ R0, R16.reuse, R16 ;  /* 0x0000001010007220 */ /* 0x040fe20000410000 */
[C---:B------:R-:W-:Y:S01]  /*19f0*/  FADD.FTZ R7, -R16.reuse, R7 ;  /* 0x0000000710077221 */ /* 0x040fe20000010100 */
[C---:B------:R-:W-:Y:S01]  /*1a00*/  FADD.FTZ R19, -R16.reuse, R26 ;  /* 0x0000001a10137221 */ /* 0x040fe20000010100 */
[C---:B------:R-:W-:Y:S01]  /*1a10*/  FADD.FTZ R9, -R16.reuse, R6 ;  /* 0x0000000610097221 */ /* 0x040fe20000010100 */
[----:B------:R-:W-:Y:S01]  /*1a20*/  FFMA.FTZ R0, R17, UR6, -R0 ;  /* 0x0000000611007c23 */ /* 0x000fe20008010800 */
[C---:B------:R-:W-:Y:S01]  /*1a30*/  FADD.FTZ R15, -R16.reuse, R24 ;  /* 0x00000018100f7221 */ /* 0x040fe20000010100 */
[C---:B------:R-:W-:Y:S01]  /*1a40*/  FADD.FTZ R25, -R16.reuse, R25 ;  /* 0x0000001910197221 */ /* 0x040fe20000010100 */
[C---:B------:R-:W-:Y:S01]  /*1a50*/  FADD.FTZ R27, -R16.reuse, R27 ;  /* 0x0000001b101b7221 */ /* 0x040fe20000010100 */
[----:B------:R-:W-:Y:S01]  /*1a60*/  FADD.FTZ R21, -R16, R28 ;  /* 0x0000001c10157221 */ /* 0x000fe20000010100 */
[----:B------:R-:W-:Y:S01]  /*1a70*/  FSETP.GTU.FTZ.AND P1, PT, R0, RZ, PT ;  /* 0x000000ff0000720b */ /* 0x000fe20003f3c000 */
[----:B------:R-:W-:-:S12]  /*1a80*/  FADD.FTZ R29, -R16, R29 ;  /* 0x0000001d101d7221 */ /* 0x000fd80000010100 */
[----:B------:R-:W0:Y:S02]  /*1a90*/  @P1 LDC R17, c[0x0][0x238] ;  /* 0x00008e00ff111b82 */ /* 0x000e240000000800 */
[----:B0-----:R-:W-:Y:S01]  /*1aa0*/  @P1 FADD.FTZ R17, R0, R17 ;  /* 0x0000001100111221 */ /* 0x001fe20000010000 */
[----:B------:R-:W-:-:S03]  /*1ab0*/  IADD3 R0, R30, 0x20, RZ ;  /* 0x000000201e007810 */ /* 0x000fc60007ffe0ff */
[----:B------:R-:W0:Y:S01]  /*1ac0*/  @P1 MUFU.RSQ R8, R17 ;  /* 0x0000001100081308 */ /* 0x000e220000001400 */
[----:B------:R-:W-:Y:S02]  /*1ad0*/  ISETP.GE.U32.AND P3, PT, R0, UR10, PT ;  /* 0x0000000a00007c0c */ /* 0x000fe4000bf66070 */
[----:B------:R-:W-:-:S04]  /*1ae0*/  ISETP.GE.U32.AND P1, PT, R18, UR10, PT ;  /* 0x0000000a12007c0c */ /* 0x000fc8000bf26070 */
[----:B------:R-:W-:-:S04]  /*1af0*/  ISETP.GE.AND.EX P1, PT, R20, UR11, PT, P1 ;  /* 0x0000000b14007c0c */ /* 0x000fc8000bf26310 */
[----:B------:R-:W-:Y:S01]  /*1b00*/  ISETP.GT.U32.OR P1, PT, R32, 0x17f, P1 ;  /* 0x0000017f2000780c */ /* 0x000fe20000f24470 */
[-C--:B0-----:R-:W-:Y:S01]  /*1b10*/  FMUL.FTZ R22, R7, R8.reuse ;  /* 0x0000000807167220 */ /* 0x081fe20000410000 */
[-C--:B------:R-:W-:Y:S01]  /*1b20*/  FMUL.FTZ R7, R19, R8.reuse ;  /* 0x0000000813077220 */ /* 0x080fe20000410000 */
[----:B------:R-:W-:Y:S01]  /*1b30*/  SHF.R.S32.HI R19, RZ, 0x1f, R0 ;  /* 0x0000001fff137819 */ /* 0x000fe20000011400 */
[-C--:B------:R-:W-:Y:S01]  /*1b40*/  FMUL.FTZ R9, R9, R8.reuse ;  /* 0x0000000809097220 */ /* 0x080fe20000410000 */
[-C--:B------:R-:W-:Y:S01]  /*1b50*/  FMUL.FTZ R15, R15, R8.reuse ;  /* 0x000000080f0f7220 */ /* 0x080fe20000410000 */
[-C--:B------:R-:W-:Y:S01]  /*1b60*/  FMUL.FTZ R24, R25, R8.reuse ;  /* 0x0000000819187220 */ /* 0x080fe20000410000 */
[-C--:B------:R-:W-:Y:S01]  /*1b70*/  FMUL.FTZ R26, R27, R8.reuse ;  /* 0x000000081b1a7220 */ /* 0x080fe20000410000 */
[-C--:B------:R-:W-:Y:S01]  /*1b80*/  FMUL.FTZ R21, R21, R8.reuse ;  /* 0x0000000815157220 */ /* 0x080fe20000410000 */
[----:B------:R-:W-:Y:S01]  /*1b90*/  FMUL.FTZ R28, R29, R8 ;  /* 0x000000081d1c7220 */ /* 0x000fe20000410000 */
[----:B------:R-:W-:-:S04]  /*1ba0*/  ISETP.GE.AND.EX P3, PT, R19, UR11, PT, P3 ;  /* 0x0000000b13007c0c */ /* 0x000fc8000bf66330 */
[----:B------:R-:W-:Y:S01]  /*1bb0*/  ISETP.GT.U32.OR P3, PT, R32, 0x17f, P3 ;  /* 0x0000017f2000780c */ /* 0x000fe20001f64470 */
[C-C-:B--2---:R-:W-:Y:S01]  /*1bc0*/  FFMA.FTZ R16, R10.reuse, R9, R12.reuse ;  /* 0x000000090a107223 */ /* 0x144fe2000001000c */
[C-C-:B------:R-:W-:Y:S01]  /*1bd0*/  FFMA.FTZ R6, R10.reuse, R15, R12.reuse ;  /* 0x0000000f0a067223 */ /* 0x140fe2000001000c */
[C-C-:B------:R-:W-:Y:S01]  /*1be0*/  FFMA.FTZ R8, R10.reuse, R7, R12.reuse ;  /* 0x000000070a087223 */ /* 0x140fe2000001000c */
[----:B------:R-:W-:Y:S01]  /*1bf0*/  FFMA.FTZ R14, R10, R21, R12 ;  /* 0x000000150a0e7223 */ /* 0x000fe2000001000c */
        /* <DEDUP_REMOVED lines=15> */
.L_x_4468:
        /* <DEDUP_REMOVED lines=8> */
[----:B------:R-:W-:Y:S02]  /*1d70*/  ULDC.64 UR10, c[0x0][0x210] ;  /* 0x00008400000a7ab9 */ /* 0x000fe40000000a00 */
[----:B------:R-:W-:Y:S02]  /*1d80*/  LEA R12, P5, R10, UR10, 0x2 ;  /* 0x0000000a0a0c7c11 */ /* 0x000fe4000f8a10ff */
[----:B------:R-:W-:-:S04]  /*1d90*/  IADD3 R13, R11, R13, RZ ;  /* 0x0000000d0b0d7210 */ /* 0x000fc80007ffe0ff */
[----:B------:R-:W-:-:S05]  /*1da0*/  LEA.HI.X R13, R10, UR11, R13, 0x2, P5 ;  /* 0x0000000b0a0d7c11 */ /* 0x000fca000a8f140d */
[----:B------:R0:W-:Y:S02]  /*1db0*/  STG.E.64 desc[UR8][R12.64], R16 ;  /* 0x000000100c007986 */ /* 0x0001e4000c101b08 */
.L_x_4470:
[----:B------:R-:W-:Y:S05]  /*1dc0*/  BSYNC B0 ;  /* 0x0000000000007941 */ /* 0x000fea0003800000 */
.L_x_4469:
        /* <DEDUP_REMOVED lines=11> */
.L_x_4471:
[----:B------:R-:W-:Y:S04]  /*1e80*/  BSSY B0, `(.L_x_4472) ;  /* 0x000000d000007945 */ /* 0x000fe80003800000 */
[----:B------:R-:W-:Y:S05]  /*1e90*/  @P2 BRA `(.L_x_4473) ;  /* 0x00000000002c2947 */ /* 0x000fea0003800000 */
[----:B------:R-:W-:Y:S01]  /*1ea0*/  ULDC.64 UR10, c[0x0][0x270] ;  /* 0x00009c00000a7ab9 */ /* 0x000fe20000000a00 */
[----:B------:R-:W-:Y:S01]  /*1eb0*/  MOV R10, R34 ;  /* 0x00000022000a7202 */ /* 0x000fe20000000f00 */
[----:B------:R-:W-:Y:S01]  /*1ec0*/  IMAD R3, R3, UR10, RZ ;  /* 0x0000000a03037c24 */ /* 0x000fe2000f8e02ff */
[----:B------:R-:W-:-:S03]  /*1ed0*/  MOV R11, R37 ;  /* 0x00000025000b7202 */ /* 0x000fc60000000f00 */
[C---:B------:R-:W-:Y:S02]  /*1ee0*/  IMAD R3, R2.reuse, UR11, R3 ;  /* 0x0000000b02037c24 */ /* 0x040fe4000f8e0203 */
[----:B------:R-:W-:Y:S01]  /*1ef0*/  IMAD.WIDE.U32 R10, R2, UR10, R10 ;  /* 0x0000000a020a7c25 */ /* 0x000fe2000f8e000a */
[----:B------:R-:W-:Y:S02]  /*1f00*/  ULDC.64 UR10, c[0x0][0x210] ;  /* 0x00008400000a7ab9 */ /* 0x000fe40000000a00 */
[----:B0-----:R-:W-:Y:S02]  /*1f10*/  LEA R12, P2, R10, UR10, 0x2 ;  /* 0x0000000a0a0c7c11 */ /* 0x001fe4000f8410ff */
[----:B------:R-:W-:-:S04]  /*1f20*/  IADD3 R3, R11, R3, RZ ;  /* 0x000000030b037210 */ /* 0x000fc80007ffe0ff */
[----:B------:R-:W-:-:S05]  /*1f30*/  LEA.HI.X R13, R10, UR11, R3, 0x2, P2 ;  /* 0x0000000b0a0d7c11 */ /* 0x000fca00090f1403 */
[----:B------:R1:W-:Y:S02]  /*1f40*/  STG.E.64 desc[UR8][R12.64], R6 ;  /* 0x000000060c007986 */ /* 0x0003e4000c101b08 */
.L_x_4473:
[----:B------:R-:W-:Y:S05]  /*1f50*/  BSYNC B0 ;  /* 0x0000000000007941 */ /* 0x000fea0003800000 */
.L_x_4472:
        /* <DEDUP_REMOVED lines=11> */
.L_x_4474:
[----:B------:R-:W-:Y:S04]  /*2010*/  BSSY B0, `(.L_x_4475) ;  /* 0x000000d000007945 */ /* 0x000fe80003800000 */
[----:B------:R-:W-:Y:S05]  /*2020*/  @P3 BRA `(.L_x_4476) ;  /* 0x00000000002c3947 */ /* 0x000fea0003800000 */
[----:B------:R-:W-:Y:S01]  /*2030*/  ULDC.64 UR10, c[0x0][0x270] ;  /* 0x00009c00000a7ab9 */ /* 0x000fe20000000a00 */
[----:B-1----:R-:W-:Y:S01]  /*2040*/  MOV R6, R34 ;  /* 0x0000002200067202 */ /* 0x002fe20000000f00 */
        /* <DEDUP_REMOVED lines=9> */
.L_x_4476:
[----:B------:R-:W-:Y:S05]  /*20e0*/  BSYNC B0 ;  /* 0x0000000000007941 */ /* 0x000fea0003800000 */
.L_x_4475:
[----:B------:R-:W-:Y:S05]  /*20f0*/  @!P4 BRA `(.L_x_4477) ;  /* 0x000000000028c947 */ /* 0x000fea0003800000 */
[----:B------:R-:W-:Y:S01]  /*2100*/  FMUL.FTZ R0, R14, -1.4426950216293334961 ;  /* 0xbfb8aa3b0e007820 */ /* 0x000fe20000410000 */
[----:B-12---:R-:W-:-:S05]  /*2110*/  FMUL.FTZ R6, R15, -1.4426950216293334961 ;  /* 0xbfb8aa3b0f067820 */ /* 0x006fca0000410000 */
        /* <DEDUP_REMOVED lines=8> */
.L_x_4477:
[----:B------:R-:W-:Y:S04]  /*21a0*/  BSSY B0, `(.L_x_4478) ;  /* 0x000000c000007945 */ /* 0x000fe80003800000 */
[----:B------:R-:W-:Y:S05]  /*21b0*/  @P1 BRA `(.L_x_4479) ;  /* 0x0000000000281947 */ /* 0x000fea0003800000 */
[----:B------:R-:W-:Y:S01]  /*21c0*/  ULDC.64 UR10, c[0x0][0x270] ;  /* 0x00009c00000a7ab9 */ /* 0x000fe20000000a00 */
[----:B------:R-:W-:Y:S01]  /*21d0*/  MOV R35, R37 ;  /* 0x0000002500237202 */ /* 0x000fe20000000f00 */
[----:B------:R-:W-:Y:S02]  /*21e0*/  IMAD R3, R20, UR10, RZ ;  /* 0x0000000a14037c24 */ /* 0x000fe4000f8e02ff */
[----:B------:R-:W-:-:S04]  /*21f0*/  IMAD.WIDE.U32 R34, R18, UR10, R34 ;  /* 0x0000000a12227c25 */ /* 0x000fc8000f8e0022 */
[----:B------:R-:W-:Y:S01]  /*2200*/  IMAD R3, R18, UR11, R3 ;  /* 0x0000000b12037c24 */ /* 0x000fe2000f8e0203 */
[----:B------:R-:W-:Y:S02]  /*2210*/  ULDC.64 UR10, c[0x0][0x210] ;  /* 0x00008400000a7ab9 */ /* 0x000fe40000000a00 */
[----:B-12---:R-:W-:Y:S02]  /*2220*/  LEA R6, P1, R34, UR10, 0x2 ;  /* 0x0000000a22067c11 */ /* 0x006fe4000f8210ff */
[----:B------:R-:W-:-:S04]  /*2230*/  IADD3 R3, R35, R3, RZ ;  /* 0x0000000323037210 */ /* 0x000fc80007ffe0ff */
[----:B------:R-:W-:-:S05]  /*2240*/  LEA.HI.X R7, R34, UR11, R3, 0x2, P1 ;  /* 0x0000000b22077c11 */ /* 0x000fca00088f1403 */
[----:B------:R3:W-:Y:S02]  /*2250*/  STG.E.64 desc[UR8][R6.64], R14 ;  /* 0x0000000e06007986 */ /* 0x0007e4000c101b08 */
.L_x_4479:
[----:B------:R-:W-:Y:S05]  /*2260*/  BSYNC B0 ;  /* 0x0000000000007941 */ /* 0x000fea0003800000 */
.L_x_4478:
[----:B------:R-:W4:Y:S01]  /*2270*/  LDC R0, c[0x0][0x10] ;  /* 0x00000400ff007b82 */ /* 0x000f220000000800 */
[----:B------:R-:W-:Y:S02]  /*2280*/  IADD3 R4, R4, 0x1, RZ ;  /* 0x0000000104047810 */ /* 0x000fe40007ffe0ff */
[----:B----4-:R-:W-:-:S04]  /*2290*/  IADD3 R5, R0, R5, RZ ;  /* 0x0000000500057210 */ /* 0x010fc80007ffe0ff */
[----:B------:R-:W-:-:S13]  /*22a0*/  ISETP.GE.AND P1, PT, R5, UR4, PT ;  /* 0x0000000405007c0c */ /* 0x000fda000bf26270 */
[----:B------:R-:W-:Y:S05]  /*22b0*/  @!P1 BRA `(.L_x_4480) ;  /* 0xffffffdc00a49947 */ /* 0x000fea000383ffff */
[----:B------:R-:W-:Y:S05]  /*22c0*/  EXIT ;  /* 0x000000000000794d */ /* 0x000fea0003800000 */
.L_x_4481:
        /* <DEDUP_REMOVED lines=11> */
.L_x_5192:


//--------------------- .text._Z35group_norm_nhwc_fwd_one_pass_kernelI11Fp32IOFp32WLi128ELi48ELi384EEv26Group_norm_nhwc_fwd_params --------------------------
	.section	.text._Z35group_norm_nhwc_fwd_one_pass_kernelI11Fp32IOFp32WLi128ELi48ELi384EEv26Group_norm_nhwc_fwd_params,"ax",@progbits
	.align	128
        .global         _Z35group_norm_nhwc_fwd_one_pass_kernelI11Fp32IOFp32WLi128ELi48ELi384EEv26Group_norm_nhwc_fwd_params
        .type           _Z35group_norm_nhwc_fwd_one_pass_kernelI11Fp32IOFp32WLi128ELi48ELi384EEv26Group_norm_nhwc_fwd_params,@function
        .size           _Z35group_norm_nhwc_fwd_one_pass_kernelI11Fp32IOFp32WLi128ELi48ELi384EEv26Group_norm_nhwc_fwd_params,(.L_x_5193 - _Z35group_norm_nhwc_fwd_one_pass_kernelI11Fp32IOFp32WLi128ELi48ELi384EEv26Group_norm_nhwc_fwd_params)
        .other          _Z35group_norm_nhwc_fwd_one_pass_kernelI11Fp32IOFp32WLi128ELi48ELi384EEv26Group_norm_nhwc_fwd_params,@"STO_CUDA_ENTRY STV_DEFAULT"
_Z35group_norm_nhwc_fwd_one_pass_kernelI11Fp32IOFp32WLi128ELi48ELi384EEv26Group_norm_nhwc_fwd_params:
.text._Z35group_norm_nhwc_fwd_one_pass_kernelI11Fp32IOFp32WLi128ELi48ELi384EEv26Group_norm_nhwc_fwd_params:
        /* <DEDUP_REMOVED lines=38> */
.L_x_4515:
[----:B--2---:R-:W0:Y:S01]  /*0260*/  LDC R19, c[0x0][0x288] ;  /* 0x0000a200ff137b82 */ /* 0x004e220000000800 */
[----:B------:R-:W-:Y:S01]  /*0270*/  ULDC.64 UR14, c[0x0][0x278] ;  /* 0x00009e00000e7ab9 */ /* 0x000fe20000000a00 */
[----:B------:R-:W-:Y:S01]  /*0280*/  SHF.R.S32.HI R27, RZ, 0x1f, R40 ;  /* 0x0000001fff1b7819 */ /* 0x000fe20000011428 */
        /* <DEDUP_REMOVED lines=8> */
[----:B0-----:R-:W-:-:S09]  /*0310*/  IABS R13, R19 ;  /* 0x00000013000d7213 */ /* 0x001fd20000000000 */
[----:B------:R-:W0:Y:S01]  /*0320*/  @!P4 LDC.64 R22, c[0x0][0x220] ;  /* 0x00008800ff16cb82 */ /* 0x000e220000000a00 */
[----:B------:R-:W2:Y:S08]  /*0330*/  I2F.RP R12, R13 ;  /* 0x0000000d000c7306 */ /* 0x000eb00000209400 */
[----:B--2---:R-:W2:Y:S02]  /*0340*/  MUFU.RCP R12, R12 ;  /* 0x0000000c000c7308 */ /* 0x004ea40000001000 */
[----:B--2---:R-:W-:-:S06]  /*0350*/  IADD3 R10, R12, 0xffffffe, RZ ;  /* 0x0ffffffe0c0a7810 */ /* 0x004fcc0007ffe0ff */
[----:B------:R2:W3:Y:S02]  /*0360*/  F2I.FTZ.U32.TRUNC.NTZ R11, R10 ;  /* 0x0000000a000b7305 */ /* 0x0004e4000021f000 */
[----:B--2---:R-:W-:Y:S02]  /*0370*/  MOV R10, RZ ;  /* 0x000000ff000a7202 */ /* 0x004fe40000000f00 */
[----:B---3--:R-:W-:-:S05]  /*0380*/  IADD3 R14, RZ, -R11, RZ ;  /* 0x8000000bff0e7210 */ /* 0x008fca0007ffe0ff */
[----:B------:R-:W-:Y:S01]  /*0390*/  IMAD R15, R14, R13, RZ ;  /* 0x0000000d0e0f7224 */ /* 0x000fe200078e02ff */
[----:B------:R-:W-:-:S03]  /*03a0*/  IABS R14, R44 ;  /* 0x0000002c000e7213 */ /* 0x000fc60000000000 */
[----:B------:R-:W-:Y:S01]  /*03b0*/  IMAD.HI.U32 R11, R11, R15, R10 ;  /* 0x0000000f0b0b7227 */ /* 0x000fe200078e000a */
[----:B------:R-:W-:-:S04]  /*03c0*/  LOP3.LUT R10, R44, R19, RZ, 0x3c, !PT ;  /* 0x000000132c0a7212 */ /* 0x000fc800078e3cff */
[----:B------:R-:W-:Y:S01]  /*03d0*/  ISETP.GE.AND P3, PT, R10, RZ, PT ;  /* 0x000000ff0a00720c */ /* 0x000fe20003f66270 */
[----:B------:R-:W-:-:S05]  /*03e0*/  IMAD.HI.U32 R11, R11, R14, RZ ;  /* 0x0000000e0b0b7227 */ /* 0x000fca00078e00ff */
[----:B------:R-:W-:-:S05]  /*03f0*/  IADD3 R12, -R11, RZ, RZ ;  /* 0x000000ff0b0c7210 */ /* 0x000fca0007ffe1ff */
[C---:B------:R-:W-:Y:S02]  /*0400*/  IMAD R12, R13.reuse, R12, R14 ;  /* 0x0000000c0d0c7224 */ /* 0x040fe400078e020e */
[----:B------:R-:W2:Y:S03]  /*0410*/  @P0 LDC.64 R14, c[0x0][0x270] ;  /* 0x00009c00ff0e0b82 */ /* 0x000ea60000000a00 */
[----:B------:R-:W-:-:S13]  /*0420*/  ISETP.GT.U32.AND P2, PT, R13, R12, PT ;  /* 0x0000000c0d00720c */ /* 0x000fda0003f44070 */
[-C--:B------:R-:W-:Y:S02]  /*0430*/  @!P2 IADD3 R12, R12, -R13.reuse, RZ ;  /* 0x8000000d0c0ca210 */ /* 0x080fe40007ffe0ff */
[----:B------:R-:W-:Y:S02]  /*0440*/  @!P2 IADD3 R11, R11, 0x1, RZ ;  /* 0x000000010b0ba810 */ /* 0x000fe40007ffe0ff */
[----:B------:R-:W-:Y:S02]  /*0450*/  ISETP.GE.U32.AND P1, PT, R12, R13, PT ;  /* 0x0000000d0c00720c */ /* 0x000fe40003f26070 */
[----:B------:R-:W-:-:S11]  /*0460*/  ISETP.NE.AND P2, PT, R19, RZ, PT ;  /* 0x000000ff1300720c */ /* 0x000fd60003f45270 */
        /* <DEDUP_REMOVED lines=12> */
[----:B------:R-:W3:Y:S01]  /*0530*/  @!P4 LDC.64 R10, c[0x0][0x270] ;  /* 0x00009c00ff0acb82 */ /* 0x000ee20000000a00 */
[----:B------:R-:W-:Y:S01]  /*0540*/  IMAD R12, R12, UR12, RZ ;  /* 0x0000000c0c0c7c24 */ /* 0x000fe2000f8e02ff */
[----:B------:R-:W-:Y:S01]  /*0550*/  ISETP.GE.AND.EX P3, PT, R25, UR15, PT, P3 ;  /* 0x0000000f19007c0c */ /* 0x000fe2000bf66330 */
[----:B------:R-:W-:-:S02]  /*0560*/  IMAD R46, R46, 0x30, RZ ;  /* 0x000000302e2e7824 */ /* 0x000fc400078e02ff */
[----:B------:R-:W-:Y:S01]  /*0570*/  IMAD R51, R13, UR13, R12 ;  /* 0x0000000d0d337c24 */ /* 0x000fe2000f8e020c */
[----:B------:R-:W-:Y:S01]  /*0580*/  ISETP.GT.U32.OR P3, PT, R5, 0x17f, P3 ;  /* 0x0000017f0500780c */ /* 0x000fe20001f64470 */
[----:B--2---:R-:W-:Y:S01]  /*0590*/  @P0 IMAD R12, R3, R14, RZ ;  /* 0x0000000e030c0224 */ /* 0x004fe200078e02ff */
[----:B------:R-:W-:Y:S01]  /*05a0*/  IADD3 R48, P2, R45, R46, RZ ;  /* 0x0000002e2d307210 */ /* 0x000fe20007f5e0ff */
[----:B------:R-:W2:Y:S03]  /*05b0*/  @!P1 LDC.64 R20, c[0x0][0x270] ;  /* 0x00009c00ff149b82 */ /* 0x000ea60000000a00 */
[----:B------:R-:W-:Y:S01]  /*05c0*/  LEA.HI.X.SX32 R49, R46, R19, 0x1, P2 ;  /* 0x000000132e317211 */ /* 0x000fe200010f0eff */
[----:B------:R-:W-:Y:S01]  /*05d0*/  @P0 IMAD R19, R42, R15, R12 ;  /* 0x0000000f2a130224 */ /* 0x000fe200078e020c */
[----:B------:R-:W-:Y:S01]  /*05e0*/  ISETP.GE.U32.AND P2, PT, R8, UR14, PT ;  /* 0x0000000e08007c0c */ /* 0x000fe2000bf46070 */
[----:B------:R-:W-:-:S05]  /*05f0*/  IMAD.WIDE.U32 R48, R13, UR12, R48 ;  /* 0x0000000c0d307c25 */ /* 0x000fca000f8e0030 */
[----:B------:R-:W-:Y:S01]  /*0600*/  IADD3 R51, R49, R51, RZ ;  /* 0x0000003331337210 */ /* 0x000fe20007ffe0ff */
[----:B---3--:R-:W-:Y:S01]  /*0610*/  @!P4 IMAD R27, R27, R10, RZ ;  /* 0x0000000a1b1bc224 */ /* 0x008fe200078e02ff */
[-C--:B------:R-:W-:Y:S02]  /*0620*/  @!P4 MOV R12, R48.reuse ;  /* 0x00000030000cc202 */ /* 0x080fe40000000f00 */
[----:B------:R-:W-:Y:S01]  /*0630*/  @!P4 MOV R13, R51 ;  /* 0x00000033000dc202 */ /* 0x000fe20000000f00 */
[C---:B------:R-:W-:Y:S01]  /*0640*/  @!P4 IMAD R29, R40.reuse, R11, R27 ;  /* 0x0000000b281dc224 */ /* 0x040fe200078e021b */
[----:B------:R-:W-:Y:S02]  /*0650*/  SHF.R.S32.HI R27, RZ, 0x1f, R8 ;  /* 0x0000001fff1b7819 */ /* 0x000fe40000011408 */
[----:B------:R-:W-:Y:S01]  /*0660*/  @P0 MOV R50, R48 ;  /* 0x0000003000320202 */ /* 0x000fe20000000f00 */
[----:B------:R-:W-:Y:S01]  /*0670*/  @!P4 IMAD.WIDE.U32 R10, R40, R10, R12 ;  /* 0x0000000a280ac225 */ /* 0x000fe200078e000c */
[----:B------:R-:W-:Y:S01]  /*0680*/  ISETP.GE.AND.EX P2, PT, R27, UR15, PT, P2 ;  /* 0x0000000f1b007c0c */ /* 0x000fe2000bf46320 */
[----:B------:R-:W3:Y:S02]  /*0690*/  @!P1 LDC.64 R12, c[0x0][0x220] ;  /* 0x00008800ff0c9b82 */ /* 0x000ee40000000a00 */
[----:B--2---:R-:W-:Y:S01]  /*06a0*/  @!P1 IMAD R17, R17, R20, RZ ;  /* 0x0000001411119224 */ /* 0x004fe200078e02ff */
[----:B------:R-:W-:Y:S01]  /*06b0*/  @!P4 IADD3 R11, R11, R29, RZ ;  /* 0x0000001d0b0bc210 */ /* 0x000fe20007ffe0ff */
[----:B------:R-:W-:Y:S01]  /*06c0*/  @P0 IMAD.WIDE.U32 R14, R42, R14, R50 ;  /* 0x0000000e2a0e0225 */ /* 0x000fe200078e0032 */
[----:B0-----:R-:W-:-:S02]  /*06d0*/  @!P4 LEA R22, P6, R10, R22, 0x2 ;  /* 0x000000160a16c211 */ /* 0x001fc400078c10ff */
[----:B------:R-:W-:Y:S01]  /*06e0*/  ISETP.GT.U32.OR P2, PT, R5, 0x17f, P2 ;  /* 0x0000017f0500780c */ /* 0x000fe20001744470 */
[----:B------:R-:W-:Y:S01]  /*06f0*/  @!P1 IMAD R33, R6, R21, R17 ;  /* 0x0000001506219224 */ /* 0x000fe200078e0211 */
[----:B------:R-:W-:Y:S01]  /*0700*/  @!P4 LEA.HI.X R23, R10, R23, R11, 0x2, P6 ;  /* 0x000000170a17c211 */ /* 0x000fe200030f140b */
[----:B------:R-:W0:Y:S01]  /*0710*/  @!P3 LDC.64 R16, c[0x0][0x220] ;  /* 0x00008800ff10bb82 */ /* 0x000e220000000a00 */
[----:B------:R-:W-:Y:S02]  /*0720*/  @!P1 MOV R10, R48 ;  /* 0x00000030000a9202 */ /* 0x000fe40000000f00 */
[----:B------:R-:W-:Y:S02]  /*0730*/  @!P1 MOV R11, R51 ;  /* 0x00000033000b9202 */ /* 0x000fe40000000f00 */
[----:B------:R-:W-:Y:S02]  /*0740*/  SHF.R.S32.HI R29, RZ, 0x1f, R9 ;  /* 0x0000001fff1d7819 */ /* 0x000fe40000011409 */
[----:B------:R-:W-:Y:S01]  /*0750*/  ISETP.GE.U32.AND P6, PT, R9, UR14, PT ;  /* 0x0000000e09007c0c */ /* 0x000fe2000bfc6070 */
[----:B------:R-:W-:Y:S01]  /*0760*/  @!P1 IMAD.WIDE.U32 R20, R6, R20, R10 ;  /* 0x0000001406149225 */ /* 0x000fe200078e000a */
[----:B------:R-:W-:-:S02]  /*0770*/  @P0 IADD3 R15, R15, R19, RZ ;  /* 0x000000130f0f0210 */ /* 0x000fc40007ffe0ff */
[----:B------:R-:W-:Y:S01]  /*0780*/  MOV R11, RZ ;  /* 0x000000ff000b7202 */ /* 0x000fe20000000f00 */
[----:B------:R-:W2:Y:S01]  /*0790*/  @!P3 LDC.64 R18, c[0x0][0x270] ;  /* 0x00009c00ff12bb82 */ /* 0x000ea20000000a00 */
[----:B------:R-:W-:Y:S02]  /*07a0*/  MOV R10, RZ ;  /* 0x000000ff000a7202 */ /* 0x000fe40000000f00 */
[C---:B-1----:R-:W-:Y:S02]  /*07b0*/  @P0 LEA R30, P5, R14.reuse, R30, 0x2 ;  /* 0x0000001e0e1e0211 */ /* 0x042fe400078a10ff */
[----:B------:R-:W-:Y:S02]  /*07c0*/  ISETP.GE.AND.EX P6, PT, R29, UR15, PT, P6 ;  /* 0x0000000f1d007c0c */ /* 0x000fe4000bfc6360 */
[----:B------:R1:W4:Y:S01]  /*07d0*/  @!P4 LDG.E.64 R10, desc[UR8][R22.64] ;  /* 0x00000008160ac981 */ /* 0x000322000c1e1b00 */
[----:B------:R-:W-:Y:S02]  /*07e0*/  @P0 LEA.HI.X R31, R14, R31, R15, 0x2, P5 ;  /* 0x0000001f0e1f0211 */ /* 0x000fe400028f140f */
[----:B------:R-:W-:Y:S01]  /*07f0*/  ISETP.GT.U32.OR P4, PT, R5, 0x17f, P6 ;  /* 0x0000017f0500780c */ /* 0x000fe20003784470 */
[----:B------:R-:W5:Y:S01]  /*0800*/  @!P2 LDC.64 R14, c[0x0][0x270] ;  /* 0x00009c00ff0eab82 */ /* 0x000f620000000a00 */
[----:B------:R-:W-:-:S02]  /*0810*/  ISETP.GE.U32.AND P5, PT, R38, UR14, PT ;  /* 0x0000000e26007c0c */ /* 0x000fc4000bfa6070 */
[----:B------:R-:W-:Y:S02]  /*0820*/  @!P1 IADD3 R21, R21, R33, RZ ;  /* 0x0000002115159210 */ /* 0x000fe40007ffe0ff */
[----:B------:R-:W-:Y:S02]  /*0830*/  ISETP.GE.AND.EX P5, PT, R41, UR15, PT, P5 ;  /* 0x0000000f29007c0c */ /* 0x000fe4000bfa6350 */
[C---:B---3--:R-:W-:Y:S01]  /*0840*/  @!P1 LEA R52, P6, R20.reuse, R12, 0x2 ;  /* 0x0000000c14349211 */ /* 0x048fe200078c10ff */
[----:B-1----:R-:W1:Y:S01]  /*0850*/  @!P2 LDC.64 R22, c[0x0][0x220] ;  /* 0x00008800ff16ab82 */ /* 0x002e620000000a00 */
[----:B------:R-:W-:Y:S02]  /*0860*/  ISETP.GT.U32.OR P5, PT, R5, 0x17f, P5 ;  /* 0x0000017f0500780c */ /* 0x000fe40002fa4470 */
[----:B------:R-:W-:-:S05]  /*0870*/  @!P1 LEA.HI.X R53, R20, R13, R21, 0x2, P6 ;  /* 0x0000000d14359211 */ /* 0x000fca00030f1415 */
[----:B------:R-:W3:Y:S01]  /*0880*/  @!P4 LDC.64 R12, c[0x0][0x270] ;  /* 0x00009c00ff0ccb82 */ /* 0x000ee20000000a00 */
[----:B--2---:R-:W-:Y:S01]  /*0890*/  @!P3 IMAD R20, R25, R18, RZ ;  /* 0x000000121914b224 */ /* 0x004fe200078e02ff */
[----:B------:R-:W-:Y:S02]  /*08a0*/  SHF.R.S32.HI R43, RZ, 0x1f, R39 ;  /* 0x0000001fff2b7819 */ /* 0x000fe40000011427 */
[----:B------:R-:W-:Y:S02]  /*08b0*/  ISETP.GE.U32.AND P6, PT, R39, UR14, PT ;  /* 0x0000000e27007c0c */ /* 0x000fe4000bfc6070 */
[----:B------:R-:W-:Y:S02]  /*08c0*/  @!P3 MOV R32, R48 ;  /* 0x000000300020b202 */ /* 0x000fe40000000f00 */
[----:B------:R-:W-:Y:S01]  /*08d0*/  @!P3 MOV R33, R51 ;  /* 0x000000330021b202 */ /* 0x000fe20000000f00 */
[----:B------:R-:W-:Y:S01]  /*08e0*/  @!P3 IMAD R37, R7, R19, R20 ;  /* 0x000000130725b224 */ /* 0x000fe200078e0214 */
[----:B------:R-:W-:Y:S01]  /*08f0*/  CS2R R24, SRZ ;  /* 0x0000000000187805 */ /* 0x000fe2000001ff00 */
[----:B------:R-:W2:Y:S01]  /*0900*/  @!P5 LDC.64 R20, c[0x0][0x270] ;  /* 0x00009c00ff14db82 */ /* 0x000ea20000000a00 */
[----:B------:R-:W-:Y:S01]  /*0910*/  ISETP.GE.AND.EX P6, PT, R43, UR15, PT, P6 ;  /* 0x0000000f2b007c0c */ /* 0x000fe2000bfc6360 */
[----:B-----5:R-:W-:Y:S01]  /*0920*/  @!P2 IMAD R35, R27, R14, RZ ;  /* 0x0000000e1b23a224 */ /* 0x020fe200078e02ff */
[----:B------:R-:W-:Y:S01]  /*0930*/  @!P2 MOV R26, R48 ;  /* 0x00000030001aa202 */ /* 0x000fe20000000f00 */
[----:B------:R-:W-:Y:S01]  /*0940*/  @!P3 IMAD.WIDE.U32 R32, R7, R18, R32 ;  /* 0x000000120720b225 */ /* 0x000fe200078e0020 */
[----:B------:R-:W-:Y:S01]  /*0950*/  @!P2 MOV R27, R51 ;  /* 0x00000033001ba202 */ /* 0x000fe20000000f00 */
[----:B------:R-:W5:Y:S01]  /*0960*/  @!P1 LDG.E.64 R24, desc[UR8][R52.64] ;  /* 0x0000000834189981 */ /* 0x000f62000c1e1b00 */
[----:B------:R-:W-:Y:S01]  /*0970*/  ISETP.GT.U32.OR P6, PT, R5, 0x17f, P6 ;  /* 0x0000017f0500780c */ /* 0x000fe200037c4470 */
[C---:B------:R-:W-:Y:S01]  /*0980*/  @!P2 IMAD R35, R8.reuse, R15, R35 ;  /* 0x0000000f0823a224 */ /* 0x040fe200078e0223 */
[----:B------:R-:W-:Y:S01]  /*0990*/  @!P3 IADD3 R15, R33, R37, RZ ;  /* 0x00000025210fb210 */ /* 0x000fe20007ffe0ff */
[----:B------:R-:W-:Y:S01]  /*09a0*/  @!P2 IMAD.WIDE.U32 R26, R8, R14, R26 ;  /* 0x0000000e081aa225 */ /* 0x000fe200078e001a */
[C---:B0-----:R-:W-:Y:S01]  /*09b0*/  @!P3 LEA R36, P1, R32.reuse, R16, 0x2 ;  /* 0x000000102024b211 */ /* 0x041fe200078210ff */
[----:B------:R-:W0:Y:S03]  /*09c0*/  @!P4 LDC.64 R18, c[0x0][0x220] ;  /* 0x00008800ff12cb82 */ /* 0x000e260000000a00 */
[----:B------:R-:W-:Y:S01]  /*09d0*/  @!P3 LEA.HI.X R37, R32, R17, R15, 0x2, P1 ;  /* 0x000000112025b211 */ /* 0x000fe200008f140f */
[----:B---3--:R-:W-:Y:S01]  /*09e0*/  @!P4 IMAD R28, R29, R12, RZ ;  /* 0x0000000c1d1cc224 */ /* 0x008fe200078e02ff */
[----:B------:R-:W-:-:S02]  /*09f0*/  @!P2 IADD3 R35, R27, R35, RZ ;  /* 0x000000231b23a210 */ /* 0x000fc40007ffe0ff */
[C---:B-1----:R-:W-:Y:S01]  /*0a00*/  @!P2 LEA R22, P1, R26.reuse, R22, 0x2 ;  /* 0x000000161a16a211 */ /* 0x042fe200078210ff */
[----:B------:R-:W1:Y:S01]  /*0a10*/  @!P5 LDC.64 R16, c[0x0][0x220] ;  /* 0x00008800ff10db82 */ /* 0x000e620000000a00 */
[----:B------:R-:W-:Y:S02]  /*0a20*/  @!P4 MOV R29, R51 ;  /* 0x00000033001dc202 */ /* 0x000fe40000000f00 */
[----:B------:R-:W-:Y:S01]  /*0a30*/  @!P2 LEA.HI.X R23, R26, R23, R35, 0x2, P1 ;  /* 0x000000171a17a211 */ /* 0x000fe200008f1423 */
[----:B------:R-:W-:Y:S01]  /*0a40*/  @!P4 IMAD R35, R9, R13, R28 ;  /* 0x0000000d0923c224 */ /* 0x000fe200078e021c */
[----:B------:R-:W-:-:S03]  /*0a50*/  @!P4 MOV R28, R48 ;  /* 0x00000030001cc202 */ /* 0x000fc60000000f00 */
[----:B------:R-:W3:Y:S01]  /*0a60*/  @!P6 LDC.64 R14, c[0x0][0x270] ;  /* 0x00009c00ff0eeb82 */ /* 0x000ee20000000a00 */
[----:B------:R-:W-:Y:S01]  /*0a70*/  CS2R R26, SRZ ;  /* 0x00000000001a7805 */ /* 0x000fe2000001ff00 */
[----:B------:R-:W-:Y:S01]  /*0a80*/  @!P4 IMAD.WIDE.U32 R28, R9, R12, R28 ;  /* 0x0000000c091cc225 */ /* 0x000fe200078e001c */
[----:B------:R-:W-:Y:S02]  /*0a90*/  @!P5 MOV R12, R48 ;  /* 0x00000030000cd202 */ /* 0x000fe40000000f00 */
[----:B------:R-:W-:Y:S01]  /*0aa0*/  @!P5 MOV R13, R51 ;  /* 0x00000033000dd202 */ /* 0x000fe20000000f00 */
[----:B--2---:R-:W-:Y:S01]  /*0ab0*/  @!P5 IMAD R33, R41, R20, RZ ;  /* 0x000000142921d224 */ /* 0x004fe200078e02ff */
[----:B------:R2:W5:Y:S03]  /*0ac0*/  @P0 LDG.E.64 R26, desc[UR8][R30.64] ;  /* 0x000000081e1a0981 */ /* 0x000566000c1e1b00 */
[----:B------:R-:W-:-:S02]  /*0ad0*/  @!P5 IMAD R33, R38, R21, R33 ;  /* 0x000000152621d224 */ /* 0x000fc400078e0221 */
[----:B------:R-:W-:Y:S02]  /*0ae0*/  @!P5 IMAD.WIDE.U32 R20, R38, R20, R12 ;  /* 0x000000142614d225 */ /* 0x000fe400078e000c */
[----:B------:R-:W2:Y:S01]  /*0af0*/  @!P6 LDC.64 R12, c[0x0][0x220] ;  /* 0x00008800ff0ceb82 */ /* 0x000ea20000000a00 */
[----:B------:R-:W-:Y:S02]  /*0b00*/  @!P4 IADD3 R29, R29, R35, RZ ;  /* 0x000000231d1dc210 */ /* 0x000fe40007ffe0ff */
[----:B0-----:R-:W-:-:S04]  /*0b10*/  @!P4 LEA R18, P1, R28, R18, 0x2 ;  /* 0x000000121c12c211 */ /* 0x001fc800078210ff */
[----:B------:R-:W-:Y:S02]  /*0b20*/  @!P4 LEA.HI.X R19, R28, R19, R29, 0x2, P1 ;  /* 0x000000131c13c211 */ /* 0x000fe400008f141d */
[----:B------:R-:W-:Y:S02]  /*0b30*/  CS2R R28, SRZ ;  /* 0x00000000001c7805 */ /* 0x000fe4000001ff00 */
[----:B------:R-:W-:Y:S02]  /*0b40*/  @!P5 IADD3 R33, R21, R33, RZ ;  /* 0x000000211521d210 */ /* 0x000fe40007ffe0ff */
[C---:B-1----:R-:W-:Y:S01]  /*0b50*/  @!P5 LEA R16, P1, R20.reuse, R16, 0x2 ;  /* 0x000000101410d211 */ /* 0x042fe200078210ff */
[----:B---3--:R-:W-:Y:S01]  /*0b60*/  @!P6 IMAD R32, R43, R14, RZ ;  /* 0x0000000e2b20e224 */ /* 0x008fe200078e02ff */
[----:B--2---:R-:W-:Y:S01]  /*0b70*/  CS2R R30, SRZ ;  /* 0x00000000001e7805 */ /* 0x004fe2000001ff00 */
[----:B------:R0:W2:Y:S01]  /*0b80*/  @!P3 LDG.E.64 R28, desc[UR8][R36.64] ;  /* 0x00000008241cb981 */ /* 0x0000a2000c1e1b00 */
[----:B------:R-:W-:-:S02]  /*0b90*/  @!P5 LEA.HI.X R17, R20, R17, R33, 0x2, P1 ;  /* 0x000000111411d211 */ /* 0x000fc400008f1421 */
[----:B------:R-:W-:Y:S02]  /*0ba0*/  @!P6 MOV R20, R48 ;  /* 0x000000300014e202 */ /* 0x000fe40000000f00 */
[----:B------:R-:W-:Y:S01]  /*0bb0*/  @!P6 MOV R21, R51 ;  /* 0x000000330015e202 */ /* 0x000fe20000000f00 */
[C---:B------:R-:W-:Y:S01]  /*0bc0*/  @!P6 IMAD R15, R39.reuse, R15, R32 ;  /* 0x0000000f270fe224 */ /* 0x040fe200078e0220 */
[----:B------:R-:W-:Y:S01]  /*0bd0*/  CS2R R32, SRZ ;  /* 0x0000000000207805 */ /* 0x000fe2000001ff00 */
[----:B------:R-:W3:Y:S01]  /*0be0*/  @!P2 LDG.E.64 R30, desc[UR8][R22.64] ;  /* 0x00000008161ea981 */ /* 0x000ee2000c1e1b00 */
[----:B------:R-:W-:Y:S01]  /*0bf0*/  @!P6 IMAD.WIDE.U32 R20, R39, R14, R20 ;  /* 0x0000000e2714e225 */ /* 0x000fe200078e0014 */
[----:B------:R-:W-:-:S03]  /*0c00*/  CS2R R34, SRZ ;  /* 0x0000000000227805 */ /* 0x000fc6000001ff00 */
[----:B------:R4:W3:Y:S01]  /*0c10*/  @!P4 LDG.E.64 R32, desc[UR8][R18.64] ;  /* 0x000000081220c981 */ /* 0x0008e2000c1e1b00 */
[----:B------:R-:W-:Y:S02]  /*0c20*/  @!P6 IADD3 R14, R21, R15, RZ ;  /* 0x0000000f150ee210 */ /* 0x000fe40007ffe0ff */
[C---:B------:R-:W-:Y:S02]  /*0c30*/  @!P6 LEA R12, P1, R20.reuse, R12, 0x2 ;  /* 0x0000000c140ce211 */ /* 0x040fe400078210ff */
[----:B0-----:R-:W-:Y:S01]  /*0c40*/  CS2R R36, SRZ ;  /* 0x0000000000247805 */ /* 0x001fe2000001ff00 */
[----:B------:R-:W3:Y:S01]  /*0c50*/  @!P5 LDG.E.64 R34, desc[UR8][R16.64] ;  /* 0x000000081022d981 */ /* 0x000ee2000c1e1b00 */
[----:B------:R-:W-:-:S05]  /*0c60*/  @!P6 LEA.HI.X R13, R20, R13, R14, 0x2, P1 ;  /* 0x0000000d140de211 */ /* 0x000fca00008f140e */
[----:B------:R5:W3:Y:S01]  /*0c70*/  @!P6 LDG.E.64 R36, desc[UR8][R12.64] ;  /* 0x000000080c24e981 */ /* 0x000ae2000c1e1b00 */
[C---:B------:R-:W-:Y:S02]  /*0c80*/  ISETP.GT.AND P1, PT, R4.reuse, 0x1e, PT ;  /* 0x0000001e0400780c */ /* 0x040fe40003f24270 */
[----:B------:R-:W-:Y:S02]  /*0c90*/  ISETP.NE.AND P2, PT, R4, RZ, PT ;  /* 0x000000ff0400720c */ /* 0x000fe40003f45270 */
[----:B------:R-:W-:Y:S01]  /*0ca0*/  ISETP.NE.AND P3, PT, R5, RZ, PT ;  /* 0x000000ff0500720c */ /* 0x000fe20003f65270 */
[----:B----4-:R-:W-:Y:S01]  /*0cb0*/  FADD.FTZ R19, R10, R11 ;  /* 0x0000000b0a137221 */ /* 0x010fe20000010000 */
[----:B------:R-:W-:-:S04]  /*0cc0*/  FMUL.FTZ R21, R11, R11 ;  /* 0x0000000b0b157220 */ /* 0x000fc80000410000 */
[----:B------:R-:W-:Y:S01]  /*0cd0*/  FFMA.FTZ R18, R10, R10, R21 ;  /* 0x0000000a0a127223 */ /* 0x000fe20000010015 */
[----:B-----5:R-:W-:Y:S01]  /*0ce0*/  FADD.FTZ R13, R24, R25 ;  /* 0x00000019180d7221 */ /* 0x020fe20000010000 */
[----:B------:R-:W-:-:S04]  /*0cf0*/  FMUL.FTZ R17, R25, R25 ;  /* 0x0000001919117220 */ /* 0x000fc80000410000 */
[----:B------:R-:W-:Y:S01]  /*0d00*/  FFMA.FTZ R12, R24, R24, R17 ;  /* 0x00000018180c7223 */ /* 0x000fe20000010011 */
[----:B------:R-:W-:Y:S01]  /*0d10*/  FADD.FTZ R14, R26, R27 ;  /* 0x0000001b1a0e7221 */ /* 0x000fe20000010000 */
[----:B------:R-:W-:-:S03]  /*0d20*/  FMUL.FTZ R15, R27, R27 ;  /* 0x0000001b1b0f7220 */ /* 0x000fc60000410000 */
[----:B------:R-:W-:Y:S01]  /*0d30*/  FADD.FTZ R14, RZ, R14 ;  /* 0x0000000eff0e7221 */ /* 0x000fe20000010000 */
[----:B------:R-:W-:-:S03]  /*0d40*/  FFMA.FTZ R15, R26, R26, R15 ;  /* 0x0000001a1a0f7223 */ /* 0x000fc6000001000f */
[----:B------:R-:W-:Y:S01]  /*0d50*/  FADD.FTZ R14, R14, R19 ;  /* 0x000000130e0e7221 */ /* 0x000fe20000010000 */
[----:B------:R-:W-:-:S03]  /*0d60*/  FADD.FTZ R15, RZ, R15 ;  /* 0x0000000fff0f7221 */ /* 0x000fc60000010000 */
[----:B------:R-:W-:Y:S01]  /*0d70*/  FADD.FTZ R13, R14, R13 ;  /* 0x0000000d0e0d7221 */ /* 0x000fe20000010000 */
[----:B------:R-:W-:Y:S01]  /*0d80*/  FADD.FTZ R15, R15, R18 ;  /* 0x000000120f0f7221 */ /* 0x000fe20000010000 */
[C---:B--2---:R-:W-:Y:S01]  /*0d90*/  FADD.FTZ R14, R28.reuse, R29 ;  /* 0x0000001d1c0e7221 */ /* 0x044fe20000010000 */
[----:B------:R-:W-:Y:S02]  /*0da0*/  FMUL.FTZ R17, R29, R29 ;  /* 0x0000001d1d117220 */ /* 0x000fe40000410000 */
[----:B------:R-:W-:Y:S01]  /*0db0*/  FADD.FTZ R12, R15, R12 ;  /* 0x0000000c0f0c7221 */ /* 0x000fe20000010000 */
[----:B------:R-:W-:Y:S01]  /*0dc0*/  FADD.FTZ R13, R13, R14 ;  /* 0x0000000e0d0d7221 */ /* 0x000fe20000010000 */
[----:B------:R-:W-:Y:S01]  /*0dd0*/  FFMA.FTZ R17, R28, R28, R17 ;  /* 0x0000001c1c117223 */ /* 0x000fe20000010011 */
[----:B---3--:R-:W-:Y:S01]  /*0de0*/  FADD.FTZ R14, R30, R31 ;  /* 0x0000001f1e0e7221 */ /* 0x008fe20000010000 */
[----:B------:R-:W-:Y:S02]  /*0df0*/  FMUL.FTZ R15, R31, R31 ;  /* 0x0000001f1f0f7220 */ /* 0x000fe40000410000 */
[----:B------:R-:W-:Y:S01]  /*0e00*/  FADD.FTZ R12, R12, R17 ;  /* 0x000000110c0c7221 */ /* 0x000fe20000010000 */
[----:B------:R-:W-:Y:S01]  /*0e10*/  FADD.FTZ R13, R13, R14 ;  /* 0x0000000e0d0d7221 */ /* 0x000fe20000010000 */
[----:B------:R-:W-:Y:S01]  /*0e20*/  FADD.FTZ R14, R32, R33 ;  /* 0x00000021200e7221 */ /* 0x000fe20000010000 */
[----:B------:R-:W-:Y:S01]  /*0e30*/  FFMA.FTZ R15, R30, R30, R15 ;  /* 0x0000001e1e0f7223 */ /* 0x000fe2000001000f */
[----:B------:R-:W-:-:S02]  /*0e40*/  FMUL.FTZ R17, R33, R33 ;  /* 0x0000002121117220 */ /* 0x000fc40000410000 */
[----:B------:R-:W-:Y:S01]  /*0e50*/  FADD.FTZ R13, R13, R14 ;  /* 0x0000000e0d0d7221 */ /* 0x000fe20000010000 */
[----:B------:R-:W-:Y:S01]  /*0e60*/  FADD.FTZ R12, R12, R15 ;  /* 0x0000000f0c0c7221 */ /* 0x000fe20000010000 */
[----:B------:R-:W-:Y:S01]  /*0e70*/  FFMA.FTZ R17, R32, R32, R17 ;  /* 0x0000002020117223 */ /* 0x000fe20000010011 */
[----:B------:R-:W-:Y:S01]  /*0e80*/  FADD.FTZ R14, R34, R35 ;  /* 0x00000023220e7221 */ /* 0x000fe20000010000 */
[----:B------:R-:W-:Y:S02]  /*0e90*/  FMUL.FTZ R15, R35, R35 ;  /* 0x00000023230f7220 */ /* 0x000fe40000410000 */
[----:B------:R-:W-:Y:S01]  /*0ea0*/  FADD.FTZ R12, R12, R17 ;  /* 0x000000110c0c7221 */ /* 0x000fe20000010000 */
[----:B------:R-:W-:Y:S01]  /*0eb0*/  FADD.FTZ R13, R13, R14 ;  /* 0x0000000e0d0d7221 */ /* 0x000fe20000010000 */
[----:B------:R-:W-:Y:S01]  /*0ec0*/  FFMA.FTZ R15, R34, R34, R15 ;  /* 0x00000022220f7223 */ /* 0x000fe2000001000f */
[----:B------:R-:W-:Y:S01]  /*0ed0*/  FMUL.FTZ R17, R37, R37 ;  /* 0x0000002525117220 */ /* 0x000fe20000410000 */
[----:B------:R-:W-:-:S02]  /*0ee0*/  FADD.FTZ R14, R36, R37 ;  /* 0x00000025240e7221 */ /* 0x000fc40000010000 */
[----:B------:R-:W-:Y:S01]  /*0ef0*/  FADD.FTZ R12, R12, R15 ;  /* 0x0000000f0c0c7221 */ /* 0x000fe20000010000 */
[----:B------:R-:W-:Y:S01]  /*0f00*/  FFMA.FTZ R17, R36, R36, R17 ;  /* 0x0000002424117223 */ /* 0x000fe20000010011 */
[----:B------:R-:W-:-:S03]  /*0f10*/  FADD.FTZ R14, R13, R14 ;  /* 0x0000000e0d0e7221 */ /* 0x000fc60000010000 */
[----:B------:R-:W-:Y:S02]  /*0f20*/  FADD.FTZ R13, R12, R17 ;  /* 0x000000110c0d7221 */ /* 0x000fe40000010000 */
        /* <DEDUP_REMOVED lines=22> */
[----:B------:R-:W-:-:S12]  /*1090*/  BSSY B0, `(.L_x_4482) ;  /* 0x0000026000007945 */ /* 0x000fd80003800000 */
[----:B0-----:R-:W-:Y:S01]  /*10a0*/  @!P1 FADD.FTZ R14, R14, R15 ;  /* 0x0000000f0e0e9221 */ /* 0x001fe20000010000 */
[----:B-1----:R-:W-:-:S04]  /*10b0*/  @!P1 FADD.FTZ R13, R13, R12 ;  /* 0x0000000c0d0d9221 */ /* 0x002fc80000010000 */
        /* <DEDUP_REMOVED lines=35> */
.L_x_4483:
[----:B------:R-:W-:Y:S05]  /*12f0*/  BSYNC B0 ;  /* 0x0000000000007941 */ /* 0x000fea0003800000 */
.L_x_4482:
[----:B------:R-:W1:Y:S02]  /*1300*/  LDC R20, c[0x0][0xc] ;  /* 0x00000300ff147b82 */ /* 0x000e640000000800 */
        /* <DEDUP_REMOVED lines=10> */
[----:B------:R-:W-:Y:S02]  /*13b0*/  SHF.L.U32 R19, R14, 0x1, RZ ;  /* 0x000000010e137819 */ /* 0x000fe400000006ff */
[----:B------:R-:W1:Y:S03]  /*13c0*/  LDC.64 R14, c[0x0][0x240] ;  /* 0x00009000ff0e7b82 */ /* 0x000e660000000a00 */
        /* <DEDUP_REMOVED lines=17> */
.L_x_4486:
[----:B--2---:R-:W2:Y:S04]  /*14e0*/  LDG.E.STRONG.GPU R16, desc[UR8][R14.64] ;  /* 0x000000080e107981 */ /* 0x004ea8000c1ef900 */
[----:B--2---:R-:W-:Y:S01]  /*14f0*/  CCTL.IVALL ;  /* 0x00000000ff00798f */ /* 0x004fe20002000000 */
[----:B------:R-:W-:Y:S05]  /*1500*/  YIELD ;  /* 0x0000000000007946 */ /* 0x000fea0003800000 */
[----:B------:R-:W-:-:S13]  /*1510*/  ISETP.NE.AND P1, PT, R16, R47, PT ;  /* 0x0000002f1000720c */ /* 0x000fda0003f25270 */
[----:B------:R-:W-:Y:S05]  /*1520*/  @P1 BRA `(.L_x_4486) ;  /* 0xfffffffc00ec1947 */ /* 0x000fea000383ffff */
.L_x_4485:
        /* <DEDUP_REMOVED lines=11> */
.L_x_4488:
        /* <DEDUP_REMOVED lines=63> */
.L_x_4487:
        /* <DEDUP_REMOVED lines=19> */
.L_x_4490:
[----:B------:R-:W-:Y:S05]  /*1b00*/  BSYNC B0 ;  /* 0x0000000000007941 */ /* 0x000fea0003800000 */
.L_x_4489:
        /* <DEDUP_REMOVED lines=9> */
[----:B------:R-:W-:Y:S02]  /*1ba0*/  @!P1 LOP3.LUT R18, R2, 0x1, RZ, 0xc0, !PT ;  /* 0x0000000102129812 */ /* 0x000fe400078ec0ff */
        /* <DEDUP_REMOVED lines=22> */
.L_x_4484:
[----:B------:R-:W-:Y:S01]  /*1d10*/  ULDC.64 UR12, c[0x0][0x218] ;  /* 0x00008600000c7ab9 */ /* 0x000fe20000000a00 */
[----:B------:R-:W-:Y:S01]  /*1d20*/  LOP3.LUT P1, RZ, R5, UR7, RZ, 0xfc, !PT ;  /* 0x0000000705ff7c12 */ /* 0x000fe2000f82fcff */
[----:B------:R-:W1:Y:S01]  /*1d30*/  S2UR UR6, SR_CgaCtaId ;  /* 0x00000000000679c3 */ /* 0x000e620000008800 */
[----:B------:R-:W-:Y:S01]  /*1d40*/  ISETP.EQ.U32.AND P2, PT, RZ, UR12, PT ;  /* 0x0000000cff007c0c */ /* 0x000fe2000bf42070 */
[----:B------:R-:W-:Y:S01]  /*1d50*/  UMOV UR5, 0x400 ;  /* 0x0000040000057882 */ /* 0x000fe20000000000 */
[----:B------:R-:W-:Y:S01]  /*1d60*/  IADD3 R53, R45, R46, RZ ;  /* 0x0000002e2d357210 */ /* 0x000fe20007ffe0ff */
[----:B------:R-:W-:Y:S01]  /*1d70*/  ULDC.64 UR14, c[0x0][0x278] ;  /* 0x00009e00000e7ab9 */ /* 0x000fe20000000a00 */
[----:B------:R-:W-:-:S03]  /*1d80*/  ISETP.EQ.OR.EX P1, PT, RZ, UR13, P1, P2 ;  /* 0x0000000dff007c0c */ /* 0x000fc60008f22720 */
[----:B--2---:R-:W2:Y:S08]  /*1d90*/  LDC.64 R16, c[0x0][0x228] ;  /* 0x00008a00ff107b82 */ /* 0x004eb00000000a00 */
[----:B------:R-:W3:Y:S08]  /*1da0*/  LDC.64 R14, c[0x0][0x230] ;  /* 0x00008c00ff0e7b82 */ /* 0x000ef00000000a00 */
[----:B------:R-:W4:Y:S01]  /*1db0*/  @!P1 LDC.64 R18, c[0x0][0x218] ;  /* 0x00008600ff129b82 */ /* 0x000f220000000a00 */
[----:B-1----:R-:W-:-:S03]  /*1dc0*/  ULEA UR5, UR6, UR5, 0x18 ;  /* 0x0000000506057291 */ /* 0x002fc6000f8ec03f */
[----:B------:R-:W-:Y:S02]  /*1dd0*/  ULDC UR6, c[0x0][0x2a4] ;  /* 0x0000a90000067ab9 */ /* 0x000fe40000000800 */
[----:B------:R-:W-:Y:S01]  /*1de0*/  @!P1 FMUL.FTZ R21, R13, UR6 ;  /* 0x000000060d159c20 */ /* 0x000fe20008410000 */
[----:B------:R-:W-:Y:S01]  /*1df0*/  @!P1 FMUL.FTZ R20, R12, UR6 ;  /* 0x000000060c149c20 */ /* 0x000fe20008410000 */
[C---:B--2---:R-:W-:Y:S02]  /*1e00*/  IMAD.WIDE R46, R53.reuse, 0x4, R16 ;  /* 0x00000004352e7825 */ /* 0x044fe400078e0210 */
[----:B------:R0:W-:Y:S02]  /*1e10*/  @!P3 STS.64 [UR5+0x78], R12 ;  /* 0x0000780cff00b988 */ /* 0x0001e40008000a05 */
[----:B---3--:R-:W-:-:S04]  /*1e20*/  IMAD.WIDE R16, R53, 0x4, R14 ;  /* 0x0000000435107825 */ /* 0x008fc800078e020e */
[----:B----4-:R-:W-:-:S05]  /*1e30*/  @!P1 IMAD.WIDE R22, R44, 0x8, R18 ;  /* 0x000000082c169825 */ /* 0x010fca00078e0212 */
[----:B------:R1:W-:Y:S01]  /*1e40*/  @!P1 STG.E.64 desc[UR8][R22.64], R20 ;  /* 0x0000001416009986 */ /* 0x0003e2000c101b08 */
[----:B------:R-:W-:Y:S06]  /*1e50*/  BAR.SYNC.DEFER_BLOCKING 0x0 ;  /* 0x0000000000007b1d */ /* 0x000fec0000010000 */
[----:B------:R2:W3:Y:S04]  /*1e60*/  LDG.E.64 R14, desc[UR8][R46.64] ;  /* 0x000000082e0e7981 */ /* 0x0004e8000c1e1b00 */
[----:B------:R-:W3:Y:S01]  /*1e70*/  LDG.E.64 R16, desc[UR8][R16.64] ;  /* 0x0000000810107981 */ /* 0x000ee2000c1e1b00 */
[----:B0-----:R-:W-:-:S02]  /*1e80*/  MOV R12, 0x3f800000 ;  /* 0x3f800000000c7802 */ /* 0x001fc40000000f00 */
[----:B------:R-:W-:Y:S01]  /*1e90*/  ISETP.NE.AND P6, PT, RZ, UR10, PT ;  /* 0x0000000aff007c0c */ /* 0x000fe2000bfc5270 */
[----:B------:R-:W0:Y:S01]  /*1ea0*/  LDS.64 R18, [UR5+0x78] ;  /* 0x00007805ff127984 */ /* 0x000e220008000a00 */
[----:B-1----:R-:W-:Y:S02]  /*1eb0*/  SHF.R.S32.HI R20, RZ, 0x1f, R40 ;  /* 0x0000001fff147819 */ /* 0x002fe40000011428 */
[----:B------:R-:W-:Y:S01]  /*1ec0*/  ISETP.GE.U32.AND P2, PT, R6, UR14, PT ;  /* 0x0000000e06007c0c */ /* 0x000fe2000bf46070 */
        /* <DEDUP_REMOVED lines=9> */
[C---:B------:R-:W-:Y:S01]  /*1f60*/  FADD.FTZ R23, -R18.reuse, R28 ;  /* 0x0000001c12177221 */ /* 0x040fe20000010100 */
[----:B------:R-:W-:Y:S01]  /*1f70*/  FSETP.GTU.FTZ.AND P1, PT, R19, RZ, PT ;  /* 0x000000ff1300720b */ /* 0x000fe20003f3c000 */
[C---:B------:R-:W-:Y:S01]  /*1f80*/  FADD.FTZ R29, -R18.reuse, R29 ;  /* 0x0000001d121d7221 */ /* 0x040fe20000010100 */
[C---:B--2---:R-:W-:Y:S01]  /*1f90*/  FADD.FTZ R47, -R18.reuse, R30 ;  /* 0x0000001e122f7221 */ /* 0x044fe20000010100 */
[C---:B------:R-:W-:Y:S01]  /*1fa0*/  FADD.FTZ R31, -R18.reuse, R31 ;  /* 0x0000001f121f7221 */ /* 0x040fe20000010100 */
[C---:B------:R-:W-:Y:S01]  /*1fb0*/  FADD.FTZ R53, -R18.reuse, R32 ;  /* 0x0000002012357221 */ /* 0x040fe20000010100 */
[C---:B------:R-:W-:Y:S01]  /*1fc0*/  FADD.FTZ R33, -R18.reuse, R33 ;  /* 0x0000002112217221 */ /* 0x040fe20000010100 */
[C---:B------:R-:W-:Y:S01]  /*1fd0*/  FADD.FTZ R35, -R18.reuse, R35 ;  /* 0x0000002312237221 */ /* 0x040fe20000010100 */
[C---:B------:R-:W-:Y:S01]  /*1fe0*/  FADD.FTZ R36, -R18.reuse, R36 ;  /* 0x0000002412247221 */ /* 0x040fe20000010100 */
[----:B------:R-:W-:-:S05]  /*1ff0*/  FADD.FTZ R37, -R18, R37 ;  /* 0x0000002512257221 */ /* 0x000fca0000010100 */
[----:B------:R-:W0:Y:S02]  /*2000*/  @P1 LDC R52, c[0x0][0x238] ;  /* 0x00008e00ff341b82 */ /* 0x000e240000000800 */
[----:B0-----:R-:W-:Y:S01]  /*2010*/  @P1 FADD.FTZ R52, R19, R52 ;  /* 0x0000003413341221 */ /* 0x001fe20000010000 */
[----:B------:R-:W-:Y:S01]  /*2020*/  FADD.FTZ R19, -R18, R10 ;  /* 0x0000000a12137221 */ /* 0x000fe20000010100 */
[----:B------:R-:W-:Y:S02]  /*2030*/  SHF.R.S32.HI R10, RZ, 0x1f, R6 ;  /* 0x0000001fff0a7819 */ /* 0x000fe40000011406 */
[----:B------:R-:W0:Y:S01]  /*2040*/  @P1 MUFU.RSQ R12, R52 ;  /* 0x00000034000c1308 */ /* 0x000e220000001400 */
[----:B------:R-:W-:Y:S02]  /*2050*/  ISETP.GE.U32.AND P1, PT, R40, UR14, PT ;  /* 0x0000000e28007c0c */ /* 0x000fe4000bf26070 */
[----:B------:R-:W-:Y:S02]  /*2060*/  ISETP.GE.AND.EX P2, PT, R10, UR15, PT, P2 ;  /* 0x0000000f0a007c0c */ /* 0x000fe4000bf46320 */
[----:B------:R-:W-:-:S02]  /*2070*/  ISETP.GE.AND.EX P1, PT, R20, UR15, PT, P1 ;  /* 0x0000000f14007c0c */ /* 0x000fc4000bf26310 */
[C---:B------:R-:W-:Y:S02]  /*2080*/  ISETP.GT.U32.OR P2, PT, R5.reuse, 0x17f, P2 ;  /* 0x0000017f0500780c */ /* 0x040fe40001744470 */
        /* <DEDUP_REMOVED lines=30> */
.L_x_4491:
        /* <DEDUP_REMOVED lines=13> */
.L_x_4493:
[----:B------:R-:W-:Y:S05]  /*2340*/  BSYNC B0 ;  /* 0x0000000000007941 */ /* 0x000fea0003800000 */
.L_x_4492:
[----:B0-----:R-:W-:Y:S01]  /*2350*/  FFMA.FTZ R12, R14, R19, R16 ;  /* 0x000000130e0c7223 */ /* 0x001fe20000010010 */
        /* <DEDUP_REMOVED lines=12> */
.L_x_4494:
        /* <DEDUP_REMOVED lines=13> */
.L_x_4496:
[----:B------:R-:W-:Y:S05]  /*24f0*/  BSYNC B0 ;  /* 0x0000000000007941 */ /* 0x000fea0003800000 */
.L_x_4495:
        /* <DEDUP_REMOVED lines=13> */
.L_x_4497:
        /* <DEDUP_REMOVED lines=13> */
.L_x_4499:
[----:B------:R-:W-:Y:S05]  /*26a0*/  BSYNC B0 ;  /* 0x0000000000007941 */ /* 0x000fea0003800000 */
.L_x_4498:
[----:B------:R-:W-:Y:S01]  /*26b0*/  SHF.R.S32.HI R31, RZ, 0x1f, R7 ;  /* 0x0000001fff1f7819 */ /* 0x000fe20000011407 */
[C---:B------:R-:W-:Y:S01]  /*26c0*/  FFMA.FTZ R10, R14.reuse, R23, R16 ;  /* 0x000000170e0a7223 */ /* 0x040fe20000010010 */
[----:B------:R-:W-:Y:S01]  /*26d0*/  SHF.R.S32.HI R27, RZ, 0x1f, R8 ;  /* 0x0000001fff1b7819 */ /* 0x000fe20000011408 */
[C-C-:B0-----:R-:W-:Y:S01]  /*26e0*/  FFMA.FTZ R20, R14.reuse, R11, R16.reuse ;  /* 0x0000000b0e147223 */ /* 0x141fe20000010010 */
        /* <DEDUP_REMOVED lines=13> */
[--C-:B------:R-:W-:Y:S01]  /*27c0*/  FFMA.FTZ R23, R15, R34, R17.reuse ;  /* 0x000000220f177223 */ /* 0x100fe20000010011 */
        /* <DEDUP_REMOVED lines=21> */
.L_x_4500:
        /* <DEDUP_REMOVED lines=13> */
.L_x_4502:
[----:B------:R-:W-:Y:S05]  /*29f0*/  BSYNC B0 ;  /* 0x0000000000007941 */ /* 0x000fea0003800000 */
.L_x_4501:
        /* <DEDUP_REMOVED lines=11> */
.L_x_4503:
[----:B------:R-:W-:Y:S04]  /*2ab0*/  BSSY B0, `(.L_x_4504) ;  /* 0x000000d000007945 */ /* 0x000fe80003800000 */
[----:B------:R-:W-:Y:S05]  /*2ac0*/  @P1 BRA `(.L_x_4505) ;  /* 0x00000000002c1947 */ /* 0x000fea0003800000 */
[----:B------:R-:W-:Y:S01]  /*2ad0*/  ULDC.64 UR12, c[0x0][0x270] ;  /* 0x00009c00000c7ab9 */ /* 0x000fe20000000a00 */
[----:B0-----:R-:W-:Y:S01]  /*2ae0*/  MOV R10, R48 ;  /* 0x00000030000a7202 */ /* 0x001fe20000000f00 */
        /* <DEDUP_REMOVED lines=9> */
.L_x_4505:
[----:B------:R-:W-:Y:S05]  /*2b80*/  BSYNC B0 ;  /* 0x0000000000007941 */ /* 0x000fea0003800000 */
.L_x_4504:
[----:B------:R-:W-:Y:S05]  /*2b90*/  @!P6 BRA `(.L_x_4506) ;  /* 0x000000000028e947 */ /* 0x000fea0003800000 */
[----:B0-----:R-:W-:Y:S01]  /*2ba0*/  FMUL.FTZ R10, R18, -1.4426950216293334961 ;  /* 0xbfb8aa3b120a7820 */ /* 0x001fe20000410000 */
        /* <DEDUP_REMOVED lines=9> */
.L_x_4506:
[----:B------:R-:W-:Y:S04]  /*2c40*/  BSSY B0, `(.L_x_4507) ;  /* 0x000000d000007945 */ /* 0x000fe80003800000 */
[----:B------:R-:W-:Y:S05]  /*2c50*/  @P2 BRA `(.L_x_4508) ;  /* 0x00000000002c2947 */ /* 0x000fea0003800000 */
[----:B------:R-:W-:Y:S01]  /*2c60*/  ULDC.64 UR12, c[0x0][0x270] ;  /* 0x00009c00000c7ab9 */ /* 0x000fe20000000a00 */
[----:B0-----:R-:W-:Y:S01]  /*2c70*/  MOV R10, R48 ;  /* 0x00000030000a7202 */ /* 0x001fe20000000f00 */
[----:B-1----:R-:W-:Y:S01]  /*2c80*/  IMAD R12, R29, UR12, RZ ;  /* 0x0000000c1d0c7c24 */ /* 0x002fe2000f8e02ff */
        /* <DEDUP_REMOVED lines=8> */
.L_x_4508:
[----:B------:R-:W-:Y:S05]  /*2d10*/  BSYNC B0 ;  /* 0x0000000000007941 */ /* 0x000fea0003800000 */
.L_x_4507:
[----:B------:R-:W-:Y:S05]  /*2d20*/  @!P6 BRA `(.L_x_4509) ;  /* 0x000000000028e947 */ /* 0x000fea0003800000 */
        /* <DEDUP_REMOVED lines=10> */
.L_x_4509:
[----:B------:R-:W-:Y:S04]  /*2dd0*/  BSSY B0, `(.L_x_4510) ;  /* 0x000000d000007945 */ /* 0x000fe80003800000 */
[----:B------:R-:W-:Y:S05]  /*2de0*/  @P3 BRA `(.L_x_4511) ;  /* 0x00000000002c3947 */ /* 0x000fea0003800000 */
[----:B------:R-:W-:Y:S01]  /*2df0*/  ULDC.64 UR12, c[0x0][0x270] ;  /* 0x00009c00000c7ab9 */ /* 0x000fe20000000a00 */
[----:B0-----:R-:W-:Y:S01]  /*2e00*/  MOV R10, R48 ;  /* 0x00000030000a7202 */ /* 0x001fe20000000f00 */
[----:B------:R-:W-:Y:S01]  /*2e10*/  IMAD R41, R41, UR12, RZ ;  /* 0x0000000c29297c24 */ /* 0x000fe2000f8e02ff */
[----:B------:R-:W-:-:S03]  /*2e20*/  MOV R11, R51 ;  /* 0x00000033000b7202 */ /* 0x000fc60000000f00 */
[C---:B------:R-:W-:Y:S02]  /*2e30*/  IMAD R41, R38.reuse, UR13, R41 ;  /* 0x0000000d26297c24 */ /* 0x040fe4000f8e0229 */
[----:B-12---:R-:W-:Y:S01]  /*2e40*/  IMAD.WIDE.U32 R12, R38, UR12, R10 ;  /* 0x0000000c260c7c25 */ /* 0x006fe2000f8e000a */
[----:B------:R-:W-:Y:S02]  /*2e50*/  ULDC.64 UR12, c[0x0][0x210] ;  /* 0x00008400000c7ab9 */ /* 0x000fe40000000a00 */
[----:B------:R-:W-:Y:S02]  /*2e60*/  LEA R10, P1, R12, UR12, 0x2 ;  /* 0x0000000c0c0a7c11 */ /* 0x000fe4000f8210ff */
[----:B------:R-:W-:-:S04]  /*2e70*/  IADD3 R41, R13, R41, RZ ;  /* 0x000000290d297210 */ /* 0x000fc80007ffe0ff */
[----:B------:R-:W-:-:S05]  /*2e80*/  LEA.HI.X R11, R12, UR13, R41, 0x2, P1 ;  /* 0x0000000d0c0b7c11 */ /* 0x000fca00088f1429 */
[----:B------:R3:W-:Y:S02]  /*2e90*/  STG.E.64 desc[UR8][R10.64], R20 ;  /* 0x000000140a007986 */ /* 0x0007e4000c101b08 */
.L_x_4511:
[----:B------:R-:W-:Y:S05]  /*2ea0*/  BSYNC B0 ;  /* 0x0000000000007941 */ /* 0x000fea0003800000 */
.L_x_4510:
[----:B------:R-:W-:Y:S05]  /*2eb0*/  @!P6 BRA `(.L_x_4512) ;  /* 0x000000000028e947 */ /* 0x000fea0003800000 */
[----:B0--3--:R-:W-:Y:S01]  /*2ec0*/  FMUL.FTZ R10, R22, -1.4426950216293334961 ;  /* 0xbfb8aa3b160a7820 */ /* 0x009fe20000410000 */
        /* <DEDUP_REMOVED lines=9> */
.L_x_4512:
[----:B------:R-:W-:Y:S04]  /*2f60*/  BSSY B0, `(.L_x_4513) ;  /* 0x000000c000007945 */ /* 0x000fe80003800000 */
[----:B------:R-:W-:Y:S05]  /*2f70*/  @P4 BRA `(.L_x_4514) ;  /* 0x0000000000284947 */ /* 0x000fea0003800000 */
[----:B------:R-:W-:Y:S01]  /*2f80*/  ULDC.64 UR12, c[0x0][0x270] ;  /* 0x00009c00000c7ab9 */ /* 0x000fe20000000a00 */
[----:B------:R-:W-:Y:S01]  /*2f90*/  MOV R49, R51 ;  /* 0x0000003300317202 */ /* 0x000fe20000000f00 */
[----:B0--3--:R-:W-:Y:S02]  /*2fa0*/  IMAD R10, R43, UR12, RZ ;  /* 0x0000000c2b0a7c24 */ /* 0x009fe4000f8e02ff */
[----:B------:R-:W-:-:S04]  /*2fb0*/  IMAD.WIDE.U32 R48, R39, UR12, R48 ;  /* 0x0000000c27307c25 */ /* 0x000fc8000f8e0030 */
[----:B------:R-:W-:Y:S01]  /*2fc0*/  IMAD R11, R39, UR13, R10 ;  /* 0x0000000d270b7c24 */ /* 0x000fe2000f8e020a */
[----:B------:R-:W-:Y:S02]  /*2fd0*/  ULDC.64 UR12, c[0x0][0x210] ;  /* 0x00008400000c7ab9 */ /* 0x000fe40000000a00 */
[----:B------:R-:W-:Y:S02]  /*2fe0*/  LEA R10, P1, R48, UR12, 0x2 ;  /* 0x0000000c300a7c11 */ /* 0x000fe4000f8210ff */
[----:B------:R-:W-:-:S04]  /*2ff0*/  IADD3 R11, R49, R11, RZ ;  /* 0x0000000b310b7210 */ /* 0x000fc80007ffe0ff */
[----:B------:R-:W-:-:S05]  /*3000*/  LEA.HI.X R11, R48, UR13, R11, 0x2, P1 ;  /* 0x0000000d300b7c11 */ /* 0x000fca00088f140b */
[----:B------:R4:W-:Y:S02]  /*3010*/  STG.E.64 desc[UR8][R10.64], R22 ;  /* 0x000000160a007986 */ /* 0x0009e4000c101b08 */
.L_x_4514:
[----:B------:R-:W-:Y:S05]  /*3020*/  BSYNC B0 ;  /* 0x0000000000007941 */ /* 0x000fea0003800000 */
.L_x_4513:
[----:B0--34-:R-:W0:Y:S01]  /*3030*/  LDC R11, c[0x0][0x10] ;  /* 0x00000400ff0b7b82 */ /* 0x019e220000000800 */
[----:B------:R-:W-:Y:S02]  /*3040*/  IADD3 R2, R2, 0x1, RZ ;  /* 0x0000000102027810 */ /* 0x000fe40007ffe0ff */
[----:B0-----:R-:W-:-:S04]  /*3050*/  IADD3 R44, R11, R44, RZ ;  /* 0x0000002c0b2c7210 */ /* 0x001fc80007ffe0ff */
[----:B------:R-:W-:-:S13]  /*3060*/  ISETP.GE.AND P1, PT, R44, UR4, PT ;  /* 0x000000042c007c0c */ /* 0x000fda000bf26270 */
[----:B------:R-:W-:Y:S05]  /*3070*/  @!P1 BRA `(.L_x_4515) ;  /* 0xffffffd000789947 */ /* 0x000fea000383ffff */
[----:B------:R-:W-:Y:S05]  /*3080*/  EXIT ;  /* 0x000000000000794d */ /* 0x000fea0003800000 */
.L_x_4516:
        /* <DEDUP_REMOVED lines=15> */
.L_x_5193:


//--------------------- .text._Z35group_norm_nhwc_fwd_one_pass_kernelI11Fp32IOFp32WLi256ELi48ELi384EEv26Group_norm_nhwc_fwd_params --------------------------
	.section	.text._Z35group_norm_nhwc_fwd_one_pass_kernelI11Fp32IOFp32WLi256ELi48ELi384EEv26Group_norm_nhwc_fwd_params,"ax",@progbits
	.align	128
        .global         _Z35group_norm_nhwc_fwd_one_pass_kernelI11Fp32IOFp32WLi256ELi48ELi384EEv26Group_norm_nhwc_fwd_params
        .type           _Z35group_norm_nhwc_fwd_one_pass_kernelI11Fp32IOFp32WLi256ELi48ELi384EEv26Group_norm_nhwc_fwd_params,@function
        .size           _Z35group_norm_nhwc_fwd_one_pass_kernelI11Fp32IOFp32WLi256ELi48ELi384EEv26Group_norm_nhwc_fwd_params,(.L_x_5194 - _Z35group_norm_nhwc_fwd_one_pass_kernelI11Fp32IOFp32WLi256ELi48ELi384EEv26Group_norm_nhwc_fwd_params)
        .other          _Z35group_norm_nhwc_fwd_one_pass_kernelI11Fp32IOFp32WLi256ELi48ELi384EEv26Group_norm_nhwc_fwd_params,@"STO_CUDA_ENTRY STV_DEFAULT"
_Z35group_norm_nhwc_fwd_one_pass_kernelI11Fp32IOFp32WLi256ELi48ELi384EEv26Group_norm_nhwc_fwd_params:
.text._Z35group_norm_nhwc_fwd_one_pass_kernelI11Fp32IOFp32WLi256ELi48ELi384EEv26Group_norm_nhwc_fwd_params:
        /* <DEDUP_REMOVED lines=75> */
[----:B------:R-:W-:Y:S02]  /*04b0*/  SHF.L.U32 R68, R68, 0x1, RZ ;  /* 0x0000000144447819 */ /* 0x000fe400000006ff */
[----:B------:R-:W-:Y:S02]  /*04c0*/  LEA R70, R3, UR5, 0x3 ;  /* 0x0000000503467c11 */ /* 0x000fe4000f8e18ff */
[C---:B------:R-:W-:Y:S02]  /*04d0*/  IADD3 R72, R55.reuse, 0xb0, RZ ;  /* 0x000000b037487810 */ /* 0x040fe40007ffe0ff */
[----:B------:R-:W-:-:S02]  /*04e0*/  IADD3 R74, R55, 0xc0, RZ ;  /* 0x000000c0374a7810 */ /* 0x000fc40007ffe0ff */
[C---:B------:R-:W-:Y:S02]  /*04f0*/  IADD3 R76, R55.reuse, 0xd0, RZ ;  /* 0x000000d0374c7810 */ /* 0x040fe40007ffe0ff */
[C---:B------:R-:W-:Y:S02]  /*0500*/  IADD3 R78, R55.reuse, 0xe0, RZ ;  /* 0x000000e0374e7810 */ /* 0x040fe40007ffe0ff */
[----:B------:R-:W-:Y:S02]  /*0510*/  IADD3 R80, R55, 0xf0, RZ ;  /* 0x000000f037507810 */ /* 0x000fe40007ffe0ff */
[----:B------:R-:W-:Y:S02]  /*0520*/  ISETP.LT.AND.EX P0, PT, R77, UR9, !P4, P0 ;  /* 0x000000094d007c0c */ /* 0x000fe4000e701300 */
[----:B------:R-:W-:Y:S02]  /*0530*/  ISETP.LT.AND.EX P1, PT, R79, UR9, !P4, P1 ;  /* 0x000000094f007c0c */ /* 0x000fe4000e721310 */
[----:B------:R-:W-:-:S02]  /*0540*/  ISETP.LT.AND.EX P2, PT, R81, UR9, !P4, P2 ;  /* 0x0000000951007c0c */ /* 0x000fc4000e741320 */
[----:B------:R-:W-:Y:S02]  /*0550*/  ISETP.LT.AND.EX P3, PT, R83, UR9, !P4, P3 ;  /* 0x0000000953007c0c */ /* 0x000fe4000e761330 */
[----:B------:R-:W-:Y:S01]  /*0560*/  ISETP.LT.AND.EX P4, PT, R85, UR9, !P4, P5 ;  /* 0x0000000955007c0c */ /* 0x000fe2000e781350 */
[----:B-1----:R-:W-:-:S12]  /*0570*/  ULDC.64 UR8, c[0x0][0x208] ;  /* 0x0000820000087ab9 */ /* 0x002fd80000000a00 */
.L_x_4574:
[----:B------:R-:W0:Y:S01]  /*0580*/  LDC R9, c[0x0][0x288] ;  /* 0x0000a200ff097b82 */ /* 0x000e220000000800 */
[----:B------:R-:W-:Y:S01]  /*0590*/  P2R R14, PR, RZ, 0x8 ;  /* 0x00000008ff0e7803 */ /* 0x000fe20000000000 */
[----:B------:R-:W-:Y:S01]  /*05a0*/  ULDC.64 UR12, c[0x0][0x280] ;  /* 0x0000a000000c7ab9 */ /* 0x000fe20000000a00 */
[C---:B------:R-:W-:Y:S02]  /*05b0*/  LOP3.LUT P3, RZ, R82.reuse, 0x200, RZ, 0xc0, !PT ;  /* 0x0000020052ff7812 */ /* 0x040fe4000786c0ff */
[----:B------:R-:W-:Y:S02]  /*05c0*/  P2R R16, PR, RZ, 0x10 ;  /* 0x00000010ff107803 */ /* 0x000fe40000000000 */
[C---:B------:R-:W-:Y:S01]  /*05d0*/  LOP3.LUT P4, RZ, R82.reuse, 0x100, RZ, 0xc0, !PT ;  /* 0x0000010052ff7812 */ /* 0x040fe2000788c0ff */
[----:B------:R-:W1:Y:S01]  /*05e0*/  @P0 LDC.64 R18, c[0x0][0x220] ;  /* 0x00008800ff120b82 */ /* 0x000e620000000a00 */
[----:B------:R-:W-:Y:S02]  /*05f0*/  LOP3.LUT P6, RZ, R82, 0x80, RZ, 0xc0, !PT ;  /* 0x0000008052ff7812 */ /* 0x000fe400078cc0ff */
[----:B------:R-:W-:-:S02]  /*0600*/  SHF.R.S32.HI R87, RZ, 0x1f, R72 ;  /* 0x0000001fff577819 */ /* 0x000fc40000011448 */
[----:B------:R-:W-:Y:S02]  /*0610*/  P2R R31, PR, RZ, 0x4 ;  /* 0x00000004ff1f7803 */ /* 0x000fe40000000000 */
[----:B------:R-:W-:Y:S01]  /*0620*/  SHF.R.S32.HI R89, RZ, 0x1f, R74 ;  /* 0x0000001fff597819 */ /* 0x000fe2000001144a */
[----:B------:R-:W2:Y:S01]  /*0630*/  @P1 LDC.64 R24, c[0x0][0x220] ;  /* 0x00008800ff181b82 */ /* 0x000ea20000000a00 */
[----:B------:R-:W-:Y:S02]  /*0640*/  P2R R26, PR, RZ, 0x2 ;  /* 0x00000002ff1a7803 */ /* 0x000fe40000000000 */
[----:B------:R-:W-:Y:S02]  /*0650*/  P2R R44, PR, RZ, 0x1 ;  /* 0x00000001ff2c7803 */ /* 0x000fe40000000000 */
[----:B------:R-:W-:Y:S02]  /*0660*/  SHF.R.S32.HI R91, RZ, 0x1f, R76 ;  /* 0x0000001fff5b7819 */ /* 0x000fe4000001144c */
[----:B------:R-:W-:Y:S01]  /*0670*/  SHF.R.S32.HI R93, RZ, 0x1f, R78 ;  /* 0x0000001fff5d7819 */ /* 0x000fe2000001144e */
[----:B------:R-:W3:Y:S01]  /*0680*/  @P6 LDC.64 R10, c[0x0][0x220] ;  /* 0x00008800ff0a6b82 */ /* 0x000ee20000000a00 */
[----:B0-----:R-:W-:-:S02]  /*0690*/  IABS R5, R9 ;  /* 0x0000000900057213 */ /* 0x001fc40000000000 */
[----:B------:R-:W-:Y:S02]  /*06a0*/  SHF.R.S32.HI R95, RZ, 0x1f, R80 ;  /* 0x0000001fff5f7819 */ /* 0x000fe40000011450 */
[----:B------:R-:W0:Y:S03]  /*06b0*/  I2F.RP R4, R5 ;  /* 0x0000000500047306 */ /* 0x000e260000209400 */
[----:B------:R-:W4:Y:S05]  /*06c0*/  @P2 LDC.64 R98, c[0x0][0x220] ;  /* 0x00008800ff622b82 */ /* 0x000f2a0000000a00 */
[----:B0-----:R-:W0:Y:S02]  /*06d0*/  MUFU.RCP R4, R4 ;  /* 0x0000000400047308 */ /* 0x001e240000001000 */
[----:B0-----:R-:W-:-:S06]  /*06e0*/  IADD3 R2, R4, 0xffffffe, RZ ;  /* 0x0ffffffe04027810 */ /* 0x001fcc0007ffe0ff */
[----:B------:R0:W5:Y:S02]  /*06f0*/  F2I.FTZ.U32.TRUNC.NTZ R3, R2 ;  /* 0x0000000200037305 */ /* 0x000164000021f000 */
[----:B0-----:R-:W-:Y:S02]  /*0700*/  MOV R2, RZ ;  /* 0x000000ff00027202 */ /* 0x001fe40000000f00 */
[----:B-----5:R-:W-:-:S05]  /*0710*/  IADD3 R6, RZ, -R3, RZ ;  /* 0x80000003ff067210 */ /* 0x020fca0007ffe0ff */
        /* <DEDUP_REMOVED lines=11> */
[----:B------:R-:W-:Y:S02]  /*07d0*/  ISETP.GE.U32.AND P5, PT, R4, R5, PT ;  /* 0x000000050400720c */ /* 0x000fe40003fa6070 */
[----:B------:R-:W5:Y:S11]  /*07e0*/  @P3 LDC.64 R4, c[0x0][0x270] ;  /* 0x00009c00ff043b82 */ /* 0x000f760000000a00 */
[----:B------:R-:W-:-:S02]  /*07f0*/  @P5 IADD3 R3, R3, 0x1, RZ ;  /* 0x0000000103035810 */ /* 0x000fc40007ffe0ff */
[----:B------:R-:W-:Y:S02]  /*0800*/  ISETP.GE.AND P5, PT, R2, RZ, PT ;  /* 0x000000ff0200720c */ /* 0x000fe40003fa6270 */
[----:B------:R-:W-:-:S11]  /*0810*/  SHF.R.S32.HI R2, RZ, 0x1f, R68 ;  /* 0x0000001fff027819 */ /* 0x000fd60000011444 */
[----:B------:R-:W-:Y:S02]  /*0820*/  @!P5 IADD3 R3, -R3, RZ, RZ ;  /* 0x000000ff0303d210 */ /* 0x000fe40007ffe1ff */
[----:B------:R-:W-:-:S13]  /*0830*/  ISETP.NE.AND P5, PT, R9, RZ, PT ;  /* 0x000000ff0900720c */ /* 0x000fda0003fa5270 */
[----:B------:R-:W-:-:S04]  /*0840*/  @!P5 LOP3.LUT R3, RZ, R9, RZ, 0x33, !PT ;  /* 0x00000009ff03d212 */ /* 0x000fc800078e33ff */
[----:B------:R-:W-:-:S05]  /*0850*/  IADD3 R97, -R3, RZ, RZ ;  /* 0x000000ff03617210 */ /* 0x000fca0007ffe1ff */
[----:B------:R-:W-:Y:S02]  /*0860*/  IMAD R97, R9, R97, R66 ;  /* 0x0000006109617224 */ /* 0x000fe400078e0242 */
[----:B------:R-:W1:Y:S02]  /*0870*/  @P4 LDC.64 R8, c[0x0][0x220] ;  /* 0x00008800ff084b82 */ /* 0x000e640000000a00 */
[----:B------:R-:W-:-:S05]  /*0880*/  IMAD R97, R97, 0x30, RZ ;  /* 0x0000003061617824 */ /* 0x000fca00078e02ff */
        /* <DEDUP_REMOVED lines=8> */
[----:B-----5:R-:W-:-:S03]  /*0910*/  @P3 IMAD R2, R57, R4, RZ ;  /* 0x0000000439023224 */ /* 0x020fc600078e02ff */
[----:B------:R-:W-:Y:S01]  /*0920*/  IADD3 R23, R21, R23, RZ ;  /* 0x0000001715177210 */ /* 0x000fe20007ffe0ff */
[C---:B------:R-:W-:Y:S02]  /*0930*/  @P3 IMAD R5, R55.reuse, R5, R2 ;  /* 0x0000000537053224 */ /* 0x040fe400078e0202 */
[----:B------:R-:W-:-:S05]  /*0940*/  @P3 IMAD.WIDE.U32 R2, R55, R4, R22 ;  /* 0x0000000437023225 */ /* 0x000fca00078e0016 */
[----:B------:R-:W-:Y:S02]  /*0950*/  @P3 IADD3 R3, R3, R5, RZ ;  /* 0x0000000503033210 */ /* 0x000fe40007ffe0ff */
[----:B0-----:R-:W-:-:S04]  /*0960*/  @P3 LEA R4, P5, R2, R6, 0x2 ;  /* 0x0000000602043211 */ /* 0x001fc800078a10ff */
[----:B------:R-:W-:Y:S02]  /*0970*/  @P3 LEA.HI.X R5, R2, R7, R3, 0x2, P5 ;  /* 0x0000000702053211 */ /* 0x000fe400028f1403 */
[----:B------:R-:W0:Y:S01]  /*0980*/  @P4 LDC.64 R6, c[0x0][0x270] ;  /* 0x00009c00ff064b82 */ /* 0x000e220000000a00 */
[----:B------:R-:W-:Y:S02]  /*0990*/  @P4 MOV R3, R23 ;  /* 0x0000001700034202 */ /* 0x000fe40000000f00 */
[----:B------:R-:W-:-:S13]  /*09a0*/  LOP3.LUT P3, RZ, R82, 0x40, RZ, 0xc0, !PT ;  /* 0x0000004052ff7812 */ /* 0x000fda000786c0ff */
[----:B------:R-:W5:Y:S01]  /*09b0*/  @P3 LDC.64 R12, c[0x0][0x220] ;  /* 0x00008800ff0c3b82 */ /* 0x000f620000000a00 */
        /* <DEDUP_REMOVED lines=8> */
[----:B------:R-:W-:Y:S02]  /*0a40*/  @P6 MOV R3, R23 ;  /* 0x0000001700036202 */ /* 0x000fe40000000f00 */
[----:B------:R-:W-:Y:S01]  /*0a50*/  LOP3.LUT P4, RZ, R82, 0x20, RZ, 0xc0, !PT ;  /* 0x0000002052ff7812 */ /* 0x000fe2000788c0ff */
[----:B0-----:R-:W-:-:S04]  /*0a60*/  @P6 IMAD R2, R69, R8, RZ ;  /* 0x0000000845026224 */ /* 0x001fc800078e02ff */
[----:B------:R-:W-:Y:S01]  /*0a70*/  @P6 IMAD R9, R56, R9, R2 ;  /* 0x0000000938096224 */ /* 0x000fe200078e0202 */
[----:B------:R-:W-:-:S05]  /*0a80*/  @P6 MOV R2, R20 ;  /* 0x0000001400026202 */ /* 0x000fca0000000f00 */
[----:B------:R-:W-:-:S05]  /*0a90*/  @P6 IMAD.WIDE.U32 R2, R56, R8, R2 ;  /* 0x0000000838026225 */ /* 0x000fca00078e0002 */
[----:B------:R-:W-:Y:S02]  /*0aa0*/  @P6 IADD3 R3, R3, R9, RZ ;  /* 0x0000000903036210 */ /* 0x000fe40007ffe0ff */
[----:B---3--:R-:W-:-:S04]  /*0ab0*/  @P6 LEA R8, P5, R2, R10, 0x2 ;  /* 0x0000000a02086211 */ /* 0x008fc800078a10ff */
        /* <DEDUP_REMOVED lines=9> */
[----:B-----5:R-:W-:-:S04]  /*0b50*/  @P3 LEA R10, P5, R2, R12, 0x2 ;  /* 0x0000000c020a3211 */ /* 0x020fc800078a10ff */
[----:B------:R-:W-:Y:S02]  /*0b60*/  @P3 LEA.HI.X R11, R2, R13, R3, 0x2, P5 ;  /* 0x0000000d020b3211 */ /* 0x000fe400028f1403 */
[----:B------:R-:W0:Y:S01]  /*0b70*/  @P4 LDC.64 R12, c[0x0][0x270] ;  /* 0x00009c00ff0c4b82 */ /* 0x000e220000000a00 */
[----:B------:R-:W-:Y:S02]  /*0b80*/  ISETP.NE.AND P3, PT, R14, RZ, PT ;  /* 0x000000ff0e00720c */ /* 0x000fe40003f65270 */
[----:B------:R-:W-:Y:S02]  /*0b90*/  @P4 MOV R3, R23 ;  /* 0x0000001700034202 */ /* 0x000fe40000000f00 */
[----:B------:R-:W-:-:S03]  /*0ba0*/  P2R R27, PR, RZ, 0x8 ;  /* 0x00000008ff1b7803 */ /* 0x000fc60000000000 */
[----:B------:R-:W1:Y:S08]  /*0bb0*/  @P4 LDC.64 R14, c[0x0][0x220] ;  /* 0x00008800ff0e4b82 */ /* 0x000e700000000a00 */
[----:B------:R-:W3:Y:S01]  /*0bc0*/  @P3 LDC.64 R100, c[0x0][0x220] ;  /* 0x00008800ff643b82 */ /* 0x000ee20000000a00 */
        /* <DEDUP_REMOVED lines=8> */
[----:B------:R-:W-:Y:S02]  /*0c50*/  ISETP.NE.AND P4, PT, R16, RZ, PT ;  /* 0x000000ff1000720c */ /* 0x000fe40003f85270 */
[----:B------:R-:W-:-:S05]  /*0c60*/  @P6 MOV R3, R23 ;  /* 0x0000001700036202 */ /* 0x000fca0000000f00 */
[----:B------:R-:W1:Y:S08]  /*0c70*/  @P6 LDC.64 R16, c[0x0][0x220] ;  /* 0x00008800ff106b82 */ /* 0x000e700000000a00 */
        /* <DEDUP_REMOVED lines=9> */
[----:B------:R-:W-:Y:S01]  /*0d10*/  @P0 MOV R3, R23 ;  /* 0x0000001700030202 */ /* 0x000fe20000000f00 */
[----:B0-----:R-:W-:-:S04]  /*0d20*/  @P0 IMAD R2, R77, R16, RZ ;  /* 0x000000104d020224 */ /* 0x001fc800078e02ff */
[----:B------:R-:W-:Y:S01]  /*0d30*/  @P0 IMAD R17, R61, R17, R2 ;  /* 0x000000113d110224 */ /* 0x000fe200078e0202 */
[----:B------:R-:W-:-:S05]  /*0d40*/  @P0 MOV R2, R20 ;  /* 0x0000001400020202 */ /* 0x000fca0000000f00 */
[----:B------:R-:W-:-:S05]  /*0d50*/  @P0 IMAD.WIDE.U32 R2, R61, R16, R2 ;  /* 0x000000103d020225 */ /* 0x000fca00078e0002 */
[----:B------:R-:W-:Y:S02]  /*0d60*/  @P0 IADD3 R3, R3, R17, RZ ;  /* 0x0000001103030210 */ /* 0x000fe40007ffe0ff */
[----:B------:R-:W0:Y:S01]  /*0d70*/  @P1 LDC.64 R16, c[0x0][0x270] ;  /* 0x00009c00ff101b82 */ /* 0x000e220000000a00 */
[----:B------:R-:W-:-:S04]  /*0d80*/  @P0 LEA R18, P5, R2, R18, 0x2 ;  /* 0x0000001202120211 */ /* 0x000fc800078a10ff */
[----:B------:R-:W-:Y:S02]  /*0d90*/  @P0 LEA.HI.X R19, R2, R19, R3, 0x2, P5 ;  /* 0x0000001302130211 */ /* 0x000fe400028f1403 */
[----:B------:R-:W-:Y:S02]  /*0da0*/  @P1 MOV R3, R23 ;  /* 0x0000001700031202 */ /* 0x000fe40000000f00 */
[----:B------:R-:W-:-:S04]  /*0db0*/  LOP3.LUT P0, RZ, R82, 0x40, RZ, 0xc0, !PT ;  /* 0x0000004052ff7812 */ /* 0x000fc8000780c0ff */
[----:B------:R-:W-:Y:S02]  /*0dc0*/  P2R R45, PR, RZ, 0x1 ;  /* 0x00000001ff2d7803 */ /* 0x000fe40000000000 */
[----:B------:R-:W-:-:S04]  /*0dd0*/  LOP3.LUT P0, RZ, R82, 0x80, RZ, 0xc0, !PT ;  /* 0x0000008052ff7812 */ /* 0x000fc8000780c0ff */
[----:B------:R-:W-:Y:S02]  /*0de0*/  P2R R47, PR, RZ, 0x1 ;  /* 0x00000001ff2f7803 */ /* 0x000fe40000000000 */
[----:B------:R-:W-:Y:S01]  /*0df0*/  LOP3.LUT P0, RZ, R82, 0x100, RZ, 0xc0, !PT ;  /* 0x0000010052ff7812 */ /* 0x000fe2000780c0ff */
[----:B0-----:R-:W-:-:S03]  /*0e00*/  @P1 IMAD R2, R79, R16, RZ ;  /* 0x000000104f021224 */ /* 0x001fc600078e02ff */
[----:B------:R-:W-:Y:S02]  /*0e10*/  P2R R46, PR, RZ, 0x1 ;  /* 0x00000001ff2e7803 */ /* 0x000fe40000000000 */
[----:B------:R-:W-:Y:S01]  /*0e20*/  LOP3.LUT P0, RZ, R82, 0x200, RZ, 0xc0, !PT ;  /* 0x0000020052ff7812 */ /* 0x000fe2000780c0ff */
[----:B------:R-:W-:Y:S01]  /*0e30*/  @P1 IMAD R17, R62, R17, R2 ;  /* 0x000000113e111224 */ /* 0x000fe200078e0202 */
[----:B------:R-:W-:Y:S02]  /*0e40*/  @P1 MOV R2, R20 ;  /* 0x0000001400021202 */ /* 0x000fe40000000f00 */
[----:B------:R-:W-:-:S03]  /*0e50*/  P2R R30, PR, RZ, 0x1 ;  /* 0x00000001ff1e7803 */ /* 0x000fc60000000000 */
[----:B------:R-:W-:-:S05]  /*0e60*/  @P1 IMAD.WIDE.U32 R2, R62, R16, R2 ;  /* 0x000000103e021225 */ /* 0x000fca00078e0002 */
[----:B------:R-:W-:Y:S02]  /*0e70*/  @P1 IADD3 R3, R3, R17, RZ ;  /* 0x0000001103031210 */ /* 0x000fe40007ffe0ff */
[----:B--2---:R-:W-:-:S04]  /*0e80*/  @P1 LEA R16, P5, R2, R24, 0x2 ;  /* 0x0000001802101211 */ /* 0x004fc800078a10ff */
        /* <DEDUP_REMOVED lines=9> */
[----:B----4-:R-:W-:-:S04]  /*0f20*/  @P2 LEA R98, P5, R2, R98, 0x2 ;  /* 0x0000006202622211 */ /* 0x010fc800078a10ff */
[----:B------:R-:W-:Y:S02]  /*0f30*/  @P2 LEA.HI.X R99, R2, R99, R3, 0x2, P5 ;  /* 0x0000006302632211 */ /* 0x000fe400028f1403 */
[----:B------:R-:W-:Y:S01]  /*0f40*/  @P3 MOV R3, R23 ;  /* 0x0000001700033202 */ /* 0x000fe20000000f00 */
[----:B0-----:R-:W-:-:S04]  /*0f50*/  @P3 IMAD R2, R83, R24, RZ ;  /* 0x0000001853023224 */ /* 0x001fc800078e02ff */
[----:B------:R-:W-:Y:S01]  /*0f60*/  @P3 IMAD R25, R64, R25, R2 ;  /* 0x0000001940193224 */ /* 0x000fe200078e0202 */
[----:B------:R-:W-:-:S05]  /*0f70*/  @P3 MOV R2, R20 ;  /* 0x0000001400023202 */ /* 0x000fca0000000f00 */
[----:B------:R-:W-:-:S05]  /*0f80*/  @P3 IMAD.WIDE.U32 R2, R64, R24, R2 ;  /* 0x0000001840023225 */ /* 0x000fca00078e0002 */
[----:B------:R-:W-:Y:S02]  /*0f90*/  @P3 IADD3 R3, R3, R25, RZ ;  /* 0x0000001903033210 */ /* 0x000fe40007ffe0ff */
[----:B------:R-:W0:Y:S01]  /*0fa0*/  @P4 LDC.64 R24, c[0x0][0x270] ;  /* 0x00009c00ff184b82 */ /* 0x000e220000000a00 */
[----:B---3--:R-:W-:-:S04]  /*0fb0*/  @P3 LEA R100, P5, R2, R100, 0x2 ;  /* 0x0000006402643211 */ /* 0x008fc800078a10ff */
[----:B------:R-:W-:Y:S02]  /*0fc0*/  @P3 LEA.HI.X R101, R2, R101, R3, 0x2, P5 ;  /* 0x0000006502653211 */ /* 0x000fe400028f1403 */
[----:B------:R-:W-:Y:S01]  /*0fd0*/  @P4 MOV R3, R23 ;  /* 0x0000001700034202 */ /* 0x000fe20000000f00 */
[----:B0-----:R-:W-:-:S04]  /*0fe0*/  @P4 IMAD R2, R85, R24, RZ ;  /* 0x0000001855024224 */ /* 0x001fc800078e02ff */
[----:B------:R-:W-:Y:S01]  /*0ff0*/  @P4 IMAD R25, R65, R25, R2 ;  /* 0x0000001941194224 */ /* 0x000fe200078e0202 */
[----:B------:R-:W-:-:S05]  /*1000*/  @P4 MOV R2, R20 ;  /* 0x0000001400024202 */ /* 0x000fca0000000f00 */
[----:B------:R-:W-:-:S05]  /*1010*/  @P4 IMAD.WIDE.U32 R2, R65, R24, R2 ;  /* 0x0000001841024225 */ /* 0x000fca00078e0002 */
[----:B------:R-:W-:Y:S02]  /*1020*/  @P4 IADD3 R3, R3, R25, RZ ;  /* 0x0000001903034210 */ /* 0x000fe40007ffe0ff */
[----:B-----5:R-:W-:-:S04]  /*1030*/  @P4 LEA R102, P5, R2, R102, 0x2 ;  /* 0x0000006602664211 */ /* 0x020fc800078a10ff */
[----:B------:R-:W-:Y:S02]  /*1040*/  @P4 LEA.HI.X R103, R2, R103, R3, 0x2, P5 ;  /* 0x0000006702674211 */ /* 0x000fe400028f1403 */
[----:B------:R-:W-:-:S04]  /*1050*/  ISETP.GE.U32.AND P5, PT, R72, UR12, PT ;  /* 0x0000000c48007c0c */ /* 0x000fc8000bfa6070 */
[----:B------:R-:W-:-:S04]  /*1060*/  ISETP.GE.AND.EX P5, PT, R87, UR13, PT, P5 ;  /* 0x0000000d57007c0c */ /* 0x000fc8000bfa6350 */
[----:B------:R-:W-:-:S13]  /*1070*/  ISETP.GT.U32.OR P2, PT, R0, 0x17f, P5 ;  /* 0x0000017f0000780c */ /* 0x000fda0002f44470 */
[----:B------:R-:W0:Y:S01]  /*1080*/  @!P2 LDC.64 R24, c[0x0][0x270] ;  /* 0x00009c00ff18ab82 */ /* 0x000e220000000a00 */
[----:B------:R-:W-:-:S07]  /*1090*/  @!P2 MOV R3, R23 ;  /* 0x000000170003a202 */ /* 0x000fce0000000f00 */
[----:B------:R-:W1:Y:S01]  /*10a0*/  @!P2 LDC.64 R28, c[0x0][0x220] ;  /* 0x00008800ff1cab82 */ /* 0x000e620000000a00 */
[----:B0-----:R-:W-:-:S04]  /*10b0*/  @!P2 IMAD R2, R87, R24, RZ ;  /* 0x000000185702a224 */ /* 0x001fc800078e02ff */
[----:B------:R-:W-:Y:S01]  /*10c0*/  @!P2 IMAD R25, R72, R25, R2 ;  /* 0x000000194819a224 */ /* 0x000fe200078e0202 */
[----:B------:R-:W-:-:S05]  /*10d0*/  @!P2 MOV R2, R20 ;  /* 0x000000140002a202 */ /* 0x000fca0000000f00 */
[----:B------:R-:W-:-:S05]  /*10e0*/  @!P2 IMAD.WIDE.U32 R2, R72, R24, R2 ;  /* 0x000000184802a225 */ /* 0x000fca00078e0002 */
[----:B------:R-:W-:Y:S02]  /*10f0*/  @!P2 IADD3 R3, R3, R25, RZ ;  /* 0x000000190303a210 */ /* 0x000fe40007ffe0ff */
[----:B-1----:R-:W-:-:S04]  /*1100*/  @!P2 LEA R28, P5, R2, R28, 0x2 ;  /* 0x0000001c021ca211 */ /* 0x002fc800078a10ff */
[----:B------:R-:W-:Y:S02]  /*1110*/  @!P2 LEA.HI.X R29, R2, R29, R3, 0x2, P5 ;  /* 0x0000001d021da211 */ /* 0x000fe400028f1403 */
        /* <DEDUP_REMOVED lines=50> */
[----:B------:R-:W-:Y:S02]  /*1440*/  CS2R R24, SRZ ;  /* 0x0000000000187805 */ /* 0x000fe4000001ff00 */
[----:B-1----:R-:W-:-:S04]  /*1450*/  @!P6 LEA R42, P3, R2, R42, 0x2 ;  /* 0x0000002a022ae211 */ /* 0x002fc800078610ff */
[----:B------:R-:W-:Y:S01]  /*1460*/  @!P6 LEA.HI.X R43, R2, R43, R3, 0x2, P3 ;  /* 0x0000002b022be211 */ /* 0x000fe200018f1403 */
[----:B------:R-:W2:Y:S01]  /*1470*/  @!P1 LDG.E.64 R24, desc[UR8][R36.64] ;  /* 0x0000000824189981 */ /* 0x000ea2000c1e1b00 */
[----:B------:R-:W-:Y:S02]  /*1480*/  ISETP.NE.AND P3, PT, R27, RZ, PT ;  /* 0x000000ff1b00720c */ /* 0x000fe40003f65270 */
[----:B------:R-:W-:Y:S02]  /*1490*/  ISETP.NE.AND P1, PT, R26, RZ, PT ;  /* 0x000000ff1a00720c */ /* 0x000fe40003f25270 */
[----:B------:R-:W-:Y:S02]  /*14a0*/  CS2R R26, SRZ ;  /* 0x00000000001a7805 */ /* 0x000fe4000001ff00 */
[----:B------:R-:W-:Y:S02]  /*14b0*/  MOV R3, RZ ;  /* 0x000000ff00037202 */ /* 0x000fe40000000f00 */
[----:B------:R-:W-:-:S02]  /*14c0*/  MOV R2, RZ ;  /* 0x000000ff00027202 */ /* 0x000fc40000000f00 */
[----:B------:R-:W3:Y:S01]  /*14d0*/  @!P0 LDG.E.64 R26, desc[UR8][R38.64] ;  /* 0x00000008261a8981 */ /* 0x000ee2000c1e1b00 */
[----:B------:R-:W-:-:S03]  /*14e0*/  ISETP.NE.AND P0, PT, R30, RZ, PT ;  /* 0x000000ff1e00720c */ /* 0x000fc60003f05270 */
[----:B------:R0:W4:Y:S01]  /*14f0*/  @!P2 LDG.E.64 R2, desc[UR8][R28.64] ;  /* 0x000000081c02a981 */ /* 0x000122000c1e1b00 */
[----:B------:R-:W-:Y:S02]  /*1500*/  ISETP.NE.AND P2, PT, R31, RZ, PT ;  /* 0x000000ff1f00720c */ /* 0x000fe40003f45270 */
[----:B------:R-:W-:-:S07]  /*1510*/  CS2R R30, SRZ ;  /* 0x00000000001e7805 */ /* 0x000fce000001ff00 */
[----:B------:R-:W5:Y:S01]  /*1520*/  @P0 LDG.E.64 R30, desc[UR8][R4.64] ;  /* 0x00000008041e0981 */ /* 0x000f62000c1e1b00 */
[----:B------:R-:W-:Y:S02]  /*1530*/  ISETP.NE.AND P0, PT, R46, RZ, PT ;  /* 0x000000ff2e00720c */ /* 0x000fe40003f05270 */
[----:B0-----:R-:W-:Y:S02]  /*1540*/  CS2R R28, SRZ ;  /* 0x00000000001c7805 */ /* 0x001fe4000001ff00 */
[----:B------:R-:W-:-:S09]  /*1550*/  CS2R R36, SRZ ;  /* 0x0000000000247805 */ /* 0x000fd2000001ff00 */
[----:B------:R-:W2:Y:S01]  /*1560*/  @P0 LDG.E.64 R28, desc[UR8][R6.64] ;  /* 0x00000008061c0981 */ /* 0x000ea2000c1e1b00 */
[----:B------:R-:W-:Y:S02]  /*1570*/  ISETP.NE.AND P0, PT, R47, RZ, PT ;  /* 0x000000ff2f00720c */ /* 0x000fe40003f05270 */
[----:B------:R-:W-:Y:S02]  /*1580*/  CS2R R32, SRZ ;  /* 0x0000000000207805 */ /* 0x000fe4000001ff00 */
[----:B------:R-:W-:Y:S02]  /*1590*/  CS2R R34, SRZ ;  /* 0x0000000000227805 */ /* 0x000fe4000001ff00 */
[----:B------:R-:W-:Y:S02]  /*15a0*/  CS2R R38, SRZ ;  /* 0x0000000000267805 */ /* 0x000fe4000001ff00 */
[----:B------:R0:W3:Y:S05]  /*15b0*/  @!P6 LDG.E.64 R32, desc[UR8][R42.64] ;  /* 0x000000082a20e981 */ /* 0x0000ea000c1e1b00 */
[----:B------:R-:W4:Y:S01]  /*15c0*/  @P0 LDG.E.64 R36, desc[UR8][R8.64] ;  /* 0x0000000808240981 */ /* 0x000f22000c1e1b00 */
[----:B------:R-:W-:-:S02]  /*15d0*/  ISETP.NE.AND P0, PT, R45, RZ, PT ;  /* 0x000000ff2d00720c */ /* 0x000fc40003f05270 */
[C---:B------:R-:W-:Y:S01]  /*15e0*/  LOP3.LUT P6, RZ, R82.reuse, 0x20, RZ, 0xc0, !PT ;  /* 0x0000002052ff7812 */ /* 0x040fe200078cc0ff */
[----:B------:R1:W3:Y:S01]  /*15f0*/  @!P5 LDG.E.64 R34, desc[UR8][R40.64] ;  /* 0x000000082822d981 */ /* 0x0002e2000c1e1b00 */
[----:B------:R-:W-:Y:S02]  /*1600*/  LOP3.LUT P5, RZ, R82, 0x8, RZ, 0xc0, !PT ;  /* 0x0000000852ff7812 */ /* 0x000fe400078ac0ff */
[----:B0-----:R-:W-:Y:S02]  /*1610*/  CS2R R42, SRZ ;  /* 0x00000000002a7805 */ /* 0x001fe4000001ff00 */
[----:B-1----:R-:W-:-:S05]  /*1620*/  CS2R R40, SRZ ;  /* 0x0000000000287805 */ /* 0x002fca000001ff00 */
[----:B------:R-:W3:Y:S01]  /*1630*/  @P0 LDG.E.64 R38, desc[UR8][R10.64] ;  /* 0x000000080a260981 */ /* 0x000ee2000c1e1b00 */
[----:B------:R-:W-:-:S03]  /*1640*/  ISETP.NE.AND P0, PT, R44, RZ, PT ;  /* 0x000000ff2c00720c */ /* 0x000fc60003f05270 */
[----:B------:R-:W3:Y:S04]  /*1650*/  @P5 LDG.E.64 R42, desc[UR8][R14.64] ;  /* 0x000000080e2a5981 */ /* 0x000ee8000c1e1b00 */
[----:B------:R-:W3:Y:S01]  /*1660*/  @P6 LDG.E.64 R40, desc[UR8][R12.64] ;  /* 0x000000080c286981 */ /* 0x000ee2000c1e1b00 */
[----:B------:R-:W-:Y:S02]  /*1670*/  CS2R R44, SRZ ;  /* 0x00000000002c7805 */ /* 0x000fe4000001ff00 */
[----:B------:R-:W-:Y:S02]  /*1680*/  CS2R R46, SRZ ;  /* 0x00000000002e7805 */ /* 0x000fe4000001ff00 */
[----:B------:R-:W-:Y:S02]  /*1690*/  CS2R R48, SRZ ;  /* 0x0000000000307805 */ /* 0x000fe4000001ff00 */
[----:B------:R-:W3:Y:S04]  /*16a0*/  @P0 LDG.E.64 R44, desc[UR8][R18.64] ;  /* 0x00000008122c0981 */ /* 0x000ee8000c1e1b00 */
[----:B------:R-:W3:Y:S01]  /*16b0*/  @P1 LDG.E.64 R46, desc[UR8][R16.64] ;  /* 0x00000008102e1981 */ /* 0x000ee2000c1e1b00 */
[----:B------:R-:W-:-:S03]  /*16c0*/  CS2R R50, SRZ ;  /* 0x0000000000327805 */ /* 0x000fc6000001ff00 */
[----:B------:R-:W3:Y:S01]  /*16d0*/  @P2 LDG.E.64 R48, desc[UR8][R98.64] ;  /* 0x0000000862302981 */ /* 0x000ee2000c1e1b00 */
[----:B------:R-:W-:-:S03]  /*16e0*/  CS2R R52, SRZ ;  /* 0x0000000000347805 */ /* 0x000fc6000001ff00 */
[----:B------:R-:W3:Y:S04]  /*16f0*/  @P3 LDG.E.64 R50, desc[UR8][R100.64] ;  /* 0x0000000864323981 */ /* 0x000ee8000c1e1b00 */
[----:B------:R-:W3:Y:S01]  /*1700*/  @P4 LDG.E.64 R52, desc[UR8][R102.64] ;  /* 0x0000000866344981 */ /* 0x000ee2000c1e1b00 */
[----:B------:R-:W-:Y:S01]  /*1710*/  ISETP.GT.AND P5, PT, R84, 0x1e, PT ;  /* 0x0000001e5400780c */ /* 0x000fe20003fa4270 */
[----:B-----5:R-:W-:Y:S01]  /*1720*/  FMUL.FTZ R5, R31, R31 ;  /* 0x0000001f1f057220 */ /* 0x020fe20000410000 */
[----:B------:R-:W-:-:S03]  /*1730*/  FADD.FTZ R4, R30, R31 ;  /* 0x0000001f1e047221 */ /* 0x000fc60000010000 */
[----:B------:R-:W-:Y:S01]  /*1740*/  FFMA.FTZ R5, R30, R30, R5 ;  /* 0x0000001e1e057223 */ /* 0x000fe20000010005 */
[----:B------:R-:W-:-:S03]  /*1750*/  FADD.FTZ R4, RZ, R4 ;  /* 0x00000004ff047221 */ /* 0x000fc60000010000 */
[----:B------:R-:W-:Y:S01]  /*1760*/  FADD.FTZ R5, RZ, R5 ;  /* 0x00000005ff057221 */ /* 0x000fe20000010000 */
[----:B--2---:R-:W-:Y:S01]  /*1770*/  FMUL.FTZ R9, R29, R29 ;  /* 0x0000001d1d097220 */ /* 0x004fe20000410000 */
[----:B------:R-:W-:-:S03]  /*1780*/  FADD.FTZ R7, R28, R29 ;  /* 0x0000001d1c077221 */ /* 0x000fc60000010000 */
[----:B------:R-:W-:Y:S01]  /*1790*/  FFMA.FTZ R6, R28, R28, R9 ;  /* 0x0000001c1c067223 */ /* 0x000fe20000010009 */
[----:B------:R-:W-:-:S03]  /*17a0*/  FADD.FTZ R4, R4, R7 ;  /* 0x0000000704047221 */ /* 0x000fc60000010000 */
[----:B------:R-:W-:Y:S01]  /*17b0*/  FADD.FTZ R5, R5, R6 ;  /* 0x0000000605057221 */ /* 0x000fe20000010000 */
[----:B----4-:R-:W-:Y:S01]  /*17c0*/  FMUL.FTZ R9, R37, R37 ;  /* 0x0000002525097220 */ /* 0x010fe20000410000 */
[----:B------:R-:W-:-:S03]  /*17d0*/  FADD.FTZ R7, R36, R37 ;  /* 0x0000002524077221 */ /* 0x000fc60000010000 */
[----:B------:R-:W-:Y:S01]  /*17e0*/  FFMA.FTZ R6, R36, R36, R9 ;  /* 0x0000002424067223 */ /* 0x000fe20000010009 */
[----:B------:R-:W-:-:S03]  /*17f0*/  FADD.FTZ R4, R4, R7 ;  /* 0x0000000704047221 */ /* 0x000fc60000010000 */
[----:B------:R-:W-:Y:S01]  /*1800*/  FADD.FTZ R5, R5, R6 ;  /* 0x0000000605057221 */ /* 0x000fe20000010000 */
[----:B---3--:R-:W-:Y:S01]  /*1810*/  FMUL.FTZ R9, R39, R39 ;  /* 0x0000002727097220 */ /* 0x008fe20000410000 */
[----:B------:R-:W-:-:S03]  /*1820*/  FADD.FTZ R7, R38, R39 ;  /* 0x0000002726077221 */ /* 0x000fc60000010000 */
[----:B------:R-:W-:Y:S01]  /*1830*/  FFMA.FTZ R6, R38, R38, R9 ;  /* 0x0000002626067223 */ /* 0x000fe20000010009 */
[----:B------:R-:W-:Y:S01]  /*1840*/  FADD.FTZ R4, R4, R7 ;  /* 0x0000000704047221 */ /* 0x000fe20000010000 */
[----:B------:R-:W-:Y:S02]  /*1850*/  FMUL.FTZ R9, R41, R41 ;  /* 0x0000002929097220 */ /* 0x000fe40000410000 */
[----:B------:R-:W-:Y:S01]  /*1860*/  FADD.FTZ R5, R5, R6 ;  /* 0x0000000605057221 */ /* 0x000fe20000010000 */
[C---:B------:R-:W-:Y:S01]  /*1870*/  FADD.FTZ R7, R40.reuse, R41 ;  /* 0x0000002928077221 */ /* 0x040fe20000010000 */
[----:B------:R-:W-:Y:S01]  /*1880*/  FFMA.FTZ R6, R40, R40, R9 ;  /* 0x0000002828067223 */ /* 0x000fe20000010009 */
[----:B------:R-:W-:Y:S02]  /*1890*/  FMUL.FTZ R9, R43, R43 ;  /* 0x0000002b2b097220 */ /* 0x000fe40000410000 */
[----:B------:R-:W-:Y:S01]  /*18a0*/  FADD.FTZ R4, R4, R7 ;  /* 0x0000000704047221 */ /* 0x000fe20000010000 */
[C---:B------:R-:W-:Y:S01]  /*18b0*/  FADD.FTZ R7, R42.reuse, R43 ;  /* 0x0000002b2a077221 */ /* 0x040fe20000010000 */
[----:B------:R-:W-:Y:S01]  /*18c0*/  FADD.FTZ R5, R5, R6 ;  /* 0x0000000605057221 */ /* 0x000fe20000010000 */
[----:B------:R-:W-:Y:S01]  /*18d0*/  FFMA.FTZ R6, R42, R42, R9 ;  /* 0x0000002a2a067223 */ /* 0x000fe20000010009 */
[----:B------:R-:W-:Y:S01]  /*18e0*/  FMUL.FTZ R9, R45, R45 ;  /* 0x0000002d2d097220 */ /* 0x000fe20000410000 */
        /* <DEDUP_REMOVED lines=114> */
.L_x_4518:
[----:B------:R-:W-:Y:S05]  /*2010*/  BSYNC B0 ;  /* 0x0000000000007941 */ /* 0x000fea0003800000 */
.L_x_4517:
        /* <DEDUP_REMOVED lines=28> */
.L_x_4521:
[----:B------:R-:W2:Y:S04]  /*21e0*/  LDG.E.STRONG.GPU R5, desc[UR8][R8.64] ;  /* 0x0000000808057981 */ /* 0x000ea8000c1ef900 */
[----:B--2---:R-:W-:Y:S01]  /*21f0*/  CCTL.IVALL ;  /* 0x00000000ff00798f */ /* 0x004fe20002000000 */
[----:B------:R-:W-:Y:S05]  /*2200*/  YIELD ;  /* 0x0000000000007946 */ /* 0x000fea0003800000 */
[----:B------:R-:W-:-:S13]  /*2210*/  ISETP.NE.AND P6, PT, R5, R14, PT ;  /* 0x0000000e0500720c */ /* 0x000fda0003fc5270 */
[----:B------:R-:W-:Y:S05]  /*2220*/  @P6 BRA `(.L_x_4521) ;  /* 0xfffffffc00ec6947 */ /* 0x000fea000383ffff */
.L_x_4520:
        /* <DEDUP_REMOVED lines=11> */
.L_x_4523:
        /* <DEDUP_REMOVED lines=63> */
.L_x_4522:
        /* <DEDUP_REMOVED lines=18> */
.L_x_4525:
[----:B------:R-:W-:Y:S05]  /*27f0*/  BSYNC B0 ;  /* 0x0000000000007941 */ /* 0x000fea0003800000 */
.L_x_4524:
        /* <DEDUP_REMOVED lines=33> */
.L_x_4519:
        /* <DEDUP_REMOVED lines=8> */
[----:B------:R-:W-:-:S11]  /*2a90*/  ISETP.NE.AND P0, PT, R4, RZ, PT ;  /* 0x000000ff0400720c */ /* 0x000fd60003f05270 */
[----:B------:R-:W2:Y:S01]  /*2aa0*/  @!P6 LDC.64 R4, c[0x0][0x218] ;  /* 0x00008600ff04eb82 */ /* 0x000ea20000000a00 */
[----:B-1----:R-:W-:-:S03]  /*2ab0*/  ULEA UR5, UR6, UR5, 0x18 ;  /* 0x0000000506057291 */ /* 0x002fc6000f8ec03f */
[----:B------:R-:W-:Y:S02]  /*2ac0*/  ULDC UR6, c[0x0][0x2a4] ;  /* 0x0000a90000067ab9 */ /* 0x000fe40000000800 */
[----:B0-----:R-:W-:Y:S01]  /*2ad0*/  @!P6 FMUL.FTZ R7, R19, UR6 ;  /* 0x000000061307ec20 */ /* 0x001fe20008410000 */
[----:B------:R-:W-:-:S03]  /*2ae0*/  @!P6 FMUL.FTZ R6, R18, UR6 ;  /* 0x000000061206ec20 */ /* 0x000fc60008410000 */
[----:B------:R-:W-:Y:S01]  /*2af0*/  @!P5 STS.64 [UR5+0x78], R18 ;  /* 0x00007812ff00d988 */ /* 0x000fe20008000a05 */
[----:B--2---:R-:W-:-:S05]  /*2b00*/  @!P6 IMAD.WIDE R4, R66, 0x8, R4 ;  /* 0x000000084204e825 */ /* 0x004fca00078e0204 */
[----:B------:R0:W-:Y:S01]  /*2b10*/  @!P6 STG.E.64 desc[UR8][R4.64], R6 ;  /* 0x000000060400e986 */ /* 0x0001e2000c101b08 */
[----:B------:R-:W-:Y:S08]  /*2b20*/  BAR.SYNC.DEFER_BLOCKING 0x0 ;  /* 0x0000000000007b1d */ /* 0x000ff00000010000 */
[----:B0-----:R-:W0:Y:S08]  /*2b30*/  LDC.64 R4, c[0x0][0x228] ;  /* 0x00008a00ff047b82 */ /* 0x001e300000000a00 */
[----:B------:R-:W1:Y:S01]  /*2b40*/  LDC.64 R6, c[0x0][0x230] ;  /* 0x00008c00ff067b82 */ /* 0x000e620000000a00 */
[----:B------:R-:W2:Y:S01]  /*2b50*/  LDS.64 R8, [UR5+0x78] ;  /* 0x00007805ff087984 */ /* 0x000ea20008000a00 */
[----:B0-----:R-:W-:-:S06]  /*2b60*/  IMAD.WIDE R4, R97, 0x4, R4 ;  /* 0x0000000461047825 */ /* 0x001fcc00078e0204 */
[----:B------:R-:W3:Y:S01]  /*2b70*/  LDG.E.64 R4, desc[UR8][R4.64] ;  /* 0x0000000804047981 */ /* 0x000ee2000c1e1b00 */
[----:B-1----:R-:W-:-:S06]  /*2b80*/  IMAD.WIDE R6, R97, 0x4, R6 ;  /* 0x0000000461067825 */ /* 0x002fcc00078e0206 */
[----:B------:R-:W3:Y:S01]  /*2b90*/  LDG.E.64 R6, desc[UR8][R6.64] ;  /* 0x0000000806067981 */ /* 0x000ee2000c1e1b00 */
[----:B--2---:R-:W-:-:S04]  /*2ba0*/  FMUL.FTZ R8, R8, UR6 ;  /* 0x0000000608087c20 */ /* 0x004fc80008410000 */
[----:B------:R-:W-:-:S04]  /*2bb0*/  FMUL.FTZ R10, R8, R8 ;  /* 0x00000008080a7220 */ /* 0x000fc80000410000 */
[----:B------:R-:W-:Y:S01]  /*2bc0*/  FFMA.FTZ R10, R9, UR6, -R10 ;  /* 0x00000006090a7c23 */ /* 0x000fe2000801080a */
[----:B------:R-:W-:-:S04]  /*2bd0*/  MOV R9, 0x3f800000 ;  /* 0x3f80000000097802 */ /* 0x000fc80000000f00 */
[----:B------:R-:W-:-:S13]  /*2be0*/  FSETP.GTU.FTZ.AND P5, PT, R10, RZ, PT ;  /* 0x000000ff0a00720b */ /* 0x000fda0003fbc000 */
[----:B------:R-:W0:Y:S01]  /*2bf0*/  @P5 LDC R11, c[0x0][0x238] ;  /* 0x00008e00ff0b5b82 */ /* 0x000e220000000800 */
[----:B------:R-:W-:Y:S01]  /*2c00*/  ISETP.NE.AND P6, PT, RZ, UR10, PT ;  /* 0x0000000aff007c0c */ /* 0x000fe2000bfc5270 */
[C---:B------:R-:W-:Y:S01]  /*2c10*/  FADD.FTZ R30, -R8.reuse, R30 ;  /* 0x0000001e081e7221 */ /* 0x040fe20000010100 */
[----:B------:R-:W-:Y:S01]  /*2c20*/  FADD.FTZ R12, -R8, R31 ;  /* 0x0000001f080c7221 */ /* 0x000fe20000010100 */
[----:B0-----:R-:W-:-:S04]  /*2c30*/  @P5 FADD.FTZ R10, R10, R11 ;  /* 0x0000000b0a0a5221 */ /* 0x001fc80000010000 */
[----:B------:R0:W1:Y:S01]  /*2c40*/  @P5 MUFU.RSQ R9, R10 ;  /* 0x0000000a00095308 */ /* 0x0000620000001400 */
[C---:B------:R-:W-:Y:S01]  /*2c50*/  FADD.FTZ R28, -R8.reuse, R28 ;  /* 0x0000001c081c7221 */ /* 0x040fe20000010100 */
[----:B0-----:R-:W-:Y:S01]  /*2c60*/  FADD.FTZ R10, -R8, R29 ;  /* 0x0000001d080a7221 */ /* 0x001fe20000010100 */
[-C--:B-1----:R-:W-:Y:S01]  /*2c70*/  FMUL.FTZ R11, R30, R9.reuse ;  /* 0x000000091e0b7220 */ /* 0x082fe20000410000 */
        /* <DEDUP_REMOVED lines=16> */
.L_x_4526:
[----:B------:R-:W-:Y:S01]  /*2d80*/  LOP3.LUT P5, RZ, R82, 0x200, RZ, 0xc0, !PT ;  /* 0x0000020052ff7812 */ /* 0x000fe200078ac0ff */
[----:B------:R-:W-:-:S12]  /*2d90*/  BSSY B0, `(.L_x_4527) ;  /* 0x000000d000007945 */ /* 0x000fd80003800000 */
        /* <DEDUP_REMOVED lines=9> */
[----:B------:R-:W-:-:S04]  /*2e30*/  IADD3 R11, R13, R11, RZ ;  /* 0x0000000b0d0b7210 */ /* 0x000fc80007ffe0ff */
[----:B------:R-:W-:-:S05]  /*2e40*/  LEA.HI.X R11, R12, UR13, R11, 0x2, P5 ;  /* 0x0000000d0c0b7c11 */ /* 0x000fca000a8f140b */
[----:B------:R0:W-:Y:S02]  /*2e50*/  STG.E.64 desc[UR8][R10.64], R14 ;  /* 0x0000000e0a007986 */ /* 0x0001e4000c101b08 */
.L_x_4528:
[----:B------:R-:W-:Y:S05]  /*2e60*/  BSYNC B0 ;  /* 0x0000000000007941 */ /* 0x000fea0003800000 */
.L_x_4527:
[C---:B------:R-:W-:Y:S01]  /*2e70*/  FADD.FTZ R36, -R8.reuse, R36 ;  /* 0x0000002408247221 */ /* 0x040fe20000010100 */
[----:B------:R-:W-:Y:S01]  /*2e80*/  FADD.FTZ R28, -R8, R37 ;  /* 0x00000025081c7221 */ /* 0x000fe20000010100 */
        /* <DEDUP_REMOVED lines=13> */
.L_x_4529:
        /* <DEDUP_REMOVED lines=13> */
[----:B------:R0:W-:Y:S04]  /*3030*/  STG.E.64 desc[UR8][R10.64], R14 ;  /* 0x0000000e0a007986 */ /* 0x0001e8000c101b08 */
.L_x_4531:
[----:B------:R-:W-:Y:S05]  /*3040*/  BSYNC B0 ;  /* 0x0000000000007941 */ /* 0x000fea0003800000 */
.L_x_4530:
[C---:B------:R-:W-:Y:S01]  /*3050*/  FADD.FTZ R38, -R8.reuse, R38 ;  /* 0x0000002608267221 */ /* 0x040fe20000010100 */
[----:B0-----:R-:W-:Y:S01]  /*3060*/  FADD.FTZ R10, -R8, R39 ;  /* 0x00000027080a7221 */ /* 0x001fe20000010100 */
        /* <DEDUP_REMOVED lines=17> */
.L_x_4532:
        /* <DEDUP_REMOVED lines=14> */
.L_x_4534:
[----:B------:R-:W-:Y:S05]  /*3260*/  BSYNC B0 ;  /* 0x0000000000007941 */ /* 0x000fea0003800000 */
.L_x_4533:
        /* <DEDUP_REMOVED lines=15> */
.L_x_4535:
        /* <DEDUP_REMOVED lines=14> */
.L_x_4537:
[----:B------:R-:W-:Y:S05]  /*3440*/  BSYNC B0 ;  /* 0x0000000000007941 */ /* 0x000fea0003800000 */
.L_x_4536:
        /* <DEDUP_REMOVED lines=19> */
.L_x_4538:
        /* <DEDUP_REMOVED lines=14> */
.L_x_4540:
[----:B------:R-:W-:Y:S05]  /*3660*/  BSYNC B0 ;  /* 0x0000000000007941 */ /* 0x000fea0003800000 */
.L_x_4539:
        /* <DEDUP_REMOVED lines=15> */
.L_x_4541:
        /* <DEDUP_REMOVED lines=14> */
.L_x_4543:
[----:B------:R-:W-:Y:S05]  /*3840*/  BSYNC B0 ;  /* 0x0000000000007941 */ /* 0x000fea0003800000 */
.L_x_4542:
        /* <DEDUP_REMOVED lines=19> */
.L_x_4544:
[----:B------:R-:W-:Y:S04]  /*3980*/  BSSY B0, `(.L_x_4545) ;  /* 0x000000d000007945 */ /* 0x000fe80003800000 */
        /* <DEDUP_REMOVED lines=12> */
.L_x_4546:
[----:B------:R-:W-:Y:S05]  /*3a50*/  BSYNC B0 ;  /* 0x0000000000007941 */ /* 0x000fea0003800000 */
.L_x_4545:
        /* <DEDUP_REMOVED lines=15> */
.L_x_4547:
        /* <DEDUP_REMOVED lines=13> */
.L_x_4549:
[----:B------:R-:W-:Y:S05]  /*3c20*/  BSYNC B0 ;  /* 0x0000000000007941 */ /* 0x000fea0003800000 */
.L_x_4548:
        /* <DEDUP_REMOVED lines=19> */
.L_x_4550:
        /* <DEDUP_REMOVED lines=13> */
.L_x_4552:
[----:B------:R-:W-:Y:S05]  /*3e30*/  BSYNC B0 ;  /* 0x0000000000007941 */ /* 0x000fea0003800000 */
.L_x_4551:
        /* <DEDUP_REMOVED lines=15> */
.L_x_4553:
        /* <DEDUP_REMOVED lines=13> */
.L_x_4555:
[----:B------:R-:W-:Y:S05]  /*4000*/  BSYNC B0 ;  /* 0x0000000000007941 */ /* 0x000fea0003800000 */
.L_x_4554:
[C---:B0-----:R-:W-:Y:S01]  /*4010*/  FADD.FTZ R10, -R8.reuse, R3 ;  /* 0x00000003080a7221 */ /* 0x041fe20000010100 */
[----:B------:R-:W-:Y:S01]  /*4020*/  FADD.FTZ R2, -R8, R2 ;  /* 0x0000000208027221 */ /* 0x000fe20000010100 */
        /* <DEDUP_REMOVED lines=17> */
.L_x_4556:
        /* <DEDUP_REMOVED lines=13> */
.L_x_4558:
[----:B------:R-:W-:Y:S05]  /*4210*/  BSYNC B0 ;  /* 0x0000000000007941 */ /* 0x000fea0003800000 */
.L_x_4557:
[----:B------:R-:W-:Y:S01]  /*4220*/  ULDC.64 UR12, c[0x0][0x278] ;  /* 0x00009e00000c7ab9 */ /* 0x000fe20000000a00 */
        /* <DEDUP_REMOVED lines=13> */
.L_x_4559:
[----:B------:R-:W-:Y:S01]  /*4300*/  ISETP.GE.U32.AND P5, PT, R72, UR12, PT ;  /* 0x0000000c48007c0c */ /* 0x000fe2000bfa6070 */
[C---:B------:R-:W-:Y:S01]  /*4310*/  FADD.FTZ R24, -R8.reuse, R24 ;  /* 0x0000001808187221 */ /* 0x040fe20000010100 */
[----:B------:R-:W-:Y:S01]  /*4320*/  FADD.FTZ R2, -R8, R25 ;  /* 0x0000001908027221 */ /* 0x000fe20000010100 */
[----:B------:R-:W-:Y:S01]  /*4330*/  BSSY B0, `(.L_x_4560) ;  /* 0x0000013000007945 */ /* 0x000fe20003800000 */
[----:B------:R-:W-:Y:S01]  /*4340*/  ISETP.GE.AND.EX P5, PT, R87, UR13, PT, P5 ;  /* 0x0000000d57007c0c */ /* 0x000fe2000bfa6350 */
[-C--:B------:R-:W-:Y:S01]  /*4350*/  FMUL.FTZ R3, R24, R9.reuse ;  /* 0x0000000918037220 */ /* 0x080fe20000410000 */
[----:B------:R-:W-:Y:S02]  /*4360*/  FMUL.FTZ R2, R2, R9 ;  /* 0x0000000902027220 */ /* 0x000fe40000410000 */
[----:B------:R-:W-:Y:S01]  /*4370*/  ISETP.GT.U32.OR P5, PT, R0, 0x17f, P5 ;  /* 0x0000017f0000780c */ /* 0x000fe20002fa4470 */
[----:B------:R-:W-:Y:S01]  /*4380*/  FFMA.FTZ R14, R4, R3, R6 ;  /* 0x00000003040e7223 */ /* 0x000fe20000010006 */
[----:B------:R-:W-:-:S11]  /*4390*/  FFMA.FTZ R15, R5, R2, R7 ;  /* 0x00000002050f7223 */ /* 0x000fd60000010007 */
[----:B------:R-:W-:Y:S05]  /*43a0*/  @P5 BRA `(.L_x_4561) ;  /* 0x00000000002c5947 */ /* 0x000fea0003800000 */
        /* <DEDUP_REMOVED lines=11> */
.L_x_4561:
[----:B------:R-:W-:Y:S05]  /*4460*/  BSYNC B0 ;  /* 0x0000000000007941 */ /* 0x000fea0003800000 */
.L_x_4560:
        /* <DEDUP_REMOVED lines=11> */
.L_x_4562:
[----:B------:R-:W-:Y:S01]  /*4520*/  ISETP.GE.U32.AND P5, PT, R74, UR12, PT ;  /* 0x0000000c4a007c0c */ /* 0x000fe2000bfa6070 */
[C---:B------:R-:W-:Y:S01]  /*4530*/  FADD.FTZ R26, -R8.reuse, R26 ;  /* 0x0000001a081a7221 */ /* 0x040fe20000010100 */
[----:B0-----:R-:W-:Y:S01]  /*4540*/  FADD.FTZ R2, -R8, R27 ;  /* 0x0000001b08027221 */ /* 0x001fe20000010100 */
        /* <DEDUP_REMOVED lines=19> */
.L_x_4564:
[----:B------:R-:W-:Y:S05]  /*4680*/  BSYNC B0 ;  /* 0x0000000000007941 */ /* 0x000fea0003800000 */
.L_x_4563:
        /* <DEDUP_REMOVED lines=11> */
.L_x_4565:
        /* <DEDUP_REMOVED lines=22> */
.L_x_4567:
[----:B------:R-:W-:Y:S05]  /*48a0*/  BSYNC B0 ;  /* 0x0000000000007941 */ /* 0x000fea0003800000 */
.L_x_4566:
        /* <DEDUP_REMOVED lines=11> */
.L_x_4568:
[----:B------:R-:W-:Y:S01]  /*4960*/  ISETP.GE.U32.AND P5, PT, R78, UR12, PT ;  /* 0x0000000c4e007c0c */ /* 0x000fe2000bfa6070 */
[C---:B------:R-:W-:Y:S01]  /*4970*/  FADD.FTZ R32, -R8.reuse, R32 ;  /* 0x0000002008207221 */ /* 0x040fe20000010100 */
[----:B------:R-:W-:Y:S01]  /*4980*/  FADD.FTZ R8, -R8, R33 ;  /* 0x0000002108087221 */ /* 0x000fe20000010100 */
[----:B------:R-:W-:Y:S01]  /*4990*/  BSSY B0, `(.L_x_4569) ;  /* 0x0000013000007945 */ /* 0x000fe20003800000 */
[----:B------:R-:W-:Y:S01]  /*49a0*/  ISETP.GE.AND.EX P5, PT, R93, UR13, PT, P5 ;  /* 0x0000000d5d007c0c */ /* 0x000fe2000bfa6350 */
[-C--:B0-----:R-:W-:Y:S01]  /*49b0*/  FMUL.FTZ R3, R32, R9.reuse ;  /* 0x0000000920037220 */ /* 0x081fe20000410000 */
        /* <DEDUP_REMOVED lines=16> */
.L_x_4570:
[----:B------:R-:W-:Y:S05]  /*4ac0*/  BSYNC B0 ;  /* 0x0000000000007941 */ /* 0x000fea0003800000 */
.L_x_4569:
        /* <DEDUP_REMOVED lines=11> */
.L_x_4571:
[----:B------:R-:W-:Y:S01]  /*4b80*/  ISETP.GE.U32.AND P5, PT, R80, UR12, PT ;  /* 0x0000000c50007c0c */ /* 0x000fe2000bfa6070 */
[----:B------:R-:W-:Y:S03]  /*4b90*/  BSSY B0, `(.L_x_4572) ;  /* 0x000000e000007945 */ /* 0x000fe60003800000 */
[----:B------:R-:W-:-:S04]  /*4ba0*/  ISETP.GE.AND.EX P5, PT, R95, UR13, PT, P5 ;  /* 0x0000000d5f007c0c */ /* 0x000fc8000bfa6350 */
[----:B------:R-:W-:-:S13]  /*4bb0*/  ISETP.GT.U32.OR P5, PT, R0, 0x17f, P5 ;  /* 0x0000017f0000780c */ /* 0x000fda0002fa4470 */
[----:B------:R-:W-:Y:S05]  /*4bc0*/  @P5 BRA `(.L_x_4573) ;  /* 0x0000000000285947 */ /* 0x000fea0003800000 */
[----:B------:R-:W-:Y:S01]  /*4bd0*/  ULDC.64 UR12, c[0x0][0x270] ;  /* 0x00009c00000c7ab9 */ /* 0x000fe20000000a00 */
[----:B------:R-:W-:Y:S01]  /*4be0*/  MOV R21, R23 ;  /* 0x0000001700157202 */ /* 0x000fe20000000f00 */
[----:B------:R-:W-:Y:S02]  /*4bf0*/  IMAD R95, R95, UR12, RZ ;  /* 0x0000000c5f5f7c24 */ /* 0x000fe4000f8e02ff */
[----:B------:R-:W-:-:S04]  /*4c00*/  IMAD.WIDE.U32 R20, R80, UR12, R20 ;  /* 0x0000000c50147c25 */ /* 0x000fc8000f8e0014 */
[----:B------:R-:W-:Y:S01]  /*4c10*/  IMAD R95, R80, UR13, R95 ;  /* 0x0000000d505f7c24 */ /* 0x000fe2000f8e025f */
[----:B------:R-:W-:Y:S02]  /*4c20*/  ULDC.64 UR12, c[0x0][0x210] ;  /* 0x00008400000c7ab9 */ /* 0x000fe40000000a00 */
[----:B0-----:R-:W-:Y:S02]  /*4c30*/  LEA R2, P5, R20, UR12, 0x2 ;  /* 0x0000000c14027c11 */ /* 0x001fe4000f8a10ff */
[----:B------:R-:W-:-:S04]  /*4c40*/  IADD3 R95, R21, R95, RZ ;  /* 0x0000005f155f7210 */ /* 0x000fc80007ffe0ff */
[----:B------:R-:W-:-:S05]  /*4c50*/  LEA.HI.X R3, R20, UR13, R95, 0x2, P5 ;  /* 0x0000000d14037c11 */ /* 0x000fca000a8f145f */
[----:B------:R1:W-:Y:S02]  /*4c60*/  STG.E.64 desc[UR8][R2.64], R6 ;  /* 0x0000000602007986 */ /* 0x0003e4000c101b08 */
.L_x_4573:
[----:B------:R-:W-:Y:S05]  /*4c70*/  BSYNC B0 ;  /* 0x0000000000007941 */ /* 0x000fea0003800000 */
.L_x_4572:
[----:B01----:R-:W0:Y:S01]  /*4c80*/  LDC R3, c[0x0][0x10] ;  /* 0x00000400ff037b82 */ /* 0x003e220000000800 */
[----:B------:R-:W-:Y:S02]  /*4c90*/  IADD3 R86, R86, 0x1, RZ ;  /* 0x0000000156567810 */ /* 0x000fe40007ffe0ff */
[----:B0-----:R-:W-:-:S04]  /*4ca0*/  IADD3 R66, R3, R66, RZ ;  /* 0x0000004203427210 */ /* 0x001fc80007ffe0ff */
[----:B------:R-:W-:-:S13]  /*4cb0*/  ISETP.GE.AND P5, PT, R66, UR4, PT ;  /* 0x0000000442007c0c */ /* 0x000fda000bfa6270 */
[----:B------:R-:W-:Y:S05]  /*4cc0*/  @!P5 BRA `(.L_x_4574) ;  /* 0xffffffb8002cd947 */ /* 0x000fea000383ffff */
[----:B------:R-:W-:Y:S05]  /*4cd0*/  EXIT ;  /* 0x000000000000794d */ /* 0x000fea0003800000 */
.L_x_4575:
        /* <DEDUP_REMOVED lines=10> */
.L_x_5194:


//--------------------- .text._Z35group_norm_nhwc_fwd_one_pass_kernelI11Fp32IOFp32WLi512ELi48ELi384EEv26Group_norm_nhwc_fwd_params --------------------------
	.section	.text._Z35group_norm_nhwc_fwd_one_pass_kernelI11Fp32IOFp32WLi512ELi48ELi384EEv26Group_norm_nhwc_fwd_params,"ax",@progbits
	.align	128
        .global         _Z35group_norm_nhwc_fwd_one_pass_kernelI11Fp32IOFp32WLi512ELi48ELi384EEv26Group_norm_nhwc_fwd_params
        .type           _Z35group_norm_nhwc_fwd_one_pass_kernelI11Fp32IOFp32WLi512ELi48ELi384EEv26Group_norm_nhwc_fwd_params,@function
        .size           _Z35group_norm_nhwc_fwd_one_pass_kernelI11Fp32IOFp32WLi512ELi48ELi384EEv26Group_norm_nhwc_fwd_params,(.L_x_5195 - _Z35group_norm_nhwc_fwd_one_pass_kernelI11Fp32IOFp32WLi512ELi48ELi384EEv26Group_norm_nhwc_fwd_params)
        .other          _Z35group_norm_nhwc_fwd_one_pass_kernelI11Fp32IOFp32WLi512ELi48ELi384EEv26Group_norm_nhwc_fwd_params,@"STO_CUDA_ENTRY STV_DEFAULT"
_Z35group_norm_nhwc_fwd_one_pass_kernelI11Fp32IOFp32WLi512ELi48ELi384EEv26Group_norm_nhwc_fwd_params:
.text._Z35group_norm_nhwc_fwd_one_pass_kernelI11Fp32IOFp32WLi512ELi48ELi384EEv26Group_norm_nhwc_fwd_params:
        /* <DEDUP_REMOVED lines=19> */
[----:B------:R-:W-:Y:S01]  /*0130*/  SHF.R.U32.HI R147, RZ, 0x4, R3 ;  /* 0x00000004ff937819 */ /* 0x000fe20000011603 */
[----:B---3--:R-:W-:-:S04]  /*0140*/  ULEA UR5, UR6, UR5, 0x18 ;  /* 0x0000000506057291 */ /* 0x008fc8000f8ec03f */
[----:B--2---:R-:W-:Y:S02]  /*0150*/  IMAD R145, R0, UR7, R147 ;  /* 0x0000000700917c24 */ /* 0x004fe4000f8e0293 */
[----:B------:R-:W-:-:S03]  /*0160*/  IMAD R147, R147, -0x18, R46 ;  /* 0xffffffe893937824 */ /* 0x000fc600078e022e */
        /* <DEDUP_REMOVED lines=11> */
[----:B------:R-:W-:-:S02]  /*0220*/  SHF.R.S32.HI R143, RZ, 0x1f, R145 ;  /* 0x0000001fff8f7819 */ /* 0x000fc40000011491 */
[----:B------:R-:W-:Y:S02]  /*0230*/  @P0 LOP3.LUT R148, R148, 0x400000, RZ, 0xfc, !PT ;  /* 0x0040000094940812 */ /* 0x000fe400078efcff */
[----:B------:R-:W-:Y:S02]  /*0240*/  ISETP.LT.AND.EX P1, PT, R3, UR9, !P4, P2 ;  /* 0x0000000903007c0c */ /* 0x000fe4000e721320 */
[----:B------:R-:W-:Y:S02]  /*0250*/  LOP3.LUT R148, R148, 0xffdfffff, RZ, 0xc0, !PT ;  /* 0xffdfffff94947812 */ /* 0x000fe400078ec0ff */
[----:B------:R-:W-:Y:S02]  /*0260*/  ISETP.LT.U32.AND P0, PT, R145, UR8, PT ;  /* 0x0000000891007c0c */ /* 0x000fe4000bf01070 */
[----:B------:R-:W-:Y:S02]  /*0270*/  @P3 LOP3.LUT R148, R148, 0x200000, RZ, 0xfc, !PT ;  /* 0x0020000094943812 */ /* 0x000fe400078efcff */
[----:B------:R-:W-:-:S02]  /*0280*/  ISETP.LT.AND.EX P2, PT, R143, UR9, !P4, P0 ;  /* 0x000000098f007c0c */ /* 0x000fc4000e741300 */
[----:B------:R-:W-:Y:S02]  /*0290*/  LOP3.LUT R148, R148, 0xffefffff, RZ, 0xc0, !PT ;  /* 0xffefffff94947812 */ /* 0x000fe400078ec0ff */
[----:B------:R-:W-:Y:S02]  /*02a0*/  IADD3 R144, R145, 0x10, RZ ;  /* 0x0000001091907810 */ /* 0x000fe40007ffe0ff */
[----:B------:R-:W-:Y:S02]  /*02b0*/  @P1 LOP3.LUT R148, R148, 0x100000, RZ, 0xfc, !PT ;  /* 0x0010000094941812 */ /* 0x000fe400078efcff */
[----:B------:R-:W-:Y:S02]  /*02c0*/  ISETP.LT.U32.AND P1, PT, R144, UR8, PT ;  /* 0x0000000890007c0c */ /* 0x000fe4000bf21070 */
[----:B------:R-:W-:Y:S02]  /*02d0*/  LOP3.LUT R148, R148, 0xfdffffff, RZ, 0xc0, !PT ;  /* 0xfdffffff94947812 */ /* 0x000fe400078ec0ff */
[----:B------:R-:W-:-:S02]  /*02e0*/  SHF.R.S32.HI R53, RZ, 0x1f, R144 ;  /* 0x0000001fff357819 */ /* 0x000fc40000011490 */
[----:B------:R-:W-:Y:S02]  /*02f0*/  @P2 LOP3.LUT R148, R148, 0x2000000, RZ, 0xfc, !PT ;  /* 0x0200000094942812 */ /* 0x000fe400078efcff */
[----:B------:R-:W-:Y:S02]  /*0300*/  IADD3 R142, R145, 0x20, RZ ;  /* 0x00000020918e7810 */ /* 0x000fe40007ffe0ff */
[----:B------:R-:W-:Y:S02]  /*0310*/  ISETP.LT.AND.EX P2, PT, R53, UR9, !P4, P1 ;  /* 0x0000000935007c0c */ /* 0x000fe4000e741310 */
[----:B------:R-:W-:Y:S02]  /*0320*/  ISETP.LT.U32.AND P0, PT, R142, UR8, PT ;  /* 0x000000088e007c0c */ /* 0x000fe4000bf01070 */
[----:B------:R-:W-:Y:S02]  /*0330*/  SHF.R.S32.HI R51, RZ, 0x1f, R142 ;  /* 0x0000001fff337819 */ /* 0x000fe4000001148e */
        /* <DEDUP_REMOVED lines=75> */
[----:B------:R-:W-:Y:S02]  /*07f0*/  @P2 LOP3.LUT R148, R148, 0x200, RZ, 0xfc, !PT ;  /* 0x0000020094942812 */ /* 0x000fe400078efcff */
[----:B------:R-:W-:Y:S02]  /*0800*/  LEA.HI R3, R3, R46, RZ, 0x5 ;  /* 0x0000002e03037211 */ /* 0x000fe400078f28ff */
[----:B------:R-:W-:Y:S02]  /*0810*/  LOP3.LUT R148, R148, 0xffffff7f, RZ, 0xc0, !PT ;  /* 0xffffff7f94947812 */ /* 0x000fe400078ec0ff */
[----:B------:R-:W-:-:S02]  /*0820*/  IADD3 R24, R145, 0x120, RZ ;  /* 0x0000012091187810 */ /* 0x000fc40007ffe0ff */
[C---:B------:R-:W-:Y:S02]  /*0830*/  IADD3 R22, R145.reuse, 0x130, RZ ;  /* 0x0000013091167810 */ /* 0x040fe40007ffe0ff */
[C---:B------:R-:W-:Y:S02]  /*0840*/  IADD3 R20, R145.reuse, 0x140, RZ ;  /* 0x0000014091147810 */ /* 0x040fe40007ffe0ff */
[C---:B------:R-:W-:Y:S02]  /*0850*/  IADD3 R18, R145.reuse, 0x150, RZ ;  /* 0x0000015091127810 */ /* 0x040fe40007ffe0ff */
[----:B------:R-:W-:Y:S02]  /*0860*/  IADD3 R16, R145, 0x160, RZ ;  /* 0x0000016091107810 */ /* 0x000fe40007ffe0ff */
[----:B------:R-:W-:Y:S02]  /*0870*/  @P1 LOP3.LUT R148, R148, 0x80, RZ, 0xfc, !PT ;  /* 0x0000008094941812 */ /* 0x000fe400078efcff */
[----:B------:R-:W-:-:S02]  /*0880*/  SHF.R.S32.HI R3, RZ, 0x5, R3 ;  /* 0x00000005ff037819 */ /* 0x000fc40000011403 */
[----:B------:R-:W-:Y:S02]  /*0890*/  IADD3 R12, R145, 0x170, RZ ;  /* 0x00000170910c7810 */ /* 0x000fe40007ffe0ff */
        /* <DEDUP_REMOVED lines=12> */
[C---:B------:R-:W-:Y:S02]  /*0960*/  IADD3 R11, R145.reuse, 0x180, RZ ;  /* 0x00000180910b7810 */ /* 0x040fe40007ffe0ff */
[C---:B------:R-:W-:Y:S02]  /*0970*/  IADD3 R10, R145.reuse, 0x190, RZ ;  /* 0x00000190910a7810 */ /* 0x040fe40007ffe0ff */
[C---:B------:R-:W-:Y:S02]  /*0980*/  IADD3 R9, R145.reuse, 0x1a0, RZ ;  /* 0x000001a091097810 */ /* 0x040fe40007ffe0ff */
[C---:B------:R-:W-:Y:S02]  /*0990*/  IADD3 R8, R145.reuse, 0x1b0, RZ ;  /* 0x000001b091087810 */ /* 0x040fe40007ffe0ff */
[----:B------:R-:W-:-:S02]  /*09a0*/  IADD3 R6, R145, 0x1c0, RZ ;  /* 0x000001c091067810 */ /* 0x000fc40007ffe0ff */
[C---:B------:R-:W-:Y:S02]  /*09b0*/  IADD3 R4, R145.reuse, 0x1d0, RZ ;  /* 0x000001d091047810 */ /* 0x040fe40007ffe0ff */
[C---:B------:R-:W-:Y:S02]  /*09c0*/  IADD3 R2, R145.reuse, 0x1e0, RZ ;  /* 0x000001e091027810 */ /* 0x040fe40007ffe0ff */
[----:B------:R-:W-:Y:S02]  /*09d0*/  IADD3 R0, R145, 0x1f0, RZ ;  /* 0x000001f091007810 */ /* 0x000fe40007ffe0ff */
[----:B------:R-:W-:Y:S02]  /*09e0*/  SHF.R.S32.HI R7, RZ, 0x1f, R12 ;  /* 0x0000001fff077819 */ /* 0x000fe4000001140c */
[----:B------:R-:W-:Y:S02]  /*09f0*/  ISETP.LT.AND.EX P0, PT, R25, UR9, !P4, P0 ;  /* 0x0000000919007c0c */ /* 0x000fe4000e701300 */
[----:B------:R-:W-:-:S02]  /*0a00*/  ISETP.LT.AND.EX P1, PT, R23, UR9, !P4, P1 ;  /* 0x0000000917007c0c */ /* 0x000fc4000e721310 */
[----:B------:R-:W-:Y:S02]  /*0a10*/  ISETP.LT.AND.EX P2, PT, R21, UR9, !P4, P2 ;  /* 0x0000000915007c0c */ /* 0x000fe4000e741320 */
[----:B------:R-:W-:Y:S02]  /*0a20*/  ISETP.LT.AND.EX P3, PT, R19, UR9, !P4, P3 ;  /* 0x0000000913007c0c */ /* 0x000fe4000e761330 */
[----:B------:R-:W-:Y:S01]  /*0a30*/  ISETP.LT.AND.EX P4, PT, R17, UR9, !P4, P5 ;  /* 0x0000000911007c0c */ /* 0x000fe2000e781350 */
[----:B-1----:R-:W-:-:S12]  /*0a40*/  ULDC.64 UR8, c[0x0][0x208] ;  /* 0x0000820000087ab9 */ /* 0x002fd80000000a00 */
.L_x_4681:
[----:B0-----:R-:W0:Y:S01]  /*0a50*/  LDC R59, c[0x0][0x288] ;  /* 0x0000a200ff3b7b82 */ /* 0x001e220000000800 */
[----:B------:R-:W-:Y:S01]  /*0a60*/  IABS R60, R146 ;  /* 0x00000092003c7213 */ /* 0x000fe20000000000 */
[----:B------:R-:W-:Y:S01]  /*0a70*/  ULDC.64 UR12, c[0x0][0x280] ;  /* 0x0000a000000c7ab9 */ /* 0x000fe20000000a00 */
[----:B------:R-:W-:Y:S02]  /*0a80*/  P2R R3, PR, RZ, 0x10 ;  /* 0x00000010ff037803 */ /* 0x000fe40000000000 */
[C---:B------:R-:W-:Y:S02]  /*0a90*/  LOP3.LUT P4, RZ, R148.reuse, 0x2000000, RZ, 0xc0, !PT ;  /* 0x0200000094ff7812 */ /* 0x040fe4000788c0ff */
[C---:B------:R-:W-:Y:S01]  /*0aa0*/  LOP3.LUT P6, RZ, R148.reuse, 0x1000000, RZ, 0xc0, !PT ;  /* 0x0100000094ff7812 */ /* 0x040fe200078cc0ff */
[----:B-1----:R-:W1:Y:S01]  /*0ab0*/  @P0 LDC.64 R64, c[0x0][0x220] ;  /* 0x00008800ff400b82 */ /* 0x002e620000000a00 */
[----:B------:R-:W-:Y:S02]  /*0ac0*/  P2R R56, PR, RZ, 0x8 ;  /* 0x00000008ff387803 */ /* 0x000fe40000000000 */
[----:B------:R-:W-:-:S02]  /*0ad0*/  LOP3.LUT P3, RZ, R148, 0x800000, RZ, 0xc0, !PT ;  /* 0x0080000094ff7812 */ /* 0x000fc4000786c0ff */
[----:B------:R-:W-:Y:S02]  /*0ae0*/  P2R R129, PR, RZ, 0x2 ;  /* 0x00000002ff817803 */ /* 0x000fe40000000000 */
[----:B------:R-:W-:Y:S01]  /*0af0*/  P2R R128, PR, RZ, 0x1 ;  /* 0x00000001ff807803 */ /* 0x000fe20000000000 */
[----:B------:R-:W2:Y:S01]  /*0b00*/  @P1 LDC.64 R62, c[0x0][0x220] ;  /* 0x00008800ff3e1b82 */ /* 0x000ea20000000a00 */
[----:B------:R-:W-:Y:S02]  /*0b10*/  P2R R130, PR, RZ, 0x4 ;  /* 0x00000004ff827803 */ /* 0x000fe40000000000 */
[----:B0-----:R-:W-:-:S05]  /*0b20*/  IABS R58, R59 ;  /* 0x0000003b003a7213 */ /* 0x001fca0000000000 */
[----:B------:R-:W0:Y:S01]  /*0b30*/  @P4 LDC.64 R112, c[0x0][0x220] ;  /* 0x00008800ff704b82 */ /* 0x000e220000000a00 */
[----:B------:R-:W3:Y:S07]  /*0b40*/  I2F.RP R5, R58 ;  /* 0x0000003a00057306 */ /* 0x000eee0000209400 */
[----:B------:R-:W4:Y:S08]  /*0b50*/  @P6 LDC.64 R104, c[0x0][0x220] ;  /* 0x00008800ff686b82 */ /* 0x000f300000000a00 */
[----:B------:R-:W5:Y:S01]  /*0b60*/  @P3 LDC.64 R106, c[0x0][0x220] ;  /* 0x00008800ff6a3b82 */ /* 0x000f620000000a00 */
[----:B---3--:R-:W3:Y:S02]  /*0b70*/  MUFU.RCP R5, R5 ;  /* 0x0000000500057308 */ /* 0x008ee40000001000 */
[----:B---3--:R-:W-:-:S06]  /*0b80*/  IADD3 R54, R5, 0xffffffe, RZ ;  /* 0x0ffffffe05367810 */ /* 0x008fcc0007ffe0ff */
[----:B------:R3:W1:Y:S02]  /*0b90*/  F2I.FTZ.U32.TRUNC.NTZ R55, R54 ;  /* 0x0000003600377305 */ /* 0x000664000021f000 */
[----:B---3--:R-:W-:Y:S02]  /*0ba0*/  MOV R54, RZ ;  /* 0x000000ff00367202 */ /* 0x008fe40000000f00 */
[----:B-1----:R-:W-:-:S05]  /*0bb0*/  IADD3 R57, RZ, -R55, RZ ;  /* 0x80000037ff397210 */ /* 0x002fca0007ffe0ff */
[----:B------:R-:W-:-:S04]  /*0bc0*/  IMAD R57, R57, R58, RZ ;  /* 0x0000003a39397224 */ /* 0x000fc800078e02ff */
[----:B------:R-:W-:Y:S01]  /*0bd0*/  IMAD.HI.U32 R55, R55, R57, R54 ;  /* 0x0000003937377227 */ /* 0x000fe200078e0036 */
[----:B------:R-:W-:Y:S02]  /*0be0*/  MOV R57, R60 ;  /* 0x0000003c00397202 */ /* 0x000fe40000000f00 */
[----:B------:R-:W1:Y:S03]  /*0bf0*/  @P2 LDC.64 R60, c[0x0][0x220] ;  /* 0x00008800ff3c2b82 */ /* 0x000e660000000a00 */
[----:B------:R-:W-:-:S05]  /*0c00*/  IMAD.HI.U32 R55, R55, R57, RZ ;  /* 0x0000003937377227 */ /* 0x000fca00078e00ff */
[----:B------:R-:W-:-:S05]  /*0c10*/  IADD3 R5, -R55, RZ, RZ ;  /* 0x000000ff37057210 */ /* 0x000fca0007ffe1ff */
[----:B------:R-:W-:Y:S01]  /*0c20*/  IMAD R5, R58, R5, R57 ;  /* 0x000000053a057224 */ /* 0x000fe200078e0239 */
[----:B------:R-:W-:-:S04]  /*0c30*/  IADD3 R57, R145, 0x30, RZ ;  /* 0x0000003091397810 */ /* 0x000fc80007ffe0ff */
[----:B------:R-:W-:-:S13]  /*0c40*/  ISETP.GT.U32.AND P5, PT, R58, R5, PT ;  /* 0x000000053a00720c */ /* 0x000fda0003fa4070 */
[-C--:B------:R-:W-:Y:S02]  /*0c50*/  @!P5 IADD3 R5, R5, -R58.reuse, RZ ;  /* 0x8000003a0505d210 */ /* 0x080fe40007ffe0ff */
[----:B------:R-:W-:Y:S02]  /*0c60*/  @!P5 IADD3 R55, R55, 0x1, RZ ;  /* 0x000000013737d810 */ /* 0x000fe40007ffe0ff */
[----:B------:R-:W-:Y:S02]  /*0c70*/  ISETP.GE.U32.AND P5, PT, R5, R58, PT ;  /* 0x0000003a0500720c */ /* 0x000fe40003fa6070 */
[----:B------:R-:W-:-:S11]  /*0c80*/  LOP3.LUT R5, R146, R59, RZ, 0x3c, !PT ;  /* 0x0000003b92057212 */ /* 0x000fd600078e3cff */
[----:B------:R-:W-:Y:S02]  /*0c90*/  @P5 IADD3 R55, R55, 0x1, RZ ;  /* 0x0000000137375810 */ /* 0x000fe40007ffe0ff */
[----:B------:R-:W-:-:S13]  /*0ca0*/  ISETP.GE.AND P5, PT, R5, RZ, PT ;  /* 0x000000ff0500720c */ /* 0x000fda0003fa6270 */
[----:B------:R-:W-:Y:S02]  /*0cb0*/  @!P5 IADD3 R55, -R55, RZ, RZ ;  /* 0x000000ff3737d210 */ /* 0x000fe40007ffe1ff */
[----:B------:R-:W-:-:S13]  /*0cc0*/  ISETP.NE.AND P5, PT, R59, RZ, PT ;  /* 0x000000ff3b00720c */ /* 0x000fda0003fa5270 */
[----:B------:R-:W-:-:S04]  /*0cd0*/  @!P5 LOP3.LUT R55, RZ, R59, RZ, 0x33, !PT ;  /* 0x0000003bff37d212 */ /* 0x000fc800078e33ff */
[----:B------:R-:W-:-:S05]  /*0ce0*/  IADD3 R5, -R55, RZ, RZ ;  /* 0x000000ff37057210 */ /* 0x000fca0007ffe1ff */
[----:B------:R-:W-:Y:S01]  /*0cf0*/  IMAD R150, R59, R5, R146 ;  /* 0x000000053b967224 */ /* 0x000fe200078e0292 */
[----:B------:R-:W-:Y:S01]  /*0d00*/  SHF.R.S32.HI R5, RZ, 0x1f, R147 ;  /* 0x0000001fff057819 */ /* 0x000fe20000011493 */
[----:B------:R-:W3:Y:S02]  /*0d10*/  @P4 LDC.64 R58, c[0x0][0x270] ;  /* 0x00009c00ff3a4b82 */ /* 0x000ee40000000a00 */
        /* <DEDUP_REMOVED lines=9> */
[----:B---3--:R-:W-:-:S03]  /*0db0*/  @P4 IMAD R54, R143, R58, RZ ;  /* 0x0000003a8f364224 */ /* 0x008fc600078e02ff */
[----:B------:R-:W-:Y:S01]  /*0dc0*/  IADD3 R155, R153, R155, RZ ;  /* 0x0000009b999b7210 */ /* 0x000fe20007ffe0ff */
[C---:B------:R-:W-:Y:S02]  /*0dd0*/  @P4 IMAD R5, R145.reuse, R59, R54 ;  /* 0x0000003b91054224 */ /* 0x040fe400078e0236 */
[----:B------:R-:W-:Y:S02]  /*0de0*/  @P4 IMAD.WIDE.U32 R54, R145, R58, R154 ;  /* 0x0000003a91364225 */ /* 0x000fe400078e009a */
[----:B------:R-:W3:Y:S03]  /*0df0*/  @P6 LDC.64 R58, c[0x0][0x270] ;  /* 0x00009c00ff3a6b82 */ /* 0x000ee60000000a00 */
[----:B------:R-:W-:Y:S02]  /*0e00*/  @P4 IADD3 R5, R55, R5, RZ ;  /* 0x0000000537054210 */ /* 0x000fe40007ffe0ff */
[----:B0-----:R-:W-:-:S02]  /*0e10*/  @P4 LEA R112, P5, R54, R112, 0x2 ;  /* 0x0000007036704211 */ /* 0x001fc400078a10ff */
[----:B------:R-:W-:Y:S02]  /*0e20*/  @P6 MOV R55, R155 ;  /* 0x0000009b00376202 */ /* 0x000fe40000000f00 */
[----:B------:R-:W-:Y:S02]  /*0e30*/  @P4 LEA.HI.X R113, R54, R113, R5, 0x2, P5 ;  /* 0x0000007136714211 */ /* 0x000fe400028f1405 */
[----:B------:R-:W-:Y:S02]  /*0e40*/  @P6 MOV R54, R152 ;  /* 0x0000009800366202 */ /* 0x000fe40000000f00 */
[----:B------:R-:W-:Y:S01]  /*0e50*/  LOP3.LUT P4, RZ, R148, 0x400000, RZ, 0xc0, !PT ;  /* 0x0040000094ff7812 */ /* 0x000fe2000788c0ff */
[-C--:B---3--:R-:W-:Y:S02]  /*0e60*/  @P6 IMAD R5, R53, R58.reuse, RZ ;  /* 0x0000003a35056224 */ /* 0x088fe400078e02ff */
[----:B------:R-:W-:-:S10]  /*0e70*/  @P6 IMAD.WIDE.U32 R54, R144, R58, R54 ;  /* 0x0000003a90366225 */ /* 0x000fd400078e0036 */
[----:B------:R-:W0:Y:S01]  /*0e80*/  @P4 LDC.64 R108, c[0x0][0x220] ;  /* 0x00008800ff6c4b82 */ /* 0x000e220000000a00 */
[----:B------:R-:W-:Y:S01]  /*0e90*/  @P6 IMAD R5, R144, R59, R5 ;  /* 0x0000003b90056224 */ /* 0x000fe200078e0205 */
[----:B----4-:R-:W-:-:S06]  /*0ea0*/  @P6 LEA R104, P5, R54, R104, 0x2 ;  /* 0x0000006836686211 */ /* 0x010fcc00078a10ff */
[----:B------:R-:W3:Y:S01]  /*0eb0*/  @P3 LDC.64 R58, c[0x0][0x270] ;  /* 0x00009c00ff3a3b82 */ /* 0x000ee20000000a00 */
[----:B------:R-:W-:Y:S02]  /*0ec0*/  @P6 IADD3 R5, R55, R5, RZ ;  /* 0x0000000537056210 */ /* 0x000fe40007ffe0ff */
[----:B------:R-:W-:Y:S02]  /*0ed0*/  @P3 MOV R55, R155 ;  /* 0x0000009b00373202 */ /* 0x000fe40000000f00 */
[----:B------:R-:W-:Y:S02]  /*0ee0*/  @P6 LEA.HI.X R105, R54, R105, R5, 0x2, P5 ;  /* 0x0000006936696211 */ /* 0x000fe400028f1405 */
[----:B------:R-:W-:Y:S02]  /*0ef0*/  @P3 MOV R54, R152 ;  /* 0x0000009800363202 */ /* 0x000fe40000000f00 */
[----:B------:R-:W-:-:S13]  /*0f00*/  LOP3.LUT P6, RZ, R148, 0x200000, RZ, 0xc0, !PT ;  /* 0x0020000094ff7812 */ /* 0x000fda00078cc0ff */
[----:B------:R-:W4:Y:S01]  /*0f10*/  @P6 LDC.64 R110, c[0x0][0x220] ;  /* 0x00008800ff6e6b82 */ /* 0x000f220000000a00 */
[-C--:B---3--:R-:W-:Y:S02]  /*0f20*/  @P3 IMAD R5, R51, R58.reuse, RZ ;  /* 0x0000003a33053224 */ /* 0x088fe400078e02ff */
[----:B------:R-:W-:-:S04]  /*0f30*/  @P3 IMAD.WIDE.U32 R54, R142, R58, R54 ;  /* 0x0000003a8e363225 */ /* 0x000fc800078e0036 */
[----:B------:R-:W-:Y:S01]  /*0f40*/  @P3 IMAD R5, R142, R59, R5 ;  /* 0x0000003b8e053224 */ /* 0x000fe200078e0205 */
[C---:B-----5:R-:W-:Y:S01]  /*0f50*/  @P3 LEA R106, P5, R54.reuse, R106, 0x2 ;  /* 0x0000006a366a3211 */ /* 0x060fe200078a10ff */
[----:B------:R-:W3:Y:S03]  /*0f60*/  @P4 LDC.64 R58, c[0x0][0x270] ;  /* 0x00009c00ff3a4b82 */ /* 0x000ee60000000a00 */
[----:B------:R-:W-:Y:S02]  /*0f70*/  @P3 IADD3 R5, R55, R5, RZ ;  /* 0x0000000537053210 */ /* 0x000fe40007ffe0ff */
[----:B------:R-:W-:Y:S02]  /*0f80*/  @P4 MOV R55, R155 ;  /* 0x0000009b00374202 */ /* 0x000fe40000000f00 */
[----:B------:R-:W-:Y:S02]  /*0f90*/  @P3 LEA.HI.X R107, R54, R107, R5, 0x2, P5 ;  /* 0x0000006b366b3211 */ /* 0x000fe400028f1405 */
[----:B------:R-:W-:-:S02]  /*0fa0*/  SHF.R.S32.HI R5, RZ, 0x1f, R57 ;  /* 0x0000001fff057819 */ /* 0x000fc40000011439 */
[----:B------:R-:W-:-:S03]  /*0fb0*/  LOP3.LUT P3, RZ, R148, 0x80000, RZ, 0xc0, !PT ;  /* 0x0008000094ff7812 */ /* 0x000fc6000786c0ff */
[----:B---3--:R-:W-:-:S10]  /*0fc0*/  @P4 IMAD R54, R5, R58, RZ ;  /* 0x0000003a05364224 */ /* 0x008fd400078e02ff */
[----:B------:R-:W3:Y:S01]  /*0fd0*/  @P3 LDC.64 R114, c[0x0][0x220] ;  /* 0x00008800ff723b82 */ /* 0x000ee20000000a00 */
[----:B------:R-:W-:Y:S01]  /*0fe0*/  @P4 IMAD R5, R57, R59, R54 ;  /* 0x0000003b39054224 */ /* 0x000fe200078e0236 */
[----:B------:R-:W-:-:S05]  /*0ff0*/  @P4 MOV R54, R152 ;  /* 0x0000009800364202 */ /* 0x000fca0000000f00 */
[----:B------:R-:W-:Y:S01]  /*1000*/  @P4 IMAD.WIDE.U32 R54, R57, R58, R54 ;  /* 0x0000003a39364225 */ /* 0x000fe200078e0036 */
[----:B------:R-:W-:Y:S01]  /*1010*/  IADD3 R57, R145, 0x40, RZ ;  /* 0x0000004091397810 */ /* 0x000fe20007ffe0ff */
[----:B------:R-:W5:Y:S03]  /*1020*/  @P6 LDC.64 R58, c[0x0][0x270] ;  /* 0x00009c00ff3a6b82 */ /* 0x000f660000000a00 */
[----:B------:R-:W-:Y:S02]  /*1030*/  @P4 IADD3 R5, R55, R5, RZ ;  /* 0x0000000537054210 */ /* 0x000fe40007ffe0ff */
[C---:B0-----:R-:W-:Y:S02]  /*1040*/  @P4 LEA R108, P5, R54.reuse, R108, 0x2 ;  /* 0x0000006c366c4211 */ /* 0x041fe400078a10ff */
[----:B------:R-:W-:Y:S02]  /*1050*/  @P6 MOV R55, R155 ;  /* 0x0000009b00376202 */ /* 0x000fe40000000f00 */
[----:B------:R-:W-:-:S02]  /*1060*/  @P4 LEA.HI.X R109, R54, R109, R5, 0x2, P5 ;  /* 0x0000006d366d4211 */ /* 0x000fc400028f1405 */
[----:B------:R-:W-:Y:S02]  /*1070*/  SHF.R.S32.HI R5, RZ, 0x1f, R57 ;  /* 0x0000001fff057819 */ /* 0x000fe40000011439 */
[----:B------:R-:W-:-:S03]  /*1080*/  LOP3.LUT P4, RZ, R148, 0x40000, RZ, 0xc0, !PT ;  /* 0x0004000094ff7812 */ /* 0x000fc6000788c0ff */
[----:B-----5:R-:W-:-:S10]  /*1090*/  @P6 IMAD R54, R5, R58, RZ ;  /* 0x0000003a05366224 */ /* 0x020fd400078e02ff */
[----:B------:R-:W0:Y:S01]  /*10a0*/  @P4 LDC.64 R134, c[0x0][0x220] ;  /* 0x00008800ff864b82 */ /* 0x000e220000000a00 */
[----:B------:R-:W-:Y:S01]  /*10b0*/  @P6 IMAD R5, R57, R59, R54 ;  /* 0x0000003b39056224 */ /* 0x000fe200078e0236 */
[----:B------:R-:W-:-:S05]  /*10c0*/  @P6 MOV R54, R152 ;  /* 0x0000009800366202 */ /* 0x000fca0000000f00 */
[----:B------:R-:W-:Y:S02]  /*10d0*/  @P6 IMAD.WIDE.U32 R54, R57, R58, R54 ;  /* 0x0000003a39366225 */ /* 0x000fe400078e0036 */
[----:B------:R-:W5:Y:S03]  /*10e0*/  @P3 LDC.64 R58, c[0x0][0x270] ;  /* 0x00009c00ff3a3b82 */ /* 0x000f660000000a00 */
[----:B------:R-:W-:Y:S02]  /*10f0*/  @P6 IADD3 R5, R55, R5, RZ ;  /* 0x0000000537056210 */ /* 0x000fe40007ffe0ff */
[C---:B----4-:R-:W-:Y:S02]  /*1100*/  @P6 LEA R110, P5, R54.reuse, R110, 0x2 ;  /* 0x0000006e366e6211 */ /* 0x050fe400078a10ff */
[----:B------:R-:W-:Y:S02]  /*1110*/  @P3 MOV R55, R155 ;  /* 0x0000009b00373202 */ /* 0x000fe40000000f00 */
[----:B------:R-:W-:-:S02]  /*1120*/  @P6 LEA.HI.X R111, R54, R111, R5, 0x2, P5 ;  /* 0x0000006f366f6211 */ /* 0x000fc400028f1405 */
[----:B------:R-:W-:Y:S02]  /*1130*/  @P3 MOV R54, R152 ;  /* 0x0000009800363202 */ /* 0x000fe40000000f00 */
[----:B------:R-:W-:Y:S01]  /*1140*/  LOP3.LUT P6, RZ, R148, 0x20000, RZ, 0xc0, !PT ;  /* 0x0002000094ff7812 */ /* 0x000fe200078cc0ff */
[-C--:B-----5:R-:W-:Y:S02]  /*1150*/  @P3 IMAD R5, R49, R58.reuse, RZ ;  /* 0x0000003a31053224 */ /* 0x0a0fe400078e02ff */
[----:B------:R-:W-:-:S10]  /*1160*/  @P3 IMAD.WIDE.U32 R54, R50, R58, R54 ;  /* 0x0000003a32363225 */ /* 0x000fd400078e0036 */
[----:B------:R-:W4:Y:S01]  /*1170*/  @P6 LDC.64 R132, c[0x0][0x220] ;  /* 0x00008800ff846b82 */ /* 0x000f220000000a00 */
[----:B------:R-:W-:Y:S01]  /*1180*/  @P3 IMAD R5, R50, R59, R5 ;  /* 0x0000003b32053224 */ /* 0x000fe200078e0205 */
[----:B---3--:R-:W-:-:S06]  /*1190*/  @P3 LEA R114, P5, R54, R114, 0x2 ;  /* 0x0000007236723211 */ /* 0x008fcc00078a10ff */
[----:B------:R-:W3:Y:S01]  /*11a0*/  @P4 LDC.64 R58, c[0x0][0x270] ;  /* 0x00009c00ff3a4b82 */ /* 0x000ee20000000a00 */
[----:B------:R-:W-:Y:S02]  /*11b0*/  @P3 IADD3 R5, R55, R5, RZ ;  /* 0x0000000537053210 */ /* 0x000fe40007ffe0ff */
[----:B------:R-:W-:Y:S02]  /*11c0*/  @P4 MOV R55, R155 ;  /* 0x0000009b00374202 */ /* 0x000fe40000000f00 */
[----:B------:R-:W-:Y:S02]  /*11d0*/  @P3 LEA.HI.X R115, R54, R115, R5, 0x2, P5 ;  /* 0x0000007336733211 */ /* 0x000fe400028f1405 */
[----:B------:R-:W-:Y:S02]  /*11e0*/  @P4 MOV R54, R152 ;  /* 0x0000009800364202 */ /* 0x000fe40000000f00 */
[----:B------:R-:W-:-:S13]  /*11f0*/  LOP3.LUT P3, RZ, R148, 0x10000, RZ, 0xc0, !PT ;  /* 0x0001000094ff7812 */ /* 0x000fda000786c0ff */
[----:B------:R-:W5:Y:S01]  /*1200*/  @P3 LDC.64 R120, c[0x0][0x220] ;  /* 0x00008800ff783b82 */ /* 0x000f620000000a00 */
[-C--:B---3--:R-:W-:Y:S02]  /*1210*/  @P4 IMAD R5, R47, R58.reuse, RZ ;  /* 0x0000003a2f054224 */ /* 0x088fe400078e02ff */
[----:B------:R-:W-:-:S04]  /*1220*/  @P4 IMAD.WIDE.U32 R54, R48, R58, R54 ;  /* 0x0000003a30364225 */ /* 0x000fc800078e0036 */
[----:B------:R-:W-:Y:S01]  /*1230*/  @P4 IMAD R5, R48, R59, R5 ;  /* 0x0000003b30054224 */ /* 0x000fe200078e0205 */
[C---:B0-----:R-:W-:Y:S01]  /*1240*/  @P4 LEA R134, P5, R54.reuse, R134, 0x2 ;  /* 0x0000008636864211 */ /* 0x041fe200078a10ff */
[----:B------:R-:W0:Y:S03]  /*1250*/  @P6 LDC.64 R58, c[0x0][0x270] ;  /* 0x00009c00ff3a6b82 */ /* 0x000e260000000a00 */
[----:B------:R-:W-:Y:S02]  /*1260*/  @P4 IADD3 R5, R55, R5, RZ ;  /* 0x0000000537054210 */ /* 0x000fe40007ffe0ff */
[----:B------:R-:W-:Y:S02]  /*1270*/  @P6 MOV R55, R155 ;  /* 0x0000009b00376202 */ /* 0x000fe40000000f00 */
[----:B------:R-:W-:Y:S02]  /*1280*/  @P4 LEA.HI.X R135, R54, R135, R5, 0x2, P5 ;  /* 0x0000008736874211 */ /* 0x000fe400028f1405 */
[----:B------:R-:W-:-:S02]  /*1290*/  @P6 MOV R54, R152 ;  /* 0x0000009800366202 */ /* 0x000fc40000000f00 */
[----:B------:R-:W-:Y:S01]  /*12a0*/  LOP3.LUT P4, RZ, R148, 0x8000, RZ, 0xc0, !PT ;  /* 0x0000800094ff7812 */ /* 0x000fe2000788c0ff */
[----:B0-----:R-:W-:-:S12]  /*12b0*/  @P6 IMAD R5, R45, R58, RZ ;  /* 0x0000003a2d056224 */ /* 0x001fd800078e02ff */
[----:B------:R-:W0:Y:S01]  /*12c0*/  @P4 LDC.64 R122, c[0x0][0x220] ;  /* 0x00008800ff7a4b82 */ /* 0x000e220000000a00 */
[----:B------:R-:W-:-:S04]  /*12d0*/  @P6 IMAD.WIDE.U32 R54, R44, R58, R54 ;  /* 0x0000003a2c366225 */ /* 0x000fc800078e0036 */
[----:B------:R-:W-:Y:S01]  /*12e0*/  @P6 IMAD R5, R44, R59, R5 ;  /* 0x0000003b2c056224 */ /* 0x000fe200078e0205 */
[C---:B----4-:R-:W-:Y:S02]  /*12f0*/  @P6 LEA R132, P5, R54.reuse, R132, 0x2 ;  /* 0x0000008436846211 */ /* 0x050fe400078a10ff */
[----:B------:R-:W3:Y:S02]  /*1300*/  @P3 LDC.64 R58, c[0x0][0x270] ;  /* 0x00009c00ff3a3b82 */ /* 0x000ee40000000a00 */
[----:B------:R-:W-:Y:S02]  /*1310*/  @P6 IADD3 R5, R55, R5, RZ ;  /* 0x0000000537056210 */ /* 0x000fe40007ffe0ff */
[----:B------:R-:W-:Y:S02]  /*1320*/  @P3 MOV R55, R155 ;  /* 0x0000009b00373202 */ /* 0x000fe40000000f00 */
[----:B------:R-:W-:Y:S02]  /*1330*/  @P6 LEA.HI.X R133, R54, R133, R5, 0x2, P5 ;  /* 0x0000008536856211 */ /* 0x000fe400028f1405 */
[----:B------:R-:W-:-:S02]  /*1340*/  @P3 MOV R54, R152 ;  /* 0x0000009800363202 */ /* 0x000fc40000000f00 */
        /* <DEDUP_REMOVED lines=10> */
[----:B------:R-:W-:-:S02]  /*13f0*/  @P4 MOV R54, R152 ;  /* 0x0000009800364202 */ /* 0x000fc40000000f00 */
[----:B------:R-:W-:Y:S01]  /*1400*/  LOP3.LUT P3, RZ, R148, 0x2000, RZ, 0xc0, !PT ;  /* 0x0000200094ff7812 */ /* 0x000fe2000786c0ff */
[----:B---3--:R-:W-:-:S12]  /*1410*/  @P4 IMAD R5, R41, R58, RZ ;  /* 0x0000003a29054224 */ /* 0x008fd800078e02ff */
[----:B------:R-:W3:Y:S01]  /*1420*/  @P3 LDC.64 R126, c[0x0][0x220] ;  /* 0x00008800ff7e3b82 */ /* 0x000ee20000000a00 */
[----:B------:R-:W-:-:S04]  /*1430*/  @P4 IMAD.WIDE.U32 R54, R40, R58, R54 ;  /* 0x0000003a28364225 */ /* 0x000fc800078e0036 */
[----:B------:R-:W-:Y:S01]  /*1440*/  @P4 IMAD R5, R40, R59, R5 ;  /* 0x0000003b28054224 */ /* 0x000fe200078e0205 */
[C---:B0-----:R-:W-:Y:S02]  /*1450*/  @P4 LEA R122, P5, R54.reuse, R122, 0x2 ;  /* 0x0000007a367a4211 */ /* 0x041fe400078a10ff */
[----:B------:R-:W0:Y:S02]  /*1460*/  @P6 LDC.64 R58, c[0x0][0x270] ;  /* 0x00009c00ff3a6b82 */ /* 0x000e240000000a00 */
[----:B------:R-:W-:Y:S02]  /*1470*/  @P4 IADD3 R5, R55, R5, RZ ;  /* 0x0000000537054210 */ /* 0x000fe40007ffe0ff */
[----:B------:R-:W-:Y:S02]  /*1480*/  @P6 MOV R55, R155 ;  /* 0x0000009b00376202 */ /* 0x000fe40000000f00 */
[----:B------:R-:W-:Y:S02]  /*1490*/  @P4 LEA.HI.X R123, R54, R123, R5, 0x2, P5 ;  /* 0x0000007b367b4211 */ /* 0x000fe400028f1405 */
[----:B------:R-:W-:-:S02]  /*14a0*/  @P6 MOV R54, R152 ;  /* 0x0000009800366202 */ /* 0x000fc40000000f00 */
[----:B------:R-:W-:-:S13]  /*14b0*/  LOP3.LUT P4, RZ, R148, 0x1000, RZ, 0xc0, !PT ;  /* 0x0000100094ff7812 */ /* 0x000fda000788c0ff */
[----:B------:R-:W5:Y:S01]  /*14c0*/  @P4 LDC.64 R74, c[0x0][0x220] ;  /* 0x00008800ff4a4b82 */ /* 0x000f620000000a00 */
[-C--:B0-----:R-:W-:Y:S02]  /*14d0*/  @P6 IMAD R5, R39, R58.reuse, RZ ;  /* 0x0000003a27056224 */ /* 0x081fe400078e02ff */
[----:B------:R-:W-:-:S04]  /*14e0*/  @P6 IMAD.WIDE.U32 R54, R38, R58, R54 ;  /* 0x0000003a26366225 */ /* 0x000fc800078e0036 */
[----:B------:R-:W-:Y:S01]  /*14f0*/  @P6 IMAD R5, R38, R59, R5 ;  /* 0x0000003b26056224 */ /* 0x000fe200078e0205 */
[C---:B----4-:R-:W-:Y:S01]  /*1500*/  @P6 LEA R124, P5, R54.reuse, R124, 0x2 ;  /* 0x0000007c367c6211 */ /* 0x050fe200078a10ff */
        /* <DEDUP_REMOVED lines=10> */
[C---:B---3--:R-:W-:Y:S02]  /*15b0*/  @P3 LEA R126, P5, R54.reuse, R126, 0x2 ;  /* 0x0000007e367e3211 */ /* 0x048fe400078a10ff */
        /* <DEDUP_REMOVED lines=32> */
[----:B----4-:R-:W-:-:S04]  /*17c0*/  @P3 LEA R70, P5, R54, R70, 0x2 ;  /* 0x0000004636463211 */ /* 0x010fc800078a10ff */
[----:B------:R-:W-:Y:S02]  /*17d0*/  @P3 IADD3 R5, R55, R5, RZ ;  /* 0x0000000537053210 */ /* 0x000fe40007ffe0ff */
[----:B------:R-:W-:Y:S02]  /*17e0*/  @P4 MOV R55, R155 ;  /* 0x0000009b00374202 */ /* 0x000fe40000000f00 */
[----:B------:R-:W-:Y:S02]  /*17f0*/  @P3 LEA.HI.X R71, R54, R71, R5, 0x2, P5 ;  /* 0x0000004736473211 */ /* 0x000fe400028f1405 */
[----:B------:R-:W-:Y:S02]  /*1800*/  ISETP.NE.AND P3, PT, R56, RZ, PT ;  /* 0x000000ff3800720c */ /* 0x000fe40003f65270 */
[----:B------:R-:W0:Y:S01]  /*1810*/  @P4 LDC.64 R56, c[0x0][0x270] ;  /* 0x00009c00ff384b82 */ /* 0x000e220000000a00 */
[----:B------:R-:W-:Y:S02]  /*1820*/  @P4 MOV R54, R152 ;  /* 0x0000009800364202 */ /* 0x000fe40000000f00 */
[----:B------:R-:W-:-:S08]  /*1830*/  P2R R118, PR, RZ, 0x8 ;  /* 0x00000008ff767803 */ /* 0x000fd00000000000 */
[----:B------:R-:W4:Y:S01]  /*1840*/  @P3 LDC.64 R58, c[0x0][0x220] ;  /* 0x00008800ff3a3b82 */ /* 0x000f220000000a00 */
[-C--:B0-----:R-:W-:Y:S02]  /*1850*/  @P4 IMAD R5, R29, R56.reuse, RZ ;  /* 0x000000381d054224 */ /* 0x081fe400078e02ff */
[----:B------:R-:W-:-:S04]  /*1860*/  @P4 IMAD.WIDE.U32 R54, R28, R56, R54 ;  /* 0x000000381c364225 */ /* 0x000fc800078e0036 */
[----:B------:R-:W-:Y:S01]  /*1870*/  @P4 IMAD R5, R28, R57, R5 ;  /* 0x000000391c054224 */ /* 0x000fe200078e0205 */
[C---:B---3--:R-:W-:Y:S01]  /*1880*/  @P4 LEA R68, P5, R54.reuse, R68, 0x2 ;  /* 0x0000004436444211 */ /* 0x048fe200078a10ff */
[----:B------:R-:W0:Y:S03]  /*1890*/  @P6 LDC.64 R56, c[0x0][0x270] ;  /* 0x00009c00ff386b82 */ /* 0x000e260000000a00 */
[----:B------:R-:W-:Y:S02]  /*18a0*/  @P4 IADD3 R5, R55, R5, RZ ;  /* 0x0000000537054210 */ /* 0x000fe40007ffe0ff */
[----:B------:R-:W-:Y:S02]  /*18b0*/  @P6 MOV R55, R155 ;  /* 0x0000009b00376202 */ /* 0x000fe40000000f00 */
[----:B------:R-:W-:Y:S02]  /*18c0*/  @P4 LEA.HI.X R69, R54, R69, R5, 0x2, P5 ;  /* 0x0000004536454211 */ /* 0x000fe400028f1405 */
[----:B------:R-:W-:-:S02]  /*18d0*/  ISETP.NE.AND P4, PT, R3, RZ, PT ;  /* 0x000000ff0300720c */ /* 0x000fc40003f85270 */
[----:B------:R-:W-:Y:S02]  /*18e0*/  @P6 MOV R54, R152 ;  /* 0x0000009800366202 */ /* 0x000fe40000000f00 */
[----:B------:R-:W-:Y:S02]  /*18f0*/  P2R R116, PR, RZ, 0x10 ;  /* 0x00000010ff747803 */ /* 0x000fe40000000000 */
[----:B------:R-:W-:-:S07]  /*1900*/  SHF.R.S32.HI R5, RZ, 0x1f, R2 ;  /* 0x0000001fff057819 */ /* 0x000fce0000011402 */
[----:B------:R-:W-:Y:S01]  /*1910*/  @P4 MOV R76, R152 ;  /* 0x00000098004c4202 */ /* 0x000fe20000000f00 */
[-C--:B0-----:R-:W-:Y:S01]  /*1920*/  @P6 IMAD R3, R27, R56.reuse, RZ ;  /* 0x000000381b036224 */ /* 0x081fe200078e02ff */
[----:B------:R-:W-:Y:S01]  /*1930*/  @P4 MOV R77, R155 ;  /* 0x0000009b004d4202 */ /* 0x000fe20000000f00 */
[----:B------:R-:W-:Y:S01]  /*1940*/  @P6 IMAD.WIDE.U32 R54, R26, R56, R54 ;  /* 0x000000381a366225 */ /* 0x000fe200078e0036 */
[----:B------:R-:W-:-:S03]  /*1950*/  @P0 MOV R56, R152 ;  /* 0x0000009800380202 */ /* 0x000fc60000000f00 */
[----:B------:R-:W-:Y:S01]  /*1960*/  @P6 IMAD R3, R26, R57, R3 ;  /* 0x000000391a036224 */ /* 0x000fe200078e0203 */
[----:B-----5:R-:W-:Y:S02]  /*1970*/  @P6 LEA R66, P5, R54, R66, 0x2 ;  /* 0x0000004236426211 */ /* 0x020fe400078a10ff */
[----:B------:R-:W-:Y:S02]  /*1980*/  @P0 MOV R57, R155 ;  /* 0x0000009b00390202 */ /* 0x000fe40000000f00 */
[----:B------:R-:W-:-:S04]  /*1990*/  @P6 IADD3 R3, R55, R3, RZ ;  /* 0x0000000337036210 */ /* 0x000fc80007ffe0ff */
[----:B------:R-:W-:Y:S02]  /*19a0*/  @P6 LEA.HI.X R67, R54, R67, R3, 0x2, P5 ;  /* 0x0000004336436211 */ /* 0x000fe400028f1403 */
[----:B------:R-:W0:Y:S02]  /*19b0*/  @P0 LDC.64 R54, c[0x0][0x270] ;  /* 0x00009c00ff360b82 */ /* 0x000e240000000a00 */
[----:B0-----:R-:W-:-:S04]  /*19c0*/  @P0 IMAD R3, R25, R54, RZ ;  /* 0x0000003619030224 */ /* 0x001fc800078e02ff */
[C---:B------:R-:W-:Y:S02]  /*19d0*/  @P0 IMAD R3, R24.reuse, R55, R3 ;  /* 0x0000003718030224 */ /* 0x040fe400078e0203 */
[----:B------:R-:W-:Y:S01]  /*19e0*/  @P0 IMAD.WIDE.U32 R54, R24, R54, R56 ;  /* 0x0000003618360225 */ /* 0x000fe200078e0038 */
[----:B------:R-:W-:Y:S02]  /*19f0*/  @P1 MOV R56, R152 ;  /* 0x0000009800381202 */ /* 0x000fe40000000f00 */
[----:B------:R-:W-:Y:S02]  /*1a00*/  @P1 MOV R57, R155 ;  /* 0x0000009b00391202 */ /* 0x000fe40000000f00 */
[----:B------:R-:W-:Y:S02]  /*1a10*/  @P0 IADD3 R3, R55, R3, RZ ;  /* 0x0000000337030210 */ /* 0x000fe40007ffe0ff */
[----:B------:R-:W-:-:S04]  /*1a20*/  @P0 LEA R64, P5, R54, R64, 0x2 ;  /* 0x0000004036400211 */ /* 0x000fc800078a10ff */
[----:B------:R-:W-:Y:S02]  /*1a30*/  @P0 LEA.HI.X R65, R54, R65, R3, 0x2, P5 ;  /* 0x0000004136410211 */ /* 0x000fe400028f1403 */
[----:B------:R-:W0:Y:S01]  /*1a40*/  @P1 LDC.64 R54, c[0x0][0x270] ;  /* 0x00009c00ff361b82 */ /* 0x000e220000000a00 */
[C---:B------:R-:W-:Y:S02]  /*1a50*/  LOP3.LUT P0, RZ, R148.reuse, 0x100000, RZ, 0xc0, !PT ;  /* 0x0010000094ff7812 */ /* 0x040fe4000780c0ff */
[----:B------:R-:W-:Y:S01]  /*1a60*/  LOP3.LUT R148, R148, 0xfffffff7, RZ, 0xc0, !PT ;  /* 0xfffffff794947812 */ /* 0x000fe200078ec0ff */
[-C--:B0-----:R-:W-:Y:S02]  /*1a70*/  @P1 IMAD R3, R23, R54.reuse, RZ ;  /* 0x0000003617031224 */ /* 0x081fe400078e02ff */
[----:B------:R-:W-:-:S04]  /*1a80*/  @P1 IMAD.WIDE.U32 R56, R22, R54, R56 ;  /* 0x0000003616381225 */ /* 0x000fc800078e0038 */
[----:B------:R-:W-:Y:S01]  /*1a90*/  @P1 IMAD R3, R22, R55, R3 ;  /* 0x0000003716031224 */ /* 0x000fe200078e0203 */
[C---:B--2---:R-:W-:Y:S01]  /*1aa0*/  @P1 LEA R62, P5, R56.reuse, R62, 0x2 ;  /* 0x0000003e383e1211 */ /* 0x044fe200078a10ff */
[----:B------:R-:W0:Y:S03]  /*1ab0*/  @P2 LDC.64 R54, c[0x0][0x270] ;  /* 0x00009c00ff362b82 */ /* 0x000e260000000a00 */
[----:B------:R-:W-:Y:S02]  /*1ac0*/  @P1 IADD3 R3, R57, R3, RZ ;  /* 0x0000000339031210 */ /* 0x000fe40007ffe0ff */
[----:B------:R-:W-:Y:S02]  /*1ad0*/  @P2 MOV R57, R155 ;  /* 0x0000009b00392202 */ /* 0x000fe40000000f00 */
[----:B------:R-:W-:Y:S02]  /*1ae0*/  @P1 LEA.HI.X R63, R56, R63, R3, 0x2, P5 ;  /* 0x0000003f383f1211 */ /* 0x000fe400028f1403 */
[----:B------:R-:W-:Y:S01]  /*1af0*/  @P2 MOV R56, R152 ;  /* 0x0000009800382202 */ /* 0x000fe20000000f00 */
[----:B0-----:R-:W-:-:S04]  /*1b00*/  @P2 IMAD R3, R21, R54, RZ ;  /* 0x0000003615032224 */ /* 0x001fc800078e02ff */
[----:B------:R-:W-:-:S04]  /*1b10*/  @P2 IMAD.WIDE.U32 R56, R20, R54, R56 ;  /* 0x0000003614382225 */ /* 0x000fc800078e0038 */
[----:B------:R-:W-:Y:S01]  /*1b20*/  @P2 IMAD R3, R20, R55, R3 ;  /* 0x0000003714032224 */ /* 0x000fe200078e0203 */
[C---:B-1----:R-:W-:Y:S01]  /*1b30*/  @P2 LEA R60, P5, R56.reuse, R60, 0x2 ;  /* 0x0000003c383c2211 */ /* 0x042fe200078a10ff */
        /* <DEDUP_REMOVED lines=8> */
[----:B----4-:R-:W-:Y:S01]  /*1bc0*/  @P3 LEA R58, P5, R56, R58, 0x2 ;  /* 0x0000003a383a3211 */ /* 0x010fe200078a10ff */
[----:B------:R-:W0:Y:S03]  /*1bd0*/  @P4 LDC.64 R54, c[0x0][0x270] ;  /* 0x00009c00ff364b82 */ /* 0x000e260000000a00 */
[----:B------:R-:W-:-:S04]  /*1be0*/  @P3 IADD3 R3, R57, R3, RZ ;  /* 0x0000000339033210 */ /* 0x000fc80007ffe0ff */
[----:B------:R-:W-:Y:S02]  /*1bf0*/  @P3 LEA.HI.X R59, R56, R59, R3, 0x2, P5 ;  /* 0x0000003b383b3211 */ /* 0x000fe400028f1403 */
[----:B------:R-:W1:Y:S01]  /*1c00*/  @P4 LDC.64 R56, c[0x0][0x220] ;  /* 0x00008800ff384b82 */ /* 0x000e620000000a00 */
[-C--:B0-----:R-:W-:Y:S02]  /*1c10*/  @P4 IMAD R3, R17, R54.reuse, RZ ;  /* 0x0000003611034224 */ /* 0x081fe400078e02ff */
[----:B------:R-:W-:-:S04]  /*1c20*/  @P4 IMAD.WIDE.U32 R76, R16, R54, R76 ;  /* 0x00000036104c4225 */ /* 0x000fc800078e004c */
[----:B------:R-:W-:Y:S01]  /*1c30*/  @P4 IMAD R3, R16, R55, R3 ;  /* 0x0000003710034224 */ /* 0x000fe200078e0203 */
[----:B-1----:R-:W-:-:S04]  /*1c40*/  @P4 LEA R56, P5, R76, R56, 0x2 ;  /* 0x000000384c384211 */ /* 0x002fc800078a10ff */
[----:B------:R-:W-:-:S04]  /*1c50*/  @P4 IADD3 R3, R77, R3, RZ ;  /* 0x000000034d034210 */ /* 0x000fc80007ffe0ff */
[----:B------:R-:W-:Y:S02]  /*1c60*/  @P4 LEA.HI.X R57, R76, R57, R3, 0x2, P5 ;  /* 0x000000394c394211 */ /* 0x000fe400028f1403 */
[----:B------:R-:W-:Y:S02]  /*1c70*/  SHF.R.S32.HI R3, RZ, 0x1f, R11 ;  /* 0x0000001fff037819 */ /* 0x000fe4000001140b */
        /* <DEDUP_REMOVED lines=13> */
[----:B------:R-:W-:Y:S02]  /*1d50*/  SHF.R.S32.HI R3, RZ, 0x1f, R10 ;  /* 0x0000001fff037819 */ /* 0x000fe4000001140a */
[----:B------:R-:W-:Y:S02]  /*1d60*/  ISETP.GE.U32.AND P5, PT, R10, UR12, PT ;  /* 0x0000000c0a007c0c */ /* 0x000fe4000bfa6070 */
[----:B------:R-:W-:Y:S02]  /*1d70*/  P2R R78, PR, RZ, 0x10 ;  /* 0x00000010ff4e7803 */ /* 0x000fe40000000000 */
        /* <DEDUP_REMOVED lines=9> */
[----:B-1----:R-:W-:-:S04]  /*1e10*/  @!P3 LEA R86, P5, R80, R76, 0x2 ;  /* 0x0000004c5056b211 */ /* 0x002fc800078a10ff */
[----:B------:R-:W-:-:S04]  /*1e20*/  @!P3 IADD3 R3, R81, R3, RZ ;  /* 0x000000035103b210 */ /* 0x000fc80007ffe0ff */
[----:B------:R-:W-:Y:S02]  /*1e30*/  @!P3 LEA.HI.X R87, R80, R77, R3, 0x2, P5 ;  /* 0x0000004d5057b211 */ /* 0x000fe400028f1403 */
[----:B------:R-:W-:Y:S02]  /*1e40*/  SHF.R.S32.HI R3, RZ, 0x1f, R9 ;  /* 0x0000001fff037819 */ /* 0x000fe40000011409 */
[----:B------:R-:W-:-:S04]  /*1e50*/  ISETP.GE.U32.AND P5, PT, R9, UR12, PT ;  /* 0x0000000c09007c0c */ /* 0x000fc8000bfa6070 */
[----:B------:R-:W-:-:S04]  /*1e60*/  ISETP.GE.AND.EX P5, PT, R3, UR13, PT, P5 ;  /* 0x0000000d03007c0c */ /* 0x000fc8000bfa6350 */
[----:B------:R-:W-:-:S13]  /*1e70*/  ISETP.GT.U32.OR P6, PT, R46, 0x17f, P5 ;  /* 0x0000017f2e00780c */ /* 0x000fda0002fc4470 */
[----:B------:R-:W0:Y:S01]  /*1e80*/  @!P6 LDC.64 R54, c[0x0][0x270] ;  /* 0x00009c00ff36eb82 */ /* 0x000e220000000a00 */
[----:B------:R-:W-:Y:S02]  /*1e90*/  @!P6 MOV R81, R155 ;  /* 0x0000009b0051e202 */ /* 0x000fe40000000f00 */
[----:B------:R-:W-:-:S04]  /*1ea0*/  @P6 LOP3.LUT R148, R148, 0x8, RZ, 0xfc, !PT ;  /* 0x0000000894946812 */ /* 0x000fc800078efcff */
[----:B------:R-:W-:Y:S01]  /*1eb0*/  LOP3.LUT R148, R148, 0xfffffffb, RZ, 0xc0, !PT ;  /* 0xfffffffb94947812 */ /* 0x000fe200078ec0ff */
        /* <DEDUP_REMOVED lines=9> */
[----:B------:R-:W-:-:S04]  /*1f50*/  ISETP.GE.U32.AND P5, PT, R8, UR12, PT ;  /* 0x0000000c08007c0c */ /* 0x000fc8000bfa6070 */
[----:B------:R-:W-:-:S04]  /*1f60*/  ISETP.GE.AND.EX P5, PT, R3, UR13, PT, P5 ;  /* 0x0000000d03007c0c */ /* 0x000fc8000bfa6350 */
[----:B------:R-:W-:-:S13]  /*1f70*/  ISETP.GT.U32.OR P1, PT, R46, 0x17f, P5 ;  /* 0x0000017f2e00780c */ /* 0x000fda0002f24470 */
[----:B------:R-:W0:Y:S01]  /*1f80*/  @!P1 LDC.64 R54, c[0x0][0x270] ;  /* 0x00009c00ff369b82 */ /* 0x000e220000000a00 */
[----:B------:R-:W-:Y:S02]  /*1f90*/  @!P1 MOV R80, R152 ;  /* 0x0000009800509202 */ /* 0x000fe40000000f00 */
[----:B------:R-:W-:Y:S02]  /*1fa0*/  @!P1 MOV R81, R155 ;  /* 0x0000009b00519202 */ /* 0x000fe40000000f00 */
[----:B------:R-:W-:-:S03]  /*1fb0*/  @P1 LOP3.LUT R148, R148, 0x4, RZ, 0xfc, !PT ;  /* 0x0000000494941812 */ /* 0x000fc600078efcff */
[----:B------:R-:W1:Y:S01]  /*1fc0*/  @!P1 LDC.64 R76, c[0x0][0x220] ;  /* 0x00008800ff4c9b82 */ /* 0x000e620000000a00 */
[----:B------:R-:W-:Y:S01]  /*1fd0*/  LOP3.LUT R148, R148, 0xfffffffd, RZ, 0xc0, !PT ;  /* 0xfffffffd94947812 */ /* 0x000fe200078ec0ff */
        /* <DEDUP_REMOVED lines=24> */
[----:B------:R-:W-:-:S04]  /*2160*/  ISETP.GT.U32.OR P2, PT, R46, 0x17f, P5 ;  /* 0x0000017f2e00780c */ /* 0x000fc80002f44470 */
[----:B------:R-:W-:-:S09]  /*2170*/  P2R R102, PR, RZ, 0x4 ;  /* 0x00000004ff667803 */ /* 0x000fd20000000000 */
[----:B------:R-:W0:Y:S01]  /*2180*/  @!P2 LDC.64 R54, c[0x0][0x270] ;  /* 0x00009c00ff36ab82 */ /* 0x000e220000000a00 */
[----:B------:R-:W-:Y:S02]  /*2190*/  @!P2 MOV R80, R152 ;  /* 0x000000980050a202 */ /* 0x000fe40000000f00 */
[----:B------:R-:W-:-:S05]  /*21a0*/  @!P2 MOV R81, R155 ;  /* 0x0000009b0051a202 */ /* 0x000fca0000000f00 */
[----:B------:R-:W1:Y:S01]  /*21b0*/  @!P2 LDC.64 R76, c[0x0][0x220] ;  /* 0x00008800ff4cab82 */ /* 0x000e620000000a00 */
[-C--:B0-----:R-:W-:Y:S02]  /*21c0*/  @!P2 IMAD R3, R3, R54.reuse, RZ ;  /* 0x000000360303a224 */ /* 0x081fe400078e02ff */
[----:B------:R-:W-:-:S04]  /*21d0*/  @!P2 IMAD.WIDE.U32 R80, R4, R54, R80 ;  /* 0x000000360450a225 */ /* 0x000fc800078e0050 */
[----:B------:R-:W-:Y:S02]  /*21e0*/  @!P2 IMAD R3, R4, R55, R3 ;  /* 0x000000370403a224 */ /* 0x000fe400078e0203 */
[----:B------:R-:W0:Y:S01]  /*21f0*/  @P0 LDC.64 R54, c[0x0][0x270] ;  /* 0x00009c00ff360b82 */ /* 0x000e220000000a00 */
[C---:B-1----:R-:W-:Y:S02]  /*2200*/  @!P2 LEA R94, P5, R80.reuse, R76, 0x2 ;  /* 0x0000004c505ea211 */ /* 0x042fe400078a10ff */
[----:B------:R-:W-:Y:S02]  /*2210*/  @!P2 IADD3 R3, R81, R3, RZ ;  /* 0x000000035103a210 */ /* 0x000fe40007ffe0ff */
[----:B------:R-:W-:Y:S02]  /*2220*/  @P0 MOV R81, R155 ;  /* 0x0000009b00510202 */ /* 0x000fe40000000f00 */
[----:B------:R-:W-:Y:S02]  /*2230*/  @!P2 LEA.HI.X R95, R80, R77, R3, 0x2, P5 ;  /* 0x0000004d505fa211 */ /* 0x000fe400028f1403 */
[----:B------:R-:W1:Y:S01]  /*2240*/  @P0 LDC.64 R76, c[0x0][0x220] ;  /* 0x00008800ff4c0b82 */ /* 0x000e620000000a00 */
[----:B------:R-:W-:-:S02]  /*2250*/  SHF.R.S32.HI R3, RZ, 0x1f, R52 ;  /* 0x0000001fff037819 */ /* 0x000fc40000011434 */
[----:B------:R-:W-:Y:S02]  /*2260*/  @P0 MOV R80, R152 ;  /* 0x0000009800500202 */ /* 0x000fe40000000f00 */
[----:B------:R-:W-:-:S04]  /*2270*/  LOP3.LUT P2, RZ, R148, 0x2, RZ, 0xc0, !PT ;  /* 0x0000000294ff7812 */ /* 0x000fc8000784c0ff */
[----:B------:R-:W-:Y:S02]  /*2280*/  P2R R82, PR, RZ, 0x4 ;  /* 0x00000004ff527803 */ /* 0x000fe40000000000 */
[----:B------:R-:W-:Y:S01]  /*2290*/  LOP3.LUT P2, RZ, R148, 0x4, RZ, 0xc0, !PT ;  /* 0x0000000494ff7812 */ /* 0x000fe2000784c0ff */
[----:B0-----:R-:W-:-:S03]  /*22a0*/  @P0 IMAD R3, R3, R54, RZ ;  /* 0x0000003603030224 */ /* 0x001fc600078e02ff */
[----:B------:R-:W-:Y:S01]  /*22b0*/  P2R R83, PR, RZ, 0x4 ;  /* 0x00000004ff537803 */ /* 0x000fe20000000000 */
[----:B------:R-:W-:Y:S01]  /*22c0*/  @P0 IMAD.WIDE.U32 R80, R52, R54, R80 ;  /* 0x0000003634500225 */ /* 0x000fe200078e0050 */
[----:B------:R-:W-:-:S03]  /*22d0*/  LOP3.LUT P2, RZ, R148, 0x8, RZ, 0xc0, !PT ;  /* 0x0000000894ff7812 */ /* 0x000fc6000784c0ff */
[----:B------:R-:W-:Y:S01]  /*22e0*/  @P0 IMAD R3, R52, R55, R3 ;  /* 0x0000003734030224 */ /* 0x000fe200078e0203 */
[----:B-1----:R-:W-:-:S04]  /*22f0*/  @P0 LEA R136, P5, R80, R76, 0x2 ;  /* 0x0000004c50880211 */ /* 0x002fc800078a10ff */
[----:B------:R-:W-:-:S04]  /*2300*/  @P0 IADD3 R3, R81, R3, RZ ;  /* 0x0000000351030210 */ /* 0x000fc80007ffe0ff */
[----:B------:R-:W-:Y:S02]  /*2310*/  @P0 LEA.HI.X R137, R80, R77, R3, 0x2, P5 ;  /* 0x0000004d50890211 */ /* 0x000fe400028f1403 */
        /* <DEDUP_REMOVED lines=10> */
[----:B-1----:R-:W-:-:S04]  /*23c0*/  @P1 LEA R96, P5, R80, R76, 0x2 ;  /* 0x0000004c50601211 */ /* 0x002fc800078a10ff */
        /* <DEDUP_REMOVED lines=27> */
[----:B------:R-:W-:Y:S02]  /*2580*/  @!P6 IADD3 R54, R81, R55, RZ ;  /* 0x000000375136e210 */ /* 0x000fe40007ffe0ff */
[----:B------:R-:W-:Y:S02]  /*2590*/  MOV R55, RZ ;  /* 0x000000ff00377202 */ /* 0x000fe40000000f00 */
[----:B------:R-:W-:Y:S02]  /*25a0*/  @!P6 LEA.HI.X R101, R80, R77, R54, 0x2, P4 ;  /* 0x0000004d5065e211 */ /* 0x000fe400020f1436 */
[----:B------:R-:W-:Y:S02]  /*25b0*/  ISETP.NE.AND P4, PT, R78, RZ, PT ;  /* 0x000000ff4e00720c */ /* 0x000fe40003f85270 */
[----:B------:R-:W-:Y:S02]  /*25c0*/  CS2R R78, SRZ ;  /* 0x00000000004e7805 */ /* 0x000fe4000001ff00 */
[----:B------:R-:W-:-:S02]  /*25d0*/  CS2R R80, SRZ ;  /* 0x0000000000507805 */ /* 0x000fc4000001ff00 */
[----:B------:R-:W-:Y:S02]  /*25e0*/  MOV R54, RZ ;  /* 0x000000ff00367202 */ /* 0x000fe40000000f00 */
[----:B------:R-:W2:Y:S01]  /*25f0*/  @!P2 LDG.E.64 R78, desc[UR8][R88.64] ;  /* 0x00000008584ea981 */ /* 0x000ea2000c1e1b00 */
[----:B------:R-:W-:-:S04]  /*2600*/  ISETP.NE.AND P2, PT, R83, RZ, PT ;  /* 0x000000ff5300720c */ /* 0x000fc80003f45270 */
[----:B------:R0:W3:Y:S01]  /*2610*/  @!P4 LDG.E.64 R54, desc[UR8][R84.64] ;  /* 0x000000085436c981 */ /* 0x0000e2000c1e1b00 */
[----:B------:R-:W-:-:S08]  /*2620*/  CS2R R76, SRZ ;  /* 0x00000000004c7805 */ /* 0x000fd0000001ff00 */
[----:B------:R1:W4:Y:S01]  /*2630*/  @!P2 LDG.E.64 R80, desc[UR8][R90.64] ;  /* 0x000000085a50a981 */ /* 0x000322000c1e1b00 */
[----:B------:R-:W-:Y:S02]  /*2640*/  ISETP.NE.AND P2, PT, R82, RZ, PT ;  /* 0x000000ff5200720c */ /* 0x000fe40003f45270 */
[----:B------:R-:W-:Y:S02]  /*2650*/  CS2R R82, SRZ ;  /* 0x0000000000527805 */ /* 0x000fe4000001ff00 */
[C---:B------:R-:W-:Y:S02]  /*2660*/  LOP3.LUT P4, RZ, R148.reuse, 0x1000000, RZ, 0xc0, !PT ;  /* 0x0100000094ff7812 */ /* 0x040fe4000788c0ff */
[----:B0-----:R-:W-:Y:S01]  /*2670*/  CS2R R84, SRZ ;  /* 0x0000000000547805 */ /* 0x001fe2000001ff00 */
[----:B------:R-:W5:Y:S01]  /*2680*/  @!P3 LDG.E.64 R76, desc[UR8][R86.64] ;  /* 0x00000008564cb981 */ /* 0x000f62000c1e1b00 */
[----:B------:R-:W-:-:S05]  /*2690*/  LOP3.LUT P3, RZ, R148, 0x800000, RZ, 0xc0, !PT ;  /* 0x0080000094ff7812 */ /* 0x000fca000786c0ff */
[----:B------:R-:W4:Y:S01]  /*26a0*/  @!P2 LDG.E.64 R82, desc[UR8][R92.64] ;  /* 0x000000085c52a981 */ /* 0x000f22000c1e1b00 */
[----:B------:R-:W-:Y:S02]  /*26b0*/  ISETP.NE.AND P2, PT, R102, RZ, PT ;  /* 0x000000ff6600720c */ /* 0x000fe40003f45270 */
[----:B-1----:R-:W-:-:S06]  /*26c0*/  CS2R R90, SRZ ;  /* 0x00000000005a7805 */ /* 0x002fcc000001ff00 */
[----:B------:R-:W4:Y:S05]  /*26d0*/  @!P6 LDG.E.64 R90, desc[UR8][R100.64] ;  /* 0x00000008645ae981 */ /* 0x000f2a000c1e1b00 */
[----:B------:R0:W4:Y:S01]  /*26e0*/  @!P2 LDG.E.64 R84, desc[UR8][R94.64] ;  /* 0x000000085e54a981 */ /* 0x000122000c1e1b00 */
[----:B------:R-:W-:Y:S02]  /*26f0*/  LOP3.LUT P6, RZ, R148, 0x2000000, RZ, 0xc0, !PT ;  /* 0x0200000094ff7812 */ /* 0x000fe400078cc0ff */
[----:B0-----:R-:W-:-:S06]  /*2700*/  CS2R R94, SRZ ;  /* 0x00000000005e7805 */ /* 0x001fcc000001ff00 */
[----:B------:R-:W2:Y:S01]  /*2710*/  @P4 LDG.E.64 R94, desc[UR8][R104.64] ;  /* 0x00000008685e4981 */ /* 0x000ea2000c1e1b00 */
[C---:B------:R-:W-:Y:S02]  /*2720*/  LOP3.LUT P4, RZ, R148.reuse, 0x4000, RZ, 0xc0, !PT ;  /* 0x0000400094ff7812 */ /* 0x040fe4000788c0ff */
[----:B------:R-:W-:Y:S02]  /*2730*/  CS2R R92, SRZ ;  /* 0x00000000005c7805 */ /* 0x000fe4000001ff00 */
[----:B------:R-:W-:Y:S02]  /*2740*/  P2R R119, PR, RZ, 0x10 ;  /* 0x00000010ff777803 */ /* 0x000fe40000000000 */
[----:B------:R-:W-:Y:S02]  /*2750*/  LOP3.LUT P4, RZ, R148, 0x8000, RZ, 0xc0, !PT ;  /* 0x0000800094ff7812 */ /* 0x000fe4000788c0ff */
[----:B------:R-:W-:Y:S01]  /*2760*/  CS2R R86, SRZ ;  /* 0x0000000000567805 */ /* 0x000fe2000001ff00 */
[----:B------:R0:W3:Y:S01]  /*2770*/  @P6 LDG.E.64 R92, desc[UR8][R112.64] ;  /* 0x00000008705c6981 */ /* 0x0000e2000c1e1b00 */
[----:B------:R-:W-:-:S02]  /*2780*/  P2R R117, PR, RZ, 0x10 ;  /* 0x00000010ff757803 */ /* 0x000fc40000000000 */
[C---:B------:R-:W-:Y:S02]  /*2790*/  LOP3.LUT P4, RZ, R148.reuse, 0x10000, RZ, 0xc0, !PT ;  /* 0x0001000094ff7812 */ /* 0x040fe4000788c0ff */
[----:B------:R1:W5:Y:S02]  /*27a0*/  @P1 LDG.E.64 R86, desc[UR8][R96.64] ;  /* 0x0000000860561981 */ /* 0x000364000c1e1b00 */
[----:B0-----:R-:W-:Y:S02]  /*27b0*/  P2R R113, PR, RZ, 0x10 ;  /* 0x00000010ff717803 */ /* 0x001fe40000000000 */
[----:B------:R-:W-:Y:S02]  /*27c0*/  LOP3.LUT P4, RZ, R148, 0x20000, RZ, 0xc0, !PT ;  /* 0x0002000094ff7812 */ /* 0x000fe4000788c0ff */
[----:B-1----:R-:W-:Y:S02]  /*27d0*/  CS2R R96, SRZ ;  /* 0x0000000000607805 */ /* 0x002fe4000001ff00 */
[----:B------:R-:W-:-:S02]  /*27e0*/  P2R R112, PR, RZ, 0x10 ;  /* 0x00000010ff707803 */ /* 0x000fc40000000000 */
[C---:B------:R-:W-:Y:S02]  /*27f0*/  LOP3.LUT P4, RZ, R148.reuse, 0x40000, RZ, 0xc0, !PT ;  /* 0x0004000094ff7812 */ /* 0x040fe4000788c0ff */
[----:B------:R-:W-:Y:S02]  /*2800*/  CS2R R88, SRZ ;  /* 0x0000000000587805 */ /* 0x000fe4000001ff00 */
[----:B------:R-:W-:Y:S01]  /*2810*/  LOP3.LUT P2, RZ, R148, 0x400000, RZ, 0xc0, !PT ;  /* 0x0040000094ff7812 */ /* 0x000fe2000784c0ff */
[----:B------:R0:W4:Y:S04]  /*2820*/  @P3 LDG.E.64 R96, desc[UR8][R106.64] ;  /* 0x000000086a603981 */ /* 0x000128000c1e1b00 */
[----:B------:R1:W5:Y:S01]  /*2830*/  @!P5 LDG.E.64 R88, desc[UR8][R98.64] ;  /* 0x000000086258d981 */ /* 0x000362000c1e1b00 */
[----:B0-----:R-:W-:-:S02]  /*2840*/  CS2R R106, SRZ ;  /* 0x00000000006a7805 */ /* 0x001fc4000001ff00 */
[----:B-1----:R-:W-:-:S04]  /*2850*/  CS2R R98, SRZ ;  /* 0x0000000000627805 */ /* 0x002fc8000001ff00 */
[----:B------:R-:W5:Y:S01]  /*2860*/  @P4 LDG.E.64 R106, desc[UR8][R134.64] ;  /* 0x00000008866a4981 */ /* 0x000f62000c1e1b00 */
[----:B------:R-:W-:Y:S02]  /*2870*/  ISETP.NE.AND P4, PT, R112, RZ, PT ;  /* 0x000000ff7000720c */ /* 0x000fe40003f85270 */
[----:B------:R-:W-:Y:S01]  /*2880*/  LOP3.LUT P1, RZ, R148, 0x200000, RZ, 0xc0, !PT ;  /* 0x0020000094ff7812 */ /* 0x000fe2000782c0ff */
[----:B------:R0:W5:Y:S01]  /*2890*/  @P2 LDG.E.64 R98, desc[UR8][R108.64] ;  /* 0x000000086c622981 */ /* 0x000162000c1e1b00 */
[----:B------:R-:W-:Y:S02]  /*28a0*/  CS2R R100, SRZ ;  /* 0x0000000000647805 */ /* 0x000fe4000001ff00 */
[----:B0-----:R-:W-:-:S09]  /*28b0*/  CS2R R108, SRZ ;  /* 0x00000000006c7805 */ /* 0x001fd2000001ff00 */
[----:B------:R0:W5:Y:S04]  /*28c0*/  @P1 LDG.E.64 R100, desc[UR8][R110.64] ;  /* 0x000000086e641981 */ /* 0x000168000c1e1b00 */
[----:B------:R-:W5:Y:S01]  /*28d0*/  @P4 LDG.E.64 R108, desc[UR8][R132.64] ;  /* 0x00000008846c4981 */ /* 0x000f62000c1e1b00 */
[----:B------:R-:W-:Y:S02]  /*28e0*/  ISETP.NE.AND P4, PT, R113, RZ, PT ;  /* 0x000000ff7100720c */ /* 0x000fe40003f85270 */
[----:B------:R-:W-:Y:S02]  /*28f0*/  LOP3.LUT P5, RZ, R148, 0x80000, RZ, 0xc0, !PT ;  /* 0x0008000094ff7812 */ /* 0x000fe400078ac0ff */
[----:B0-----:R-:W-:Y:S02]  /*2900*/  CS2R R110, SRZ ;  /* 0x00000000006e7805 */ /* 0x001fe4000001ff00 */
[----:B------:R-:W-:-:S02]  /*2910*/  CS2R R102, SRZ ;  /* 0x0000000000667805 */ /* 0x000fc4000001ff00 */
[----:B------:R-:W-:Y:S02]  /*2920*/  CS2R R104, SRZ ;  /* 0x0000000000687805 */ /* 0x000fe4000001ff00 */
[----:B------:R-:W-:Y:S02]  /*2930*/  CS2R R112, SRZ ;  /* 0x0000000000707805 */ /* 0x000fe4000001ff00 */
[----:B------:R-:W5:Y:S04]  /*2940*/  @P0 LDG.E.64 R102, desc[UR8][R136.64] ;  /* 0x0000000888660981 */ /* 0x000f68000c1e1b00 */
[----:B------:R-:W5:Y:S01]  /*2950*/  @P4 LDG.E.64 R110, desc[UR8][R120.64] ;  /* 0x00000008786e4981 */ /* 0x000f62000c1e1b00 */
[----:B------:R-:W-:-:S03]  /*2960*/  ISETP.NE.AND P4, PT, R117, RZ, PT ;  /* 0x000000ff7500720c */ /* 0x000fc60003f85270 */
[----:B------:R0:W5:Y:S01]  /*2970*/  @P5 LDG.E.64 R104, desc[UR8][R114.64] ;  /* 0x0000000872685981 */ /* 0x000162000c1e1b00 */
[----:B------:R-:W-:-:S09]  /*2980*/  LOP3.LUT P3, RZ, R148, 0x2000, RZ, 0xc0, !PT ;  /* 0x0000200094ff7812 */ /* 0x000fd2000786c0ff */
[----:B------:R1:W5:Y:S01]  /*2990*/  @P4 LDG.E.64 R112, desc[UR8][R122.64] ;  /* 0x000000087a704981 */ /* 0x000362000c1e1b00 */
[----:B------:R-:W-:Y:S02]  /*29a0*/  ISETP.NE.AND P4, PT, R119, RZ, PT ;  /* 0x000000ff7700720c */ /* 0x000fe40003f85270 */
[----:B0-----:R-:W-:Y:S02]  /*29b0*/  CS2R R114, SRZ ;  /* 0x0000000000727805 */ /* 0x001fe4000001ff00 */
[C---:B------:R-:W-:Y:S02]  /*29c0*/  LOP3.LUT P2, RZ, R148.reuse, 0x1000, RZ, 0xc0, !PT ;  /* 0x0000100094ff7812 */ /* 0x040fe4000784c0ff */
[----:B------:R-:W-:-:S07]  /*29d0*/  LOP3.LUT P1, RZ, R148, 0x800, RZ, 0xc0, !PT ;  /* 0x0000080094ff7812 */ /* 0x000fce000782c0ff */
[----:B------:R0:W5:Y:S01]  /*29e0*/  @P4 LDG.E.64 R114, desc[UR8][R124.64] ;  /* 0x000000087c724981 */ /* 0x000162000c1e1b00 */
[----:B------:R-:W-:Y:S02]  /*29f0*/  ISETP.NE.AND P4, PT, R116, RZ, PT ;  /* 0x000000ff7400720c */ /* 0x000fe40003f85270 */
[----:B------:R-:W-:Y:S02]  /*2a00*/  CS2R R116, SRZ ;  /* 0x0000000000747805 */ /* 0x000fe4000001ff00 */
[----:B------:R-:W-:-:S04]  /*2a10*/  LOP3.LUT P0, RZ, R148, 0x400, RZ, 0xc0, !PT ;  /* 0x0000040094ff7812 */ /* 0x000fc8000780c0ff */
[----:B------:R0:W5:Y:S01]  /*2a20*/  @P3 LDG.E.64 R116, desc[UR8][R126.64] ;  /* 0x000000087e743981 */ /* 0x000162000c1e1b00 */
[----:B------:R-:W-:Y:S02]  /*2a30*/  ISETP.NE.AND P3, PT, R118, RZ, PT ;  /* 0x000000ff7600720c */ /* 0x000fe40003f65270 */
[----:B------:R-:W-:Y:S02]  /*2a40*/  CS2R R118, SRZ ;  /* 0x0000000000767805 */ /* 0x000fe4000001ff00 */
[----:B------:R-:W-:Y:S02]  /*2a50*/  CS2R R120, SRZ ;  /* 0x0000000000787805 */ /* 0x000fe4000001ff00 */
[----:B------:R-:W-:Y:S02]  /*2a60*/  LOP3.LUT P6, RZ, R148, 0x200, RZ, 0xc0, !PT ;  /* 0x0000020094ff7812 */ /* 0x000fe400078cc0ff */
[----:B------:R-:W5:Y:S01]  /*2a70*/  @P2 LDG.E.64 R118, desc[UR8][R74.64] ;  /* 0x000000084a762981 */ /* 0x000f62000c1e1b00 */
[----:B-1----:R-:W-:-:S02]  /*2a80*/  CS2R R122, SRZ ;  /* 0x00000000007a7805 */ /* 0x002fc4000001ff00 */
[----:B------:R-:W-:Y:S01]  /*2a90*/  LOP3.LUT P5, RZ, R148, 0x80, RZ, 0xc0, !PT ;  /* 0x0000008094ff7812 */ /* 0x000fe200078ac0ff */
[----:B------:R-:W5:Y:S01]  /*2aa0*/  @P1 LDG.E.64 R120, desc[UR8][R72.64] ;  /* 0x0000000848781981 */ /* 0x000f62000c1e1b00 */
[----:B0-----:R-:W-:-:S03]  /*2ab0*/  CS2R R124, SRZ ;  /* 0x00000000007c7805 */ /* 0x001fc6000001ff00 */
[----:B------:R-:W5:Y:S01]  /*2ac0*/  @P0 LDG.E.64 R122, desc[UR8][R70.64] ;  /* 0x00000008467a0981 */ /* 0x000f62000c1e1b00 */
[----:B------:R-:W-:Y:S02]  /*2ad0*/  ISETP.NE.AND P0, PT, R128, RZ, PT ;  /* 0x000000ff8000720c */ /* 0x000fe40003f05270 */
[----:B------:R-:W-:Y:S01]  /*2ae0*/  CS2R R126, SRZ ;  /* 0x00000000007e7805 */ /* 0x000fe2000001ff00 */
[----:B------:R-:W5:Y:S01]  /*2af0*/  @P6 LDG.E.64 R124, desc[UR8][R68.64] ;  /* 0x00000008447c6981 */ /* 0x000f62000c1e1b00 */
[----:B------:R-:W-:Y:S02]  /*2b00*/  ISETP.NE.AND P1, PT, R129, RZ, PT ;  /* 0x000000ff8100720c */ /* 0x000fe40003f25270 */
[----:B------:R-:W-:Y:S02]  /*2b10*/  CS2R R128, SRZ ;  /* 0x0000000000807805 */ /* 0x000fe4000001ff00 */
[----:B------:R-:W5:Y:S01]  /*2b20*/  @P5 LDG.E.64 R126, desc[UR8][R66.64] ;  /* 0x00000008427e5981 */ /* 0x000f62000c1e1b00 */
[----:B------:R-:W-:-:S02]  /*2b30*/  ISETP.NE.AND P2, PT, R130, RZ, PT ;  /* 0x000000ff8200720c */ /* 0x000fc40003f45270 */
[----:B------:R-:W-:Y:S02]  /*2b40*/  CS2R R130, SRZ ;  /* 0x0000000000827805 */ /* 0x000fe4000001ff00 */
[----:B------:R-:W5:Y:S01]  /*2b50*/  @P0 LDG.E.64 R128, desc[UR8][R64.64] ;  /* 0x0000000840800981 */ /* 0x000f62000c1e1b00 */
[----:B------:R-:W-:-:S03]  /*2b60*/  CS2R R132, SRZ ;  /* 0x0000000000847805 */ /* 0x000fc6000001ff00 */
[----:B------:R-:W5:Y:S01]  /*2b70*/  @P1 LDG.E.64 R130, desc[UR8][R62.64] ;  /* 0x000000083e821981 */ /* 0x000f62000c1e1b00 */
[----:B------:R-:W-:-:S04]  /*2b80*/  CS2R R134, SRZ ;  /* 0x0000000000867805 */ /* 0x000fc8000001ff00 */
[----:B------:R2:W5:Y:S01]  /*2b90*/  @P2 LDG.E.64 R132, desc[UR8][R60.64] ;  /* 0x000000083c842981 */ /* 0x000562000c1e1b00 */
[----:B------:R-:W-:-:S03]  /*2ba0*/  CS2R R136, SRZ ;  /* 0x0000000000887805 */ /* 0x000fc6000001ff00 */
[----:B------:R-:W5:Y:S04]  /*2bb0*/  @P3 LDG.E.64 R134, desc[UR8][R58.64] ;  /* 0x000000083a863981 */ /* 0x000f68000c1e1b00 */
[----:B------:R4:W5:Y:S01]  /*2bc0*/  @P4 LDG.E.64 R136, desc[UR8][R56.64] ;  /* 0x0000000838884981 */ /* 0x000962000c1e1b00 */
[----:B--2---:R-:W-:Y:S01]  /*2bd0*/  FADD.FTZ R61, R94, R95 ;  /* 0x0000005f5e3d7221 */ /* 0x004fe20000010000 */
[----:B---3--:R-:W-:-:S04]  /*2be0*/  FADD.FTZ R64, R92, R93 ;  /* 0x0000005d5c407221 */ /* 0x008fc80000010000 */
[----:B------:R-:W-:Y:S01]  /*2bf0*/  FADD.FTZ R64, RZ, R64 ;  /* 0x00000040ff407221 */ /* 0x000fe20000010000 */
[----:B------:R-:W-:-:S03]  /*2c00*/  FMUL.FTZ R65, R93, R93 ;  /* 0x0000005d5d417220 */ /* 0x000fc60000410000 */
[----:B------:R-:W-:Y:S01]  /*2c10*/  FADD.FTZ R61, R64, R61 ;  /* 0x0000003d403d7221 */ /* 0x000fe20000010000 */
[----:B------:R-:W-:Y:S01]  /*2c20*/  FMUL.FTZ R67, R95, R95 ;  /* 0x0000005f5f437220 */ /* 0x000fe20000410000 */
[----:B------:R-:W-:Y:S01]  /*2c30*/  FFMA.FTZ R65, R92, R92, R65 ;  /* 0x0000005c5c417223 */ /* 0x000fe20000010041 */
[----:B----4-:R-:W-:-:S04]  /*2c40*/  FADD.FTZ R56, R96, R97 ;  /* 0x0000006160387221 */ /* 0x010fc80000010000 */
[----:B------:R-:W-:Y:S01]  /*2c50*/  FADD.FTZ R56, R61, R56 ;  /* 0x000000383d387221 */ /* 0x000fe20000010000 */
[----:B------:R-:W-:Y:S01]  /*2c60*/  FFMA.FTZ R60, R94, R94, R67 ;  /* 0x0000005e5e3c7223 */ /* 0x000fe20000010043 */
[----:B------:R-:W-:Y:S01]  /*2c70*/  FADD.FTZ R65, RZ, R65 ;  /* 0x00000041ff417221 */ /* 0x000fe20000010000 */
[----:B------:R-:W-:-:S03]  /*2c80*/  FMUL.FTZ R59, R97, R97 ;  /* 0x00000061613b7220 */ /* 0x000fc60000410000 */
[----:B------:R-:W-:Y:S01]  /*2c90*/  FADD.FTZ R60, R65, R60 ;  /* 0x0000003c413c7221 */ /* 0x000fe20000010000 */
[----:B-----5:R-:W-:-:S04]  /*2ca0*/  FADD.FTZ R57, R98, R99 ;  /* 0x0000006362397221 */ /* 0x020fc80000010000 */
[----:B------:R-:W-:Y:S01]  /*2cb0*/  FADD.FTZ R56, R56, R57 ;  /* 0x0000003938387221 */ /* 0x000fe20000010000 */
[----:B------:R-:W-:Y:S01]  /*2cc0*/  FFMA.FTZ R59, R96, R96, R59 ;  /* 0x00000060603b7223 */ /* 0x000fe2000001003b */
[----:B------:R-:W-:Y:S01]  /*2cd0*/  FMUL.FTZ R63, R99, R99 ;  /* 0x00000063633f7220 */ /* 0x000fe20000410000 */
[----:B------:R-:W-:-:S04]  /*2ce0*/  FADD.FTZ R57, R100, R101 ;  /* 0x0000006564397221 */ /* 0x000fc80000010000 */
[----:B------:R-:W-:Y:S01]  /*2cf0*/  FADD.FTZ R56, R56, R57 ;  /* 0x0000003938387221 */ /* 0x000fe20000010000 */
[----:B------:R-:W-:Y:S01]  /*2d00*/  FADD.FTZ R59, R60, R59 ;  /* 0x0000003b3c3b7221 */ /* 0x000fe20000010000 */
[----:B------:R-:W-:Y:S01]  /*2d10*/  FFMA.FTZ R58, R98, R98, R63 ;  /* 0x00000062623a7223 */ /* 0x000fe2000001003f */
[----:B------:R-:W-:Y:S01]  /*2d20*/  FMUL.FTZ R61, R101, R101 ;  /* 0x00000065653d7220 */ /* 0x000fe20000410000 */
[----:B------:R-:W-:-:S04]  /*2d30*/  FADD.FTZ R57, R102, R103 ;  /* 0x0000006766397221 */ /* 0x000fc80000010000 */
[----:B------:R-:W-:Y:S01]  /*2d40*/  FADD.FTZ R56, R56, R57 ;  /* 0x0000003938387221 */ /* 0x000fe20000010000 */
[----:B------:R-:W-:Y:S01]  /*2d50*/  FADD.FTZ R58, R59, R58 ;  /* 0x0000003a3b3a7221 */ /* 0x000fe20000010000 */
[----:B------:R-:W-:Y:S01]  /*2d60*/  FADD.FTZ R57, R104, R105 ;  /* 0x0000006968397221 */ /* 0x000fe20000010000 */
[----:B------:R-:W-:Y:S01]  /*2d70*/  FFMA.FTZ R61, R100, R100, R61 ;  /* 0x00000064643d7223 */ /* 0x000fe2000001003d */
[----:B------:R-:W-:Y:S02]  /*2d80*/  FMUL.FTZ R59, R103, R103 ;  /* 0x00000067673b7220 */ /* 0x000fe40000410000 */
[----:B------:R-:W-:Y:S01]  /*2d90*/  FADD.FTZ R56, R56, R57 ;  /* 0x0000003938387221 */ /* 0x000fe20000010000 */
[----:B------:R-:W-:Y:S01]  /*2da0*/  FADD.FTZ R57, R106, R107 ;  /* 0x0000006b6a397221 */ /* 0x000fe20000010000 */
[----:B------:R-:W-:Y:S01]  /*2db0*/  FADD.FTZ R58, R58, R61 ;  /* 0x0000003d3a3a7221 */ /* 0x000fe20000010000 */
[----:B------:R-:W-:Y:S01]  /*2dc0*/  FFMA.FTZ R59, R102, R102, R59 ;  /* 0x00000066663b7223 */ /* 0x000fe2000001003b */
[----:B------:R-:W-:Y:S01]  /*2dd0*/  FMUL.FTZ R61, R105, R105 ;  /* 0x00000069693d7220 */ /* 0x000fe20000410000 */
        /* <DEDUP_REMOVED lines=20> */
[----:B------:R-:W-:-:S02]  /*2f20*/  FADD.FTZ R56, R56, R57 ;  /* 0x0000003938387221 */ /* 0x000fc40000010000 */
[----:B------:R-:W-:Y:S01]  /*2f30*/  FADD.FTZ R58, R58, R59 ;  /* 0x0000003b3a3a7221 */ /* 0x000fe20000010000 */
[----:B------:R-:W-:Y:S01]  /*2f40*/  FADD.FTZ R57, R116, R117 ;  /* 0x0000007574397221 */ /* 0x000fe20000010000 */
[----:B------:R-:W-:Y:S01]  /*2f50*/  FFMA.FTZ R61, R112, R112, R61 ;  /* 0x00000070703d7223 */ /* 0x000fe2000001003d */
[----:B------:R-:W-:Y:S02]  /*2f60*/  FMUL.FTZ R59, R115, R115 ;  /* 0x00000073733b7220 */ /* 0x000fe40000410000 */
[----:B------:R-:W-:Y:S01]  /*2f70*/  FADD.FTZ R56, R56, R57 ;  /* 0x0000003938387221 */ /* 0x000fe20000010000 */
[----:B------:R-:W-:Y:S01]  /*2f80*/  FADD.FTZ R58, R58, R61 ;  /* 0x0000003d3a3a7221 */ /* 0x000fe20000010000 */
[----:B------:R-:W-:Y:S01]  /*2f90*/  FFMA.FTZ R59, R114, R114, R59 ;  /* 0x00000072723b7223 */ /* 0x000fe2000001003b */
[----:B------:R-:W-:Y:S01]  /*2fa0*/  FMUL.FTZ R61, R117, R117 ;  /* 0x00000075753d7220 */ /* 0x000fe20000410000 */
[----:B------:R-:W-:Y:S02]  /*2fb0*/  FADD.FTZ R57, R118, R119 ;  /* 0x0000007776397221 */ /* 0x000fe40000010000 */
[----:B------:R-:W-:Y:S01]  /*2fc0*/  FADD.FTZ R58, R58, R59 ;  /* 0x0000003b3a3a7221 */ /* 0x000fe20000010000 */
[----:B------:R-:W-:Y:S01]  /*2fd0*/  FFMA.FTZ R61, R116, R116, R61 ;  /* 0x00000074743d7223 */ /* 0x000fe2000001003d */
[----:B------:R-:W-:Y:S01]  /*2fe0*/  FADD.FTZ R56, R56, R57 ;  /* 0x0000003938387221 */ /* 0x000fe20000010000 */
[----:B------:R-:W-:Y:S01]  /*2ff0*/  FMUL.FTZ R59, R119, R119 ;  /* 0x00000077773b7220 */ /* 0x000fe20000410000 */
[----:B------:R-:W-:Y:S01]  /*3000*/  FADD.FTZ R57, R120, R121 ;  /* 0x0000007978397221 */ /* 0x000fe20000010000 */
[----:B------:R-:W-:Y:S01]  /*3010*/  FADD.FTZ R58, R58, R61 ;  /* 0x0000003d3a3a7221 */ /* 0x000fe20000010000 */
[----:B------:R-:W-:Y:S01]  /*3020*/  FMUL.FTZ R61, R121, R121 ;  /* 0x00000079793d7220 */ /* 0x000fe20000410000 */
[----:B------:R-:W-:Y:S01]  /*3030*/  FFMA.FTZ R59, R118, R118, R59 ;  /* 0x00000076763b7223 */ /* 0x000fe2000001003b */
[----:B------:R-:W-:Y:S01]  /*3040*/  FADD.FTZ R56, R56, R57 ;  /* 0x0000003938387221 */ /* 0x000fe20000010000 */
[----:B------:R-:W-:Y:S01]  /*3050*/  FADD.FTZ R57, R122, R123 ;  /* 0x0000007b7a397221 */ /* 0x000fe20000010000 */
[----:B------:R-:W-:Y:S01]  /*3060*/  FFMA.FTZ R61, R120, R120, R61 ;  /* 0x00000078783d7223 */ /* 0x000fe2000001003d */
[----:B------:R-:W-:Y:S01]  /*3070*/  FADD.FTZ R58, R58, R59 ;  /* 0x0000003b3a3a7221 */ /* 0x000fe20000010000 */
        /* <DEDUP_REMOVED lines=48> */
[----:B------:R-:W-:Y:S01]  /*3380*/  FFMA.FTZ R61, R54, R54, R61 ;  /* 0x00000036363d7223 */ /* 0x000fe2000001003d */
[----:B------:R-:W-:Y:S01]  /*3390*/  FMUL.FTZ R59, R77, R77 ;  /* 0x0000004d4d3b7220 */ /* 0x000fe20000410000 */
[----:B------:R-:W-:Y:S02]  /*33a0*/  FADD.FTZ R57, R76, R77 ;  /* 0x0000004d4c397221 */ /* 0x000fe40000010000 */
        /* <DEDUP_REMOVED lines=31> */
[----:B------:R-:W-:-:S02]  /*35a0*/  FFMA.FTZ R59, R90, R90, R59 ;  /* 0x0000005a5a3b7223 */ /* 0x000fc4000001003b */
[----:B------:R-:W-:Y:S02]  /*35b0*/  FADD.FTZ R56, R56, R57 ;  /* 0x0000003938387221 */ /* 0x000fe40000010000 */
        /* <DEDUP_REMOVED lines=66> */
.L_x_4577:
[----:B------:R-:W-:Y:S05]  /*39e0*/  BSYNC B0 ;  /* 0x0000000000007941 */ /* 0x000fea0003800000 */
.L_x_4576:
        /* <DEDUP_REMOVED lines=15> */
[----:B-1----:R-:W-:Y:S01]  /*3ae0*/  IMAD R63, R63, UR7, R62 ;  /* 0x000000073f3f7c24 */ /* 0x002fe2000f8e023e */
[----:B------:R-:W-:-:S03]  /*3af0*/  ISETP.NE.AND P6, PT, R67, -0x1, PT ;  /* 0xffffffff4300780c */ /* 0x000fc60003fc5270 */
[----:B--2---:R-:W-:Y:S01]  /*3b00*/  IMAD.WIDE R58, R61, 0x4, R58 ;  /* 0x000000043d3a7825 */ /* 0x004fe200078e023a */
[----:B------:R-:W-:-:S03]  /*3b10*/  IADD3 R61, R60, R62, RZ ;  /* 0x0000003e3c3d7210 */ /* 0x000fc60007ffe0ff */
[----:B------:R-:W-:-:S04]  /*3b20*/  IMAD.WIDE.U32 R58, R63, 0x8, R58 ;  /* 0x000000083f3a7825 */ /* 0x000fc800078e003a */
[----:B---3--:R-:W-:Y:S01]  /*3b30*/  IMAD.WIDE.U32 R56, R61, 0x4, R56 ;  /* 0x000000043d387825 */ /* 0x008fe200078e0038 */
[----:B------:R0:W-:Y:S01]  /*3b40*/  STG.E.64 desc[UR8][R58.64], R138 ;  /* 0x0000008a3a007986 */ /* 0x0001e2000c101b08 */
[----:B------:R-:W-:Y:S06]  /*3b50*/  MEMBAR.ALL.GPU ;  /* 0x0000000000007992 */ /* 0x000fec000000a000 */
[----:B------:R-:W-:-:S00]  /*3b60*/  ERRBAR ;  /* 0x00000000000079ab */ /* 0x000fc00000000000 */
[----:B------:R-:W-:Y:S06]  /*3b70*/  CGAERRBAR ;  /* 0x00000000000075ab */ /* 0x000fec0000000000 */
[----:B------:R0:W-:Y:S01]  /*3b80*/  REDG.E.ADD.S32.STRONG.GPU desc[UR8][R56.64], R65 ;  /* 0x000000413800798e */ /* 0x0001e2000c10e388 */
[----:B------:R-:W-:Y:S05]  /*3b90*/  @!P6 BRA `(.L_x_4579) ;  /* 0x000000000014e947 */ /* 0x000fea0003800000 */
.L_x_4580:
[----:B0-----:R-:W2:Y:S04]  /*3ba0*/  LDG.E.STRONG.GPU R58, desc[UR8][R56.64] ;  /* 0x00000008383a7981 */ /* 0x001ea8000c1ef900 */
[----:B--2---:R-:W-:Y:S01]  /*3bb0*/  CCTL.IVALL ;  /* 0x00000000ff00798f */ /* 0x004fe20002000000 */
[----:B------:R-:W-:Y:S05]  /*3bc0*/  YIELD ;  /* 0x0000000000007946 */ /* 0x000fea0003800000 */
[----:B------:R-:W-:-:S13]  /*3bd0*/  ISETP.NE.AND P6, PT, R58, R67, PT ;  /* 0x000000433a00720c */ /* 0x000fda0003fc5270 */
[----:B------:R-:W-:Y:S05]  /*3be0*/  @P6 BRA `(.L_x_4580) ;  /* 0xfffffffc00ec6947 */ /* 0x000fea000383ffff */
.L_x_4579:
        /* <DEDUP_REMOVED lines=11> */
.L_x_4582:
        /* <DEDUP_REMOVED lines=63> */
.L_x_4581:
        /* <DEDUP_REMOVED lines=18> */
.L_x_4584:
[----:B------:R-:W-:Y:S05]  /*41b0*/  BSYNC B0 ;  /* 0x0000000000007941 */ /* 0x000fea0003800000 */
.L_x_4583:
        /* <DEDUP_REMOVED lines=33> */
.L_x_4578:
[----:B------:R-:W-:Y:S01]  /*43d0*/  ULDC.64 UR12, c[0x0][0x218] ;  /* 0x00008600000c7ab9 */ /* 0x000fe20000000a00 */
[----:B0-----:R-:W-:Y:S01]  /*43e0*/  P2R R56, PR, RZ, 0x1 ;  /* 0x00000001ff387803 */ /* 0x001fe20000000000 */
[----:B------:R-:W0:Y:S01]  /*43f0*/  S2UR UR6, SR_CgaCtaId ;  /* 0x00000000000679c3 */ /* 0x000e220000008800 */
[----:B------:R-:W-:Y:S01]  /*4400*/  LOP3.LUT P0, RZ, R46, UR7, RZ, 0xfc, !PT ;  /* 0x000000072eff7c12 */ /* 0x000fe2000f80fcff */
[----:B------:R-:W-:Y:S01]  /*4410*/  UMOV UR5, 0x400 ;  /* 0x0000040000057882 */ /* 0x000fe20000000000 */
[----:B------:R-:W-:Y:S02]  /*4420*/  ISETP.EQ.U32.AND P6, PT, RZ, UR12, PT ;  /* 0x0000000cff007c0c */ /* 0x000fe4000bfc2070 */
[----:B------:R-:W-:Y:S02]  /*4430*/  MOV R63, 0x3f800000 ;  /* 0x3f800000003f7802 */ /* 0x000fe40000000f00 */
[----:B------:R-:W-:Y:S02]  /*4440*/  ISETP.EQ.OR.EX P6, PT, RZ, UR13, P0, P6 ;  /* 0x0000000dff007c0c */ /* 0x000fe400087c2760 */
[----:B------:R-:W-:-:S11]  /*4450*/  ISETP.NE.AND P0, PT, R56, RZ, PT ;  /* 0x000000ff3800720c */ /* 0x000fd60003f05270 */
        /* <DEDUP_REMOVED lines=10> */
[----:B------:R-:W-:Y:S01]  /*4500*/  IADD3 R61, R147, R150, RZ ;  /* 0x00000096933d7210 */ /* 0x000fe20007ffe0ff */
        /* <DEDUP_REMOVED lines=8> */
[----:B------:R-:W2:Y:S01]  /*4590*/  @P5 MUFU.RSQ R63, R66 ;  /* 0x00000042003f5308 */ /* 0x000ea20000001400 */
[----:B-1----:R-:W-:-:S04]  /*45a0*/  IMAD.WIDE R64, R61, 0x4, R58 ;  /* 0x000000043d407825 */ /* 0x002fc800078e023a */
[----:B0-----:R-:W-:Y:S02]  /*45b0*/  IMAD.WIDE R58, R61, 0x4, R56 ;  /* 0x000000043d3a7825 */ /* 0x001fe400078e0238 */
[----:B------:R-:W3:Y:S04]  /*45c0*/  LDG.E.64 R56, desc[UR8][R64.64] ;  /* 0x0000000840387981 */ /* 0x000ee8000c1e1b00 */
[----:B------:R-:W3:Y:S01]  /*45d0*/  LDG.E.64 R58, desc[UR8][R58.64] ;  /* 0x000000083a3a7981 */ /* 0x000ee2000c1e1b00 */
[----:B------:R-:W-:Y:S01]  /*45e0*/  ISETP.NE.AND P6, PT, RZ, UR10, PT ;  /* 0x0000000aff007c0c */ /* 0x000fe2000bfc5270 */
[C---:B------:R-:W-:Y:S01]  /*45f0*/  FADD.FTZ R92, -R62.reuse, R92 ;  /* 0x0000005c3e5c7221 */ /* 0x040fe20000010100 */
[C---:B------:R-:W-:Y:S01]  /*4600*/  FADD.FTZ R60, -R62.reuse, R93 ;  /* 0x0000005d3e3c7221 */ /* 0x040fe20000010100 */
[C---:B------:R-:W-:Y:S01]  /*4610*/  FADD.FTZ R94, -R62.reuse, R94 ;  /* 0x0000005e3e5e7221 */ /* 0x040fe20000010100 */
[----:B------:R-:W-:Y:S01]  /*4620*/  FADD.FTZ R68, -R62, R95 ;  /* 0x0000005f3e447221 */ /* 0x000fe20000010100 */
[-C--:B--2---:R-:W-:Y:S01]  /*4630*/  FMUL.FTZ R61, R92, R63.reuse ;  /* 0x0000003f5c3d7220 */ /* 0x084fe20000410000 */
[-C--:B------:R-:W-:Y:S01]  /*4640*/  FMUL.FTZ R66, R60, R63.reuse ;  /* 0x0000003f3c427220 */ /* 0x080fe20000410000 */
[-C--:B------:R-:W-:Y:S01]  /*4650*/  FMUL.FTZ R69, R94, R63.reuse ;  /* 0x0000003f5e457220 */ /* 0x080fe20000410000 */
[----:B------:R-:W-:Y:S01]  /*4660*/  FMUL.FTZ R70, R68, R63 ;  /* 0x0000003f44467220 */ /* 0x000fe20000410000 */
[----:B---3--:R-:W-:Y:S01]  /*4670*/  FFMA.FTZ R60, R56, R61, R58 ;  /* 0x0000003d383c7223 */ /* 0x008fe2000001003a */
[----:B------:R-:W-:-:S03]  /*4680*/  FFMA.FTZ R61, R57, R66, R59 ;  /* 0x00000042393d7223 */ /* 0x000fc6000001003b */
[----:B------:R-:W-:Y:S05]  /*4690*/  @!P6 BRA `(.L_x_4585) ;  /* 0x000000000028e947 */ /* 0x000fea0003800000 */
        /* <DEDUP_REMOVED lines=10> */
.L_x_4585:
        /* <DEDUP_REMOVED lines=14> */
.L_x_4587:
[----:B------:R-:W-:Y:S05]  /*4820*/  BSYNC B0 ;  /* 0x0000000000007941 */ /* 0x000fea0003800000 */
.L_x_4586:
        /* <DEDUP_REMOVED lines=15> */
.L_x_4588:
        /* <DEDUP_REMOVED lines=14> */
.L_x_4590:
[----:B------:R-:W-:Y:S05]  /*4a00*/  BSYNC B0 ;  /* 0x0000000000007941 */ /* 0x000fea0003800000 */
.L_x_4589:
[----:B0-----:R-:W-:Y:S01]  /*4a10*/  FADD.FTZ R60, -R62, R99 ;  /* 0x000000633e3c7221 */ /* 0x001fe20000010100 */
[-C--:B------:R-:W-:Y:S01]  /*4a20*/  FMUL.FTZ R61, R96, R63.reuse ;  /* 0x0000003f603d7220 */ /* 0x080fe20000410000 */
[----:B------:R-:W-:Y:S01]  /*4a30*/  FADD.FTZ R98, -R62, R98 ;  /* 0x000000623e627221 */ /* 0x000fe20000010100 */
[-C--:B------:R-:W-:Y:S01]  /*4a40*/  FMUL.FTZ R72, R72, R63.reuse ;  /* 0x0000003f48487220 */ /* 0x080fe20000410000 */
[----:B------:R-:W-:Y:S01]  /*4a50*/  FMUL.FTZ R70, R60, R63 ;  /* 0x0000003f3c467220 */ /* 0x000fe20000410000 */
[----:B------:R-:W-:Y:S01]  /*4a60*/  FFMA.FTZ R60, R56, R61, R58 ;  /* 0x0000003d383c7223 */ /* 0x000fe2000001003a */
[----:B------:R-:W-:Y:S01]  /*4a70*/  FMUL.FTZ R69, R98, R63 ;  /* 0x0000003f62457220 */ /* 0x000fe20000410000 */
        /* <DEDUP_REMOVED lines=12> */
.L_x_4591:
        /* <DEDUP_REMOVED lines=14> */
.L_x_4593:
[----:B------:R-:W-:Y:S05]  /*4c20*/  BSYNC B0 ;  /* 0x0000000000007941 */ /* 0x000fea0003800000 */
.L_x_4592:
        /* <DEDUP_REMOVED lines=15> */
.L_x_4594:
        /* <DEDUP_REMOVED lines=14> */
[----:B------:R-:W-:-:S05]  /*4e00*/  LEA.HI.X R67, R64, UR13, R67, 0x2, P5 ;  /* 0x0000000d40437c11 */ /* 0x000fca000a8f1443 */
[----:B------:R0:W-:Y:S02]  /*4e10*/  STG.E.64 desc[UR8][R66.64], R60 ;  /* 0x0000003c42007986 */ /* 0x0001e4000c101b08 */
.L_x_4596:
[----:B------:R-:W-:Y:S05]  /*4e20*/  BSYNC B0 ;  /* 0x0000000000007941 */ /* 0x000fea0003800000 */
.L_x_4595:
        /* <DEDUP_REMOVED lines=19> */
.L_x_4597:
        /* <DEDUP_REMOVED lines=16> */
.L_x_4599:
[----:B------:R-:W-:Y:S05]  /*5060*/  BSYNC B0 ;  /* 0x0000000000007941 */ /* 0x000fea0003800000 */
.L_x_4598:
        /* <DEDUP_REMOVED lines=15> */
.L_x_4600:
        /* <DEDUP_REMOVED lines=15> */
.L_x_4602:
[----:B------:R-:W-:Y:S05]  /*5250*/  BSYNC B0 ;  /* 0x0000000000007941 */ /* 0x000fea0003800000 */
.L_x_4601:
        /* <DEDUP_REMOVED lines=19> */
.L_x_4603:
        /* <DEDUP_REMOVED lines=14> */
.L_x_4605:
[----:B------:R-:W-:Y:S05]  /*5470*/  BSYNC B0 ;  /* 0x0000000000007941 */ /* 0x000fea0003800000 */
.L_x_4604:
        /* <DEDUP_REMOVED lines=15> */
.L_x_4606:
        /* <DEDUP_REMOVED lines=14> */
.L_x_4608:
[----:B------:R-:W-:Y:S05]  /*5650*/  BSYNC B0 ;  /* 0x0000000000007941 */ /* 0x000fea0003800000 */
.L_x_4607:
        /* <DEDUP_REMOVED lines=19> */
.L_x_4609:
        /* <DEDUP_REMOVED lines=14> */
.L_x_4611:
[----:B------:R-:W-:Y:S05]  /*5870*/  BSYNC B0 ;  /* 0x0000000000007941 */ /* 0x000fea0003800000 */
.L_x_4610:
        /* <DEDUP_REMOVED lines=15> */
.L_x_4612:
        /* <DEDUP_REMOVED lines=14> */
.L_x_4614:
[----:B------:R-:W-:Y:S05]  /*5a50*/  BSYNC B0 ;  /* 0x0000000000007941 */ /* 0x000fea0003800000 */
.L_x_4613:
        /* <DEDUP_REMOVED lines=19> */
.L_x_4615:
        /* <DEDUP_REMOVED lines=14> */
.L_x_4617:
[----:B------:R-:W-:Y:S05]  /*5c70*/  BSYNC B0 ;  /* 0x0000000000007941 */ /* 0x000fea0003800000 */
.L_x_4616:
        /* <DEDUP_REMOVED lines=15> */
.L_x_4618:
        /* <DEDUP_REMOVED lines=14> */
.L_x_4620:
[----:B------:R-:W-:Y:S05]  /*5e50*/  BSYNC B0 ;  /* 0x0000000000007941 */ /* 0x000fea0003800000 */
.L_x_4619:
        /* <DEDUP_REMOVED lines=19> */
.L_x_4621:
        /* <DEDUP_REMOVED lines=14> */
.L_x_4623:
[----:B------:R-:W-:Y:S05]  /*6070*/  BSYNC B0 ;  /* 0x0000000000007941 */ /* 0x000fea0003800000 */
.L_x_4622:
        /* <DEDUP_REMOVED lines=15> */
.L_x_4624:
        /* <DEDUP_REMOVED lines=14> */
.L_x_4626:
[----:B------:R-:W-:Y:S05]  /*6250*/  BSYNC B0 ;  /* 0x0000000000007941 */ /* 0x000fea0003800000 */
.L_x_4625:
        /* <DEDUP_REMOVED lines=19> */
.L_x_4627:
        /* <DEDUP_REMOVED lines=14> */
.L_x_4629:
[----:B------:R-:W-:Y:S05]  /*6470*/  BSYNC B0 ;  /* 0x0000000000007941 */ /* 0x000fea0003800000 */
.L_x_4628:
        /* <DEDUP_REMOVED lines=15> */
.L_x_4630:
        /* <DEDUP_REMOVED lines=14> */
.L_x_4632:
[----:B------:R-:W-:Y:S05]  /*6650*/  BSYNC B0 ;  /* 0x0000000000007941 */ /* 0x000fea0003800000 */
.L_x_4631:
        /* <DEDUP_REMOVED lines=19> */
.L_x_4633:
        /* <DEDUP_REMOVED lines=14> */
.L_x_4635:
[----:B------:R-:W-:Y:S05]  /*6870*/  BSYNC B0 ;  /* 0x0000000000007941 */ /* 0x000fea0003800000 */
.L_x_4634:
        /* <DEDUP_REMOVED lines=15> */
.L_x_4636:
        /* <DEDUP_REMOVED lines=14> */
.L_x_4638:
[----:B------:R-:W-:Y:S05]  /*6a50*/  BSYNC B0 ;  /* 0x0000000000007941 */ /* 0x000fea0003800000 */
.L_x_4637:
        /* <DEDUP_REMOVED lines=19> */
.L_x_4639:
        /* <DEDUP_REMOVED lines=13> */
.L_x_4641:
[----:B------:R-:W-:Y:S05]  /*6c60*/  BSYNC B0 ;  /* 0x0000000000007941 */ /* 0x000fea0003800000 */
.L_x_4640:
        /* <DEDUP_REMOVED lines=15> */
.L_x_4642:
        /* <DEDUP_REMOVED lines=13> */
.L_x_4644:
[----:B------:R-:W-:Y:S05]  /*6e30*/  BSYNC B0 ;  /* 0x0000000000007941 */ /* 0x000fea0003800000 */
.L_x_4643:
        /* <DEDUP_REMOVED lines=19> */
.L_x_4645:
        /* <DEDUP_REMOVED lines=13> */
.L_x_4647:
[----:B------:R-:W-:Y:S05]  /*7040*/  BSYNC B0 ;  /* 0x0000000000007941 */ /* 0x000fea0003800000 */
.L_x_4646:
        /* <DEDUP_REMOVED lines=15> */
.L_x_4648:
        /* <DEDUP_REMOVED lines=13> */
.L_x_4650:
[----:B------:R-:W-:Y:S05]  /*7210*/  BSYNC B0 ;  /* 0x0000000000007941 */ /* 0x000fea0003800000 */
.L_x_4649:
        /* <DEDUP_REMOVED lines=19> */
.L_x_4651:
        /* <DEDUP_REMOVED lines=13> */
.L_x_4653:
[----:B------:R-:W-:Y:S05]  /*7420*/  BSYNC B0 ;  /* 0x0000000000007941 */ /* 0x000fea0003800000 */
.L_x_4652:
        /* <DEDUP_REMOVED lines=14> */
.L_x_4654:
[----:B------:R-:W-:Y:S01]  /*7510*/  ISETP.GE.U32.AND P5, PT, R12, UR12, PT ;  /* 0x0000000c0c007c0c */ /* 0x000fe2000bfa6070 */
[C---:B------:R-:W-:Y:S01]  /*7520*/  FADD.FTZ R54, -R62.reuse, R54 ;  /* 0x000000363e367221 */ /* 0x040fe20000010100 */
[----:B------:R-:W-:Y:S01]  /*7530*/  FADD.FTZ R64, -R62, R55 ;  /* 0x000000373e407221 */ /* 0x000fe20000010100 */
[----:B------:R-:W-:Y:S01]  /*7540*/  BSSY B0, `(.L_x_4655) ;  /* 0x0000011000007945 */ /* 0x000fe20003800000 */
[----:B------:R-:W-:Y:S01]  /*7550*/  ISETP.GE.AND.EX P5, PT, R7, UR13, PT, P5 ;  /* 0x0000000d07007c0c */ /* 0x000fe2000bfa6350 */
[-C--:B------:R-:W-:Y:S01]  /*7560*/  FMUL.FTZ R67, R54, R63.reuse ;  /* 0x0000003f36437220 */ /* 0x080fe20000410000 */
[----:B------:R-:W-:Y:S02]  /*7570*/  FMUL.FTZ R66, R64, R63 ;  /* 0x0000003f40427220 */ /* 0x000fe40000410000 */
        /* <DEDUP_REMOVED lines=13> */
.L_x_4656:
[----:B------:R-:W-:Y:S05]  /*7650*/  BSYNC B0 ;  /* 0x0000000000007941 */ /* 0x000fea0003800000 */
.L_x_4655:
[----:B------:R-:W-:Y:S01]  /*7660*/  SHF.R.S32.HI R68, RZ, 0x1f, R11 ;  /* 0x0000001fff447819 */ /* 0x000fe2000001140b */
        /* <DEDUP_REMOVED lines=13> */
.L_x_4657:
[----:B------:R-:W-:Y:S01]  /*7740*/  ISETP.GE.U32.AND P5, PT, R11, UR12, PT ;  /* 0x0000000c0b007c0c */ /* 0x000fe2000bfa6070 */
[C---:B------:R-:W-:Y:S01]  /*7750*/  FADD.FTZ R76, -R62.reuse, R76 ;  /* 0x0000004c3e4c7221 */ /* 0x040fe20000010100 */
[----:B------:R-:W-:Y:S01]  /*7760*/  FADD.FTZ R60, -R62, R77 ;  /* 0x0000004d3e3c7221 */ /* 0x000fe20000010100 */
[----:B------:R-:W-:Y:S01]  /*7770*/  BSSY B0, `(.L_x_4658) ;  /* 0x0000011000007945 */ /* 0x000fe20003800000 */
[----:B------:R-:W-:Y:S01]  /*7780*/  ISETP.GE.AND.EX P5, PT, R68, UR13, PT, P5 ;  /* 0x0000000d44007c0c */ /* 0x000fe2000bfa6350 */
[-C--:B------:R-:W-:Y:S01]  /*7790*/  FMUL.FTZ R67, R76, R63.reuse ;  /* 0x0000003f4c437220 */ /* 0x080fe20000410000 */
[----:B------:R-:W-:Y:S02]  /*77a0*/  FMUL.FTZ R66, R60, R63 ;  /* 0x0000003f3c427220 */ /* 0x000fe40000410000 */
[----:B------:R-:W-:-:S13]  /*77b0*/  ISETP.GT.U32.OR P5, PT, R46, 0x17f, P5 ;  /* 0x0000017f2e00780c */ /* 0x000fda0002fa4470 */
[----:B------:R-:W-:Y:S05]  /*77c0*/  @P5 BRA `(.L_x_4659) ;  /* 0x00000000002c5947 */ /* 0x000fea0003800000 */
        /* <DEDUP_REMOVED lines=11> */
.L_x_4659:
[----:B------:R-:W-:Y:S05]  /*7880*/  BSYNC B0 ;  /* 0x0000000000007941 */ /* 0x000fea0003800000 */
.L_x_4658:
        /* <DEDUP_REMOVED lines=14> */
.L_x_4660:
        /* <DEDUP_REMOVED lines=20> */
.L_x_4662:
[----:B------:R-:W-:Y:S05]  /*7ab0*/  BSYNC B0 ;  /* 0x0000000000007941 */ /* 0x000fea0003800000 */
.L_x_4661:
        /* <DEDUP_REMOVED lines=14> */
.L_x_4663:
        /* <DEDUP_REMOVED lines=20> */
.L_x_4665:
[----:B------:R-:W-:Y:S05]  /*7ce0*/  BSYNC B0 ;  /* 0x0000000000007941 */ /* 0x000fea0003800000 */
.L_x_4664:
        /* <DEDUP_REMOVED lines=14> */
.L_x_4666:
        /* <DEDUP_REMOVED lines=20> */
.L_x_4668:
[----:B------:R-:W-:Y:S05]  /*7f10*/  BSYNC B0 ;  /* 0x0000000000007941 */ /* 0x000fea0003800000 */
.L_x_4667:
        /* <DEDUP_REMOVED lines=14> */
.L_x_4669:
        /* <DEDUP_REMOVED lines=20> */
.L_x_4671:
[----:B------:R-:W-:Y:S05]  /*8140*/  BSYNC B0 ;  /* 0x0000000000007941 */ /* 0x000fea0003800000 */
.L_x_4670:
        /* <DEDUP_REMOVED lines=14> */
.L_x_4672:
        /* <DEDUP_REMOVED lines=22> */
.L_x_4674:
[----:B------:R-:W-:Y:S05]  /*8390*/  BSYNC B0 ;  /* 0x0000000000007941 */ /* 0x000fea0003800000 */
.L_x_4673:
        /* <DEDUP_REMOVED lines=11> */
.L_x_4675:
        /* <DEDUP_REMOVED lines=22> */
.L_x_4677:
[----:B------:R-:W-:Y:S05]  /*85b0*/  BSYNC B0 ;  /* 0x0000000000007941 */ /* 0x000fea0003800000 */
.L_x_4676:
        /* <DEDUP_REMOVED lines=11> */
.L_x_4678:
        /* <DEDUP_REMOVED lines=15> */
.L_x_4680:
[----:B------:R-:W-:Y:S05]  /*8760*/  BSYNC B0 ;  /* 0x0000000000007941 */ /* 0x000fea0003800000 */
.L_x_4679:
[----:B------:R-:W2:Y:S01]  /*8770*/  LDC R3, c[0x0][0x10] ;  /* 0x00000400ff037b82 */ /* 0x000ea20000000800 */
[----:B------:R-:W-:Y:S02]  /*8780*/  IADD3 R14, R14, 0x1, RZ ;  /* 0x000000010e0e7810 */ /* 0x000fe40007ffe0ff */
[----:B--2---:R-:W-:-:S04]  /*8790*/  IADD3 R146, R3, R146, RZ ;  /* 0x0000009203927210 */ /* 0x004fc80007ffe0ff */
[----:B------:R-:W-:-:S13]  /*87a0*/  ISETP.GE.AND P5, PT, R146, UR4, PT ;  /* 0x0000000492007c0c */ /* 0x000fda000bfa6270 */
[----:B------:R-:W-:Y:S05]  /*87b0*/  @!P5 BRA `(.L_x_4681) ;  /* 0xffffff8000a4d947 */ /* 0x000fea000383ffff */
[----:B------:R-:W-:Y:S05]  /*87c0*/  EXIT ;  /* 0x000000000000794d */ /* 0x000fea0003800000 */
.L_x_4682:
        /* <DEDUP_REMOVED lines=11> */
.L_x_5195:


//--------------------- .text._Z35group_norm_nhwc_fwd_one_pass_kernelI11Fp32IOBf16WLi64ELi48ELi384EEv26Group_norm_nhwc_fwd_params --------------------------
	.section	.text._Z35group_norm_nhwc_fwd_one_pass_kernelI11Fp32IOBf16WLi64ELi48ELi384EEv26Group_norm_nhwc_fwd_params,"ax",@progbits
	.align	128
        .global         _Z35group_norm_nhwc_fwd_one_pass_kernelI11Fp32IOBf16WLi64ELi48ELi384EEv26Group_norm_nhwc_fwd_params
        .type           _Z35group_norm_nhwc_fwd_one_pass_kernelI11Fp32IOBf16WLi64ELi48ELi384EEv26Group_norm_nhwc_fwd_params,@function
        .size           _Z35group_norm_nhwc_fwd_one_pass_kernelI11Fp32IOBf16WLi64ELi48ELi384EEv26Group_norm_nhwc_fwd_params,(.L_x_5196 - _Z35group_norm_nhwc_fwd_one_pass_kernelI11Fp32IOBf16WLi64ELi48ELi384EEv26Group_norm_nhwc_fwd_params)
        .other          _Z35group_norm_nhwc_fwd_one_pass_kernelI11Fp32IOBf16WLi64ELi48ELi384EEv26Group_norm_nhwc_fwd_params,@"STO_CUDA_ENTRY STV_DEFAULT"
_Z35group_norm_nhwc_fwd_one_pass_kernelI11Fp32IOBf16WLi64ELi48ELi384EEv26Group_norm_nhwc_fwd_params:
.text._Z35group_norm_nhwc_fwd_one_pass_kernelI11Fp32IOBf16WLi64ELi48ELi384EEv26Group_norm_nhwc_fwd_params:
        /* <DEDUP_REMOVED lines=22> */
.L_x_4704:
        /* <DEDUP_REMOVED lines=194> */
.L_x_4684:
[----:B------:R-:W-:Y:S05]  /*0d80*/  BSYNC B0 ;  /* 0x0000000000007941 */ /* 0x000fea0003800000 */
.L_x_4683:
        /* <DEDUP_REMOVED lines=8> */
[----:B0-----:R-:W0:Y:S08]  /*0e10*/  LDC.64 R10, c[0x0][0x248] ;  /* 0x00009200ff0a7b82 */ /* 0x001e300000000a00 */
[----:B------:R-:W3:Y:S01]  /*0e20*/  LDC.64 R8, c[0x0][0x240] ;  /* 0x00009000ff087b82 */ /* 0x000ee20000000a00 */
[----:B-1----:R-:W-:-:S04]  /*0e30*/  IMAD R13, R12, R17, RZ ;  /* 0x000000110c0d7224 */ /* 0x002fc800078e02ff */
[----:B------:R-:W-:-:S05]  /*0e40*/  IMAD R12, R13, R18, RZ ;  /* 0x000000120d0c7224 */ /* 0x000fca00078e02ff */
[----:B------:R-:W-:Y:S01]  /*0e50*/  SHF.L.U32 R15, R12, 0x1, RZ ;  /* 0x000000010c0f7819 */ /* 0x000fe200000006ff */
[----:B--2---:R-:W-:Y:S01]  /*0e60*/  IMAD R17, R17, UR7, R14 ;  /* 0x0000000711117c24 */ /* 0x004fe2000f8e020e */
[----:B------:R-:W-:-:S03]  /*0e70*/  IADD3 R13, R13, R14, RZ ;  /* 0x0000000e0d0d7210 */ /* 0x000fc60007ffe0ff */
[----:B0-----:R-:W-:Y:S01]  /*0e80*/  IMAD.WIDE R10, R15, 0x4, R10 ;  /* 0x000000040f0a7825 */ /* 0x001fe200078e020a */
[----:B------:R-:W-:-:S03]  /*0e90*/  MOV R15, 0xffffffff ;  /* 0xffffffff000f7802 */ /* 0x000fc60000000f00 */
[----:B---3--:R-:W-:Y:S01]  /*0ea0*/  IMAD.WIDE.U32 R8, R13, 0x4, R8 ;  /* 0x000000040d087825 */ /* 0x008fe200078e0008 */
[----:B------:R-:W-:Y:S02]  /*0eb0*/  SEL R13, R18, RZ, !P1 ;  /* 0x000000ff120d7207 */ /* 0x000fe40004800000 */
[----:B------:R-:W-:Y:S01]  /*0ec0*/  SEL R15, R15, 0x1, P1 ;  /* 0x000000010f0f7807 */ /* 0x000fe20000800000 */
[----:B------:R-:W-:Y:S01]  /*0ed0*/  IMAD.WIDE.U32 R10, R17, 0x8, R10 ;  /* 0x00000008110a7825 */ /* 0x000fe200078e000a */
[----:B------:R-:W-:-:S04]  /*0ee0*/  ISETP.NE.AND P1, PT, R13, -0x1, PT ;  /* 0xffffffff0d00780c */ /* 0x000fc80003f25270 */
[----:B------:R1:W-:Y:S01]  /*0ef0*/  STG.E.64 desc[UR8][R10.64], R22 ;  /* 0x000000160a007986 */ /* 0x0003e2000c101b08 */
[----:B------:R-:W-:Y:S06]  /*0f00*/  MEMBAR.ALL.GPU ;  /* 0x0000000000007992 */ /* 0x000fec000000a000 */
[----:B------:R-:W-:-:S00]  /*0f10*/  ERRBAR ;  /* 0x00000000000079ab */ /* 0x000fc00000000000 */
[----:B------:R-:W-:Y:S06]  /*0f20*/  CGAERRBAR ;  /* 0x00000000000075ab */ /* 0x000fec0000000000 */
[----:B------:R1:W-:Y:S01]  /*0f30*/  REDG.E.ADD.S32.STRONG.GPU desc[UR8][R8.64], R15 ;  /* 0x0000000f0800798e */ /* 0x0003e2000c10e388 */
[----:B------:R-:W-:Y:S05]  /*0f40*/  @!P1 BRA `(.L_x_4686) ;  /* 0x0000000000149947 */ /* 0x000fea0003800000 */
.L_x_4687:
[----:B-1----:R-:W2:Y:S04]  /*0f50*/  LDG.E.STRONG.GPU R10, desc[UR8][R8.64] ;  /* 0x00000008080a7981 */ /* 0x002ea8000c1ef900 */
[----:B--2---:R-:W-:Y:S01]  /*0f60*/  CCTL.IVALL ;  /* 0x00000000ff00798f */ /* 0x004fe20002000000 */
[----:B------:R-:W-:Y:S05]  /*0f70*/  YIELD ;  /* 0x0000000000007946 */ /* 0x000fea0003800000 */
[----:B------:R-:W-:-:S13]  /*0f80*/  ISETP.NE.AND P1, PT, R10, R13, PT ;  /* 0x0000000d0a00720c */ /* 0x000fda0003f25270 */
[----:B------:R-:W-:Y:S05]  /*0f90*/  @P1 BRA `(.L_x_4687) ;  /* 0xfffffffc00ec1947 */ /* 0x000fea000383ffff */
.L_x_4686:
        /* <DEDUP_REMOVED lines=11> */
.L_x_4689:
        /* <DEDUP_REMOVED lines=18> */
[-C--:B0-----:R-:W-:Y:S02]  /*1170*/  @!P5 IMAD R33, R10, R15.reuse, R33 ;  /* 0x0000000f0a21d224 */ /* 0x081fe400078e0221 */
        /* <DEDUP_REMOVED lines=8> */
[-C--:B--2---:R-:W-:Y:S02]  /*1200*/  @!P3 IMAD R17, R17, R21.reuse, R12 ;  /* 0x000000151111b224 */ /* 0x084fe400078e020c */
[----:B0-----:R-:W-:Y:S01]  /*1210*/  @!P5 IMAD.WIDE R10, R15, 0x4, R10 ;  /* 0x000000040f0ad825 */ /* 0x001fe200078e020a */
[----:B------:R-:W-:Y:S01]  /*1220*/  IADD3 R15, R19, 0x3, RZ ;  /* 0x00000003130f7810 */ /* 0x000fe20007ffe0ff */
[----:B------:R-:W0:Y:S02]  /*1230*/  @!P3 LDC.64 R12, c[0x0][0x248] ;  /* 0x00009200ff0cbb82 */ /* 0x000e240000000a00 */
[----:B------:R-:W-:Y:S01]  /*1240*/  @!P3 IMAD R21, R14, R21, RZ ;  /* 0x000000150e15b224 */ /* 0x000fe200078e02ff */
[----:B------:R-:W-:Y:S01]  /*1250*/  ISETP.EQ.OR P1, PT, R15, UR7, P2 ;  /* 0x000000070f007c0c */ /* 0x000fe20009722670 */
[----:B------:R-:W-:-:S04]  /*1260*/  @!P5 IMAD.WIDE.U32 R10, R33, 0x8, R10 ;  /* 0x00000008210ad825 */ /* 0x000fc800078e000a */
[----:B------:R-:W-:Y:S02]  /*1270*/  @!P3 IMAD R21, R21, R18, RZ ;  /* 0x000000121515b224 */ /* 0x000fe400078e02ff */
[----:B------:R-:W2:Y:S03]  /*1280*/  @!P5 LDG.E.64 R10, desc[UR8][R10.64] ;  /* 0x000000080a0ad981 */ /* 0x000ea6000c1e1b00 */
[----:B------:R-:W-:-:S03]  /*1290*/  @!P3 SHF.L.U32 R21, R21, 0x1, RZ ;  /* 0x000000011515b819 */ /* 0x000fc600000006ff */
[----:B------:R-:W1:Y:S02]  /*12a0*/  @!P1 S2R R14, SR_CTAID.Y ;  /* 0x00000000000e9919 */ /* 0x000e640000002600 */
[----:B0-----:R-:W-:Y:S02]  /*12b0*/  @!P3 IMAD.WIDE R12, R21, 0x4, R12 ;  /* 0x00000004150cb825 */ /* 0x001fe400078e020c */
[----:B------:R-:W1:Y:S02]  /*12c0*/  @!P1 LDC R21, c[0x0][0x10] ;  /* 0x00000400ff159b82 */ /* 0x000e640000000800 */
[----:B------:R-:W-:Y:S01]  /*12d0*/  @!P3 IMAD.WIDE.U32 R16, R17, 0x8, R12 ;  /* 0x000000081110b825 */ /* 0x000fe200078e000c */
[----:B------:R-:W-:-:S03]  /*12e0*/  @!P1 LOP3.LUT R12, R4, 0x1, RZ, 0xc0, !PT ;  /* 0x00000001040c9812 */ /* 0x000fc600078ec0ff */
[-C--:B-1----:R-:W-:Y:S02]  /*12f0*/  @!P1 IMAD R15, R15, R21.reuse, R14 ;  /* 0x000000150f0f9224 */ /* 0x082fe400078e020e */
        /* <DEDUP_REMOVED lines=20> */
.L_x_4688:
        /* <DEDUP_REMOVED lines=19> */
.L_x_4691:
[----:B------:R-:W-:Y:S05]  /*1570*/  BSYNC B0 ;  /* 0x0000000000007941 */ /* 0x000fea0003800000 */
.L_x_4690:
        /* <DEDUP_REMOVED lines=32> */
.L_x_4685:
        /* <DEDUP_REMOVED lines=23> */
[----:B------:R-:W-:Y:S01]  /*18f0*/  @!P1 STG.E.64 desc[UR8][R14.64], R8 ;  /* 0x000000080e009986 */ /* 0x000fe2000c101b08 */
[----:B------:R-:W-:Y:S06]  /*1900*/  BAR.SYNC.DEFER_BLOCKING 0x0 ;  /* 0x0000000000007b1d */ /* 0x000fec0000010000 */
[----:B------:R-:W2:Y:S04]  /*1910*/  LDG.E.U16 R17, desc[UR8][R10.64] ;  /* 0x000000080a117981 */ /* 0x000ea8000c1e1500 */
[----:B------:R-:W3:Y:S04]  /*1920*/  LDG.E.U16 R18, desc[UR8][R10.64+0x2] ;  /* 0x000002080a127981 */ /* 0x000ee8000c1e1500 */
[----:B------:R-:W4:Y:S04]  /*1930*/  LDG.E.U16 R16, desc[UR8][R12.64] ;  /* 0x000000080c107981 */ /* 0x000f28000c1e1500 */
[----:B------:R0:W5:Y:S01]  /*1940*/  LDG.E.U16 R19, desc[UR8][R12.64+0x2] ;  /* 0x000002080c137981 */ /* 0x000162000c1e1500 */
[----:B------:R-:W-:-:S02]  /*1950*/  ISETP.NE.AND P4, PT, RZ, UR10, PT ;  /* 0x0000000aff007c0c */ /* 0x000fc4000bf85270 */
[----:B------:R-:W-:Y:S01]  /*1960*/  ISETP.GE.U32.AND P2, PT, R2, UR12, PT ;  /* 0x0000000c02007c0c */ /* 0x000fe2000bf46070 */
[----:B------:R-:W1:Y:S03]  /*1970*/  LDS.64 R20, [UR5+0x78] ;  /* 0x00007805ff147984 */ /* 0x000e660008000a00 */
[----:B------:R-:W-:-:S04]  /*1980*/  ISETP.GE.AND.EX P2, PT, R3, UR13, PT, P2 ;  /* 0x0000000d03007c0c */ /* 0x000fc8000bf46320 */
[----:B------:R-:W-:Y:S01]  /*1990*/  ISETP.GT.U32.OR P2, PT, R32, 0x17f, P2 ;  /* 0x0000017f2000780c */ /* 0x000fe20001744470 */
[----:B-1----:R-:W-:Y:S01]  /*19a0*/  FMUL.FTZ R9, R20, UR6 ;  /* 0x0000000614097c20 */ /* 0x002fe20008410000 */
[----:B------:R-:W-:-:S03]  /*19b0*/  MOV R20, 0x3f800000 ;  /* 0x3f80000000147802 */ /* 0x000fc60000000f00 */
[C---:B------:R-:W-:Y:S01]  /*19c0*/  FMUL.FTZ R0, R9.reuse, R9 ;  /* 0x0000000909007220 */ /* 0x040fe20000410000 */
[C---:B0-----:R-:W-:Y:S01]  /*19d0*/  FADD.FTZ R13, -R9.reuse, R7 ;  /* 0x00000007090d7221 */ /* 0x041fe20000010100 */
[C---:B------:R-:W-:Y:S01]  /*19e0*/  FADD.FTZ R23, -R9.reuse, R25 ;  /* 0x0000001909177221 */ /* 0x040fe20000010100 */
[----:B------:R-:W-:Y:S01]  /*19f0*/  FADD.FTZ R33, -R9, R24 ;  /* 0x0000001809217221 */ /* 0x000fe20000010100 */
[----:B------:R-:W-:Y:S01]  /*1a00*/  FFMA.FTZ R0, R21, UR6, -R0 ;  /* 0x0000000615007c23 */ /* 0x000fe20008010800 */
[C---:B------:R-:W-:Y:S01]  /*1a10*/  FADD.FTZ R21, -R9.reuse, R26 ;  /* 0x0000001a09157221 */ /* 0x040fe20000010100 */
[C---:B------:R-:W-:Y:S01]  /*1a20*/  FADD.FTZ R27, -R9.reuse, R27 ;  /* 0x0000001b091b7221 */ /* 0x040fe20000010100 */
[C---:B------:R-:W-:Y:S01]  /*1a30*/  FADD.FTZ R25, -R9.reuse, R28 ;  /* 0x0000001c09197221 */ /* 0x040fe20000010100 */
[----:B------:R-:W-:Y:S01]  /*1a40*/  FADD.FTZ R29, -R9, R29 ;  /* 0x0000001d091d7221 */ /* 0x000fe20000010100 */
[----:B------:R-:W-:-:S13]  /*1a50*/  FSETP.GTU.FTZ.AND P1, PT, R0, RZ, PT ;  /* 0x000000ff0000720b */ /* 0x000fda0003f3c000 */
[----:B------:R-:W0:Y:S02]  /*1a60*/  @P1 LDC R15, c[0x0][0x238] ;  /* 0x00008e00ff0f1b82 */ /* 0x000e240000000800 */
[----:B0-----:R-:W-:Y:S01]  /*1a70*/  @P1 FADD.FTZ R8, R0, R15 ;  /* 0x0000000f00081221 */ /* 0x001fe20000010000 */
[----:B------:R-:W-:Y:S01]  /*1a80*/  FADD.FTZ R15, -R9, R6 ;  /* 0x00000006090f7221 */ /* 0x000fe20000010100 */
[C---:B------:R-:W-:Y:S02]  /*1a90*/  IADD3 R6, R30.reuse, 0x20, RZ ;  /* 0x000000201e067810 */ /* 0x040fe40007ffe0ff */
[----:B------:R0:W1:Y:S01]  /*1aa0*/  @P1 MUFU.RSQ R20, R8 ;  /* 0x0000000800141308 */ /* 0x0000620000001400 */
[----:B------:R-:W-:Y:S02]  /*1ab0*/  IADD3 R0, R30, 0x30, RZ ;  /* 0x000000301e007810 */ /* 0x000fe40007ffe0ff */
[----:B------:R-:W-:Y:S02]  /*1ac0*/  ISETP.GE.U32.AND P3, PT, R6, UR12, PT ;  /* 0x0000000c06007c0c */ /* 0x000fe4000bf66070 */
[----:B------:R-:W-:-:S02]  /*1ad0*/  ISETP.GE.U32.AND P1, PT, R0, UR12, PT ;  /* 0x0000000c00007c0c */ /* 0x000fc4000bf26070 */
[----:B------:R-:W-:Y:S02]  /*1ae0*/  SHF.R.S32.HI R7, RZ, 0x1f, R0 ;  /* 0x0000001fff077819 */ /* 0x000fe40000011400 */
[----:B0-----:R-:W-:Y:S02]  /*1af0*/  SHF.R.S32.HI R8, RZ, 0x1f, R6 ;  /* 0x0000001fff087819 */ /* 0x001fe40000011406 */
[----:B------:R-:W-:Y:S02]  /*1b00*/  ISETP.GE.AND.EX P1, PT, R7, UR13, PT, P1 ;  /* 0x0000000d07007c0c */ /* 0x000fe4000bf26310 */
[----:B------:R-:W-:Y:S02]  /*1b10*/  ISETP.GE.AND.EX P3, PT, R8, UR13, PT, P3 ;  /* 0x0000000d08007c0c */ /* 0x000fe4000bf66330 */
[C---:B------:R-:W-:Y:S01]  /*1b20*/  ISETP.GT.U32.OR P1, PT, R32.reuse, 0x17f, P1 ;  /* 0x0000017f2000780c */ /* 0x040fe20000f24470 */
[-C--:B-1----:R-:W-:Y:S01]  /*1b30*/  FMUL.FTZ R15, R15, R20.reuse ;  /* 0x000000140f0f7220 */ /* 0x082fe20000410000 */
[-C--:B------:R-:W-:Y:S01]  /*1b40*/  FMUL.FTZ R13, R13, R20.reuse ;  /* 0x000000140d0d7220 */ /* 0x080fe20000410000 */
[-C--:B------:R-:W-:Y:S01]  /*1b50*/  FMUL.FTZ R22, R21, R20.reuse ;  /* 0x0000001415167220 */ /* 0x080fe20000410000 */
[-C--:B------:R-:W-:Y:S01]  /*1b60*/  FMUL.FTZ R24, R33, R20.reuse ;  /* 0x0000001421187220 */ /* 0x080fe20000410000 */
[-C--:B------:R-:W-:Y:S01]  /*1b70*/  FMUL.FTZ R23, R23, R20.reuse ;  /* 0x0000001417177220 */ /* 0x080fe20000410000 */
[----:B------:R-:W-:Y:S01]  /*1b80*/  FMUL.FTZ R21, R27, R20 ;  /* 0x000000141b157220 */ /* 0x000fe20000410000 */
[----:B------:R-:W-:-:S02]  /*1b90*/  ISETP.GT.U32.OR P3, PT, R32, 0x17f, P3 ;  /* 0x0000017f2000780c */ /* 0x000fc40001f64470 */
[----:B--2---:R-:W-:Y:S02]  /*1ba0*/  SHF.L.U32 R11, R17, 0x10, RZ ;  /* 0x00000010110b7819 */ /* 0x004fe400000006ff */
[----:B---3--:R-:W-:Y:S02]  /*1bb0*/  SHF.L.U32 R18, R18, 0x10, RZ ;  /* 0x0000001012127819 */ /* 0x008fe400000006ff */
[----:B----4-:R-:W-:Y:S02]  /*1bc0*/  SHF.L.U32 R10, R16, 0x10, RZ ;  /* 0x00000010100a7819 */ /* 0x010fe400000006ff */
[----:B-----5:R-:W-:Y:S01]  /*1bd0*/  SHF.L.U32 R9, R19, 0x10, RZ ;  /* 0x0000001013097819 */ /* 0x020fe200000006ff */
[-C--:B------:R-:W-:Y:S01]  /*1be0*/  FMUL.FTZ R19, R25, R20.reuse ;  /* 0x0000001419137220 */ /* 0x080fe20000410000 */
        /* <DEDUP_REMOVED lines=14> */
.L_x_4692:
        /* <DEDUP_REMOVED lines=13> */
.L_x_4694:
[----:B------:R-:W-:Y:S05]  /*1da0*/  BSYNC B0 ;  /* 0x0000000000007941 */ /* 0x000fea0003800000 */
.L_x_4693:
        /* <DEDUP_REMOVED lines=13> */
.L_x_4695:
        /* <DEDUP_REMOVED lines=13> */
.L_x_4697:
[----:B------:R-:W-:Y:S05]  /*1f50*/  BSYNC B0 ;  /* 0x0000000000007941 */ /* 0x000fea0003800000 */
.L_x_4696:
        /* <DEDUP_REMOVED lines=13> */
.L_x_4698:
        /* <DEDUP_REMOVED lines=13> */
.L_x_4700:
[----:B------:R-:W-:Y:S05]  /*2100*/  BSYNC B0 ;  /* 0x0000000000007941 */ /* 0x000fea0003800000 */
.L_x_4699:
        /* <DEDUP_REMOVED lines=13> */
.L_x_4701:
        /* <DEDUP_REMOVED lines=12> */
.L_x_4703:
[----:B------:R-:W-:Y:S05]  /*22a0*/  BSYNC B0 ;  /* 0x0000000000007941 */ /* 0x000fea0003800000 */
.L_x_4702:
[----:B------:R-:W2:Y:S01]  /*22b0*/  LDC R0, c[0x0][0x10] ;  /* 0x00000400ff007b82 */ /* 0x000ea20000000800 */
[----:B------:R-:W-:Y:S02]  /*22c0*/  IADD3 R4, R4, 0x1, RZ ;  /* 0x0000000104047810 */ /* 0x000fe40007ffe0ff */
[----:B--2---:R-:W-:-:S04]  /*22d0*/  IADD3 R5, R0, R5, RZ ;  /* 0x0000000500057210 */ /* 0x004fc80007ffe0ff */
[----:B------:R-:W-:-:S13]  /*22e0*/  ISETP.GE.AND P1, PT, R5, UR4, PT ;  /* 0x0000000405007c0c */ /* 0x000fda000bf26270 */
[----:B------:R-:W-:Y:S05]  /*22f0*/  @!P1 BRA `(.L_x_4704) ;  /* 0xffffffdc00989947 */ /* 0x000fea000383ffff */
[----:B------:R-:W-:Y:S05]  /*2300*/  EXIT ;  /* 0x000000000000794d */ /* 0x000fea0003800000 */
.L_x_4705:
        /* <DEDUP_REMOVED lines=15> */
.L_x_5196:


//--------------------- .text._Z35group_norm_nhwc_fwd_one_pass_kernelI11Fp32IOBf16WLi128ELi48ELi384EEv26Group_norm_nhwc_fwd_params --------------------------
	.section	.text._Z35group_norm_nhwc_fwd_one_pass_kernelI11Fp32IOBf16WLi128ELi48ELi384EEv26Group_norm_nhwc_fwd_params,"ax",@progbits
	.align	128
        .global         _Z35group_norm_nhwc_fwd_one_pass_kernelI11Fp32IOBf16WLi128ELi48ELi384EEv26Group_norm_nhwc_fwd_params
        .type           _Z35group_norm_nhwc_fwd_one_pass_kernelI11Fp32IOBf16WLi128ELi48ELi384EEv26Group_norm_nhwc_fwd_params,@function
        .size           _Z35group_norm_nhwc_fwd_one_pass_kernelI11Fp32IOBf16WLi128ELi48ELi384EEv26Group_norm_nhwc_fwd_params,(.L_x_5197 - _Z35group_norm_nhwc_fwd_one_pass_kernelI11Fp32IOBf16WLi128ELi48ELi384EEv26Group_norm_nhwc_fwd_params)
        .other          _Z35group_norm_nhwc_fwd_one_pass_kernelI11Fp32IOBf16WLi128ELi48ELi384EEv26Group_norm_nhwc_fwd_params,@"STO_CUDA_ENTRY STV_DEFAULT"
_Z35group_norm_nhwc_fwd_one_pass_kernelI11Fp32IOBf16WLi128ELi48ELi384EEv26Group_norm_nhwc_fwd_params:
.text._Z35group_norm_nhwc_fwd_one_pass_kernelI11Fp32IOBf16WLi128ELi48ELi384EEv26Group_norm_nhwc_fwd_params:
        /* <DEDUP_REMOVED lines=38> */
.L_x_4739:
[----:B------:R-:W0:Y:S01]  /*0260*/  LDC R19, c[0x0][0x288] ;  /* 0x0000a200ff137b82 */ /* 0x000e220000000800 */
        /* <DEDUP_REMOVED lines=264> */
.L_x_4707:
[----:B------:R-:W-:Y:S05]  /*12f0*/  BSYNC B0 ;  /* 0x0000000000007941 */ /* 0x000fea0003800000 */
.L_x_4706:
        /* <DEDUP_REMOVED lines=28> */
.L_x_4710:
[----:B-1----:R-:W2:Y:S04]  /*14c0*/  LDG.E.STRONG.GPU R16, desc[UR8][R14.64] ;  /* 0x000000080e107981 */ /* 0x002ea8000c1ef900 */
[----:B--2---:R-:W-:Y:S01]  /*14d0*/  CCTL.IVALL ;  /* 0x00000000ff00798f */ /* 0x004fe20002000000 */
[----:B------:R-:W-:Y:S05]  /*14e0*/  YIELD ;  /* 0x0000000000007946 */ /* 0x000fea0003800000 */
[----:B------:R-:W-:-:S13]  /*14f0*/  ISETP.NE.AND P1, PT, R16, R19, PT ;  /* 0x000000131000720c */ /* 0x000fda0003f25270 */
[----:B------:R-:W-:Y:S05]  /*1500*/  @P1 BRA `(.L_x_4710) ;  /* 0xfffffffc00ec1947 */ /* 0x000fea000383ffff */
.L_x_4709:
        /* <DEDUP_REMOVED lines=11> */
.L_x_4712:
        /* <DEDUP_REMOVED lines=63> */
.L_x_4711:
        /* <DEDUP_REMOVED lines=19> */
.L_x_4714:
[----:B------:R-:W-:Y:S05]  /*1ae0*/  BSYNC B0 ;  /* 0x0000000000007941 */ /* 0x000fea0003800000 */
.L_x_4713:
        /* <DEDUP_REMOVED lines=32> */
.L_x_4708:
        /* <DEDUP_REMOVED lines=8> */
[----:B-1----:R-:W1:Y:S08]  /*1d70*/  LDC.64 R16, c[0x0][0x228] ;  /* 0x00008a00ff107b82 */ /* 0x002e700000000a00 */
[----:B------:R-:W3:Y:S08]  /*1d80*/  LDC.64 R22, c[0x0][0x230] ;  /* 0x00008c00ff167b82 */ /* 0x000ef00000000a00 */
[----:B------:R-:W4:Y:S01]  /*1d90*/  @!P1 LDC.64 R52, c[0x0][0x218] ;  /* 0x00008600ff349b82 */ /* 0x000f220000000a00 */
[----:B--2---:R-:W-:-:S03]  /*1da0*/  ULEA UR5, UR6, UR5, 0x18 ;  /* 0x0000000506057291 */ /* 0x004fc6000f8ec03f */
[----:B------:R-:W-:Y:S02]  /*1db0*/  ULDC UR6, c[0x0][0x2a4] ;  /* 0x0000a90000067ab9 */ /* 0x000fe40000000800 */
[----:B------:R-:W-:Y:S01]  /*1dc0*/  @!P1 FMUL.FTZ R15, R13, UR6 ;  /* 0x000000060d0f9c20 */ /* 0x000fe20008410000 */
[----:B------:R-:W-:Y:S01]  /*1dd0*/  @!P1 FMUL.FTZ R14, R12, UR6 ;  /* 0x000000060c0e9c20 */ /* 0x000fe20008410000 */
[C---:B-1----:R-:W-:Y:S02]  /*1de0*/  IMAD.WIDE R46, R19.reuse, 0x2, R16 ;  /* 0x00000002132e7825 */ /* 0x042fe400078e0210 */
[----:B------:R-:W-:Y:S02]  /*1df0*/  @!P3 STS.64 [UR5+0x78], R12 ;  /* 0x0000780cff00b988 */ /* 0x000fe40008000a05 */
[----:B---3--:R-:W-:-:S04]  /*1e00*/  IMAD.WIDE R22, R19, 0x2, R22 ;  /* 0x0000000213167825 */ /* 0x008fc800078e0216 */
[----:B----4-:R-:W-:-:S05]  /*1e10*/  @!P1 IMAD.WIDE R52, R44, 0x8, R52 ;  /* 0x000000082c349825 */ /* 0x010fca00078e0234 */
        /* <DEDUP_REMOVED lines=8> */
[----:B------:R-:W0:Y:S01]  /*1ea0*/  LDS.64 R16, [UR5+0x78] ;  /* 0x00007805ff107984 */ /* 0x000e220008000a00 */
[----:B-1----:R-:W-:Y:S01]  /*1eb0*/  SHF.R.S32.HI R22, RZ, 0x1f, R40 ;  /* 0x0000001fff167819 */ /* 0x002fe20000011428 */
[----:B0-----:R-:W-:-:S04]  /*1ec0*/  FMUL.FTZ R16, R16, UR6 ;  /* 0x0000000610107c20 */ /* 0x001fc80008410000 */
[C---:B------:R-:W-:Y:S01]  /*1ed0*/  FMUL.FTZ R12, R16.reuse, R16 ;  /* 0x00000010100c7220 */ /* 0x040fe20000410000 */
[C---:B------:R-:W-:Y:S01]  /*1ee0*/  FADD.FTZ R15, -R16.reuse, R10 ;  /* 0x0000000a100f7221 */ /* 0x040fe20000010100 */
[C---:B------:R-:W-:Y:S01]  /*1ef0*/  FADD.FTZ R27, -R16.reuse, R27 ;  /* 0x0000001b101b7221 */ /* 0x040fe20000010100 */
[----:B------:R-:W-:Y:S01]  /*1f00*/  SHF.R.S32.HI R10, RZ, 0x1f, R6 ;  /* 0x0000001fff0a7819 */ /* 0x000fe20000011406 */
[----:B------:R-:W-:Y:S01]  /*1f10*/  FFMA.FTZ R12, R17, UR6, -R12 ;  /* 0x00000006110c7c23 */ /* 0x000fe2000801080c */
[C---:B------:R-:W-:Y:S01]  /*1f20*/  FADD.FTZ R17, -R16.reuse, R24 ;  /* 0x0000001810117221 */ /* 0x040fe20000010100 */
[C---:B------:R-:W-:Y:S01]  /*1f30*/  FADD.FTZ R23, -R16.reuse, R28 ;  /* 0x0000001c10177221 */ /* 0x040fe20000010100 */
[----:B------:R-:W-:Y:S01]  /*1f40*/  FADD.FTZ R47, -R16, R30 ;  /* 0x0000001e102f7221 */ /* 0x000fe20000010100 */
[----:B------:R-:W-:Y:S01]  /*1f50*/  ISETP.GE.AND.EX P2, PT, R10, UR15, PT, P2 ;  /* 0x0000000f0a007c0c */ /* 0x000fe2000bf46320 */
[----:B------:R-:W-:Y:S01]  /*1f60*/  FADD.FTZ R11, -R16, R11 ;  /* 0x0000000b100b7221 */ /* 0x000fe20000010100 */
[----:B------:R-:W-:Y:S01]  /*1f70*/  FSETP.GTU.FTZ.AND P1, PT, R12, RZ, PT ;  /* 0x000000ff0c00720b */ /* 0x000fe20003f3c000 */
[C---:B------:R-:W-:Y:S01]  /*1f80*/  FADD.FTZ R25, -R16.reuse, R25 ;  /* 0x0000001910197221 */ /* 0x040fe20000010100 */
[C---:B------:R-:W-:Y:S01]  /*1f90*/  FADD.FTZ R29, -R16.reuse, R29 ;  /* 0x0000001d101d7221 */ /* 0x040fe20000010100 */
[C---:B------:R-:W-:Y:S01]  /*1fa0*/  FADD.FTZ R31, -R16.reuse, R31 ;  /* 0x0000001f101f7221 */ /* 0x040fe20000010100 */
[C---:B------:R-:W-:Y:S01]  /*1fb0*/  FADD.FTZ R53, -R16.reuse, R32 ;  /* 0x0000002010357221 */ /* 0x040fe20000010100 */
[C---:B------:R-:W-:Y:S01]  /*1fc0*/  FADD.FTZ R33, -R16.reuse, R33 ;  /* 0x0000002110217221 */ /* 0x040fe20000010100 */
[C---:B------:R-:W-:Y:S01]  /*1fd0*/  FADD.FTZ R34, -R16.reuse, R34 ;  /* 0x0000002210227221 */ /* 0x040fe20000010100 */
[----:B------:R-:W-:Y:S01]  /*1fe0*/  FADD.FTZ R35, -R16, R35 ;  /* 0x0000002310237221 */ /* 0x000fe20000010100 */
[----:B------:R-:W-:-:S05]  /*1ff0*/  ISETP.GT.U32.OR P2, PT, R5, 0x17f, P2 ;  /* 0x0000017f0500780c */ /* 0x000fca0001744470 */
[----:B------:R-:W0:Y:S02]  /*2000*/  @P1 LDC R13, c[0x0][0x238] ;  /* 0x00008e00ff0d1b82 */ /* 0x000e240000000800 */
[----:B0-----:R-:W-:Y:S01]  /*2010*/  @P1 FADD.FTZ R14, R12, R13 ;  /* 0x0000000d0c0e1221 */ /* 0x001fe20000010000 */
[----:B------:R-:W-:Y:S01]  /*2020*/  MOV R12, 0x3f800000 ;  /* 0x3f800000000c7802 */ /* 0x000fe20000000f00 */
[----:B------:R-:W-:-:S05]  /*2030*/  FADD.FTZ R13, -R16, R26 ;  /* 0x0000001a100d7221 */ /* 0x000fca0000010100 */
[----:B------:R-:W0:Y:S01]  /*2040*/  @P1 MUFU.RSQ R12, R14 ;  /* 0x0000000e000c1308 */ /* 0x000e220000001400 */
[----:B------:R-:W-:-:S04]  /*2050*/  ISETP.GE.U32.AND P1, PT, R40, UR14, PT ;  /* 0x0000000e28007c0c */ /* 0x000fc8000bf26070 */
[----:B------:R-:W-:-:S04]  /*2060*/  ISETP.GE.AND.EX P1, PT, R22, UR15, PT, P1 ;  /* 0x0000000f16007c0c */ /* 0x000fc8000bf26310 */
[----:B------:R-:W-:Y:S02]  /*2070*/  ISETP.GT.U32.OR P1, PT, R5, 0x17f, P1 ;  /* 0x0000017f0500780c */ /* 0x000fe40000f24470 */
[----:B--2---:R-:W-:Y:S02]  /*2080*/  SHF.L.U32 R24, R18, 0x10, RZ ;  /* 0x0000001012187819 */ /* 0x004fe400000006ff */
[----:B---3--:R-:W-:Y:S01]  /*2090*/  SHF.L.U32 R26, R19, 0x10, RZ ;  /* 0x00000010131a7819 */ /* 0x008fe200000006ff */
[-C--:B0-----:R-:W-:Y:S01]  /*20a0*/  FMUL.FTZ R19, R27, R12.reuse ;  /* 0x0000000c1b137220 */ /* 0x081fe20000410000 */
[----:B------:R-:W-:Y:S01]  /*20b0*/  FADD.FTZ R27, -R16, R37 ;  /* 0x00000025101b7221 */ /* 0x000fe20000010100 */
[----:B----4-:R-:W-:Y:S02]  /*20c0*/  SHF.L.U32 R28, R20, 0x10, RZ ;  /* 0x00000010141c7819 */ /* 0x010fe400000006ff */
[----:B-----5:R-:W-:Y:S01]  /*20d0*/  SHF.L.U32 R30, R21, 0x10, RZ ;  /* 0x00000010151e7819 */ /* 0x020fe200000006ff */
[----:B------:R-:W-:Y:S01]  /*20e0*/  FMUL.FTZ R21, R13, R12 ;  /* 0x0000000c0d157220 */ /* 0x000fe20000410000 */
[----:B------:R-:W-:-:S03]  /*20f0*/  FADD.FTZ R13, -R16, R36 ;  /* 0x00000024100d7221 */ /* 0x000fc60000010100 */
        /* <DEDUP_REMOVED lines=13> */
.L_x_4715:
        /* <DEDUP_REMOVED lines=13> */
.L_x_4717:
[----:B------:R-:W-:Y:S05]  /*22a0*/  BSYNC B0 ;  /* 0x0000000000007941 */ /* 0x000fea0003800000 */
.L_x_4716:
[-C--:B------:R-:W-:Y:S01]  /*22b0*/  FMUL.FTZ R15, R15, R12.reuse ;  /* 0x0000000c0f0f7220 */ /* 0x080fe20000410000 */
[-C--:B0-----:R-:W-:Y:S01]  /*22c0*/  FMUL.FTZ R19, R11, R12.reuse ;  /* 0x0000000c0b137220 */ /* 0x081fe20000410000 */
        /* <DEDUP_REMOVED lines=15> */
.L_x_4718:
        /* <DEDUP_REMOVED lines=13> */
.L_x_4720:
[----:B------:R-:W-:Y:S05]  /*2490*/  BSYNC B0 ;  /* 0x0000000000007941 */ /* 0x000fea0003800000 */
.L_x_4719:
        /* <DEDUP_REMOVED lines=13> */
.L_x_4721:
        /* <DEDUP_REMOVED lines=13> */
.L_x_4723:
[----:B------:R-:W-:Y:S05]  /*2640*/  BSYNC B0 ;  /* 0x0000000000007941 */ /* 0x000fea0003800000 */
.L_x_4722:
[----:B0-----:R-:W-:Y:S01]  /*2650*/  SHF.R.S32.HI R14, RZ, 0x1f, R7 ;  /* 0x0000001fff0e7819 */ /* 0x001fe20000011407 */
[-C--:B------:R-:W-:Y:S01]  /*2660*/  FMUL.FTZ R23, R23, R12.reuse ;  /* 0x0000000c17177220 */ /* 0x080fe20000410000 */
[----:B------:R-:W-:Y:S01]  /*2670*/  SHF.R.S32.HI R18, RZ, 0x1f, R8 ;  /* 0x0000001fff127819 */ /* 0x000fe20000011408 */
[-C--:B------:R-:W-:Y:S01]  /*2680*/  FMUL.FTZ R29, R29, R12.reuse ;  /* 0x0000000c1d1d7220 */ /* 0x080fe20000410000 */
[----:B------:R-:W-:Y:S01]  /*2690*/  SHF.R.S32.HI R16, RZ, 0x1f, R9 ;  /* 0x0000001fff107819 */ /* 0x000fe20000011409 */
[-C--:B------:R-:W-:Y:S01]  /*26a0*/  FMUL.FTZ R47, R47, R12.reuse ;  /* 0x0000000c2f2f7220 */ /* 0x080fe20000410000 */
[----:B------:R-:W-:Y:S01]  /*26b0*/  ISETP.GE.U32.AND P5, PT, R7, UR14, PT ;  /* 0x0000000e07007c0c */ /* 0x000fe2000bfa6070 */
        /* <DEDUP_REMOVED lines=9> */
[----:B------:R-:W-:Y:S01]  /*2750*/  ISETP.GE.AND.EX P5, PT, R14, UR15, PT, P5 ;  /* 0x0000000f0e007c0c */ /* 0x000fe2000bfa6350 */
[-C--:B------:R-:W-:Y:S01]  /*2760*/  FMUL.FTZ R19, R13, R12.reuse ;  /* 0x0000000c0d137220 */ /* 0x080fe20000410000 */
[----:B------:R-:W-:Y:S01]  /*2770*/  ISETP.GE.AND.EX P1, PT, R18, UR15, PT, P1 ;  /* 0x0000000f12007c0c */ /* 0x000fe2000bf26310 */
[----:B------:R-:W-:Y:S01]  /*2780*/  FMUL.FTZ R27, R27, R12 ;  /* 0x0000000c1b1b7220 */ /* 0x000fe20000410000 */
[----:B------:R-:W-:Y:S01]  /*2790*/  ISETP.GE.AND.EX P2, PT, R16, UR15, PT, P2 ;  /* 0x0000000f10007c0c */ /* 0x000fe2000bf46320 */
[----:B------:R-:W-:Y:S01]  /*27a0*/  FFMA.FTZ R10, R24, R23, R28 ;  /* 0x00000017180a7223 */ /* 0x000fe2000001001c */
[----:B------:R-:W-:Y:S01]  /*27b0*/  ISETP.GE.AND.EX P3, PT, R41, UR15, PT, P3 ;  /* 0x0000000f29007c0c */ /* 0x000fe2000bf66330 */
[----:B------:R-:W-:Y:S01]  /*27c0*/  FFMA.FTZ R11, R26, R29, R30 ;  /* 0x0000001d1a0b7223 */ /* 0x000fe2000001001e */
[----:B------:R-:W-:-:S02]  /*27d0*/  ISETP.GE.AND.EX P4, PT, R43, UR15, PT, P4 ;  /* 0x0000000f2b007c0c */ /* 0x000fc4000bf86340 */
[C---:B------:R-:W-:Y:S02]  /*27e0*/  ISETP.GT.U32.OR P5, PT, R5.reuse, 0x17f, P5 ;  /* 0x0000017f0500780c */ /* 0x040fe40002fa4470 */
[C---:B------:R-:W-:Y:S02]  /*27f0*/  ISETP.GT.U32.OR P1, PT, R5.reuse, 0x17f, P1 ;  /* 0x0000017f0500780c */ /* 0x040fe40000f24470 */
        /* <DEDUP_REMOVED lines=14> */
.L_x_4724:
        /* <DEDUP_REMOVED lines=13> */
.L_x_4726:
[----:B------:R-:W-:Y:S05]  /*29b0*/  BSYNC B0 ;  /* 0x0000000000007941 */ /* 0x000fea0003800000 */
.L_x_4725:
        /* <DEDUP_REMOVED lines=13> */
.L_x_4727:
        /* <DEDUP_REMOVED lines=13> */
.L_x_4729:
[----:B------:R-:W-:Y:S05]  /*2b60*/  BSYNC B0 ;  /* 0x0000000000007941 */ /* 0x000fea0003800000 */
.L_x_4728:
        /* <DEDUP_REMOVED lines=13> */
.L_x_4730:
        /* <DEDUP_REMOVED lines=13> */
.L_x_4732:
[----:B------:R-:W-:Y:S05]  /*2d10*/  BSYNC B0 ;  /* 0x0000000000007941 */ /* 0x000fea0003800000 */
.L_x_4731:
        /* <DEDUP_REMOVED lines=13> */
.L_x_4733:
        /* <DEDUP_REMOVED lines=13> */
.L_x_4735:
[----:B------:R-:W-:Y:S05]  /*2ec0*/  BSYNC B0 ;  /* 0x0000000000007941 */ /* 0x000fea0003800000 */
.L_x_4734:
[----:B------:R-:W-:Y:S01]  /*2ed0*/  FFMA.FTZ R24, R24, R19, R28 ;  /* 0x0000001318187223 */ /* 0x000fe2000001001c */
[----:B------:R-:W-:Y:S01]  /*2ee0*/  FFMA.FTZ R25, R26, R27, R30 ;  /* 0x0000001b1a197223 */ /* 0x000fe2000001001e */
[----:B------:R-:W-:Y:S06]  /*2ef0*/  @!P6 BRA `(.L_x_4736) ;  /* 0x000000000028e947 */ /* 0x000fec0003800000 */
        /* <DEDUP_REMOVED lines=10> */
.L_x_4736:
[----:B------:R-:W-:Y:S04]  /*2fa0*/  BSSY B0, `(.L_x_4737) ;  /* 0x000000c000007945 */ /* 0x000fe80003800000 */
[----:B------:R-:W-:Y:S05]  /*2fb0*/  @P4 BRA `(.L_x_4738) ;  /* 0x0000000000284947 */ /* 0x000fea0003800000 */
[----:B------:R-:W-:Y:S01]  /*2fc0*/  ULDC.64 UR12, c[0x0][0x270] ;  /* 0x00009c00000c7ab9 */ /* 0x000fe20000000a00 */
[----:B------:R-:W-:Y:S01]  /*2fd0*/  MOV R49, R51 ;  /* 0x0000003300317202 */ /* 0x000fe20000000f00 */
[----:B0-----:R-:W-:Y:S02]  /*2fe0*/  IMAD R10, R43, UR12, RZ ;  /* 0x0000000c2b0a7c24 */ /* 0x001fe4000f8e02ff */
[----:B------:R-:W-:-:S04]  /*2ff0*/  IMAD.WIDE.U32 R48, R39, UR12, R48 ;  /* 0x0000000c27307c25 */ /* 0x000fc8000f8e0030 */
[----:B------:R-:W-:Y:S01]  /*3000*/  IMAD R11, R39, UR13, R10 ;  /* 0x0000000d270b7c24 */ /* 0x000fe2000f8e020a */
[----:B------:R-:W-:Y:S02]  /*3010*/  ULDC.64 UR12, c[0x0][0x210] ;  /* 0x00008400000c7ab9 */ /* 0x000fe40000000a00 */
[----:B------:R-:W-:Y:S02]  /*3020*/  LEA R10, P1, R48, UR12, 0x2 ;  /* 0x0000000c300a7c11 */ /* 0x000fe4000f8210ff */
[----:B------:R-:W-:-:S04]  /*3030*/  IADD3 R11, R49, R11, RZ ;  /* 0x0000000b310b7210 */ /* 0x000fc80007ffe0ff */
[----:B------:R-:W-:-:S05]  /*3040*/  LEA.HI.X R11, R48, UR13, R11, 0x2, P1 ;  /* 0x0000000d300b7c11 */ /* 0x000fca00088f140b */
[----:B------:R2:W-:Y:S02]  /*3050*/  STG.E.64 desc[UR8][R10.64], R24 ;  /* 0x000000180a007986 */ /* 0x0005e4000c101b08 */
.L_x_4738:
[----:B------:R-:W-:Y:S05]  /*3060*/  BSYNC B0 ;  /* 0x0000000000007941 */ /* 0x000fea0003800000 */
.L_x_4737:
[----:B0-2---:R-:W0:Y:S01]  /*3070*/  LDC R11, c[0x0][0x10] ;  /* 0x00000400ff0b7b82 */ /* 0x005e220000000800 */
[----:B------:R-:W-:Y:S02]  /*3080*/  IADD3 R2, R2, 0x1, RZ ;  /* 0x0000000102027810 */ /* 0x000fe40007ffe0ff */
[----:B0-----:R-:W-:-:S04]  /*3090*/  IADD3 R44, R11, R44, RZ ;  /* 0x0000002c0b2c7210 */ /* 0x001fc80007ffe0ff */
[----:B------:R-:W-:-:S13]  /*30a0*/  ISETP.GE.AND P1, PT, R44, UR4, PT ;  /* 0x000000042c007c0c */ /* 0x000fda000bf26270 */
[----:B------:R-:W-:Y:S05]  /*30b0*/  @!P1 BRA `(.L_x_4739) ;  /* 0xffffffd000689947 */ /* 0x000fea000383ffff */
[----:B------:R-:W-:Y:S05]  /*30c0*/  EXIT ;  /* 0x000000000000794d */ /* 0x000fea0003800000 */
.L_x_4740:
        /* <DEDUP_REMOVED lines=11> */
.L_x_5197:


//--------------------- .text._Z35group_norm_nhwc_fwd_one_pass_kernelI11Fp32IOBf16WLi256ELi48ELi384EEv26Group_norm_nhwc_fwd_params --------------------------
	.section	.text._Z35group_norm_nhwc_fwd_one_pass_kernelI11Fp32IOBf16WLi256ELi48ELi384EEv26Group_norm_nhwc_fwd_params,"ax",@progbits
	.align	128
        .global         _Z35group_norm_nhwc_fwd_one_pass_kernelI11Fp32IOBf16WLi256ELi48ELi384EEv26Group_norm_nhwc_fwd_params
        .type           _Z35group_norm_nhwc_fwd_one_pass_kernelI11Fp32IOBf16WLi256ELi48ELi384EEv26Group_norm_nhwc_fwd_params,@function
        .size           _Z35group_norm_nhwc_fwd_one_pass_kernelI11Fp32IOBf16WLi256ELi48ELi384EEv26Group_norm_nhwc_fwd_params,(.L_x_5198 - _Z35group_norm_nhwc_fwd_one_pass_kernelI11Fp32IOBf16WLi256ELi48ELi384EEv26Group_norm_nhwc_fwd_params)
        .other          _Z35group_norm_nhwc_fwd_one_pass_kernelI11Fp32IOBf16WLi256ELi48ELi384EEv26Group_norm_nhwc_fwd_params,@"STO_CUDA_ENTRY STV_DEFAULT"
_Z35group_norm_nhwc_fwd_one_pass_kernelI11Fp32IOBf16WLi256ELi48ELi384EEv26Group_norm_nhwc_fwd_params:
.text._Z35group_norm_nhwc_fwd_one_pass_kernelI11Fp32IOBf16WLi256ELi48ELi384EEv26Group_norm_nhwc_fwd_params:
        /* <DEDUP_REMOVED lines=88> */
.L_x_4798:
[----:B0-----:R-:W0:Y:S01]  /*0580*/  LDC R9, c[0x0][0x288] ;  /* 0x0000a200ff097b82 */ /* 0x001e220000000800 */
[----:B------:R-:W-:Y:S01]  /*0590*/  P2R R14, PR, RZ, 0x8 ;  /* 0x00000008ff0e7803 */ /* 0x000fe20000000000 */
[----:B------:R-:W-:Y:S01]  /*05a0*/  ULDC.64 UR12, c[0x0][0x280] ;  /* 0x0000a000000c7ab9 */ /* 0x000fe20000000a00 */
[C---:B------:R-:W-:Y:S02]  /*05b0*/  LOP3.LUT P3, RZ, R82.reuse, 0x200, RZ, 0xc0, !PT ;  /* 0x0000020052ff7812 */ /* 0x040fe4000786c0ff */
[----:B------:R-:W-:Y:S02]  /*05c0*/  CS2R R26, SRZ ;  /* 0x00000000001a7805 */ /* 0x000fe4000001ff00 */
[----:B------:R-:W-:Y:S02]  /*05d0*/  P2R R16, PR, RZ, 0x10 ;  /* 0x00000010ff107803 */ /* 0x000fe40000000000 */
[C---:B------:R-:W-:Y:S01]  /*05e0*/  LOP3.LUT P4, RZ, R82.reuse, 0x100, RZ, 0xc0, !PT ;  /* 0x0000010052ff7812 */ /* 0x040fe2000788c0ff */
[----:B------:R-:W1:Y:S01]  /*05f0*/  @P0 LDC.64 R18, c[0x0][0x220] ;  /* 0x00008800ff120b82 */ /* 0x000e620000000a00 */
[----:B------:R-:W-:-:S02]  /*0600*/  LOP3.LUT P6, RZ, R82, 0x80, RZ, 0xc0, !PT ;  /* 0x0000008052ff7812 */ /* 0x000fc400078cc0ff */
[----:B------:R-:W-:Y:S02]  /*0610*/  SHF.R.S32.HI R87, RZ, 0x1f, R72 ;  /* 0x0000001fff577819 */ /* 0x000fe40000011448 */
[----:B------:R-:W-:Y:S02]  /*0620*/  P2R R24, PR, RZ, 0x4 ;  /* 0x00000004ff187803 */ /* 0x000fe40000000000 */
[----:B------:R-:W-:Y:S01]  /*0630*/  SHF.R.S32.HI R89, RZ, 0x1f, R74 ;  /* 0x0000001fff597819 */ /* 0x000fe2000001144a */
[----:B------:R-:W2:Y:S01]  /*0640*/  @P1 LDC.64 R20, c[0x0][0x220] ;  /* 0x00008800ff141b82 */ /* 0x000ea20000000a00 */
[----:B------:R-:W-:Y:S02]  /*0650*/  P2R R22, PR, RZ, 0x2 ;  /* 0x00000002ff167803 */ /* 0x000fe40000000000 */
[----:B------:R-:W-:Y:S02]  /*0660*/  P2R R46, PR, RZ, 0x1 ;  /* 0x00000001ff2e7803 */ /* 0x000fe40000000000 */
[----:B------:R-:W-:-:S02]  /*0670*/  SHF.R.S32.HI R91, RZ, 0x1f, R76 ;  /* 0x0000001fff5b7819 */ /* 0x000fc4000001144c */
[----:B------:R-:W-:Y:S01]  /*0680*/  SHF.R.S32.HI R93, RZ, 0x1f, R78 ;  /* 0x0000001fff5d7819 */ /* 0x000fe2000001144e */
[----:B------:R-:W3:Y:S01]  /*0690*/  @P6 LDC.64 R10, c[0x0][0x220] ;  /* 0x00008800ff0a6b82 */ /* 0x000ee20000000a00 */
[----:B0-----:R-:W-:Y:S02]  /*06a0*/  IABS R5, R9 ;  /* 0x0000000900057213 */ /* 0x001fe40000000000 */
        /* <DEDUP_REMOVED lines=168> */
[----:B------:R-:W-:-:S03]  /*1130*/  ISETP.GE.U32.AND P5, PT, R74, UR12, PT ;  /* 0x0000000c4a007c0c */ /* 0x000fc6000bfa6070 */
[----:B------:R0:W2:Y:S01]  /*1140*/  @!P2 LDG.E.64 R26, desc[UR8][R32.64] ;  /* 0x00000008201aa981 */ /* 0x0000a2000c1e1b00 */
[----:B------:R-:W-:-:S04]  /*1150*/  ISETP.GE.AND.EX P5, PT, R89, UR13, PT, P5 ;  /* 0x0000000d59007c0c */ /* 0x000fc8000bfa6350 */
[----:B------:R-:W-:-:S13]  /*1160*/  ISETP.GT.U32.OR P1, PT, R0, 0x17f, P5 ;  /* 0x0000017f0000780c */ /* 0x000fda0002f24470 */
[----:B------:R-:W1:Y:S01]  /*1170*/  @!P1 LDC.64 R20, c[0x0][0x270] ;  /* 0x00009c00ff149b82 */ /* 0x000e620000000a00 */
[----:B------:R-:W-:-:S07]  /*1180*/  @!P1 MOV R3, R29 ;  /* 0x0000001d00039202 */ /* 0x000fce0000000f00 */
[----:B------:R-:W3:Y:S01]  /*1190*/  @!P1 LDC.64 R34, c[0x0][0x220] ;  /* 0x00008800ff229b82 */ /* 0x000ee20000000a00 */
[----:B-1----:R-:W-:-:S04]  /*11a0*/  @!P1 IMAD R2, R89, R20, RZ ;  /* 0x0000001459029224 */ /* 0x002fc800078e02ff */
[----:B------:R-:W-:Y:S01]  /*11b0*/  @!P1 IMAD R21, R74, R21, R2 ;  /* 0x000000154a159224 */ /* 0x000fe200078e0202 */
[----:B------:R-:W-:-:S05]  /*11c0*/  @!P1 MOV R2, R30 ;  /* 0x0000001e00029202 */ /* 0x000fca0000000f00 */
[----:B------:R-:W-:-:S05]  /*11d0*/  @!P1 IMAD.WIDE.U32 R2, R74, R20, R2 ;  /* 0x000000144a029225 */ /* 0x000fca00078e0002 */
[----:B------:R-:W-:Y:S02]  /*11e0*/  @!P1 IADD3 R3, R3, R21, RZ ;  /* 0x0000001503039210 */ /* 0x000fe40007ffe0ff */
[----:B---3--:R-:W-:-:S04]  /*11f0*/  @!P1 LEA R34, P5, R2, R34, 0x2 ;  /* 0x0000002202229211 */ /* 0x008fc800078a10ff */
[----:B------:R-:W-:Y:S02]  /*1200*/  @!P1 LEA.HI.X R35, R2, R35, R3, 0x2, P5 ;  /* 0x0000002302239211 */ /* 0x000fe400028f1403 */
[----:B------:R-:W-:-:S04]  /*1210*/  ISETP.GE.U32.AND P5, PT, R76, UR12, PT ;  /* 0x0000000c4c007c0c */ /* 0x000fc8000bfa6070 */
        /* <DEDUP_REMOVED lines=31> */
[----:B------:R-:W-:Y:S02]  /*1410*/  ISETP.NE.AND P2, PT, R24, RZ, PT ;  /* 0x000000ff1800720c */ /* 0x000fe40003f45270 */
[----:B------:R-:W-:-:S06]  /*1420*/  CS2R R24, SRZ ;  /* 0x0000000000187805 */ /* 0x000fcc000001ff00 */
[----:B------:R4:W5:Y:S01]  /*1430*/  @!P1 LDG.E.64 R24, desc[UR8][R34.64] ;  /* 0x0000000822189981 */ /* 0x000962000c1e1b00 */
[----:B-1----:R-:W-:-:S04]  /*1440*/  @!P6 IMAD R2, R95, R20, RZ ;  /* 0x000000145f02e224 */ /* 0x002fc800078e02ff */
[----:B------:R-:W-:Y:S01]  /*1450*/  @!P6 IMAD R21, R80, R21, R2 ;  /* 0x000000155015e224 */ /* 0x000fe200078e0202 */
[----:B------:R-:W-:-:S05]  /*1460*/  @!P6 MOV R2, R30 ;  /* 0x0000001e0002e202 */ /* 0x000fca0000000f00 */
[----:B------:R-:W-:-:S05]  /*1470*/  @!P6 IMAD.WIDE.U32 R2, R80, R20, R2 ;  /* 0x000000145002e225 */ /* 0x000fca00078e0002 */
[----:B------:R-:W-:Y:S02]  /*1480*/  @!P6 IADD3 R3, R3, R21, RZ ;  /* 0x000000150303e210 */ /* 0x000fe40007ffe0ff */
[----:B---3--:R-:W-:Y:S02]  /*1490*/  @!P6 LEA R44, P3, R2, R44, 0x2 ;  /* 0x0000002c022ce211 */ /* 0x008fe400078610ff */
[----:B------:R-:W-:Y:S02]  /*14a0*/  ISETP.NE.AND P1, PT, R22, RZ, PT ;  /* 0x000000ff1600720c */ /* 0x000fe40003f25270 */
[----:B------:R-:W-:Y:S02]  /*14b0*/  @!P6 LEA.HI.X R45, R2, R45, R3, 0x2, P3 ;  /* 0x0000002d022de211 */ /* 0x000fe400018f1403 */
[----:B------:R-:W-:Y:S02]  /*14c0*/  ISETP.NE.AND P3, PT, R23, RZ, PT ;  /* 0x000000ff1700720c */ /* 0x000fe40003f65270 */
[----:B------:R-:W-:-:S06]  /*14d0*/  CS2R R22, SRZ ;  /* 0x0000000000167805 */ /* 0x000fcc000001ff00 */
[----:B------:R1:W3:Y:S01]  /*14e0*/  @!P0 LDG.E.64 R22, desc[UR8][R40.64] ;  /* 0x0000000828168981 */ /* 0x0002e2000c1e1b00 */
[----:B------:R-:W-:Y:S02]  /*14f0*/  ISETP.NE.AND P0, PT, R36, RZ, PT ;  /* 0x000000ff2400720c */ /* 0x000fe40003f05270 */
[----:B------:R-:W-:Y:S02]  /*1500*/  CS2R R36, SRZ ;  /* 0x0000000000247805 */ /* 0x000fe4000001ff00 */
[----:B------:R-:W-:-:S09]  /*1510*/  CS2R R38, SRZ ;  /* 0x0000000000267805 */ /* 0x000fd2000001ff00 */
[----:B------:R-:W2:Y:S01]  /*1520*/  @P0 LDG.E.64 R36, desc[UR8][R4.64] ;  /* 0x0000000804240981 */ /* 0x000ea2000c1e1b00 */
[----:B------:R-:W-:Y:S02]  /*1530*/  ISETP.NE.AND P0, PT, R48, RZ, PT ;  /* 0x000000ff3000720c */ /* 0x000fe40003f05270 */
[----:B0-----:R-:W-:-:S11]  /*1540*/  CS2R R32, SRZ ;  /* 0x0000000000207805 */ /* 0x001fd6000001ff00 */
[----:B------:R-:W5:Y:S01]  /*1550*/  @P0 LDG.E.64 R38, desc[UR8][R6.64] ;  /* 0x0000000806260981 */ /* 0x000f62000c1e1b00 */
[----:B------:R-:W-:Y:S02]  /*1560*/  ISETP.NE.AND P0, PT, R49, RZ, PT ;  /* 0x000000ff3100720c */ /* 0x000fe40003f05270 */
[----:B------:R-:W-:Y:S02]  /*1570*/  MOV R3, RZ ;  /* 0x000000ff00037202 */ /* 0x000fe40000000f00 */
[----:B------:R-:W-:Y:S02]  /*1580*/  MOV R2, RZ ;  /* 0x000000ff00027202 */ /* 0x000fe40000000f00 */
[----:B------:R-:W-:Y:S02]  /*1590*/  CS2R R20, SRZ ;  /* 0x0000000000147805 */ /* 0x000fe4000001ff00 */
[----:B----4-:R-:W-:Y:S02]  /*15a0*/  CS2R R34, SRZ ;  /* 0x0000000000227805 */ /* 0x010fe4000001ff00 */
[----:B------:R-:W4:Y:S04]  /*15b0*/  @!P6 LDG.E.64 R2, desc[UR8][R44.64] ;  /* 0x000000082c02e981 */ /* 0x000f28000c1e1b00 */
[----:B------:R-:W3:Y:S01]  /*15c0*/  @P0 LDG.E.64 R32, desc[UR8][R8.64] ;  /* 0x0000000808200981 */ /* 0x000ee2000c1e1b00 */
[----:B------:R-:W-:-:S02]  /*15d0*/  ISETP.NE.AND P0, PT, R47, RZ, PT ;  /* 0x000000ff2f00720c */ /* 0x000fc40003f05270 */
[C---:B------:R-:W-:Y:S01]  /*15e0*/  LOP3.LUT P6, RZ, R82.reuse, 0x20, RZ, 0xc0, !PT ;  /* 0x0000002052ff7812 */ /* 0x040fe200078cc0ff */
[----:B------:R0:W4:Y:S01]  /*15f0*/  @!P5 LDG.E.64 R20, desc[UR8][R42.64] ;  /* 0x000000082a14d981 */ /* 0x000122000c1e1b00 */
[----:B------:R-:W-:Y:S02]  /*1600*/  LOP3.LUT P5, RZ, R82, 0x8, RZ, 0xc0, !PT ;  /* 0x0000000852ff7812 */ /* 0x000fe400078ac0ff */
[----:B-1----:R-:W-:-:S07]  /*1610*/  CS2R R40, SRZ ;  /* 0x0000000000287805 */ /* 0x002fce000001ff00 */
[----:B------:R-:W4:Y:S01]  /*1620*/  @P0 LDG.E.64 R34, desc[UR8][R10.64] ;  /* 0x000000080a220981 */ /* 0x000f22000c1e1b00 */
[----:B------:R-:W-:Y:S02]  /*1630*/  ISETP.NE.AND P0, PT, R46, RZ, PT ;  /* 0x000000ff2e00720c */ /* 0x000fe40003f05270 */
[----:B0-----:R-:W-:Y:S01]  /*1640*/  CS2R R42, SRZ ;  /* 0x00000000002a7805 */ /* 0x001fe2000001ff00 */
[----:B------:R-:W4:Y:S01]  /*1650*/  @P6 LDG.E.64 R40, desc[UR8][R12.64] ;  /* 0x000000080c286981 */ /* 0x000f22000c1e1b00 */
[----:B------:R-:W-:-:S04]  /*1660*/  CS2R R44, SRZ ;  /* 0x00000000002c7805 */ /* 0x000fc8000001ff00 */
[----:B------:R-:W4:Y:S01]  /*1670*/  @P5 LDG.E.64 R42, desc[UR8][R14.64] ;  /* 0x000000080e2a5981 */ /* 0x000f22000c1e1b00 */
[----:B------:R-:W-:Y:S02]  /*1680*/  CS2R R46, SRZ ;  /* 0x00000000002e7805 */ /* 0x000fe4000001ff00 */
[----:B------:R-:W-:Y:S02]  /*1690*/  CS2R R48, SRZ ;  /* 0x0000000000307805 */ /* 0x000fe4000001ff00 */
[----:B------:R-:W4:Y:S04]  /*16a0*/  @P0 LDG.E.64 R44, desc[UR8][R18.64] ;  /* 0x00000008122c0981 */ /* 0x000f28000c1e1b00 */
[----:B------:R-:W4:Y:S01]  /*16b0*/  @P1 LDG.E.64 R46, desc[UR8][R16.64] ;  /* 0x00000008102e1981 */ /* 0x000f22000c1e1b00 */
[----:B------:R-:W-:-:S03]  /*16c0*/  CS2R R50, SRZ ;  /* 0x0000000000327805 */ /* 0x000fc6000001ff00 */
[----:B------:R-:W4:Y:S01]  /*16d0*/  @P2 LDG.E.64 R48, desc[UR8][R98.64] ;  /* 0x0000000862302981 */ /* 0x000f22000c1e1b00 */
[----:B------:R-:W-:-:S03]  /*16e0*/  CS2R R52, SRZ ;  /* 0x0000000000347805 */ /* 0x000fc6000001ff00 */
[----:B------:R-:W4:Y:S04]  /*16f0*/  @P3 LDG.E.64 R50, desc[UR8][R100.64] ;  /* 0x0000000864323981 */ /* 0x000f28000c1e1b00 */
[----:B------:R-:W4:Y:S01]  /*1700*/  @P4 LDG.E.64 R52, desc[UR8][R102.64] ;  /* 0x0000000866344981 */ /* 0x000f22000c1e1b00 */
[----:B------:R-:W-:Y:S01]  /*1710*/  ISETP.GT.AND P5, PT, R84, 0x1e, PT ;  /* 0x0000001e5400780c */ /* 0x000fe20003fa4270 */
[----:B--2---:R-:W-:Y:S01]  /*1720*/  FMUL.FTZ R5, R37, R37 ;  /* 0x0000002525057220 */ /* 0x004fe20000410000 */
[----:B------:R-:W-:-:S03]  /*1730*/  FADD.FTZ R4, R36, R37 ;  /* 0x0000002524047221 */ /* 0x000fc60000010000 */
[----:B------:R-:W-:Y:S01]  /*1740*/  FFMA.FTZ R5, R36, R36, R5 ;  /* 0x0000002424057223 */ /* 0x000fe20000010005 */
[----:B------:R-:W-:-:S03]  /*1750*/  FADD.FTZ R4, RZ, R4 ;  /* 0x00000004ff047221 */ /* 0x000fc60000010000 */
[----:B------:R-:W-:Y:S01]  /*1760*/  FADD.FTZ R5, RZ, R5 ;  /* 0x00000005ff057221 */ /* 0x000fe20000010000 */
[----:B-----5:R-:W-:Y:S01]  /*1770*/  FMUL.FTZ R9, R39, R39 ;  /* 0x0000002727097220 */ /* 0x020fe20000410000 */
[----:B------:R-:W-:-:S03]  /*1780*/  FADD.FTZ R7, R38, R39 ;  /* 0x0000002726077221 */ /* 0x000fc60000010000 */
[----:B------:R-:W-:Y:S01]  /*1790*/  FFMA.FTZ R6, R38, R38, R9 ;  /* 0x0000002626067223 */ /* 0x000fe20000010009 */
[----:B------:R-:W-:-:S03]  /*17a0*/  FADD.FTZ R4, R4, R7 ;  /* 0x0000000704047221 */ /* 0x000fc60000010000 */
[----:B------:R-:W-:Y:S01]  /*17b0*/  FADD.FTZ R5, R5, R6 ;  /* 0x0000000605057221 */ /* 0x000fe20000010000 */
[----:B---3--:R-:W-:Y:S01]  /*17c0*/  FMUL.FTZ R9, R33, R33 ;  /* 0x0000002121097220 */ /* 0x008fe20000410000 */
[----:B------:R-:W-:-:S03]  /*17d0*/  FADD.FTZ R7, R32, R33 ;  /* 0x0000002120077221 */ /* 0x000fc60000010000 */
[----:B------:R-:W-:Y:S01]  /*17e0*/  FFMA.FTZ R6, R32, R32, R9 ;  /* 0x0000002020067223 */ /* 0x000fe20000010009 */
[----:B------:R-:W-:-:S03]  /*17f0*/  FADD.FTZ R4, R4, R7 ;  /* 0x0000000704047221 */ /* 0x000fc60000010000 */
[----:B------:R-:W-:Y:S01]  /*1800*/  FADD.FTZ R5, R5, R6 ;  /* 0x0000000605057221 */ /* 0x000fe20000010000 */
[----:B----4-:R-:W-:Y:S01]  /*1810*/  FMUL.FTZ R9, R35, R35 ;  /* 0x0000002323097220 */ /* 0x010fe20000410000 */
[----:B------:R-:W-:-:S03]  /*1820*/  FADD.FTZ R7, R34, R35 ;  /* 0x0000002322077221 */ /* 0x000fc60000010000 */
        /* <DEDUP_REMOVED lines=126> */
.L_x_4742:
[----:B------:R-:W-:Y:S05]  /*2010*/  BSYNC B0 ;  /* 0x0000000000007941 */ /* 0x000fea0003800000 */
.L_x_4741:
        /* <DEDUP_REMOVED lines=28> */
.L_x_4745:
[----:B------:R-:W2:Y:S04]  /*21e0*/  LDG.E.STRONG.GPU R5, desc[UR8][R8.64] ;  /* 0x0000000808057981 */ /* 0x000ea8000c1ef900 */
[----:B--2---:R-:W-:Y:S01]  /*21f0*/  CCTL.IVALL ;  /* 0x00000000ff00798f */ /* 0x004fe20002000000 */
[----:B------:R-:W-:Y:S05]  /*2200*/  YIELD ;  /* 0x0000000000007946 */ /* 0x000fea0003800000 */
[----:B------:R-:W-:-:S13]  /*2210*/  ISETP.NE.AND P6, PT, R5, R14, PT ;  /* 0x0000000e0500720c */ /* 0x000fda0003fc5270 */
[----:B------:R-:W-:Y:S05]  /*2220*/  @P6 BRA `(.L_x_4745) ;  /* 0xfffffffc00ec6947 */ /* 0x000fea000383ffff */
.L_x_4744:
        /* <DEDUP_REMOVED lines=11> */
.L_x_4747:
        /* <DEDUP_REMOVED lines=63> */
.L_x_4746:
        /* <DEDUP_REMOVED lines=18> */
.L_x_4749:
[----:B------:R-:W-:Y:S05]  /*27f0*/  BSYNC B0 ;  /* 0x0000000000007941 */ /* 0x000fea0003800000 */
.L_x_4748:
        /* <DEDUP_REMOVED lines=33> */
.L_x_4743:
[----:B------:R-:W-:Y:S01]  /*2a10*/  ULDC.64 UR12, c[0x0][0x218] ;  /* 0x00008600000c7ab9 */ /* 0x000fe20000000a00 */
[----:B------:R-:W-:Y:S01]  /*2a20*/  P2R R4, PR, RZ, 0x1 ;  /* 0x00000001ff047803 */ /* 0x000fe20000000000 */
[----:B------:R-:W1:Y:S01]  /*2a30*/  S2UR UR6, SR_CgaCtaId ;  /* 0x00000000000679c3 */ /* 0x000e620000008800 */
[----:B------:R-:W-:Y:S01]  /*2a40*/  LOP3.LUT P0, RZ, R0, UR7, RZ, 0xfc, !PT ;  /* 0x0000000700ff7c12 */ /* 0x000fe2000f80fcff */
[----:B------:R-:W-:Y:S01]  /*2a50*/  UMOV UR5, 0x400 ;  /* 0x0000040000057882 */ /* 0x000fe20000000000 */
[----:B------:R-:W-:Y:S02]  /*2a60*/  ISETP.EQ.U32.AND P6, PT, RZ, UR12, PT ;  /* 0x0000000cff007c0c */ /* 0x000fe4000bfc2070 */
[----:B------:R-:W-:Y:S02]  /*2a70*/  IADD3 R97, R68, R97, RZ ;  /* 0x0000006144617210 */ /* 0x000fe40007ffe0ff */
[----:B------:R-:W-:Y:S01]  /*2a80*/  ISETP.EQ.OR.EX P6, PT, RZ, UR13, P0, P6 ;  /* 0x0000000dff007c0c */ /* 0x000fe200087c2760 */
[----:B0-----:R-:W0:Y:S01]  /*2a90*/  LDC.64 R12, c[0x0][0x230] ;  /* 0x00008c00ff0c7b82 */ /* 0x001e220000000a00 */
[----:B------:R-:W-:-:S11]  /*2aa0*/  ISETP.NE.AND P0, PT, R4, RZ, PT ;  /* 0x000000ff0400720c */ /* 0x000fd60003f05270 */
[----:B------:R-:W2:Y:S01]  /*2ab0*/  @!P6 LDC.64 R6, c[0x0][0x218] ;  /* 0x00008600ff06eb82 */ /* 0x000ea20000000a00 */
[----:B-1----:R-:W-:-:S03]  /*2ac0*/  ULEA UR5, UR6, UR5, 0x18 ;  /* 0x0000000506057291 */ /* 0x002fc6000f8ec03f */
[----:B------:R-:W-:Y:S02]  /*2ad0*/  ULDC UR6, c[0x0][0x2a4] ;  /* 0x0000a90000067ab9 */ /* 0x000fe40000000800 */
[----:B------:R-:W-:Y:S01]  /*2ae0*/  @!P6 FMUL.FTZ R9, R19, UR6 ;  /* 0x000000061309ec20 */ /* 0x000fe20008410000 */
[----:B------:R-:W-:Y:S01]  /*2af0*/  @!P6 FMUL.FTZ R8, R18, UR6 ;  /* 0x000000061208ec20 */ /* 0x000fe20008410000 */
[----:B0-----:R-:W-:Y:S02]  /*2b00*/  IMAD.WIDE R12, R97, 0x2, R12 ;  /* 0x00000002610c7825 */ /* 0x001fe400078e020c */
[----:B------:R-:W-:Y:S02]  /*2b10*/  @!P5 STS.64 [UR5+0x78], R18 ;  /* 0x00007812ff00d988 */ /* 0x000fe40008000a05 */
[----:B--2---:R-:W-:-:S05]  /*2b20*/  @!P6 IMAD.WIDE R6, R66, 0x8, R6 ;  /* 0x000000084206e825 */ /* 0x004fca00078e0206 */
[----:B------:R0:W-:Y:S01]  /*2b30*/  @!P6 STG.E.64 desc[UR8][R6.64], R8 ;  /* 0x000000080600e986 */ /* 0x0001e2000c101b08 */
[----:B------:R-:W-:Y:S06]  /*2b40*/  BAR.SYNC.DEFER_BLOCKING 0x0 ;  /* 0x0000000000007b1d */ /* 0x000fec0000010000 */
[----:B------:R-:W1:Y:S04]  /*2b50*/  LDS.64 R4, [UR5+0x78] ;  /* 0x00007805ff047984 */ /* 0x000e680008000a00 */
[----:B0-----:R-:W2:Y:S04]  /*2b60*/  LDG.E.U16 R9, desc[UR8][R12.64] ;  /* 0x000000080c097981 */ /* 0x001ea8000c1e1500 */
[----:B------:R-:W3:Y:S01]  /*2b70*/  LDG.E.U16 R8, desc[UR8][R12.64+0x2] ;  /* 0x000002080c087981 */ /* 0x000ee2000c1e1500 */
[----:B-1----:R-:W-:-:S04]  /*2b80*/  FMUL.FTZ R4, R4, UR6 ;  /* 0x0000000604047c20 */ /* 0x002fc80008410000 */
[----:B------:R-:W-:-:S04]  /*2b90*/  FMUL.FTZ R10, R4, R4 ;  /* 0x00000004040a7220 */ /* 0x000fc80000410000 */
[----:B------:R-:W-:Y:S01]  /*2ba0*/  FFMA.FTZ R10, R5, UR6, -R10 ;  /* 0x00000006050a7c23 */ /* 0x000fe2000801080a */
[----:B------:R-:W-:-:S04]  /*2bb0*/  MOV R5, 0x3f800000 ;  /* 0x3f80000000057802 */ /* 0x000fc80000000f00 */
        /* <DEDUP_REMOVED lines=9> */
[C---:B------:R-:W-:Y:S01]  /*2c50*/  FADD.FTZ R36, -R4.reuse, R36 ;  /* 0x0000002404247221 */ /* 0x040fe20000010100 */
[C---:B-1----:R-:W-:Y:S01]  /*2c60*/  FADD.FTZ R14, -R4.reuse, R37 ;  /* 0x00000025040e7221 */ /* 0x042fe20000010100 */
[C---:B------:R-:W-:Y:S01]  /*2c70*/  FADD.FTZ R38, -R4.reuse, R38 ;  /* 0x0000002604267221 */ /* 0x040fe20000010100 */
[----:B------:R-:W-:Y:S01]  /*2c80*/  FADD.FTZ R16, -R4, R39 ;  /* 0x0000002704107221 */ /* 0x000fe20000010100 */
[-C--:B----4-:R-:W-:Y:S01]  /*2c90*/  FMUL.FTZ R36, R36, R5.reuse ;  /* 0x0000000524247220 */ /* 0x090fe20000410000 */
[-C--:B------:R-:W-:Y:S01]  /*2ca0*/  FMUL.FTZ R14, R14, R5.reuse ;  /* 0x000000050e0e7220 */ /* 0x080fe20000410000 */
[-C--:B------:R-:W-:Y:S01]  /*2cb0*/  FMUL.FTZ R38, R38, R5.reuse ;  /* 0x0000000526267220 */ /* 0x080fe20000410000 */
[----:B------:R-:W-:Y:S01]  /*2cc0*/  FMUL.FTZ R16, R16, R5 ;  /* 0x0000000510107220 */ /* 0x000fe20000410000 */
        /* <DEDUP_REMOVED lines=17> */
.L_x_4750:
        /* <DEDUP_REMOVED lines=14> */
.L_x_4752:
[----:B------:R-:W-:Y:S05]  /*2ec0*/  BSYNC B0 ;  /* 0x0000000000007941 */ /* 0x000fea0003800000 */
.L_x_4751:
[C---:B------:R-:W-:Y:S01]  /*2ed0*/  FADD.FTZ R32, -R4.reuse, R32 ;  /* 0x0000002004207221 */ /* 0x040fe20000010100 */
[----:B------:R-:W-:Y:S01]  /*2ee0*/  FADD.FTZ R18, -R4, R33 ;  /* 0x0000002104127221 */ /* 0x000fe20000010100 */
        /* <DEDUP_REMOVED lines=13> */
.L_x_4753:
        /* <DEDUP_REMOVED lines=14> */
.L_x_4755:
[----:B------:R-:W-:Y:S05]  /*30a0*/  BSYNC B0 ;  /* 0x0000000000007941 */ /* 0x000fea0003800000 */
.L_x_4754:
[C---:B------:R-:W-:Y:S01]  /*30b0*/  FADD.FTZ R34, -R4.reuse, R34 ;  /* 0x0000002204227221 */ /* 0x040fe20000010100 */
[----:B01----:R-:W-:Y:S01]  /*30c0*/  FADD.FTZ R10, -R4, R35 ;  /* 0x00000023040a7221 */ /* 0x003fe20000010100 */
        /* <DEDUP_REMOVED lines=17> */
.L_x_4756:
        /* <DEDUP_REMOVED lines=14> */
.L_x_4758:
[----:B------:R-:W-:Y:S05]  /*32c0*/  BSYNC B0 ;  /* 0x0000000000007941 */ /* 0x000fea0003800000 */
.L_x_4757:
        /* <DEDUP_REMOVED lines=15> */
.L_x_4759:
        /* <DEDUP_REMOVED lines=14> */
.L_x_4761:
[----:B------:R-:W-:Y:S05]  /*34a0*/  BSYNC B0 ;  /* 0x0000000000007941 */ /* 0x000fea0003800000 */
.L_x_4760:
        /* <DEDUP_REMOVED lines=19> */
.L_x_4762:
        /* <DEDUP_REMOVED lines=14> */
.L_x_4764:
[----:B------:R-:W-:Y:S05]  /*36c0*/  BSYNC B0 ;  /* 0x0000000000007941 */ /* 0x000fea0003800000 */
.L_x_4763:
        /* <DEDUP_REMOVED lines=15> */
.L_x_4765:
        /* <DEDUP_REMOVED lines=14> */
.L_x_4767:
[----:B------:R-:W-:Y:S05]  /*38a0*/  BSYNC B0 ;  /* 0x0000000000007941 */ /* 0x000fea0003800000 */
.L_x_4766:
        /* <DEDUP_REMOVED lines=19> */
.L_x_4768:
        /* <DEDUP_REMOVED lines=13> */
.L_x_4770:
[----:B------:R-:W-:Y:S05]  /*3ab0*/  BSYNC B0 ;  /* 0x0000000000007941 */ /* 0x000fea0003800000 */
.L_x_4769:
        /* <DEDUP_REMOVED lines=15> */
.L_x_4771:
[----:B------:R-:W-:Y:S04]  /*3bb0*/  BSSY B0, `(.L_x_4772) ;  /* 0x000000d000007945 */ /* 0x000fe80003800000 */
        /* <DEDUP_REMOVED lines=12> */
.L_x_4773:
[----:B------:R-:W-:Y:S05]  /*3c80*/  BSYNC B0 ;  /* 0x0000000000007941 */ /* 0x000fea0003800000 */
.L_x_4772:
        /* <DEDUP_REMOVED lines=19> */
.L_x_4774:
        /* <DEDUP_REMOVED lines=13> */
.L_x_4776:
[----:B------:R-:W-:Y:S05]  /*3e90*/  BSYNC B0 ;  /* 0x0000000000007941 */ /* 0x000fea0003800000 */
.L_x_4775:
        /* <DEDUP_REMOVED lines=15> */
.L_x_4777:
        /* <DEDUP_REMOVED lines=13> */
.L_x_4779:
[----:B------:R-:W-:Y:S05]  /*4060*/  BSYNC B0 ;  /* 0x0000000000007941 */ /* 0x000fea0003800000 */
.L_x_4778:
        /* <DEDUP_REMOVED lines=19> */
.L_x_4780:
        /* <DEDUP_REMOVED lines=13> */
.L_x_4782:
[----:B------:R-:W-:Y:S05]  /*4270*/  BSYNC B0 ;  /* 0x0000000000007941 */ /* 0x000fea0003800000 */
.L_x_4781:
[----:B------:R-:W-:Y:S01]  /*4280*/  ULDC.64 UR12, c[0x0][0x278] ;  /* 0x00009e00000c7ab9 */ /* 0x000fe20000000a00 */
        /* <DEDUP_REMOVED lines=13> */
.L_x_4783:
        /* <DEDUP_REMOVED lines=22> */
.L_x_4785:
[----:B------:R-:W-:Y:S05]  /*44c0*/  BSYNC B0 ;  /* 0x0000000000007941 */ /* 0x000fea0003800000 */
.L_x_4784:
        /* <DEDUP_REMOVED lines=11> */
.L_x_4786:
        /* <DEDUP_REMOVED lines=22> */
.L_x_4788:
[----:B------:R-:W-:Y:S05]  /*46e0*/  BSYNC B0 ;  /* 0x0000000000007941 */ /* 0x000fea0003800000 */
.L_x_4787:
        /* <DEDUP_REMOVED lines=11> */
.L_x_4789:
        /* <DEDUP_REMOVED lines=22> */
.L_x_4791:
[----:B------:R-:W-:Y:S05]  /*4900*/  BSYNC B0 ;  /* 0x0000000000007941 */ /* 0x000fea0003800000 */
.L_x_4790:
        /* <DEDUP_REMOVED lines=11> */
.L_x_4792:
        /* <DEDUP_REMOVED lines=22> */
.L_x_4794:
[----:B------:R-:W-:Y:S05]  /*4b20*/  BSYNC B0 ;  /* 0x0000000000007941 */ /* 0x000fea0003800000 */
.L_x_4793:
[----:B------:R-:W-:Y:S05]  /*4b30*/  @!P6 BRA `(.L_x_4795) ;  /* 0x000000000028e947 */ /* 0x000fea0003800000 */
[----:B-1----:R-:W-:Y:S01]  /*4b40*/  FMUL.FTZ R2, R6, -1.4426950216293334961 ;  /* 0xbfb8aa3b06027820 */ /* 0x002fe20000410000 */
        /* <DEDUP_REMOVED lines=9> */
.L_x_4795:
[----:B------:R-:W-:Y:S01]  /*4be0*/  ISETP.GE.U32.AND P5, PT, R80, UR12, PT ;  /* 0x0000000c50007c0c */ /* 0x000fe2000bfa6070 */
[----:B------:R-:W-:Y:S03]  /*4bf0*/  BSSY B0, `(.L_x_4796) ;  /* 0x000000e000007945 */ /* 0x000fe60003800000 */
[----:B------:R-:W-:-:S04]  /*4c00*/  ISETP.GE.AND.EX P5, PT, R95, UR13, PT, P5 ;  /* 0x0000000d5f007c0c */ /* 0x000fc8000bfa6350 */
[----:B------:R-:W-:-:S13]  /*4c10*/  ISETP.GT.U32.OR P5, PT, R0, 0x17f, P5 ;  /* 0x0000017f0000780c */ /* 0x000fda0002fa4470 */
[----:B------:R-:W-:Y:S05]  /*4c20*/  @P5 BRA `(.L_x_4797) ;  /* 0x0000000000285947 */ /* 0x000fea0003800000 */
[----:B------:R-:W-:Y:S01]  /*4c30*/  ULDC.64 UR12, c[0x0][0x270] ;  /* 0x00009c00000c7ab9 */ /* 0x000fe20000000a00 */
[----:B------:R-:W-:Y:S01]  /*4c40*/  MOV R28, R30 ;  /* 0x0000001e001c7202 */ /* 0x000fe20000000f00 */
[----:B------:R-:W-:-:S04]  /*4c50*/  IMAD R95, R95, UR12, RZ ;  /* 0x0000000c5f5f7c24 */ /* 0x000fc8000f8e02ff */
[----:B------:R-:W-:-:S04]  /*4c60*/  IMAD.WIDE.U32 R28, R80, UR12, R28 ;  /* 0x0000000c501c7c25 */ /* 0x000fc8000f8e001c */
[----:B------:R-:W-:Y:S01]  /*4c70*/  IMAD R95, R80, UR13, R95 ;  /* 0x0000000d505f7c24 */ /* 0x000fe2000f8e025f */
[----:B------:R-:W-:Y:S02]  /*4c80*/  ULDC.64 UR12, c[0x0][0x210] ;  /* 0x00008400000c7ab9 */ /* 0x000fe40000000a00 */
[----:B-1----:R-:W-:Y:S02]  /*4c90*/  LEA R2, P5, R28, UR12, 0x2 ;  /* 0x0000000c1c027c11 */ /* 0x002fe4000f8a10ff */
[----:B------:R-:W-:-:S04]  /*4ca0*/  IADD3 R95, R29, R95, RZ ;  /* 0x0000005f1d5f7210 */ /* 0x000fc80007ffe0ff */
[----:B------:R-:W-:-:S05]  /*4cb0*/  LEA.HI.X R3, R28, UR13, R95, 0x2, P5 ;  /* 0x0000000d1c037c11 */ /* 0x000fca000a8f145f */
[----:B------:R2:W-:Y:S02]  /*4cc0*/  STG.E.64 desc[UR8][R2.64], R6 ;  /* 0x0000000602007986 */ /* 0x0005e4000c101b08 */
.L_x_4797:
[----:B------:R-:W-:Y:S05]  /*4cd0*/  BSYNC B0 ;  /* 0x0000000000007941 */ /* 0x000fea0003800000 */
.L_x_4796:
[----:B-12---:R-:W1:Y:S01]  /*4ce0*/  LDC R3, c[0x0][0x10] ;  /* 0x00000400ff037b82 */ /* 0x006e620000000800 */
[----:B------:R-:W-:Y:S02]  /*4cf0*/  IADD3 R86, R86, 0x1, RZ ;  /* 0x0000000156567810 */ /* 0x000fe40007ffe0ff */
[----:B-1----:R-:W-:-:S04]  /*4d00*/  IADD3 R66, R3, R66, RZ ;  /* 0x0000004203427210 */ /* 0x002fc80007ffe0ff */
[----:B------:R-:W-:-:S13]  /*4d10*/  ISETP.GE.AND P5, PT, R66, UR4, PT ;  /* 0x0000000442007c0c */ /* 0x000fda000bfa6270 */
[----:B------:R-:W-:Y:S05]  /*4d20*/  @!P5 BRA `(.L_x_4798) ;  /* 0xffffffb80014d947 */ /* 0x000fea000383ffff */
[----:B------:R-:W-:Y:S05]  /*4d30*/  EXIT ;  /* 0x000000000000794d */ /* 0x000fea0003800000 */
.L_x_4799:
        /* <DEDUP_REMOVED lines=12> */
.L_x_5198:


//--------------------- .text._Z35group_norm_nhwc_fwd_one_pass_kernelI11Fp32IOBf16WLi512ELi48ELi384EEv26Group_norm_nhwc_fwd_params --------------------------
	.section	.text._Z35group_norm_nhwc_fwd_one_pass_kernelI11Fp32IOBf16WLi512ELi48ELi384EEv26Group_norm_nhwc_fwd_params,"ax",@progbits
	.align	128
        .global         _Z35group_norm_nhwc_fwd_one_pass_kernelI11Fp32IOBf16WLi512ELi48ELi384EEv26Group_norm_nhwc_fwd_params
        .type           _Z35group_norm_nhwc_fwd_one_pass_kernelI11Fp32IOBf16WLi512ELi48ELi384EEv26Group_norm_nhwc_fwd_params,@function
        .size           _Z35group_norm_nhwc_fwd_one_pass_kernelI11Fp32IOBf16WLi512ELi48ELi384EEv26Group_norm_nhwc_fwd_params,(.L_x_5199 - _Z35group_norm_nhwc_fwd_one_pass_kernelI11Fp32IOBf16WLi512ELi48ELi384EEv26Group_norm_nhwc_fwd_params)
        .other          _Z35group_norm_nhwc_fwd_one_pass_kernelI11Fp32IOBf16WLi512ELi48ELi384EEv26Group_norm_nhwc_fwd_params,@"STO_CUDA_ENTRY STV_DEFAULT"
_Z35group_norm_nhwc_fwd_one_pass_kernelI11Fp32IOBf16WLi512ELi48ELi384EEv26Group_norm_nhwc_fwd_params:
.text._Z35group_norm_nhwc_fwd_one_pass_kernelI11Fp32IOBf16WLi512ELi48ELi384EEv26Group_norm_nhwc_fwd_params:
        /* <DEDUP_REMOVED lines=137> */
[----:B------:R-:W-:Y:S02]  /*0890*/  IADD3 R26, R50, 0x170, RZ ;  /* 0x00000170321a7810 */ /* 0x000fe40007ffe0ff */
        /* <DEDUP_REMOVED lines=16> */
[C---:B------:R-:W-:Y:S02]  /*09a0*/  IADD3 R36, R50.reuse, 0x1c0, RZ ;  /* 0x000001c032247810 */ /* 0x040fe40007ffe0ff */
[C---:B------:R-:W-:Y:S02]  /*09b0*/  IADD3 R38, R50.reuse, 0x1d0, RZ ;  /* 0x000001d032267810 */ /* 0x040fe40007ffe0ff */
[C---:B------:R-:W-:Y:S02]  /*09c0*/  IADD3 R40, R50.reuse, 0x1e0, RZ ;  /* 0x000001e032287810 */ /* 0x040fe40007ffe0ff */
[----:B------:R-:W-:-:S02]  /*09d0*/  IADD3 R42, R50, 0x1f0, RZ ;  /* 0x000001f0322a7810 */ /* 0x000fc40007ffe0ff */
[----:B------:R-:W-:Y:S02]  /*09e0*/  SHF.R.S32.HI R147, RZ, 0x1f, R26 ;  /* 0x0000001fff937819 */ /* 0x000fe4000001141a */
[----:B------:R-:W-:Y:S02]  /*09f0*/  ISETP.LT.AND.EX P0, PT, R49, UR9, !P4, P0 ;  /* 0x0000000931007c0c */ /* 0x000fe4000e701300 */
[----:B------:R-:W-:Y:S02]  /*0a00*/  ISETP.LT.AND.EX P1, PT, R51, UR9, !P4, P1 ;  /* 0x0000000933007c0c */ /* 0x000fe4000e721310 */
[----:B------:R-:W-:Y:S02]  /*0a10*/  ISETP.LT.AND.EX P2, PT, R73, UR9, !P4, P2 ;  /* 0x0000000949007c0c */ /* 0x000fe4000e741320 */
[----:B------:R-:W-:Y:S02]  /*0a20*/  ISETP.LT.AND.EX P3, PT, R75, UR9, !P4, P3 ;  /* 0x000000094b007c0c */ /* 0x000fe4000e761330 */
[----:B------:R-:W-:Y:S01]  /*0a30*/  ISETP.LT.AND.EX P4, PT, R77, UR9, !P4, P5 ;  /* 0x000000094d007c0c */ /* 0x000fe2000e781350 */
[----:B-1----:R-:W-:-:S12]  /*0a40*/  ULDC.64 UR8, c[0x0][0x208] ;  /* 0x0000820000087ab9 */ /* 0x002fd80000000a00 */
.L_x_4905:
[----:B------:R-:W0:Y:S01]  /*0a50*/  LDC R59, c[0x0][0x288] ;  /* 0x0000a200ff3b7b82 */ /* 0x000e220000000800 */
[----:B------:R-:W-:Y:S01]  /*0a60*/  IABS R60, R72 ;  /* 0x00000048003c7213 */ /* 0x000fe20000000000 */
[----:B------:R-:W-:Y:S01]  /*0a70*/  ULDC.64 UR12, c[0x0][0x280] ;  /* 0x0000a000000c7ab9 */ /* 0x000fe20000000a00 */
[----:B------:R-:W-:Y:S02]  /*0a80*/  P2R R54, PR, RZ, 0x10 ;  /* 0x00000010ff367803 */ /* 0x000fe40000000000 */
[C---:B------:R-:W-:Y:S02]  /*0a90*/  LOP3.LUT P4, RZ, R76.reuse, 0x2000000, RZ, 0xc0, !PT ;  /* 0x020000004cff7812 */ /* 0x040fe4000788c0ff */
[C---:B------:R-:W-:Y:S02]  /*0aa0*/  LOP3.LUT P6, RZ, R76.reuse, 0x1000000, RZ, 0xc0, !PT ;  /* 0x010000004cff7812 */ /* 0x040fe400078cc0ff */
[----:B------:R-:W-:Y:S02]  /*0ab0*/  P2R R56, PR, RZ, 0x8 ;  /* 0x00000008ff387803 */ /* 0x000fe40000000000 */
[----:B------:R-:W-:-:S02]  /*0ac0*/  LOP3.LUT P3, RZ, R76, 0x800000, RZ, 0xc0, !PT ;  /* 0x008000004cff7812 */ /* 0x000fc4000786c0ff */
[----:B------:R-:W-:Y:S02]  /*0ad0*/  SHF.R.S32.HI R83, RZ, 0x1f, R28 ;  /* 0x0000001fff537819 */ /* 0x000fe4000001141c */
[----:B------:R-:W-:Y:S02]  /*0ae0*/  P2R R133, PR, RZ, 0x2 ;  /* 0x00000002ff857803 */ /* 0x000fe40000000000 */
[----:B------:R-:W-:Y:S01]  /*0af0*/  P2R R132, PR, RZ, 0x1 ;  /* 0x00000001ff847803 */ /* 0x000fe20000000000 */
[----:B------:R-:W1:Y:S01]  /*0b00*/  @P4 LDC.64 R116, c[0x0][0x220] ;  /* 0x00008800ff744b82 */ /* 0x000e620000000a00 */
[----:B------:R-:W-:Y:S02]  /*0b10*/  P2R R134, PR, RZ, 0x4 ;  /* 0x00000004ff867803 */ /* 0x000fe40000000000 */
[----:B------:R-:W-:Y:S02]  /*0b20*/  SHF.R.S32.HI R149, RZ, 0x1f, R40 ;  /* 0x0000001fff957819 */ /* 0x000fe40000011428 */
[----:B------:R-:W-:-:S02]  /*0b30*/  SHF.R.S32.HI R151, RZ, 0x1f, R42 ;  /* 0x0000001fff977819 */ /* 0x000fc4000001142a */
[----:B0-----:R-:W-:Y:S01]  /*0b40*/  IABS R58, R59 ;  /* 0x0000003b003a7213 */ /* 0x001fe20000000000 */
[----:B------:R-:W0:Y:S03]  /*0b50*/  @P6 LDC.64 R108, c[0x0][0x220] ;  /* 0x00008800ff6c6b82 */ /* 0x000e260000000a00 */
[----:B------:R-:W2:Y:S05]  /*0b60*/  I2F.RP R55, R58 ;  /* 0x0000003a00377306 */ /* 0x000eaa0000209400 */
[----:B------:R-:W3:Y:S03]  /*0b70*/  @P3 LDC.64 R110, c[0x0][0x220] ;  /* 0x00008800ff6e3b82 */ /* 0x000ee60000000a00 */
[----:B--2---:R-:W2:Y:S02]  /*0b80*/  MUFU.RCP R55, R55 ;  /* 0x0000003700377308 */ /* 0x004ea40000001000 */
[----:B--2---:R-:W-:-:S06]  /*0b90*/  IADD3 R52, R55, 0xffffffe, RZ ;  /* 0x0ffffffe37347810 */ /* 0x004fcc0007ffe0ff */
[----:B------:R2:W4:Y:S02]  /*0ba0*/  F2I.FTZ.U32.TRUNC.NTZ R53, R52 ;  /* 0x0000003400357305 */ /* 0x000524000021f000 */
[----:B--2---:R-:W-:Y:S02]  /*0bb0*/  MOV R52, RZ ;  /* 0x000000ff00347202 */ /* 0x004fe40000000f00 */
[----:B----4-:R-:W-:-:S05]  /*0bc0*/  IADD3 R57, RZ, -R53, RZ ;  /* 0x80000035ff397210 */ /* 0x010fca0007ffe0ff */
[----:B------:R-:W-:-:S04]  /*0bd0*/  IMAD R57, R57, R58, RZ ;  /* 0x0000003a39397224 */ /* 0x000fc800078e02ff */
[----:B------:R-:W-:Y:S01]  /*0be0*/  IMAD.HI.U32 R53, R53, R57, R52 ;  /* 0x0000003935357227 */ /* 0x000fe200078e0034 */
[----:B------:R-:W-:Y:S02]  /*0bf0*/  MOV R57, R60 ;  /* 0x0000003c00397202 */ /* 0x000fe40000000f00 */
[----:B------:R-:W-:Y:S01]  /*0c00*/  LOP3.LUT R52, R72, R59, RZ, 0x3c, !PT ;  /* 0x0000003b48347212 */ /* 0x000fe200078e3cff */
[----:B------:R-:W2:Y:S02]  /*0c10*/  @P0 LDC.64 R60, c[0x0][0x220] ;  /* 0x00008800ff3c0b82 */ /* 0x000ea40000000a00 */
[----:B------:R-:W-:-:S05]  /*0c20*/  IMAD.HI.U32 R53, R53, R57, RZ ;  /* 0x0000003935357227 */ /* 0x000fca00078e00ff */
[----:B------:R-:W-:-:S05]  /*0c30*/  IADD3 R55, -R53, RZ, RZ ;  /* 0x000000ff35377210 */ /* 0x000fca0007ffe1ff */
[----:B------:R-:W-:Y:S01]  /*0c40*/  IMAD R55, R58, R55, R57 ;  /* 0x000000373a377224 */ /* 0x000fe200078e0239 */
[----:B------:R-:W-:-:S04]  /*0c50*/  IADD3 R57, R50, 0x30, RZ ;  /* 0x0000003032397810 */ /* 0x000fc80007ffe0ff */
[----:B------:R-:W-:-:S13]  /*0c60*/  ISETP.GT.U32.AND P5, PT, R58, R55, PT ;  /* 0x000000373a00720c */ /* 0x000fda0003fa4070 */
[-C--:B------:R-:W-:Y:S02]  /*0c70*/  @!P5 IADD3 R55, R55, -R58.reuse, RZ ;  /* 0x8000003a3737d210 */ /* 0x080fe40007ffe0ff */
[----:B------:R-:W-:Y:S02]  /*0c80*/  @!P5 IADD3 R53, R53, 0x1, RZ ;  /* 0x000000013535d810 */ /* 0x000fe40007ffe0ff */
[----:B------:R-:W-:-:S13]  /*0c90*/  ISETP.GE.U32.AND P5, PT, R55, R58, PT ;  /* 0x0000003a3700720c */ /* 0x000fda0003fa6070 */
[----:B------:R-:W-:Y:S02]  /*0ca0*/  @P5 IADD3 R53, R53, 0x1, RZ ;  /* 0x0000000135355810 */ /* 0x000fe40007ffe0ff */
[----:B------:R-:W-:Y:S02]  /*0cb0*/  ISETP.GE.AND P5, PT, R52, RZ, PT ;  /* 0x000000ff3400720c */ /* 0x000fe40003fa6270 */
[----:B------:R-:W-:-:S11]  /*0cc0*/  SHF.R.S32.HI R52, RZ, 0x1f, R74 ;  /* 0x0000001fff347819 */ /* 0x000fd6000001144a */
[----:B------:R-:W-:Y:S02]  /*0cd0*/  @!P5 IADD3 R53, -R53, RZ, RZ ;  /* 0x000000ff3535d210 */ /* 0x000fe40007ffe1ff */
[----:B------:R-:W-:-:S13]  /*0ce0*/  ISETP.NE.AND P5, PT, R59, RZ, PT ;  /* 0x000000ff3b00720c */ /* 0x000fda0003fa5270 */
[----:B------:R-:W-:-:S04]  /*0cf0*/  @!P5 LOP3.LUT R53, RZ, R59, RZ, 0x33, !PT ;  /* 0x0000003bff35d212 */ /* 0x000fc800078e33ff */
[----:B------:R-:W-:-:S05]  /*0d00*/  IADD3 R153, -R53, RZ, RZ ;  /* 0x000000ff35997210 */ /* 0x000fca0007ffe1ff */
[----:B------:R-:W-:Y:S02]  /*0d10*/  IMAD R153, R59, R153, R72 ;  /* 0x000000993b997224 */ /* 0x000fe400078e0248 */
[----:B------:R-:W4:Y:S02]  /*0d20*/  @P4 LDC.64 R58, c[0x0][0x270] ;  /* 0x00009c00ff3a4b82 */ /* 0x000f240000000a00 */
        /* <DEDUP_REMOVED lines=9> */
[----:B----4-:R-:W-:-:S03]  /*0dc0*/  @P4 IMAD R52, R3, R58, RZ ;  /* 0x0000003a03344224 */ /* 0x010fc600078e02ff */
[----:B------:R-:W-:Y:S01]  /*0dd0*/  IADD3 R157, R155, R157, RZ ;  /* 0x0000009d9b9d7210 */ /* 0x000fe20007ffe0ff */
[C---:B------:R-:W-:Y:S02]  /*0de0*/  @P4 IMAD R55, R50.reuse, R59, R52 ;  /* 0x0000003b32374224 */ /* 0x040fe400078e0234 */
[----:B------:R-:W-:Y:S02]  /*0df0*/  @P4 IMAD.WIDE.U32 R52, R50, R58, R156 ;  /* 0x0000003a32344225 */ /* 0x000fe400078e009c */
[----:B------:R-:W4:Y:S03]  /*0e00*/  @P6 LDC.64 R58, c[0x0][0x270] ;  /* 0x00009c00ff3a6b82 */ /* 0x000f260000000a00 */
[----:B------:R-:W-:Y:S02]  /*0e10*/  @P4 IADD3 R53, R53, R55, RZ ;  /* 0x0000003735354210 */ /* 0x000fe40007ffe0ff */
[----:B-1----:R-:W-:-:S04]  /*0e20*/  @P4 LEA R116, P5, R52, R116, 0x2 ;  /* 0x0000007434744211 */ /* 0x002fc800078a10ff */
[----:B------:R-:W-:Y:S02]  /*0e30*/  @P4 LEA.HI.X R117, R52, R117, R53, 0x2, P5 ;  /* 0x0000007534754211 */ /* 0x000fe400028f1435 */
[----:B------:R-:W-:Y:S02]  /*0e40*/  @P6 MOV R53, R157 ;  /* 0x0000009d00356202 */ /* 0x000fe40000000f00 */
[----:B------:R-:W-:Y:S01]  /*0e50*/  LOP3.LUT P4, RZ, R76, 0x400000, RZ, 0xc0, !PT ;  /* 0x004000004cff7812 */ /* 0x000fe2000788c0ff */
[----:B----4-:R-:W-:-:S12]  /*0e60*/  @P6 IMAD R52, R21, R58, RZ ;  /* 0x0000003a15346224 */ /* 0x010fd800078e02ff */
[----:B------:R-:W1:Y:S01]  /*0e70*/  @P4 LDC.64 R112, c[0x0][0x220] ;  /* 0x00008800ff704b82 */ /* 0x000e620000000a00 */
[----:B------:R-:W-:Y:S01]  /*0e80*/  @P6 IMAD R55, R48, R59, R52 ;  /* 0x0000003b30376224 */ /* 0x000fe200078e0234 */
[----:B------:R-:W-:-:S05]  /*0e90*/  @P6 MOV R52, R154 ;  /* 0x0000009a00346202 */ /* 0x000fca0000000f00 */
[----:B------:R-:W-:Y:S02]  /*0ea0*/  @P6 IMAD.WIDE.U32 R52, R48, R58, R52 ;  /* 0x0000003a30346225 */ /* 0x000fe400078e0034 */
[----:B------:R-:W4:Y:S03]  /*0eb0*/  @P3 LDC.64 R58, c[0x0][0x270] ;  /* 0x00009c00ff3a3b82 */ /* 0x000f260000000a00 */
[----:B------:R-:W-:Y:S02]  /*0ec0*/  @P6 IADD3 R53, R53, R55, RZ ;  /* 0x0000003735356210 */ /* 0x000fe40007ffe0ff */
[----:B0-----:R-:W-:-:S04]  /*0ed0*/  @P6 LEA R108, P5, R52, R108, 0x2 ;  /* 0x0000006c346c6211 */ /* 0x001fc800078a10ff */
[----:B------:R-:W-:Y:S02]  /*0ee0*/  @P6 LEA.HI.X R109, R52, R109, R53, 0x2, P5 ;  /* 0x0000006d346d6211 */ /* 0x000fe400028f1435 */
[----:B------:R-:W-:Y:S02]  /*0ef0*/  @P3 MOV R53, R157 ;  /* 0x0000009d00353202 */ /* 0x000fe40000000f00 */
[----:B------:R-:W-:Y:S01]  /*0f00*/  LOP3.LUT P6, RZ, R76, 0x200000, RZ, 0xc0, !PT ;  /* 0x002000004cff7812 */ /* 0x000fe200078cc0ff */
[----:B----4-:R-:W-:-:S12]  /*0f10*/  @P3 IMAD R52, R23, R58, RZ ;  /* 0x0000003a17343224 */ /* 0x010fd800078e02ff */
[----:B------:R-:W0:Y:S01]  /*0f20*/  @P6 LDC.64 R114, c[0x0][0x220] ;  /* 0x00008800ff726b82 */ /* 0x000e220000000a00 */
[----:B------:R-:W-:Y:S01]  /*0f30*/  @P3 IMAD R55, R46, R59, R52 ;  /* 0x0000003b2e373224 */ /* 0x000fe200078e0234 */
[----:B------:R-:W-:-:S05]  /*0f40*/  @P3 MOV R52, R154 ;  /* 0x0000009a00343202 */ /* 0x000fca0000000f00 */
[----:B------:R-:W-:Y:S02]  /*0f50*/  @P3 IMAD.WIDE.U32 R52, R46, R58, R52 ;  /* 0x0000003a2e343225 */ /* 0x000fe400078e0034 */
[----:B------:R-:W4:Y:S03]  /*0f60*/  @P4 LDC.64 R58, c[0x0][0x270] ;  /* 0x00009c00ff3a4b82 */ /* 0x000f260000000a00 */
[----:B------:R-:W-:Y:S02]  /*0f70*/  @P3 IADD3 R53, R53, R55, RZ ;  /* 0x0000003735353210 */ /* 0x000fe40007ffe0ff */
[----:B---3--:R-:W-:-:S04]  /*0f80*/  @P3 LEA R110, P5, R52, R110, 0x2 ;  /* 0x0000006e346e3211 */ /* 0x008fc800078a10ff */
[----:B------:R-:W-:Y:S02]  /*0f90*/  @P3 LEA.HI.X R111, R52, R111, R53, 0x2, P5 ;  /* 0x0000006f346f3211 */ /* 0x000fe400028f1435 */
[----:B------:R-:W-:Y:S02]  /*0fa0*/  SHF.R.S32.HI R53, RZ, 0x1f, R57 ;  /* 0x0000001fff357819 */ /* 0x000fe40000011439 */
[----:B------:R-:W-:-:S03]  /*0fb0*/  LOP3.LUT P3, RZ, R76, 0x80000, RZ, 0xc0, !PT ;  /* 0x000800004cff7812 */ /* 0x000fc6000786c0ff */
[----:B----4-:R-:W-:Y:S01]  /*0fc0*/  @P4 IMAD R52, R53, R58, RZ ;  /* 0x0000003a35344224 */ /* 0x010fe200078e02ff */
[----:B------:R-:W-:-:S09]  /*0fd0*/  @P4 MOV R53, R157 ;  /* 0x0000009d00354202 */ /* 0x000fd20000000f00 */
[----:B------:R-:W3:Y:S01]  /*0fe0*/  @P3 LDC.64 R118, c[0x0][0x220] ;  /* 0x00008800ff763b82 */ /* 0x000ee20000000a00 */
[----:B------:R-:W-:Y:S01]  /*0ff0*/  @P4 IMAD R55, R57, R59, R52 ;  /* 0x0000003b39374224 */ /* 0x000fe200078e0234 */
[----:B------:R-:W-:-:S05]  /*1000*/  @P4 MOV R52, R154 ;  /* 0x0000009a00344202 */ /* 0x000fca0000000f00 */
[----:B------:R-:W-:Y:S01]  /*1010*/  @P4 IMAD.WIDE.U32 R52, R57, R58, R52 ;  /* 0x0000003a39344225 */ /* 0x000fe200078e0034 */
[----:B------:R-:W-:Y:S01]  /*1020*/  IADD3 R57, R50, 0x40, RZ ;  /* 0x0000004032397810 */ /* 0x000fe20007ffe0ff */
[----:B------:R-:W4:Y:S03]  /*1030*/  @P6 LDC.64 R58, c[0x0][0x270] ;  /* 0x00009c00ff3a6b82 */ /* 0x000f260000000a00 */
[----:B------:R-:W-:Y:S02]  /*1040*/  @P4 IADD3 R53, R53, R55, RZ ;  /* 0x0000003735354210 */ /* 0x000fe40007ffe0ff */
[----:B-1----:R-:W-:-:S04]  /*1050*/  @P4 LEA R112, P5, R52, R112, 0x2 ;  /* 0x0000007034704211 */ /* 0x002fc800078a10ff */
[----:B------:R-:W-:Y:S02]  /*1060*/  @P4 LEA.HI.X R113, R52, R113, R53, 0x2, P5 ;  /* 0x0000007134714211 */ /* 0x000fe400028f1435 */
[----:B------:R-:W-:Y:S02]  /*1070*/  SHF.R.S32.HI R53, RZ, 0x1f, R57 ;  /* 0x0000001fff357819 */ /* 0x000fe40000011439 */
[----:B------:R-:W-:-:S03]  /*1080*/  LOP3.LUT P4, RZ, R76, 0x40000, RZ, 0xc0, !PT ;  /* 0x000400004cff7812 */ /* 0x000fc6000788c0ff */
[----:B----4-:R-:W-:Y:S01]  /*1090*/  @P6 IMAD R52, R53, R58, RZ ;  /* 0x0000003a35346224 */ /* 0x010fe200078e02ff */
[----:B------:R-:W-:-:S09]  /*10a0*/  @P6 MOV R53, R157 ;  /* 0x0000009d00356202 */ /* 0x000fd20000000f00 */
        /* <DEDUP_REMOVED lines=19> */
[----:B------:R-:W-:Y:S02]  /*11e0*/  @P4 MOV R53, R157 ;  /* 0x0000009d00354202 */ /* 0x000fe40000000f00 */
[----:B------:R-:W-:Y:S01]  /*11f0*/  LOP3.LUT P3, RZ, R76, 0x10000, RZ, 0xc0, !PT ;  /* 0x000100004cff7812 */ /* 0x000fe2000786c0ff */
[----:B----4-:R-:W-:-:S12]  /*1200*/  @P4 IMAD R52, R27, R58, RZ ;  /* 0x0000003a1b344224 */ /* 0x010fd800078e02ff */
[----:B------:R-:W3:Y:S01]  /*1210*/  @P3 LDC.64 R124, c[0x0][0x220] ;  /* 0x00008800ff7c3b82 */ /* 0x000ee20000000a00 */
[----:B------:R-:W-:Y:S01]  /*1220*/  @P4 IMAD R55, R4, R59, R52 ;  /* 0x0000003b04374224 */ /* 0x000fe200078e0234 */
[----:B------:R-:W-:-:S05]  /*1230*/  @P4 MOV R52, R154 ;  /* 0x0000009a00344202 */ /* 0x000fca0000000f00 */
        /* <DEDUP_REMOVED lines=93> */
[----:B------:R-:W-:Y:S02]  /*1810*/  ISETP.NE.AND P3, PT, R56, RZ, PT ;  /* 0x000000ff3800720c */ /* 0x000fe40003f65270 */
[----:B------:R-:W3:Y:S01]  /*1820*/  @P4 LDC.64 R56, c[0x0][0x270] ;  /* 0x00009c00ff384b82 */ /* 0x000ee20000000a00 */
[----:B------:R-:W-:Y:S02]  /*1830*/  @P4 MOV R53, R157 ;  /* 0x0000009d00354202 */ /* 0x000fe40000000f00 */
[----:B------:R-:W-:-:S08]  /*1840*/  P2R R122, PR, RZ, 0x8 ;  /* 0x00000008ff7a7803 */ /* 0x000fd00000000000 */
[----:B------:R-:W-:Y:S01]  /*1850*/  @P3 MOV R79, R157 ;  /* 0x0000009d004f3202 */ /* 0x000fe20000000f00 */
[----:B---3--:R-:W-:-:S04]  /*1860*/  @P4 IMAD R52, R45, R56, RZ ;  /* 0x000000382d344224 */ /* 0x008fc800078e02ff */
[----:B------:R-:W-:Y:S01]  /*1870*/  @P4 IMAD R55, R13, R57, R52 ;  /* 0x000000390d374224 */ /* 0x000fe200078e0234 */
[----:B------:R-:W-:-:S05]  /*1880*/  @P4 MOV R52, R154 ;  /* 0x0000009a00344202 */ /* 0x000fca0000000f00 */
[----:B------:R-:W-:-:S05]  /*1890*/  @P4 IMAD.WIDE.U32 R52, R13, R56, R52 ;  /* 0x000000380d344225 */ /* 0x000fca00078e0034 */
[----:B------:R-:W-:Y:S02]  /*18a0*/  @P4 IADD3 R53, R53, R55, RZ ;  /* 0x0000003735354210 */ /* 0x000fe40007ffe0ff */
[----:B-1----:R-:W-:-:S04]  /*18b0*/  @P4 LEA R64, P5, R52, R64, 0x2 ;  /* 0x0000004034404211 */ /* 0x002fc800078a10ff */
[----:B------:R-:W-:Y:S02]  /*18c0*/  @P4 LEA.HI.X R65, R52, R65, R53, 0x2, P5 ;  /* 0x0000004134414211 */ /* 0x000fe400028f1435 */
[----:B------:R-:W-:Y:S02]  /*18d0*/  ISETP.NE.AND P4, PT, R54, RZ, PT ;  /* 0x000000ff3600720c */ /* 0x000fe40003f85270 */
[----:B------:R-:W1:Y:S01]  /*18e0*/  @P6 LDC.64 R54, c[0x0][0x270] ;  /* 0x00009c00ff366b82 */ /* 0x000e620000000a00 */
[----:B------:R-:W-:Y:S02]  /*18f0*/  @P6 MOV R53, R157 ;  /* 0x0000009d00356202 */ /* 0x000fe40000000f00 */
[----:B------:R-:W-:-:S08]  /*1900*/  P2R R120, PR, RZ, 0x10 ;  /* 0x00000010ff787803 */ /* 0x000fd00000000000 */
[----:B------:R-:W-:Y:S01]  /*1910*/  @P4 MOV R81, R157 ;  /* 0x0000009d00514202 */ /* 0x000fe20000000f00 */
        /* <DEDUP_REMOVED lines=8> */
[----:B------:R-:W0:Y:S02]  /*19a0*/  @P0 LDC.64 R52, c[0x0][0x270] ;  /* 0x00009c00ff340b82 */ /* 0x000e240000000a00 */
[----:B0-----:R-:W-:-:S04]  /*19b0*/  @P0 IMAD R54, R49, R52, RZ ;  /* 0x0000003431360224 */ /* 0x001fc800078e02ff */
[----:B------:R-:W-:Y:S01]  /*19c0*/  @P0 IMAD R57, R15, R53, R54 ;  /* 0x000000350f390224 */ /* 0x000fe200078e0236 */
[----:B------:R-:W-:-:S05]  /*19d0*/  @P0 MOV R54, R154 ;  /* 0x0000009a00360202 */ /* 0x000fca0000000f00 */
[----:B------:R-:W-:Y:S01]  /*19e0*/  @P0 IMAD.WIDE.U32 R52, R15, R52, R54 ;  /* 0x000000340f340225 */ /* 0x000fe200078e0036 */
[----:B------:R-:W-:-:S04]  /*19f0*/  @P1 MOV R55, R157 ;  /* 0x0000009d00371202 */ /* 0x000fc80000000f00 */
[----:B------:R-:W-:Y:S02]  /*1a00*/  @P0 IADD3 R53, R53, R57, RZ ;  /* 0x0000003935350210 */ /* 0x000fe40007ffe0ff */
[C---:B--2---:R-:W-:Y:S01]  /*1a10*/  @P0 LEA R60, P5, R52.reuse, R60, 0x2 ;  /* 0x0000003c343c0211 */ /* 0x044fe200078a10ff */
[----:B------:R-:W0:Y:S03]  /*1a20*/  @P2 LDC.64 R56, c[0x0][0x220] ;  /* 0x00008800ff382b82 */ /* 0x000e260000000a00 */
[----:B------:R-:W-:Y:S02]  /*1a30*/  @P0 LEA.HI.X R61, R52, R61, R53, 0x2, P5 ;  /* 0x0000003d343d0211 */ /* 0x000fe400028f1435 */
[C---:B------:R-:W-:Y:S02]  /*1a40*/  LOP3.LUT P0, RZ, R76.reuse, 0x100000, RZ, 0xc0, !PT ;  /* 0x001000004cff7812 */ /* 0x040fe4000780c0ff */
[----:B------:R-:W-:Y:S01]  /*1a50*/  LOP3.LUT R76, R76, 0xfffffff7, RZ, 0xc0, !PT ;  /* 0xfffffff74c4c7812 */ /* 0x000fe200078ec0ff */
[----:B------:R-:W1:Y:S02]  /*1a60*/  @P1 LDC.64 R52, c[0x0][0x270] ;  /* 0x00009c00ff341b82 */ /* 0x000e640000000a00 */
[----:B-1----:R-:W-:-:S04]  /*1a70*/  @P1 IMAD R54, R51, R52, RZ ;  /* 0x0000003433361224 */ /* 0x002fc800078e02ff */
[----:B------:R-:W-:Y:S01]  /*1a80*/  @P1 IMAD R53, R16, R53, R54 ;  /* 0x0000003510351224 */ /* 0x000fe200078e0236 */
[----:B------:R-:W-:-:S05]  /*1a90*/  @P1 MOV R54, R154 ;  /* 0x0000009a00361202 */ /* 0x000fca0000000f00 */
[----:B------:R-:W-:-:S05]  /*1aa0*/  @P1 IMAD.WIDE.U32 R54, R16, R52, R54 ;  /* 0x0000003410361225 */ /* 0x000fca00078e0036 */
[----:B------:R-:W-:Y:S02]  /*1ab0*/  @P1 IADD3 R52, R55, R53, RZ ;  /* 0x0000003537341210 */ /* 0x000fe40007ffe0ff */
[C---:B----4-:R-:W-:Y:S02]  /*1ac0*/  @P1 LEA R58, P5, R54.reuse, R58, 0x2 ;  /* 0x0000003a363a1211 */ /* 0x050fe400078a10ff */
[----:B------:R-:W-:Y:S02]  /*1ad0*/  @P2 MOV R55, R157 ;  /* 0x0000009d00372202 */ /* 0x000fe40000000f00 */
[----:B------:R-:W-:Y:S02]  /*1ae0*/  @P1 LEA.HI.X R59, R54, R59, R52, 0x2, P5 ;  /* 0x0000003b363b1211 */ /* 0x000fe400028f1434 */
[----:B------:R-:W1:Y:S02]  /*1af0*/  @P2 LDC.64 R52, c[0x0][0x270] ;  /* 0x00009c00ff342b82 */ /* 0x000e640000000a00 */
[----:B-1----:R-:W-:-:S04]  /*1b00*/  @P2 IMAD R54, R73, R52, RZ ;  /* 0x0000003449362224 */ /* 0x002fc800078e02ff */
[----:B------:R-:W-:Y:S01]  /*1b10*/  @P2 IMAD R53, R17, R53, R54 ;  /* 0x0000003511352224 */ /* 0x000fe200078e0236 */
[----:B------:R-:W-:-:S05]  /*1b20*/  @P2 MOV R54, R154 ;  /* 0x0000009a00362202 */ /* 0x000fca0000000f00 */
[----:B------:R-:W-:-:S05]  /*1b30*/  @P2 IMAD.WIDE.U32 R54, R17, R52, R54 ;  /* 0x0000003411362225 */ /* 0x000fca00078e0036 */
[----:B------:R-:W-:Y:S02]  /*1b40*/  @P2 IADD3 R52, R55, R53, RZ ;  /* 0x0000003537342210 */ /* 0x000fe40007ffe0ff */
[----:B0-----:R-:W-:-:S04]  /*1b50*/  @P2 LEA R56, P5, R54, R56, 0x2 ;  /* 0x0000003836382211 */ /* 0x001fc800078a10ff */
        /* <DEDUP_REMOVED lines=27> */
[----:B------:R-:W-:-:S03]  /*1d10*/  @!P4 MOV R83, R157 ;  /* 0x0000009d0053c202 */ /* 0x000fc60000000f00 */
[----:B------:R-:W-:-:S05]  /*1d20*/  @!P4 IMAD.WIDE.U32 R82, R28, R78, R82 ;  /* 0x0000004e1c52c225 */ /* 0x000fca00078e0052 */
[----:B------:R-:W-:Y:S02]  /*1d30*/  @!P4 IADD3 R78, R83, R79, RZ ;  /* 0x0000004f534ec210 */ /* 0x000fe40007ffe0ff */
[C---:B-1----:R-:W-:Y:S02]  /*1d40*/  @!P4 LEA R88, P5, R82.reuse, R80, 0x2 ;  /* 0x000000505258c211 */ /* 0x042fe400078a10ff */
[----:B------:R-:W-:Y:S02]  /*1d50*/  SHF.R.S32.HI R83, RZ, 0x1f, R30 ;  /* 0x0000001fff537819 */ /* 0x000fe4000001141e */
[----:B------:R-:W-:Y:S02]  /*1d60*/  @!P4 LEA.HI.X R89, R82, R81, R78, 0x2, P5 ;  /* 0x000000515259c211 */ /* 0x000fe400028f144e */
[----:B------:R-:W-:Y:S02]  /*1d70*/  ISETP.GE.U32.AND P5, PT, R30, UR12, PT ;  /* 0x0000000c1e007c0c */ /* 0x000fe4000bfa6070 */
[----:B------:R-:W-:-:S02]  /*1d80*/  P2R R82, PR, RZ, 0x10 ;  /* 0x00000010ff527803 */ /* 0x000fc40000000000 */
        /* <DEDUP_REMOVED lines=9> */
[----:B------:R-:W-:Y:S02]  /*1e20*/  SHF.R.S32.HI R83, RZ, 0x1f, R32 ;  /* 0x0000001fff537819 */ /* 0x000fe40000011420 */
[----:B-1----:R-:W-:Y:S02]  /*1e30*/  @!P3 LEA R90, P5, R84, R80, 0x2 ;  /* 0x00000050545ab211 */ /* 0x002fe400078a10ff */
[----:B------:R-:W-:-:S04]  /*1e40*/  @!P3 IADD3 R78, R85, R79, RZ ;  /* 0x0000004f554eb210 */ /* 0x000fc80007ffe0ff */
[----:B------:R-:W-:Y:S02]  /*1e50*/  @!P3 LEA.HI.X R91, R84, R81, R78, 0x2, P5 ;  /* 0x00000051545bb211 */ /* 0x000fe400028f144e */
        /* <DEDUP_REMOVED lines=59> */
[C---:B-1----:R-:W-:Y:S02]  /*2210*/  @!P2 LEA R98, P5, R84.reuse, R80, 0x2 ;  /* 0x000000505462a211 */ /* 0x042fe400078a10ff */
[----:B------:R-:W-:Y:S02]  /*2220*/  @!P2 IADD3 R78, R85, R79, RZ ;  /* 0x0000004f554ea210 */ /* 0x000fe40007ffe0ff */
[----:B------:R-:W-:Y:S02]  /*2230*/  @P0 MOV R85, R157 ;  /* 0x0000009d00550202 */ /* 0x000fe40000000f00 */
[----:B------:R-:W-:Y:S02]  /*2240*/  @!P2 LEA.HI.X R99, R84, R81, R78, 0x2, P5 ;  /* 0x000000515463a211 */ /* 0x000fe400028f144e */
[----:B------:R-:W0:Y:S01]  /*2250*/  @P0 LDC.64 R78, c[0x0][0x270] ;  /* 0x00009c00ff4e0b82 */ /* 0x000e220000000a00 */
[----:B------:R-:W-:-:S02]  /*2260*/  @P0 MOV R84, R154 ;  /* 0x0000009a00540202 */ /* 0x000fc40000000f00 */
[----:B------:R-:W-:-:S04]  /*2270*/  LOP3.LUT P2, RZ, R76, 0x2, RZ, 0xc0, !PT ;  /* 0x000000024cff7812 */ /* 0x000fc8000784c0ff */
[----:B------:R-:W-:Y:S01]  /*2280*/  P2R R86, PR, RZ, 0x4 ;  /* 0x00000004ff567803 */ /* 0x000fe20000000000 */
[----:B------:R-:W1:Y:S01]  /*2290*/  @P0 LDC.64 R80, c[0x0][0x220] ;  /* 0x00008800ff500b82 */ /* 0x000e620000000a00 */
[----:B------:R-:W-:-:S04]  /*22a0*/  LOP3.LUT P2, RZ, R76, 0x4, RZ, 0xc0, !PT ;  /* 0x000000044cff7812 */ /* 0x000fc8000784c0ff */
[----:B------:R-:W-:Y:S02]  /*22b0*/  P2R R87, PR, RZ, 0x4 ;  /* 0x00000004ff577803 */ /* 0x000fe40000000000 */
[----:B------:R-:W-:Y:S01]  /*22c0*/  LOP3.LUT P2, RZ, R76, 0x8, RZ, 0xc0, !PT ;  /* 0x000000084cff7812 */ /* 0x000fe2000784c0ff */
        /* <DEDUP_REMOVED lines=45> */
[----:B------:R-:W-:Y:S02]  /*25a0*/  CS2R R84, SRZ ;  /* 0x0000000000547805 */ /* 0x000fe4000001ff00 */
[----:B------:R-:W-:Y:S02]  /*25b0*/  ISETP.NE.AND P4, PT, R82, RZ, PT ;  /* 0x000000ff5200720c */ /* 0x000fe40003f85270 */
[----:B------:R-:W-:Y:S02]  /*25c0*/  CS2R R82, SRZ ;  /* 0x0000000000527805 */ /* 0x000fe4000001ff00 */
[----:B------:R-:W-:-:S04]  /*25d0*/  CS2R R78, SRZ ;  /* 0x00000000004e7805 */ /* 0x000fc8000001ff00 */
        /* <DEDUP_REMOVED lines=319> */
.L_x_4801:
[----:B------:R-:W-:Y:S05]  /*39d0*/  BSYNC B0 ;  /* 0x0000000000007941 */ /* 0x000fea0003800000 */
.L_x_4800:
        /* <DEDUP_REMOVED lines=27> */
.L_x_4804:
[----:B0-----:R-:W2:Y:S04]  /*3b90*/  LDG.E.STRONG.GPU R54, desc[UR8][R52.64] ;  /* 0x0000000834367981 */ /* 0x001ea8000c1ef900 */
[----:B--2---:R-:W-:Y:S01]  /*3ba0*/  CCTL.IVALL ;  /* 0x00000000ff00798f */ /* 0x004fe20002000000 */
[----:B------:R-:W-:Y:S05]  /*3bb0*/  YIELD ;  /* 0x0000000000007946 */ /* 0x000fea0003800000 */
[----:B------:R-:W-:-:S13]  /*3bc0*/  ISETP.NE.AND P6, PT, R54, R65, PT ;  /* 0x000000413600720c */ /* 0x000fda0003fc5270 */
[----:B------:R-:W-:Y:S05]  /*3bd0*/  @P6 BRA `(.L_x_4804) ;  /* 0xfffffffc00ec6947 */ /* 0x000fea000383ffff */
.L_x_4803:
        /* <DEDUP_REMOVED lines=11> */
.L_x_4806:
        /* <DEDUP_REMOVED lines=63> */
.L_x_4805:
        /* <DEDUP_REMOVED lines=18> */
.L_x_4808:
[----:B------:R-:W-:Y:S05]  /*41a0*/  BSYNC B0 ;  /* 0x0000000000007941 */ /* 0x000fea0003800000 */
.L_x_4807:
        /* <DEDUP_REMOVED lines=33> */
.L_x_4802:
        /* <DEDUP_REMOVED lines=18> */
[----:B0-----:R-:W0:Y:S08]  /*44e0*/  LDC.64 R56, c[0x0][0x228] ;  /* 0x00008a00ff387b82 */ /* 0x001e300000000a00 */
[----:B------:R-:W1:Y:S01]  /*44f0*/  LDC.64 R52, c[0x0][0x230] ;  /* 0x00008c00ff347b82 */ /* 0x000e620000000a00 */
[----:B------:R-:W2:Y:S01]  /*4500*/  LDS.64 R54, [UR5+0x78] ;  /* 0x00007805ff367984 */ /* 0x000ea20008000a00 */
[----:B0-----:R-:W-:-:S05]  /*4510*/  IMAD.WIDE R60, R153, 0x2, R56 ;  /* 0x00000002993c7825 */ /* 0x001fca00078e0238 */
[----:B------:R-:W3:Y:S01]  /*4520*/  LDG.E.U16 R56, desc[UR8][R60.64] ;  /* 0x000000083c387981 */ /* 0x000ee2000c1e1500 */
[----:B-1----:R-:W-:-:S03]  /*4530*/  IMAD.WIDE R52, R153, 0x2, R52 ;  /* 0x0000000299347825 */ /* 0x002fc600078e0234 */
[----:B------:R-:W4:Y:S01]  /*4540*/  LDG.E.U16 R57, desc[UR8][R60.64+0x2] ;  /* 0x000002083c397981 */ /* 0x000f22000c1e1500 */
[----:B--2---:R-:W-:-:S04]  /*4550*/  FMUL.FTZ R54, R54, UR6 ;  /* 0x0000000636367c20 */ /* 0x004fc80008410000 */
        /* <DEDUP_REMOVED lines=8> */
[----:B------:R-:W5:Y:S01]  /*45e0*/  LDG.E.U16 R58, desc[UR8][R52.64+0x2] ;  /* 0x00000208343a7981 */ /* 0x000f62000c1e1500 */
[----:B------:R-:W-:Y:S01]  /*45f0*/  ISETP.NE.AND P6, PT, RZ, UR10, PT ;  /* 0x0000000aff007c0c */ /* 0x000fe2000bfc5270 */
[C---:B------:R-:W-:Y:S01]  /*4600*/  FADD.FTZ R96, -R54.reuse, R96 ;  /* 0x0000006036607221 */ /* 0x040fe20000010100 */
[C---:B------:R-:W-:Y:S01]  /*4610*/  FADD.FTZ R98, -R54.reuse, R98 ;  /* 0x0000006236627221 */ /* 0x040fe20000010100 */
[C---:B0-----:R-:W-:Y:S01]  /*4620*/  FADD.FTZ R62, -R54.reuse, R97 ;  /* 0x00000061363e7221 */ /* 0x041fe20000010100 */
[----:B------:R-:W-:-:S03]  /*4630*/  FADD.FTZ R64, -R54, R99 ;  /* 0x0000006336407221 */ /* 0x000fc60000010100 */
[-C--:B-1----:R-:W-:Y:S01]  /*4640*/  FMUL.FTZ R62, R62, R55.reuse ;  /* 0x000000373e3e7220 */ /* 0x082fe20000410000 */
[-C--:B------:R-:W-:Y:S01]  /*4650*/  FMUL.FTZ R96, R96, R55.reuse ;  /* 0x0000003760607220 */ /* 0x080fe20000410000 */
[-C--:B------:R-:W-:Y:S01]  /*4660*/  FMUL.FTZ R98, R98, R55.reuse ;  /* 0x0000003762627220 */ /* 0x080fe20000410000 */
[----:B------:R-:W-:Y:S01]  /*4670*/  FMUL.FTZ R65, R64, R55 ;  /* 0x0000003740417220 */ /* 0x000fe20000410000 */
[----:B---3--:R-:W-:Y:S02]  /*4680*/  SHF.L.U32 R56, R56, 0x10, RZ ;  /* 0x0000001038387819 */ /* 0x008fe400000006ff */
[----:B----4-:R-:W-:Y:S02]  /*4690*/  SHF.L.U32 R57, R57, 0x10, RZ ;  /* 0x0000001039397819 */ /* 0x010fe400000006ff */
[----:B--2---:R-:W-:Y:S02]  /*46a0*/  SHF.L.U32 R59, R59, 0x10, RZ ;  /* 0x000000103b3b7819 */ /* 0x004fe400000006ff */
        /* <DEDUP_REMOVED lines=14> */
.L_x_4809:
        /* <DEDUP_REMOVED lines=14> */
.L_x_4811:
[----:B------:R-:W-:Y:S05]  /*4870*/  BSYNC B0 ;  /* 0x0000000000007941 */ /* 0x000fea0003800000 */
.L_x_4810:
        /* <DEDUP_REMOVED lines=15> */
.L_x_4812:
        /* <DEDUP_REMOVED lines=14> */
.L_x_4814:
[----:B------:R-:W-:Y:S05]  /*4a50*/  BSYNC B0 ;  /* 0x0000000000007941 */ /* 0x000fea0003800000 */
.L_x_4813:
        /* <DEDUP_REMOVED lines=19> */
.L_x_4815:
        /* <DEDUP_REMOVED lines=14> */
.L_x_4817:
[----:B------:R-:W-:Y:S05]  /*4c70*/  BSYNC B0 ;  /* 0x0000000000007941 */ /* 0x000fea0003800000 */
.L_x_4816:
        /* <DEDUP_REMOVED lines=15> */
.L_x_4818:
        /* <DEDUP_REMOVED lines=16> */
.L_x_4820:
[----:B------:R-:W-:Y:S05]  /*4e70*/  BSYNC B0 ;  /* 0x0000000000007941 */ /* 0x000fea0003800000 */
.L_x_4819:
        /* <DEDUP_REMOVED lines=19> */
.L_x_4821:
        /* <DEDUP_REMOVED lines=16> */
.L_x_4823:
[----:B------:R-:W-:Y:S05]  /*50b0*/  BSYNC B0 ;  /* 0x0000000000007941 */ /* 0x000fea0003800000 */
.L_x_4822:
        /* <DEDUP_REMOVED lines=15> */
.L_x_4824:
        /* <DEDUP_REMOVED lines=15> */
.L_x_4826:
[----:B------:R-:W-:Y:S05]  /*52a0*/  BSYNC B0 ;  /* 0x0000000000007941 */ /* 0x000fea0003800000 */
.L_x_4825:
        /* <DEDUP_REMOVED lines=19> */
.L_x_4827:
        /* <DEDUP_REMOVED lines=14> */
.L_x_4829:
[----:B------:R-:W-:Y:S05]  /*54c0*/  BSYNC B0 ;  /* 0x0000000000007941 */ /* 0x000fea0003800000 */
.L_x_4828:
        /* <DEDUP_REMOVED lines=15> */
.L_x_4830:
        /* <DEDUP_REMOVED lines=14> */
.L_x_4832:
[----:B------:R-:W-:Y:S05]  /*56a0*/  BSYNC B0 ;  /* 0x0000000000007941 */ /* 0x000fea0003800000 */
.L_x_4831:
        /* <DEDUP_REMOVED lines=19> */
.L_x_4833:
        /* <DEDUP_REMOVED lines=14> */
.L_x_4835:
[----:B------:R-:W-:Y:S05]  /*58c0*/  BSYNC B0 ;  /* 0x0000000000007941 */ /* 0x000fea0003800000 */
.L_x_4834:
        /* <DEDUP_REMOVED lines=15> */
.L_x_4836:
        /* <DEDUP_REMOVED lines=14> */
.L_x_4838:
[----:B------:R-:W-:Y:S05]  /*5aa0*/  BSYNC B0 ;  /* 0x0000000000007941 */ /* 0x000fea0003800000 */
.L_x_4837:
        /* <DEDUP_REMOVED lines=19> */
.L_x_4839:
        /* <DEDUP_REMOVED lines=14> */
.L_x_4841:
[----:B------:R-:W-:Y:S05]  /*5cc0*/  BSYNC B0 ;  /* 0x0000000000007941 */ /* 0x000fea0003800000 */
.L_x_4840:
        /* <DEDUP_REMOVED lines=15> */
.L_x_4842:
        /* <DEDUP_REMOVED lines=14> */
.L_x_4844:
[----:B------:R-:W-:Y:S05]  /*5ea0*/  BSYNC B0 ;  /* 0x0000000000007941 */ /* 0x000fea0003800000 */
.L_x_4843:
        /* <DEDUP_REMOVED lines=19> */
.L_x_4845:
        /* <DEDUP_REMOVED lines=14> */
.L_x_4847:
[----:B------:R-:W-:Y:S05]  /*60c0*/  BSYNC B0 ;  /* 0x0000000000007941 */ /* 0x000fea0003800000 */
.L_x_4846:
        /* <DEDUP_REMOVED lines=15> */
.L_x_4848:
        /* <DEDUP_REMOVED lines=14> */
.L_x_4850:
[----:B------:R-:W-:Y:S05]  /*62a0*/  BSYNC B0 ;  /* 0x0000000000007941 */ /* 0x000fea0003800000 */
.L_x_4849:
        /* <DEDUP_REMOVED lines=19> */
.L_x_4851:
        /* <DEDUP_REMOVED lines=14> */
.L_x_4853:
[----:B------:R-:W-:Y:S05]  /*64c0*/  BSYNC B0 ;  /* 0x0000000000007941 */ /* 0x000fea0003800000 */
.L_x_4852:
        /* <DEDUP_REMOVED lines=15> */
.L_x_4854:
        /* <DEDUP_REMOVED lines=14> */
.L_x_4856:
[----:B------:R-:W-:Y:S05]  /*66a0*/  BSYNC B0 ;  /* 0x0000000000007941 */ /* 0x000fea0003800000 */
.L_x_4855:
        /* <DEDUP_REMOVED lines=19> */
.L_x_4857:
        /* <DEDUP_REMOVED lines=14> */
.L_x_4859:
[----:B------:R-:W-:Y:S05]  /*68c0*/  BSYNC B0 ;  /* 0x0000000000007941 */ /* 0x000fea0003800000 */
.L_x_4858:
        /* <DEDUP_REMOVED lines=15> */
.L_x_4860:
        /* <DEDUP_REMOVED lines=14> */
.L_x_4862:
[----:B------:R-:W-:Y:S05]  /*6aa0*/  BSYNC B0 ;  /* 0x0000000000007941 */ /* 0x000fea0003800000 */
.L_x_4861:
        /* <DEDUP_REMOVED lines=19> */
.L_x_4863:
        /* <DEDUP_REMOVED lines=13> */
.L_x_4865:
[----:B------:R-:W-:Y:S05]  /*6cb0*/  BSYNC B0 ;  /* 0x0000000000007941 */ /* 0x000fea0003800000 */
.L_x_4864:
        /* <DEDUP_REMOVED lines=15> */
.L_x_4866:
        /* <DEDUP_REMOVED lines=13> */
.L_x_4868:
[----:B------:R-:W-:Y:S05]  /*6e80*/  BSYNC B0 ;  /* 0x0000000000007941 */ /* 0x000fea0003800000 */
.L_x_4867:
        /* <DEDUP_REMOVED lines=19> */
.L_x_4869:
        /* <DEDUP_REMOVED lines=13> */
.L_x_4871:
[----:B------:R-:W-:Y:S05]  /*7090*/  BSYNC B0 ;  /* 0x0000000000007941 */ /* 0x000fea0003800000 */
.L_x_4870:
        /* <DEDUP_REMOVED lines=15> */
.L_x_4872:
        /* <DEDUP_REMOVED lines=13> */
.L_x_4874:
[----:B------:R-:W-:Y:S05]  /*7260*/  BSYNC B0 ;  /* 0x0000000000007941 */ /* 0x000fea0003800000 */
.L_x_4873:
        /* <DEDUP_REMOVED lines=19> */
.L_x_4875:
        /* <DEDUP_REMOVED lines=13> */
.L_x_4877:
[----:B------:R-:W-:Y:S05]  /*7470*/  BSYNC B0 ;  /* 0x0000000000007941 */ /* 0x000fea0003800000 */
.L_x_4876:
        /* <DEDUP_REMOVED lines=14> */
.L_x_4878:
        /* <DEDUP_REMOVED lines=20> */
.L_x_4880:
[----:B------:R-:W-:Y:S05]  /*76a0*/  BSYNC B0 ;  /* 0x0000000000007941 */ /* 0x000fea0003800000 */
.L_x_4879:
        /* <DEDUP_REMOVED lines=14> */
.L_x_4881:
        /* <DEDUP_REMOVED lines=20> */
.L_x_4883:
[----:B------:R-:W-:Y:S05]  /*78d0*/  BSYNC B0 ;  /* 0x0000000000007941 */ /* 0x000fea0003800000 */
.L_x_4882:
        /* <DEDUP_REMOVED lines=14> */
.L_x_4884:
        /* <DEDUP_REMOVED lines=20> */
.L_x_4886:
[----:B------:R-:W-:Y:S05]  /*7b00*/  BSYNC B0 ;  /* 0x0000000000007941 */ /* 0x000fea0003800000 */
.L_x_4885:
        /* <DEDUP_REMOVED lines=14> */
.L_x_4887:
        /* <DEDUP_REMOVED lines=20> */
.L_x_4889:
[----:B------:R-:W-:Y:S05]  /*7d30*/  BSYNC B0 ;  /* 0x0000000000007941 */ /* 0x000fea0003800000 */
.L_x_4888:
        /* <DEDUP_REMOVED lines=14> */
.L_x_4890:
        /* <DEDUP_REMOVED lines=20> */
.L_x_4892:
[----:B------:R-:W-:Y:S05]  /*7f60*/  BSYNC B0 ;  /* 0x0000000000007941 */ /* 0x000fea0003800000 */
.L_x_4891:
        /* <DEDUP_REMOVED lines=14> */
.L_x_4893:
        /* <DEDUP_REMOVED lines=20> */
.L_x_4895:
[----:B------:R-:W-:Y:S05]  /*8190*/  BSYNC B0 ;  /* 0x0000000000007941 */ /* 0x000fea0003800000 */
.L_x_4894:
        /* <DEDUP_REMOVED lines=14> */
.L_x_4896:
        /* <DEDUP_REMOVED lines=22> */
.L_x_4898:
[----:B------:R-:W-:Y:S05]  /*83e0*/  BSYNC B0 ;  /* 0x0000000000007941 */ /* 0x000fea0003800000 */
.L_x_4897:
        /* <DEDUP_REMOVED lines=11> */
.L_x_4899:
        /* <DEDUP_REMOVED lines=22> */
.L_x_4901:
[----:B------:R-:W-:Y:S05]  /*8600*/  BSYNC B0 ;  /* 0x0000000000007941 */ /* 0x000fea0003800000 */
.L_x_4900:
        /* <DEDUP_REMOVED lines=11> */
.L_x_4902:
        /* <DEDUP_REMOVED lines=11> */
[----:B01----:R-:W-:Y:S02]  /*8770*/  LEA R52, P5, R154, UR12, 0x2 ;  /* 0x0000000c9a347c11 */ /* 0x003fe4000f8a10ff */
[----:B------:R-:W-:-:S04]  /*8780*/  IADD3 R151, R155, R151, RZ ;  /* 0x000000979b977210 */ /* 0x000fc80007ffe0ff */
[----:B------:R-:W-:-:S05]  /*8790*/  LEA.HI.X R53, R154, UR13, R151, 0x2, P5 ;  /* 0x0000000d9a357c11 */ /* 0x000fca000a8f1497 */
[----:B------:R2:W-:Y:S02]  /*87a0*/  STG.E.64 desc[UR8][R52.64], R56 ;  /* 0x0000003834007986 */ /* 0x0005e4000c101b08 */
.L_x_4904:
[----:B------:R-:W-:Y:S05]  /*87b0*/  BSYNC B0 ;  /* 0x0000000000007941 */ /* 0x000fea0003800000 */
.L_x_4903:
[----:B012---:R-:W0:Y:S01]  /*87c0*/  LDC R53, c[0x0][0x10] ;  /* 0x00000400ff357b82 */ /* 0x007e220000000800 */
[----:B------:R-:W-:Y:S02]  /*87d0*/  IADD3 R22, R22, 0x1, RZ ;  /* 0x0000000116167810 */ /* 0x000fe40007ffe0ff */
[----:B0-----:R-:W-:-:S04]  /*87e0*/  IADD3 R72, R53, R72, RZ ;  /* 0x0000004835487210 */ /* 0x001fc80007ffe0ff */
[----:B------:R-:W-:-:S13]  /*87f0*/  ISETP.GE.AND P5, PT, R72, UR4, PT ;  /* 0x0000000448007c0c */ /* 0x000fda000bfa6270 */
[----:B------:R-:W-:Y:S05]  /*8800*/  @!P5 BRA `(.L_x_4905) ;  /* 0xffffff800090d947 */ /* 0x000fea000383ffff */
[----:B------:R-:W-:Y:S05]  /*8810*/  EXIT ;  /* 0x000000000000794d */ /* 0x000fea0003800000 */
.L_x_4906:
        /* <DEDUP_REMOVED lines=14> */
.L_x_5199:


//--------------------- .text._Z35group_norm_nhwc_fwd_one_pass_kernelI11Fp32IOFp16WLi64ELi48ELi384EEv26Group_norm_nhwc_fwd_params --------------------------
	.section	.text._Z35group_norm_nhwc_fwd_one_pass_kernelI11Fp32IOFp16WLi64ELi48ELi384EEv26Group_norm_nhwc_fwd_params,"ax",@progbits
	.align	128
        .global         _Z35group_norm_nhwc_fwd_one_pass_kernelI11Fp32IOFp16WLi64ELi48ELi384EEv26Group_norm_nhwc_fwd_params
        .type           _Z35group_norm_nhwc_fwd_one_pass_kernelI11Fp32IOFp16WLi64ELi48ELi384EEv26Group_norm_nhwc_fwd_params,@function
        .size           _Z35group_norm_nhwc_fwd_one_pass_kernelI11Fp32IOFp16WLi64ELi48ELi384EEv26Group_norm_nhwc_fwd_params,(.L_x_5200 - _Z35group_norm_nhwc_fwd_one_pass_kernelI11Fp32IOFp16WLi64ELi48ELi384EEv26Group_norm_nhwc_fwd_params)
        .other          _Z35group_norm_nhwc_fwd_one_pass_kernelI11Fp32IOFp16WLi64ELi48ELi384EEv26Group_norm_nhwc_fwd_params,@"STO_CUDA_ENTRY STV_DEFAULT"
_Z35group_norm_nhwc_fwd_one_pass_kernelI11Fp32IOFp16WLi64ELi48ELi384EEv26Group_norm_nhwc_fwd_params:
.text._Z35group_norm_nhwc_fwd_one_pass_kernelI11Fp32IOFp16WLi64ELi48ELi384EEv26Group_norm_nhwc_fwd_params:
        /* <DEDUP_REMOVED lines=22> */
.L_x_4928:
        /* <DEDUP_REMOVED lines=194> */
.L_x_4908:
[----:B------:R-:W-:Y:S05]  /*0d80*/  BSYNC B0 ;  /* 0x0000000000007941 */ /* 0x000fea0003800000 */
.L_x_4907:
        /* <DEDUP_REMOVED lines=28> */
.L_x_4911:
[----:B-1----:R-:W2:Y:S04]  /*0f50*/  LDG.E.STRONG.GPU R10, desc[UR8][R8.64] ;  /* 0x00000008080a7981 */ /* 0x002ea8000c1ef900 */
[----:B--2---:R-:W-:Y:S01]  /*0f60*/  CCTL.IVALL ;  /* 0x00000000ff00798f */ /* 0x004fe20002000000 */
[----:B------:R-:W-:Y:S05]  /*0f70*/  YIELD ;  /* 0x0000000000007946 */ /* 0x000fea0003800000 */
[----:B------:R-:W-:-:S13]  /*0f80*/  ISETP.NE.AND P1, PT, R10, R13, PT ;  /* 0x0000000d0a00720c */ /* 0x000fda0003f25270 */
[----:B------:R-:W-:Y:S05]  /*0f90*/  @P1 BRA `(.L_x_4911) ;  /* 0xfffffffc00ec1947 */ /* 0x000fea000383ffff */
.L_x_4910:
        /* <DEDUP_REMOVED lines=11> */
.L_x_4913:
        /* <DEDUP_REMOVED lines=63> */
.L_x_4912:
        /* <DEDUP_REMOVED lines=19> */
.L_x_4915:
[----:B------:R-:W-:Y:S05]  /*1570*/  BSYNC B0 ;  /* 0x0000000000007941 */ /* 0x000fea0003800000 */
.L_x_4914:
        /* <DEDUP_REMOVED lines=32> */
.L_x_4909:
        /* <DEDUP_REMOVED lines=65> */
[----:B------:R-:W-:Y:S01]  /*1b90*/  ISETP.GT.U32.OR P3, PT, R32, 0x17f, P3 ;  /* 0x0000017f2000780c */ /* 0x000fe20001f64470 */
[----:B--2---:R-:W-:-:S02]  /*1ba0*/  HADD2.F32 R11, -RZ, R17.H0_H0 ;  /* 0x20000011ff0b7230 */ /* 0x004fc40000004100 */
[----:B---3--:R-:W-:Y:S02]  /*1bb0*/  HADD2.F32 R18, -RZ, R18.H0_H0 ;  /* 0x20000012ff127230 */ /* 0x008fe40000004100 */
[----:B----4-:R-:W-:Y:S02]  /*1bc0*/  HADD2.F32 R10, -RZ, R16.H0_H0 ;  /* 0x20000010ff0a7230 */ /* 0x010fe40000004100 */
[----:B-----5:R-:W-:Y:S02]  /*1bd0*/  HADD2.F32 R9, -RZ, R19.H0_H0 ;  /* 0x20000013ff097230 */ /* 0x020fe40000004100 */
        /* <DEDUP_REMOVED lines=15> */
.L_x_4916:
        /* <DEDUP_REMOVED lines=13> */
.L_x_4918:
[----:B------:R-:W-:Y:S05]  /*1da0*/  BSYNC B0 ;  /* 0x0000000000007941 */ /* 0x000fea0003800000 */
.L_x_4917:
        /* <DEDUP_REMOVED lines=13> */
.L_x_4919:
        /* <DEDUP_REMOVED lines=13> */
.L_x_4921:
[----:B------:R-:W-:Y:S05]  /*1f50*/  BSYNC B0 ;  /* 0x0000000000007941 */ /* 0x000fea0003800000 */
.L_x_4920:
        /* <DEDUP_REMOVED lines=13> */
.L_x_4922:
        /* <DEDUP_REMOVED lines=13> */
.L_x_4924:
[----:B------:R-:W-:Y:S05]  /*2100*/  BSYNC B0 ;  /* 0x0000000000007941 */ /* 0x000fea0003800000 */
.L_x_4923:
        /* <DEDUP_REMOVED lines=13> */
.L_x_4925:
        /* <DEDUP_REMOVED lines=12> */
.L_x_4927:
[----:B------:R-:W-:Y:S05]  /*22a0*/  BSYNC B0 ;  /* 0x0000000000007941 */ /* 0x000fea0003800000 */
.L_x_4926:
[----:B------:R-:W2:Y:S01]  /*22b0*/  LDC R0, c[0x0][0x10] ;  /* 0x00000400ff007b82 */ /* 0x000ea20000000800 */
[----:B------:R-:W-:Y:S02]  /*22c0*/  IADD3 R4, R4, 0x1, RZ ;  /* 0x0000000104047810 */ /* 0x000fe40007ffe0ff */
[----:B--2---:R-:W-:-:S04]  /*22d0*/  IADD3 R5, R0, R5, RZ ;  /* 0x0000000500057210 */ /* 0x004fc80007ffe0ff */
[----:B------:R-:W-:-:S13]  /*22e0*/  ISETP.GE.AND P1, PT, R5, UR4, PT ;  /* 0x0000000405007c0c */ /* 0x000fda000bf26270 */
[----:B------:R-:W-:Y:S05]  /*22f0*/  @!P1 BRA `(.L_x_4928) ;  /* 0xffffffdc00989947 */ /* 0x000fea000383ffff */
[----:B------:R-:W-:Y:S05]  /*2300*/  EXIT ;  /* 0x000000000000794d */ /* 0x000fea0003800000 */
.L_x_4929:
        /* <DEDUP_REMOVED lines=15> */
.L_x_5200:


//--------------------- .text._Z35group_norm_nhwc_fwd_one_pass_kernelI11Fp32IOFp16WLi128ELi48ELi384EEv26Group_norm_nhwc_fwd_params --------------------------
	.section	.text._Z35group_norm_nhwc_fwd_one_pass_kernelI11Fp32IOFp16WLi128ELi48ELi384EEv26Group_norm_nhwc_fwd_params,"ax",@progbits
	.align	128
        .global         _Z35group_norm_nhwc_fwd_one_pass_kernelI11Fp32IOFp16WLi128ELi48ELi384EEv26Group_norm_nhwc_fwd_params
        .type           _Z35group_norm_nhwc_fwd_one_pass_kernelI11Fp32IOFp16WLi128ELi48ELi384EEv26Group_norm_nhwc_fwd_params,@function
        .size           _Z35group_norm_nhwc_fwd_one_pass_kernelI11Fp32IOFp16WLi128ELi48ELi384EEv26Group_norm_nhwc_fwd_params,(.L_x_5201 - _Z35group_norm_nhwc_fwd_one_pass_kernelI11Fp32IOFp16WLi128ELi48ELi384EEv26Group_norm_nhwc_fwd_params)
        .other          _Z35group_norm_nhwc_fwd_one_pass_kernelI11Fp32IOFp16WLi128ELi48ELi384EEv26Group_norm_nhwc_fwd_params,@"STO_CUDA_ENTRY STV_DEFAULT"
_Z35group_norm_nhwc_fwd_one_pass_kernelI11Fp32IOFp16WLi128ELi48ELi384EEv26Group_norm_nhwc_fwd_params:
.text._Z35group_norm_nhwc_fwd_one_pass_kernelI11Fp32IOFp16WLi128ELi48ELi384EEv26Group_norm_nhwc_fwd_params:
        /* <DEDUP_REMOVED lines=38> */
.L_x_4963:
        /* <DEDUP_REMOVED lines=265> */
.L_x_4931:
[----:B------:R-:W-:Y:S05]  /*12f0*/  BSYNC B0 ;  /* 0x0000000000007941 */ /* 0x000fea0003800000 */
.L_x_4930:
        /* <DEDUP_REMOVED lines=28> */
.L_x_4934:
[----:B-1----:R-:W2:Y:S04]  /*14c0*/  LDG.E.STRONG.GPU R16, desc[UR8][R14.64] ;  /* 0x000000080e107981 */ /* 0x002ea8000c1ef900 */
[----:B--2---:R-:W-:Y:S01]  /*14d0*/  CCTL.IVALL ;  /* 0x00000000ff00798f */ /* 0x004fe20002000000 */
[----:B------:R-:W-:Y:S05]  /*14e0*/  YIELD ;  /* 0x0000000000007946 */ /* 0x000fea0003800000 */
[----:B------:R-:W-:-:S13]  /*14f0*/  ISETP.NE.AND P1, PT, R16, R19, PT ;  /* 0x000000131000720c */ /* 0x000fda0003f25270 */
[----:B------:R-:W-:Y:S05]  /*1500*/  @P1 BRA `(.L_x_4934) ;  /* 0xfffffffc00ec1947 */ /* 0x000fea000383ffff */
.L_x_4933:
        /* <DEDUP_REMOVED lines=11> */
.L_x_4936:
        /* <DEDUP_REMOVED lines=63> */
.L_x_4935:
        /* <DEDUP_REMOVED lines=19> */
.L_x_4938:
[----:B------:R-:W-:Y:S05]  /*1ae0*/  BSYNC B0 ;  /* 0x0000000000007941 */ /* 0x000fea0003800000 */
.L_x_4937:
        /* <DEDUP_REMOVED lines=32> */
.L_x_4932:
        /* <DEDUP_REMOVED lines=56> */
[----:B------:R-:W-:Y:S01]  /*2070*/  ISETP.GT.U32.OR P1, PT, R5, 0x17f, P1 ;  /* 0x0000017f0500780c */ /* 0x000fe20000f24470 */
[----:B--2---:R-:W-:Y:S02]  /*2080*/  HADD2.F32 R24, -RZ, R18.H0_H0 ;  /* 0x20000012ff187230 */ /* 0x004fe40000004100 */
[----:B---3--:R-:W-:Y:S02]  /*2090*/  HADD2.F32 R26, -RZ, R19.H0_H0 ;  /* 0x20000013ff1a7230 */ /* 0x008fe40000004100 */
[-C--:B0-----:R-:W-:Y:S01]  /*20a0*/  FMUL.FTZ R19, R27, R12.reuse ;  /* 0x0000000c1b137220 */ /* 0x081fe20000410000 */
[C---:B------:R-:W-:Y:S01]  /*20b0*/  FADD.FTZ R27, -R16.reuse, R37 ;  /* 0x00000025101b7221 */ /* 0x040fe20000010100 */
[----:B----4-:R-:W-:Y:S02]  /*20c0*/  HADD2.F32 R28, -RZ, R20.H0_H0 ;  /* 0x20000014ff1c7230 */ /* 0x010fe40000004100 */
[----:B-----5:R-:W-:Y:S02]  /*20d0*/  HADD2.F32 R30, -RZ, R21.H0_H0 ;  /* 0x20000015ff1e7230 */ /* 0x020fe40000004100 */
[----:B------:R-:W-:Y:S01]  /*20e0*/  FMUL.FTZ R21, R13, R12 ;  /* 0x0000000c0d157220 */ /* 0x000fe20000410000 */
[----:B------:R-:W-:-:S02]  /*20f0*/  FADD.FTZ R13, -R16, R36 ;  /* 0x00000024100d7221 */ /* 0x000fc40000010100 */
        /* <DEDUP_REMOVED lines=13> */
.L_x_4939:
        /* <DEDUP_REMOVED lines=13> */
.L_x_4941:
[----:B------:R-:W-:Y:S05]  /*22a0*/  BSYNC B0 ;  /* 0x0000000000007941 */ /* 0x000fea0003800000 */
.L_x_4940:
        /* <DEDUP_REMOVED lines=17> */
.L_x_4942:
        /* <DEDUP_REMOVED lines=13> */
.L_x_4944:
[----:B------:R-:W-:Y:S05]  /*2490*/  BSYNC B0 ;  /* 0x0000000000007941 */ /* 0x000fea0003800000 */
.L_x_4943:
        /* <DEDUP_REMOVED lines=13> */
.L_x_4945:
        /* <DEDUP_REMOVED lines=13> */
.L_x_4947:
[----:B------:R-:W-:Y:S05]  /*2640*/  BSYNC B0 ;  /* 0x0000000000007941 */ /* 0x000fea0003800000 */
.L_x_4946:
        /* <DEDUP_REMOVED lines=41> */
.L_x_4948:
        /* <DEDUP_REMOVED lines=13> */
.L_x_4950:
[----:B------:R-:W-:Y:S05]  /*29b0*/  BSYNC B0 ;  /* 0x0000000000007941 */ /* 0x000fea0003800000 */
.L_x_4949:
        /* <DEDUP_REMOVED lines=13> */
.L_x_4951:
        /* <DEDUP_REMOVED lines=13> */
.L_x_4953:
[----:B------:R-:W-:Y:S05]  /*2b60*/  BSYNC B0 ;  /* 0x0000000000007941 */ /* 0x000fea0003800000 */
.L_x_4952:
        /* <DEDUP_REMOVED lines=13> */
.L_x_4954:
        /* <DEDUP_REMOVED lines=13> */
.L_x_4956:
[----:B------:R-:W-:Y:S05]  /*2d10*/  BSYNC B0 ;  /* 0x0000000000007941 */ /* 0x000fea0003800000 */
.L_x_4955:
        /* <DEDUP_REMOVED lines=13> */
.L_x_4957:
        /* <DEDUP_REMOVED lines=13> */
.L_x_4959:
[----:B------:R-:W-:Y:S05]  /*2ec0*/  BSYNC B0 ;  /* 0x0000000000007941 */ /* 0x000fea0003800000 */
.L_x_4958:
        /* <DEDUP_REMOVED lines=13> */
.L_x_4960:
        /* <DEDUP_REMOVED lines=12> */
.L_x_4962:
[----:B------:R-:W-:Y:S05]  /*3060*/  BSYNC B0 ;  /* 0x0000000000007941 */ /* 0x000fea0003800000 */
.L_x_4961:
[----:B0-2---:R-:W0:Y:S01]  /*3070*/  LDC R11, c[0x0][0x10] ;  /* 0x00000400ff0b7b82 */ /* 0x005e220000000800 */
[----:B------:R-:W-:Y:S02]  /*3080*/  IADD3 R2, R2, 0x1, RZ ;  /* 0x0000000102027810 */ /* 0x000fe40007ffe0ff */
[----:B0-----:R-:W-:-:S04]  /*3090*/  IADD3 R44, R11, R44, RZ ;  /* 0x0000002c0b2c7210 */ /* 0x001fc80007ffe0ff */
[----:B------:R-:W-:-:S13]  /*30a0*/  ISETP.GE.AND P1, PT, R44, UR4, PT ;  /* 0x000000042c007c0c */ /* 0x000fda000bf26270 */
[----:B------:R-:W-:Y:S05]  /*30b0*/  @!P1 BRA `(.L_x_4963) ;  /* 0xffffffd000689947 */ /* 0x000fea000383ffff */
[----:B------:R-:W-:Y:S05]  /*30c0*/  EXIT ;  /* 0x000000000000794d */ /* 0x000fea0003800000 */
.L_x_4964:
        /* <DEDUP_REMOVED lines=11> */
.L_x_5201:


//--------------------- .text._Z35group_norm_nhwc_fwd_one_pass_kernelI11Fp32IOFp16WLi256ELi48ELi384EEv26Group_norm_nhwc_fwd_params --------------------------
	.section	.text._Z35group_norm_nhwc_fwd_one_pass_kernelI11Fp32IOFp16WLi256ELi48ELi384EEv26Group_norm_nhwc_fwd_params,"ax",@progbits
	.align	128
        .global         _Z35group_norm_nhwc_fwd_one_pass_kernelI11Fp32IOFp16WLi256ELi48ELi384EEv26Group_norm_nhwc_fwd_params
        .type           _Z35group_norm_nhwc_fwd_one_pass_kernelI11Fp32IOFp16WLi256ELi48ELi384EEv26Group_norm_nhwc_fwd_params,@function
        .size           _Z35group_norm_nhwc_fwd_one_pass_kernelI11Fp32IOFp16WLi256ELi48ELi384EEv26Group_norm_nhwc_fwd_params,(.L_x_5202 - _Z35group_norm_nhwc_fwd_one_pass_kernelI11Fp32IOFp16WLi256ELi48ELi384EEv26Group_norm_nhwc_fwd_params)
        .other          _Z35group_norm_nhwc_fwd_one_pass_kernelI11Fp32IOFp16WLi256ELi48ELi384EEv26Group_norm_nhwc_fwd_params,@"STO_CUDA_ENTRY STV_DEFAULT"
_Z35group_norm_nhwc_fwd_one_pass_kernelI11Fp32IOFp16WLi256ELi48ELi384EEv26Group_norm_nhwc_fwd_params:
.text._Z35group_norm_nhwc_fwd_one_pass_kernelI11Fp32IOFp16WLi256ELi48ELi384EEv26Group_norm_nhwc_fwd_params:
        /* <DEDUP_REMOVED lines=88> */
.L_x_5022:
        /* <DEDUP_REMOVED lines=425> */
.L_x_4966:
[----:B------:R-:W-:Y:S05]  /*2010*/  BSYNC B0 ;  /* 0x0000000000007941 */ /* 0x000fea0003800000 */
.L_x_4965:
        /* <DEDUP_REMOVED lines=28> */
.L_x_4969:
[----:B------:R-:W2:Y:S04]  /*21e0*/  LDG.E.STRONG.GPU R5, desc[UR8][R8.64] ;  /* 0x0000000808057981 */ /* 0x000ea8000c1ef900 */
[----:B--2---:R-:W-:Y:S01]  /*21f0*/  CCTL.IVALL ;  /* 0x00000000ff00798f */ /* 0x004fe20002000000 */
[----:B------:R-:W-:Y:S05]  /*2200*/  YIELD ;  /* 0x0000000000007946 */ /* 0x000fea0003800000 */
[----:B------:R-:W-:-:S13]  /*2210*/  ISETP.NE.AND P6, PT, R5, R14, PT ;  /* 0x0000000e0500720c */ /* 0x000fda0003fc5270 */
[----:B------:R-:W-:Y:S05]  /*2220*/  @P6 BRA `(.L_x_4969) ;  /* 0xfffffffc00ec6947 */ /* 0x000fea000383ffff */
.L_x_4968:
        /* <DEDUP_REMOVED lines=11> */
.L_x_4971:
        /* <DEDUP_REMOVED lines=63> */
.L_x_4970:
        /* <DEDUP_REMOVED lines=18> */
.L_x_4973:
[----:B------:R-:W-:Y:S05]  /*27f0*/  BSYNC B0 ;  /* 0x0000000000007941 */ /* 0x000fea0003800000 */
.L_x_4972:
        /* <DEDUP_REMOVED lines=33> */
.L_x_4967:
        /* <DEDUP_REMOVED lines=61> */
.L_x_4974:
        /* <DEDUP_REMOVED lines=14> */
.L_x_4976:
[----:B------:R-:W-:Y:S05]  /*2ec0*/  BSYNC B0 ;  /* 0x0000000000007941 */ /* 0x000fea0003800000 */
.L_x_4975:
        /* <DEDUP_REMOVED lines=15> */
.L_x_4977:
        /* <DEDUP_REMOVED lines=14> */
.L_x_4979:
[----:B------:R-:W-:Y:S05]  /*30a0*/  BSYNC B0 ;  /* 0x0000000000007941 */ /* 0x000fea0003800000 */
.L_x_4978:
        /* <DEDUP_REMOVED lines=19> */
.L_x_4980:
        /* <DEDUP_REMOVED lines=14> */
.L_x_4982:
[----:B------:R-:W-:Y:S05]  /*32c0*/  BSYNC B0 ;  /* 0x0000000000007941 */ /* 0x000fea0003800000 */
.L_x_4981:
        /* <DEDUP_REMOVED lines=15> */
.L_x_4983:
        /* <DEDUP_REMOVED lines=14> */
.L_x_4985:
[----:B------:R-:W-:Y:S05]  /*34a0*/  BSYNC B0 ;  /* 0x0000000000007941 */ /* 0x000fea0003800000 */
.L_x_4984:
        /* <DEDUP_REMOVED lines=19> */
.L_x_4986:
        /* <DEDUP_REMOVED lines=14> */
.L_x_4988:
[----:B------:R-:W-:Y:S05]  /*36c0*/  BSYNC B0 ;  /* 0x0000000000007941 */ /* 0x000fea0003800000 */
.L_x_4987:
        /* <DEDUP_REMOVED lines=15> */
.L_x_4989:
        /* <DEDUP_REMOVED lines=14> */
.L_x_4991:
[----:B------:R-:W-:Y:S05]  /*38a0*/  BSYNC B0 ;  /* 0x0000000000007941 */ /* 0x000fea0003800000 */
.L_x_4990:
        /* <DEDUP_REMOVED lines=19> */
.L_x_4992:
        /* <DEDUP_REMOVED lines=13> */
.L_x_4994:
[----:B------:R-:W-:Y:S05]  /*3ab0*/  BSYNC B0 ;  /* 0x0000000000007941 */ /* 0x000fea0003800000 */
.L_x_4993:
        /* <DEDUP_REMOVED lines=15> */
.L_x_4995:
        /* <DEDUP_REMOVED lines=13> */
.L_x_4997:
[----:B------:R-:W-:Y:S05]  /*3c80*/  BSYNC B0 ;  /* 0x0000000000007941 */ /* 0x000fea0003800000 */
.L_x_4996:
        /* <DEDUP_REMOVED lines=19> */
.L_x_4998:
        /* <DEDUP_REMOVED lines=13> */
.L_x_5000:
[----:B------:R-:W-:Y:S05]  /*3e90*/  BSYNC B0 ;  /* 0x0000000000007941 */ /* 0x000fea0003800000 */
.L_x_4999:
        /* <DEDUP_REMOVED lines=15> */
.L_x_5001:
        /* <DEDUP_REMOVED lines=13> */
.L_x_5003:
[----:B------:R-:W-:Y:S05]  /*4060*/  BSYNC B0 ;  /* 0x0000000000007941 */ /* 0x000fea0003800000 */
.L_x_5002:
        /* <DEDUP_REMOVED lines=19> */
.L_x_5004:
        /* <DEDUP_REMOVED lines=13> */
.L_x_5006:
[----:B------:R-:W-:Y:S05]  /*4270*/  BSYNC B0 ;  /* 0x0000000000007941 */ /* 0x000fea0003800000 */
.L_x_5005:
        /* <DEDUP_REMOVED lines=14> */
.L_x_5007:
        /* <DEDUP_REMOVED lines=22> */
.L_x_5009:
[----:B------:R-:W-:Y:S05]  /*44c0*/  BSYNC B0 ;  /* 0x0000000000007941 */ /* 0x000fea0003800000 */
.L_x_5008:
        /* <DEDUP_REMOVED lines=11> */
.L_x_5010:
        /* <DEDUP_REMOVED lines=22> */
.L_x_5012:
[----:B------:R-:W-:Y:S05]  /*46e0*/  BSYNC B0 ;  /* 0x0000000000007941 */ /* 0x000fea0003800000 */
.L_x_5011:
        /* <DEDUP_REMOVED lines=11> */
.L_x_5013:
        /* <DEDUP_REMOVED lines=22> */
.L_x_5015:
[----:B------:R-:W-:Y:S05]  /*4900*/  BSYNC B0 ;  /* 0x0000000000007941 */ /* 0x000fea0003800000 */
.L_x_5014:
        /* <DEDUP_REMOVED lines=11> */
.L_x_5016:
        /* <DEDUP_REMOVED lines=22> */
.L_x_5018:
[----:B------:R-:W-:Y:S05]  /*4b20*/  BSYNC B0 ;  /* 0x0000000000007941 */ /* 0x000fea0003800000 */
.L_x_5017:
        /* <DEDUP_REMOVED lines=11> */
.L_x_5019:
        /* <DEDUP_REMOVED lines=15> */
.L_x_5021:
[----:B------:R-:W-:Y:S05]  /*4cd0*/  BSYNC B0 ;  /* 0x0000000000007941 */ /* 0x000fea0003800000 */
.L_x_5020:
[----:B-12---:R-:W1:Y:S01]  /*4ce0*/  LDC R3, c[0x0][0x10] ;  /* 0x00000400ff037b82 */ /* 0x006e620000000800 */
[----:B------:R-:W-:Y:S02]  /*4cf0*/  IADD3 R86, R86, 0x1, RZ ;  /* 0x0000000156567810 */ /* 0x000fe40007ffe0ff */
[----:B-1----:R-:W-:-:S04]  /*4d00*/  IADD3 R66, R3, R66, RZ ;  /* 0x0000004203427210 */ /* 0x002fc80007ffe0ff */
[----:B------:R-:W-:-:S13]  /*4d10*/  ISETP.GE.AND P5, PT, R66, UR4, PT ;  /* 0x0000000442007c0c */ /* 0x000fda000bfa6270 */
[----:B------:R-:W-:Y:S05]  /*4d20*/  @!P5 BRA `(.L_x_5022) ;  /* 0xffffffb80014d947 */ /* 0x000fea000383ffff */
[----:B------:R-:W-:Y:S05]  /*4d30*/  EXIT ;  /* 0x000000000000794d */ /* 0x000fea0003800000 */
.L_x_5023:
        /* <DEDUP_REMOVED lines=12> */
.L_x_5202:


//--------------------- .text._Z35group_norm_nhwc_fwd_one_pass_kernelI11Fp32IOFp16WLi512ELi48ELi384EEv26Group_norm_nhwc_fwd_params --------------------------
	.section	.text._Z35group_norm_nhwc_fwd_one_pass_kernelI11Fp32IOFp16WLi512ELi48ELi384EEv26Group_norm_nhwc_fwd_params,"ax",@progbits
	.align	128
        .global         _Z35group_norm_nhwc_fwd_one_pass_kernelI11Fp32IOFp16WLi512ELi48ELi384EEv26Group_norm_nhwc_fwd_params
        .type           _Z35group_norm_nhwc_fwd_one_pass_kernelI11Fp32IOFp16WLi512ELi48ELi384EEv26Group_norm_nhwc_fwd_params,@function
        .size           _Z35group_norm_nhwc_fwd_one_pass_kernelI11Fp32IOFp16WLi512ELi48ELi384EEv26Group_norm_nhwc_fwd_params,(.L_x_5203 - _Z35group_norm_nhwc_fwd_one_pass_kernelI11Fp32IOFp16WLi512ELi48ELi384EEv26Group_norm_nhwc_fwd_params)
        .other          _Z35group_norm_nhwc_fwd_one_pass_kernelI11Fp32IOFp16WLi512ELi48ELi384EEv26Group_norm_nhwc_fwd_params,@"STO_CUDA_ENTRY STV_DEFAULT"
_Z35group_norm_nhwc_fwd_one_pass_kernelI11Fp32IOFp16WLi512ELi48ELi384EEv26Group_norm_nhwc_fwd_params:
.text._Z35group_norm_nhwc_fwd_one_pass_kernelI11Fp32IOFp16WLi512ELi48ELi384EEv26Group_norm_nhwc_fwd_params:
        /* <DEDUP_REMOVED lines=165> */
.L_x_5129:
        /* <DEDUP_REMOVED lines=760> */
.L_x_5025:
[----:B------:R-:W-:Y:S05]  /*39d0*/  BSYNC B0 ;  /* 0x0000000000007941 */ /* 0x000fea0003800000 */
.L_x_5024:
        /* <DEDUP_REMOVED lines=27> */
.L_x_5028:
[----:B0-----:R-:W2:Y:S04]  /*3b90*/  LDG.E.STRONG.GPU R54, desc[UR8][R52.64] ;  /* 0x0000000834367981 */ /* 0x001ea8000c1ef900 */
[----:B--2---:R-:W-:Y:S01]  /*3ba0*/  CCTL.IVALL ;  /* 0x00000000ff00798f */ /* 0x004fe20002000000 */
[----:B------:R-:W-:Y:S05]  /*3bb0*/  YIELD ;  /* 0x0000000000007946 */ /* 0x000fea0003800000 */
[----:B------:R-:W-:-:S13]  /*3bc0*/  ISETP.NE.AND P6, PT, R54, R65, PT ;  /* 0x000000413600720c */ /* 0x000fda0003fc5270 */
[----:B------:R-:W-:Y:S05]  /*3bd0*/  @P6 BRA `(.L_x_5028) ;  /* 0xfffffffc00ec6947 */ /* 0x000fea000383ffff */
.L_x_5027:
        /* <DEDUP_REMOVED lines=11> */
.L_x_5030:
        /* <DEDUP_REMOVED lines=63> */
.L_x_5029:
        /* <DEDUP_REMOVED lines=18> */
.L_x_5032:
[----:B------:R-:W-:Y:S05]  /*41a0*/  BSYNC B0 ;  /* 0x0000000000007941 */ /* 0x000fea0003800000 */
.L_x_5031:
        /* <DEDUP_REMOVED lines=33> */
.L_x_5026:
        /* <DEDUP_REMOVED lines=44> */
[----:B---3--:R-:W-:Y:S02]  /*4680*/  HADD2.F32 R56, -RZ, R56.H0_H0 ;  /* 0x20000038ff387230 */ /* 0x008fe40000004100 */
[----:B----4-:R-:W-:Y:S02]  /*4690*/  HADD2.F32 R57, -RZ, R57.H0_H0 ;  /* 0x20000039ff397230 */ /* 0x010fe40000004100 */
[----:B--2---:R-:W-:Y:S02]  /*46a0*/  HADD2.F32 R59, -RZ, R59.H0_H0 ;  /* 0x2000003bff3b7230 */ /* 0x004fe40000004100 */
        /* <DEDUP_REMOVED lines=14> */
.L_x_5033:
        /* <DEDUP_REMOVED lines=14> */
.L_x_5035:
[----:B------:R-:W-:Y:S05]  /*4870*/  BSYNC B0 ;  /* 0x0000000000007941 */ /* 0x000fea0003800000 */
.L_x_5034:
        /* <DEDUP_REMOVED lines=15> */
.L_x_5036:
        /* <DEDUP_REMOVED lines=14> */
.L_x_5038:
[----:B------:R-:W-:Y:S05]  /*4a50*/  BSYNC B0 ;  /* 0x0000000000007941 */ /* 0x000fea0003800000 */
.L_x_5037:
        /* <DEDUP_REMOVED lines=19> */
.L_x_5039:
        /* <DEDUP_REMOVED lines=14> */
.L_x_5041:
[----:B------:R-:W-:Y:S05]  /*4c70*/  BSYNC B0 ;  /* 0x0000000000007941 */ /* 0x000fea0003800000 */
.L_x_5040:
        /* <DEDUP_REMOVED lines=15> */
.L_x_5042:
        /* <DEDUP_REMOVED lines=16> */
.L_x_5044:
[----:B------:R-:W-:Y:S05]  /*4e70*/  BSYNC B0 ;  /* 0x0000000000007941 */ /* 0x000fea0003800000 */
.L_x_5043:
        /* <DEDUP_REMOVED lines=19> */
.L_x_5045:
        /* <DEDUP_REMOVED lines=16> */
.L_x_5047:
[----:B------:R-:W-:Y:S05]  /*50b0*/  BSYNC B0 ;  /* 0x0000000000007941 */ /* 0x000fea0003800000 */
.L_x_5046:
        /* <DEDUP_REMOVED lines=15> */
.L_x_5048:
        /* <DEDUP_REMOVED lines=15> */
.L_x_5050:
[----:B------:R-:W-:Y:S05]  /*52a0*/  BSYNC B0 ;  /* 0x0000000000007941 */ /* 0x000fea0003800000 */
.L_x_5049:
        /* <DEDUP_REMOVED lines=19> */
.L_x_5051:
        /* <DEDUP_REMOVED lines=14> */
.L_x_5053:
[----:B------:R-:W-:Y:S05]  /*54c0*/  BSYNC B0 ;  /* 0x0000000000007941 */ /* 0x000fea0003800000 */
.L_x_5052:
        /* <DEDUP_REMOVED lines=15> */
.L_x_5054:
        /* <DEDUP_REMOVED lines=14> */
.L_x_5056:
[----:B------:R-:W-:Y:S05]  /*56a0*/  BSYNC B0 ;  /* 0x0000000000007941 */ /* 0x000fea0003800000 */
.L_x_5055:
        /* <DEDUP_REMOVED lines=19> */
.L_x_5057:
        /* <DEDUP_REMOVED lines=14> */
.L_x_5059:
[----:B------:R-:W-:Y:S05]  /*58c0*/  BSYNC B0 ;  /* 0x0000000000007941 */ /* 0x000fea0003800000 */
.L_x_5058:
        /* <DEDUP_REMOVED lines=15> */
.L_x_5060:
        /* <DEDUP_REMOVED lines=14> */
.L_x_5062:
[----:B------:R-:W-:Y:S05]  /*5aa0*/  BSYNC B0 ;  /* 0x0000000000007941 */ /* 0x000fea0003800000 */
.L_x_5061:
        /* <DEDUP_REMOVED lines=19> */
.L_x_5063:
        /* <DEDUP_REMOVED lines=14> */
.L_x_5065:
[----:B------:R-:W-:Y:S05]  /*5cc0*/  BSYNC B0 ;  /* 0x0000000000007941 */ /* 0x000fea0003800000 */
.L_x_5064:
        /* <DEDUP_REMOVED lines=15> */
.L_x_5066:
        /* <DEDUP_REMOVED lines=14> */
.L_x_5068:
[----:B------:R-:W-:Y:S05]  /*5ea0*/  BSYNC B0 ;  /* 0x0000000000007941 */ /* 0x000fea0003800000 */
.L_x_5067:
        /* <DEDUP_REMOVED lines=19> */
.L_x_5069:
        /* <DEDUP_REMOVED lines=14> */
.L_x_5071:
[----:B------:R-:W-:Y:S05]  /*60c0*/  BSYNC B0 ;  /* 0x0000000000007941 */ /* 0x000fea0003800000 */
.L_x_5070:
        /* <DEDUP_REMOVED lines=15> */
.L_x_5072:
        /* <DEDUP_REMOVED lines=14> */
.L_x_5074:
[----:B------:R-:W-:Y:S05]  /*62a0*/  BSYNC B0 ;  /* 0x0000000000007941 */ /* 0x000fea0003800000 */
.L_x_5073:
        /* <DEDUP_REMOVED lines=19> */
.L_x_5075:
        /* <DEDUP_REMOVED lines=14> */
.L_x_5077:
[----:B------:R-:W-:Y:S05]  /*64c0*/  BSYNC B0 ;  /* 0x0000000000007941 */ /* 0x000fea0003800000 */
.L_x_5076:
        /* <DEDUP_REMOVED lines=15> */
.L_x_5078:
        /* <DEDUP_REMOVED lines=14> */
.L_x_5080:
[----:B------:R-:W-:Y:S05]  /*66a0*/  BSYNC B0 ;  /* 0x0000000000007941 */ /* 0x000fea0003800000 */
.L_x_5079:
        /* <DEDUP_REMOVED lines=19> */
.L_x_5081:
        /* <DEDUP_REMOVED lines=14> */
.L_x_5083:
[----:B------:R-:W-:Y:S05]  /*68c0*/  BSYNC B0 ;  /* 0x0000000000007941 */ /* 0x000fea0003800000 */
.L_x_5082:
        /* <DEDUP_REMOVED lines=15> */
.L_x_5084:
        /* <DEDUP_REMOVED lines=14> */
.L_x_5086:
[----:B------:R-:W-:Y:S05]  /*6aa0*/  BSYNC B0 ;  /* 0x0000000000007941 */ /* 0x000fea0003800000 */
.L_x_5085:
        /* <DEDUP_REMOVED lines=19> */
.L_x_5087:
        /* <DEDUP_REMOVED lines=13> */
.L_x_5089:
[----:B------:R-:W-:Y:S05]  /*6cb0*/  BSYNC B0 ;  /* 0x0000000000007941 */ /* 0x000fea0003800000 */
.L_x_5088:
        /* <DEDUP_REMOVED lines=15> */
.L_x_5090:
        /* <DEDUP_REMOVED lines=13> */
.L_x_5092:
[----:B------:R-:W-:Y:S05]  /*6e80*/  BSYNC B0 ;  /* 0x0000000000007941 */ /* 0x000fea0003800000 */
.L_x_5091:
        /* <DEDUP_REMOVED lines=19> */
.L_x_5093:
        /* <DEDUP_REMOVED lines=13> */
.L_x_5095:
[----:B------:R-:W-:Y:S05]  /*7090*/  BSYNC B0 ;  /* 0x0000000000007941 */ /* 0x000fea0003800000 */
.L_x_5094:
        /* <DEDUP_REMOVED lines=15> */
.L_x_5096:
        /* <DEDUP_REMOVED lines=13> */
.L_x_5098:
[----:B------:R-:W-:Y:S05]  /*7260*/  BSYNC B0 ;  /* 0x0000000000007941 */ /* 0x000fea0003800000 */
.L_x_5097:
        /* <DEDUP_REMOVED lines=19> */
.L_x_5099:
        /* <DEDUP_REMOVED lines=13> */
.L_x_5101:
[----:B------:R-:W-:Y:S05]  /*7470*/  BSYNC B0 ;  /* 0x0000000000007941 */ /* 0x000fea0003800000 */
.L_x_5100:
        /* <DEDUP_REMOVED lines=14> */
.L_x_5102:
        /* <DEDUP_REMOVED lines=20> */
.L_x_5104:
[----:B------:R-:W-:Y:S05]  /*76a0*/  BSYNC B0 ;  /* 0x0000000000007941 */ /* 0x000fea0003800000 */
.L_x_5103:
        /* <DEDUP_REMOVED lines=14> */
.L_x_5105:
        /* <DEDUP_REMOVED lines=20> */
.L_x_5107:
[----:B------:R-:W-:Y:S05]  /*78d0*/  BSYNC B0 ;  /* 0x0000000000007941 */ /* 0x000fea0003800000 */
.L_x_5106:
        /* <DEDUP_REMOVED lines=14> */
.L_x_5108:
        /* <DEDUP_REMOVED lines=20> */
.L_x_5110:
[----:B------:R-:W-:Y:S05]  /*7b00*/  BSYNC B0 ;  /* 0x0000000000007941 */ /* 0x000fea0003800000 */
.L_x_5109:
        /* <DEDUP_REMOVED lines=14> */
.L_x_5111:
        /* <DEDUP_REMOVED lines=20> */
.L_x_5113:
[----:B------:R-:W-:Y:S05]  /*7d30*/  BSYNC B0 ;  /* 0x0000000000007941 */ /* 0x000fea0003800000 */
.L_x_5112:
        /* <DEDUP_REMOVED lines=14> */
.L_x_5114:
        /* <DEDUP_REMOVED lines=20> */
.L_x_5116:
[----:B------:R-:W-:Y:S05]  /*7f60*/  BSYNC B0 ;  /* 0x0000000000007941 */ /* 0x000fea0003800000 */
.L_x_5115:
        /* <DEDUP_REMOVED lines=14> */
.L_x_5117:
        /* <DEDUP_REMOVED lines=20> */
.L_x_5119:
[----:B------:R-:W-:Y:S05]  /*8190*/  BSYNC B0 ;  /* 0x0000000000007941 */ /* 0x000fea0003800000 */
.L_x_5118:
        /* <DEDUP_REMOVED lines=14> */
.L_x_5120:
        /* <DEDUP_REMOVED lines=22> */
.L_x_5122:
[----:B------:R-:W-:Y:S05]  /*83e0*/  BSYNC B0 ;  /* 0x0000000000007941 */ /* 0x000fea0003800000 */
.L_x_5121:
        /* <DEDUP_REMOVED lines=11> */
.L_x_5123:
        /* <DEDUP_REMOVED lines=22> */
.L_x_5125:
[----:B------:R-:W-:Y:S05]  /*8600*/  BSYNC B0 ;  /* 0x0000000000007941 */ /* 0x000fea0003800000 */
.L_x_5124:
        /* <DEDUP_REMOVED lines=11> */
.L_x_5126:
        /* <DEDUP_REMOVED lines=15> */
.L_x_5128:
[----:B------:R-:W-:Y:S05]  /*87b0*/  BSYNC B0 ;  /* 0x0000000000007941 */ /* 0x000fea0003800000 */
.L_x_5127:
[----:B012---:R-:W0:Y:S01]  /*87c0*/  LDC R53, c[0x0][0x10] ;  /* 0x00000400ff357b82 */ /* 0x007e220000000800 */
[----:B------:R-:W-:Y:S02]  /*87d0*/  IADD3 R22, R22, 0x1, RZ ;  /* 0x0000000116167810 */ /* 0x000fe40007ffe0ff */
[----:B0-----:R-:W-:-:S04]  /*87e0*/  IADD3 R72, R53, R72, RZ ;  /* 0x0000004835487210 */ /* 0x001fc80007ffe0ff */
[----:B------:R-:W-:-:S13]  /*87f0*/  ISETP.GE.AND P5, PT, R72, UR4, PT ;  /* 0x0000000448007c0c */ /* 0x000fda000bfa6270 */
[----:B------:R-:W-:Y:S05]  /*8800*/  @!P5 BRA `(.L_x_5129) ;  /* 0xffffff800090d947 */ /* 0x000fea000383ffff */
[----:B------:R-:W-:Y:S05]  /*8810*/  EXIT ;  /* 0x000000000000794d */ /* 0x000fea0003800000 */
.L_x_5130:
        /* <DEDUP_REMOVED lines=14> */
.L_x_5203:


//--------------------- .nv.shared.reserved.0     --------------------------
	.section	.nv.shared.reserved.0,"aw",@nobits
	.weak		__nv_reservedSMEM_offset_0_alias
	.size		__nv_reservedSMEM_offset_0_alias, 0, 0
	.other		__nv_reservedSMEM_offset_0_alias,@"STO_CUDA_RESERVED_SHARED STV_DEFAULT"
__nv_reservedSMEM_offset_0_alias:
	.zero		0


//--------------------- .nv.global                --------------------------
	.section	.nv.global,"aw",@nobits
.nv.global:
	.type		_ZN61_INTERNAL_cc668ceb_30_group_norm_nhwc_one_pass_48_cu_b3a0362b6thrust23THRUST_300001_SM_900_NS12placeholders2_5E,@object
	.size		_ZN61_INTERNAL_cc668ceb_30_group_norm_nhwc_one_pass_48_cu_b3a0362b6thrust23THRUST_300001_SM_900_NS12placeholders2_5E,(_ZN61_INTERNAL_cc668ceb_30_group_norm_nhwc_one_pass_48_cu_b3a0362b4cuda3std3__45__cpo6cbeginE - _ZN61_INTERNAL_cc668ceb_30_group_norm_nhwc_one_pass_48_cu_b3a0362b6thrust23THRUST_300001_SM_900_NS12placeholders2_5E)
_ZN61_INTERNAL_cc668ceb_30_group_norm_nhwc_one_pass_48_cu_b3a0362b6thrust23THRUST_300001_SM_900_NS12placeholders2_5E:
	.zero		1
	.type		_ZN61_INTERNAL_cc668ceb_30_group_norm_nhwc_one_pass_48_cu_b3a0362b4cuda3std3__45__cpo6cbeginE,@object
	.size		_ZN61_INTERNAL_cc668ceb_30_group_norm_nhwc_one_pass_48_cu_b3a0362b4cuda3std3__45__cpo6cbeginE,(_ZN61_INTERNAL_cc668ceb_30_group_norm_nhwc_one_pass_48_cu_b3a0362b4cuda3std6ranges3__45__cpo6cbeginE - _ZN61_INTERNAL_cc668ceb_30_group_norm_nhwc_one_pass_48_cu_b3a0362b4cuda3std3__45__cpo6cbeginE)
_ZN61_INTERNAL_cc668ceb_30_group_norm_nhwc_one_pass_48_cu_b3a0362b4cuda3std3__45__cpo6cbeginE:
	.zero		1
	.type		_ZN61_INTERNAL_cc668ceb_30_group_norm_nhwc_one_pass_48_cu_b3a0362b4cuda3std6ranges3__45__cpo6cbeginE,@object
	.size		_ZN61_INTERNAL_cc668ceb_30_group_norm_nhwc_one_pass_48_cu_b3a0362b4cuda3std6ranges3__45__cpo6cbeginE,(_ZN61_INTERNAL_cc668ceb_30_group_norm_nhwc_one_pass_48_cu_b3a0362b4cuda3std3__48in_placeE - _ZN61_INTERNAL_cc668ceb_30_group_norm_nhwc_one_pass_48_cu_b3a0362b4cuda3std6ranges3__45__cpo6cbeginE)
_ZN61_INTERNAL_cc668ceb_30_group_norm_nhwc_one_pass_48_cu_b3a0362b4cuda3std6ranges3__45__cpo6cbeginE:
	.zero		1
	.type		_ZN61_INTERNAL_cc668ceb_30_group_norm_nhwc_one_pass_48_cu_b3a0362b4cuda3std3__48in_placeE,@object
	.size		_ZN61_INTERNAL_cc668ceb_30_group_norm_nhwc_one_pass_48_cu_b3a0362b4cuda3std3__48in_placeE,(_ZN61_INTERNAL_cc668ceb_30_group_norm_nhwc_one_pass_48_cu_b3a0362b4cuda3std6ranges3__45__cpo4sizeE - _ZN61_INTERNAL_cc668ceb_30_group_norm_nhwc_one_pass_48_cu_b3a0362b4cuda3std3__48in_placeE)
_ZN61_INTERNAL_cc668ceb_30_group_norm_nhwc_one_pass_48_cu_b3a0362b4cuda3std3__48in_placeE:
	.zero		1
	.type		_ZN61_INTERNAL_cc668ceb_30_group_norm_nhwc_one_pass_48_cu_b3a0362b4cuda3std6ranges3__45__cpo4sizeE,@object
	.size		_ZN61_INTERNAL_cc668ceb_30_group_norm_nhwc_one_pass_48_cu_b3a0362b4cuda3std6ranges3__45__cpo4sizeE,(_ZN61_INTERNAL_cc668ceb_30_group_norm_nhwc_one_pass_48_cu_b3a0362b6thrust23THRUST_300001_SM_900_NS12placeholders2_9E - _ZN61_INTERNAL_cc668ceb_30_group_norm_nhwc_one_pass_48_cu_b3a0362b4cuda3std6ranges3__45__cpo4sizeE)
_ZN61_INTERNAL_cc668ceb_30_group_norm_nhwc_one_pass_48_cu_b3a0362b4cuda3std6ranges3__45__cpo4sizeE:
	.zero		1
	.type		_ZN61_INTERNAL_cc668ceb_30_group_norm_nhwc_one_pass_48_cu_b3a0362b6thrust23THRUST_300001_SM_900_NS12placeholders2_9E,@object
	.size		_ZN61_INTERNAL_cc668ceb_30_group_norm_nhwc_one_pass_48_cu_b3a0362b6thrust23THRUST_300001_SM_900_NS12placeholders2_9E,(_ZN61_INTERNAL_cc668ceb_30_group_norm_nhwc_one_pass_48_cu_b3a0362b4cuda3std3__45__cpo7crbeginE - _ZN61_INTERNAL_cc668ceb_30_group_norm_nhwc_one_pass_48_cu_b3a0362b6thrust23THRUST_300001_SM_900_NS12placeholders2_9E)
_ZN61_INTERNAL_cc668ceb_30_group_norm_nhwc_one_pass_48_cu_b3a0362b6thrust23THRUST_300001_SM_900_NS12placeholders2_9E:
	.zero		1
	.type		_ZN61_INTERNAL_cc668ceb_30_group_norm_nhwc_one_pass_48_cu_b3a0362b4cuda3std3__45__cpo7crbeginE,@object
	.size		_ZN61_INTERNAL_cc668ceb_30_group_norm_nhwc_one_pass_48_cu_b3a0362b4cuda3std3__45__cpo7crbeginE,(_ZN61_INTERNAL_cc668ceb_30_group_norm_nhwc_one_pass_48_cu_b3a0362b4cuda3std6ranges3__45__cpo4nextE - _ZN61_INTERNAL_cc668ceb_30_group_norm_nhwc_one_pass_48_cu_b3a0362b4cuda3std3__45__cpo7crbeginE)
_ZN61_INTERNAL_cc668ceb_30_group_norm_nhwc_one_pass_48_cu_b3a0362b4cuda3std3__45__cpo7crbeginE:
	.zero		1
	.type		_ZN61_INTERNAL_cc668ceb_30_group_norm_nhwc_one_pass_48_cu_b3a0362b4cuda3std6ranges3__45__cpo4nextE,@object
	.size		_ZN61_INTERNAL_cc668ceb_30_group_norm_nhwc_one_pass_48_cu_b3a0362b4cuda3std6ranges3__45__cpo4nextE,(_ZN61_INTERNAL_cc668ceb_30_group_norm_nhwc_one_pass_48_cu_b3a0362b4cuda3std6ranges3__45__cpo4swapE - _ZN61_INTERNAL_cc668ceb_30_group_norm_nhwc_one_pass_48_cu_b3a0362b4cuda3std6ranges3__45__cpo4nextE)
_ZN61_INTERNAL_cc668ceb_30_group_norm_nhwc_one_pass_48_cu_b3a0362b4cuda3std6ranges3__45__cpo4nextE:
	.zero		1
	.type		_ZN61_INTERNAL_cc668ceb_30_group_norm_nhwc_one_pass_48_cu_b3a0362b4cuda3std6ranges3__45__cpo4swapE,@object
	.size		_ZN61_INTERNAL_cc668ceb_30_group_norm_nhwc_one_pass_48_cu_b3a0362b4cuda3std6ranges3__45__cpo4swapE,(_ZN61_INTERNAL_cc668ceb_30_group_norm_nhwc_one_pass_48_cu_b3a0362b6thrust23THRUST_300001_SM_900_NS12placeholders2_1E - _ZN61_INTERNAL_cc668ceb_30_group_norm_nhwc_one_pass_48_cu_b3a0362b4cuda3std6ranges3__45__cpo4swapE)
_ZN61_INTERNAL_cc668ceb_30_group_norm_nhwc_one_pass_48_cu_b3a0362b4cuda3std6ranges3__45__cpo4swapE:
	.zero		1
	.type		_ZN61_INTERNAL_cc668ceb_30_group_norm_nhwc_one_pass_48_cu_b3a0362b6thrust23THRUST_300001_SM_900_NS12placeholders2_1E,@object
	.size		_ZN61_INTERNAL_cc668ceb_30_group_norm_nhwc_one_pass_48_cu_b3a0362b6thrust23THRUST_300001_SM_900_NS12placeholders2_1E,(_ZN61_INTERNAL_cc668ceb_30_group_norm_nhwc_one_pass_48_cu_b3a0362b6thrust23THRUST_300001_SM_900_NS12placeholders2_3E - _ZN61_INTERNAL_cc668ceb_30_group_norm_nhwc_one_pass_48_cu_b3a0362b6thrust23THRUST_300001_SM_900_NS12placeholders2_1E)
_ZN61_INTERNAL_cc668ceb_30_group_norm_nhwc_one_pass_48_cu_b3a0362b6thrust23THRUST_300001_SM_900_NS12placeholders2_1E:
	.zero		1
	.type		_ZN61_INTERNAL_cc668ceb_30_group_norm_nhwc_one_pass_48_cu_b3a0362b6thrust23THRUST_300001_SM_900_NS12placeholders2_3E,@object
	.size		_ZN61_INTERNAL_cc668ceb_30_group_norm_nhwc_one_pass_48_cu_b3a0362b6thrust23THRUST_300001_SM_900_NS12placeholders2_3E,(_ZN61_INTERNAL_cc668ceb_30_group_norm_nhwc_one_pass_48_cu_b3a0362b4cuda3std3__45__cpo5beginE - _ZN61_INTERNAL_cc668ceb_30_group_norm_nhwc_one_pass_48_cu_b3a0362b6thrust23THRUST_300001_SM_900_NS12placeholders2_3E)
_ZN61_INTERNAL_cc668ceb_30_group_norm_nhwc_one_pass_48_cu_b3a0362b6thrust23THRUST_300001_SM_900_NS12placeholders2_3E:
	.zero		1
	.type		_ZN61_INTERNAL_cc668ceb_30_group_norm_nhwc_one_pass_48_cu_b3a0362b4cuda3std3__45__cpo5beginE,@object
	.size		_ZN61_INTERNAL_cc668ceb_30_group_norm_nhwc_one_pass_48_cu_b3a0362b4cuda3std3__45__cpo5beginE,(_ZN61_INTERNAL_cc668ceb_30_group_norm_nhwc_one_pass_48_cu_b3a0362b4cuda3std6ranges3__45__cpo5beginE - _ZN61_INTERNAL_cc668ceb_30_group_norm_nhwc_one_pass_48_cu_b3a0362b4cuda3std3__45__cpo5beginE)
_ZN61_INTERNAL_cc668ceb_30_group_norm_nhwc_one_pass_48_cu_b3a0362b4cuda3std3__45__cpo5beginE:
	.zero		1
	.type		_ZN61_INTERNAL_cc668ceb_30_group_norm_nhwc_one_pass_48_cu_b3a0362b4cuda3std6ranges3__45__cpo5beginE,@object
	.size		_ZN61_INTERNAL_cc668ceb_30_group_norm_nhwc_one_pass_48_cu_b3a0362b4cuda3std6ranges3__45__cpo5beginE,(_ZN61_INTERNAL_cc668ceb_30_group_norm_nhwc_one_pass_48_cu_b3a0362b4cuda3std3__463_GLOBAL__N__cc668ceb_30_group_norm_nhwc_one_pass_48_cu_b3a0362b6ignoreE - _ZN61_INTERNAL_cc668ceb_30_group_norm_nhwc_one_pass_48_cu_b3a0362b4cuda3std6ranges3__45__cpo5beginE)
_ZN61_INTERNAL_cc668ceb_30_group_norm_nhwc_one_pass_48_cu_b3a0362b4cuda3std6ranges3__45__cpo5beginE:
	.zero		1
	.type		_ZN61_INTERNAL_cc668ceb_30_group_norm_nhwc_one_pass_48_cu_b3a0362b4cuda3std3__463_GLOBAL__N__cc668ceb_30_group_norm_nhwc_one_pass_48_cu_b3a0362b6ignoreE,@object
	.size		_ZN61_INTERNAL_cc668ceb_30_group_norm_nhwc_one_pass_48_cu_b3a0362b4cuda3std3__463_GLOBAL__N__cc668ceb_30_group_norm_nhwc_one_pass_48_cu_b3a0362b6ignoreE,(_ZN61_INTERNAL_cc668ceb_30_group_norm_nhwc_one_pass_48_cu_b3a0362b4cuda3std6ranges3__45__cpo4dataE - _ZN61_INTERNAL_cc668ceb_30_group_norm_nhwc_one_pass_48_cu_b3a0362b4cuda3std3__463_GLOBAL__N__cc668ceb_30_group_norm_nhwc_one_pass_48_cu_b3a0362b6ignoreE)
_ZN61_INTERNAL_cc668ceb_30_group_norm_nhwc_one_pass_48_cu_b3a0362b4cuda3std3__463_GLOBAL__N__cc668ceb_30_group_norm_nhwc_one_pass_48_cu_b3a0362b6ignoreE:
	.zero		1
	.type		_ZN61_INTERNAL_cc668ceb_30_group_norm_nhwc_one_pass_48_cu_b3a0362b4cuda3std6ranges3__45__cpo4dataE,@object
	.size		_ZN61_INTERNAL_cc668ceb_30_group_norm_nhwc_one_pass_48_cu_b3a0362b4cuda3std6ranges3__45__cpo4dataE,(_ZN61_INTERNAL_cc668ceb_30_group_norm_nhwc_one_pass_48_cu_b3a0362b6thrust23THRUST_300001_SM_900_NS12placeholders2_7E - _ZN61_INTERNAL_cc668ceb_30_group_norm_nhwc_one_pass_48_cu_b3a0362b4cuda3std6ranges3__45__cpo4dataE)
_ZN61_INTERNAL_cc668ceb_30_group_norm_nhwc_one_pass_48_cu_b3a0362b4cuda3std6ranges3__45__cpo4dataE:
	.zero		1
	.type		_ZN61_INTERNAL_cc668ceb_30_group_norm_nhwc_one_pass_48_cu_b3a0362b6thrust23THRUST_300001_SM_900_NS12placeholders2_7E,@object
	.size		_ZN61_INTERNAL_cc668ceb_30_group_norm_nhwc_one_pass_48_cu_b3a0362b6thrust23THRUST_300001_SM_900_NS12placeholders2_7E,(_ZN61_INTERNAL_cc668ceb_30_group_norm_nhwc_one_pass_48_cu_b3a0362b4cuda3std3__45__cpo6rbeginE - _ZN61_INTERNAL_cc668ceb_30_group_norm_nhwc_one_pass_48_cu_b3a0362b6thrust23THRUST_300001_SM_900_NS12placeholders2_7E)
_ZN61_INTERNAL_cc668ceb_30_group_norm_nhwc_one_pass_48_cu_b3a0362b6thrust23THRUST_300001_SM_900_NS12placeholders2_7E:
	.zero		1
	.type		_ZN61_INTERNAL_cc668ceb_30_group_norm_nhwc_one_pass_48_cu_b3a0362b4cuda3std3__45__cpo6rbeginE,@object
	.size		_ZN61_INTERNAL_cc668ceb_30_group_norm_nhwc_one_pass_48_cu_b3a0362b4cuda3std3__45__cpo6rbeginE,(_ZN61_INTERNAL_cc668ceb_30_group_norm_nhwc_one_pass_48_cu_b3a0362b4cuda3std6ranges3__45__cpo7advanceE - _ZN61_INTERNAL_cc668ceb_30_group_norm_nhwc_one_pass_48_cu_b3a0362b4cuda3std3__45__cpo6rbeginE)
_ZN61_INTERNAL_cc668ceb_30_group_norm_nhwc_one_pass_48_cu_b3a0362b4cuda3std3__45__cpo6rbeginE:
	.zero		1
	.type		_ZN61_INTERNAL_cc668ceb_30_group_norm_nhwc_one_pass_48_cu_b3a0362b4cuda3std6ranges3__45__cpo7advanceE,@object
	.size		_ZN61_INTERNAL_cc668ceb_30_group_norm_nhwc_one_pass_48_cu_b3a0362b4cuda3std6ranges3__45__cpo7advanceE,(_ZN61_INTERNAL_cc668ceb_30_group_norm_nhwc_one_pass_48_cu_b3a0362b4cuda3std3__47nulloptE - _ZN61_INTERNAL_cc668ceb_30_group_norm_nhwc_one_pass_48_cu_b3a0362b4cuda3std6ranges3__45__cpo7advanceE)
_ZN61_INTERNAL_cc668ceb_30_group_norm_nhwc_one_pass_48_cu_b3a0362b4cuda3std6ranges3__45__cpo7advanceE:
	.zero		1
	.type		_ZN61_INTERNAL_cc668ceb_30_group_norm_nhwc_one_pass_48_cu_b3a0362b4cuda3std3__47nulloptE,@object
	.size		_ZN61_INTERNAL_cc668ceb_30_group_norm_nhwc_one_pass_48_cu_b3a0362b4cuda3std3__47nulloptE,(_ZN61_INTERNAL_cc668ceb_30_group_norm_nhwc_one_pass_48_cu_b3a0362b4cuda3std6ranges3__45__cpo8distanceE - _ZN61_INTERNAL_cc668ceb_30_group_norm_nhwc_one_pass_48_cu_b3a0362b4cuda3std3__47nulloptE)
_ZN61_INTERNAL_cc668ceb_30_group_norm_nhwc_one_pass_48_cu_b3a0362b4cuda3std3__47nulloptE:
	.zero		1
	.type		_ZN61_INTERNAL_cc668ceb_30_group_norm_nhwc_one_pass_48_cu_b3a0362b4cuda3std6ranges3__45__cpo8distanceE,@object
	.size		_ZN61_INTERNAL_cc668ceb_30_group_norm_nhwc_one_pass_48_cu_b3a0362b4cuda3std6ranges3__45__cpo8distanceE,(_ZN61_INTERNAL_cc668ceb_30_group_norm_nhwc_one_pass_48_cu_b3a0362b6thrust23THRUST_300001_SM_900_NS12placeholders2_6E - _ZN61_INTERNAL_cc668ceb_30_group_norm_nhwc_one_pass_48_cu_b3a0362b4cuda3std6ranges3__45__cpo8distanceE)
_ZN61_INTERNAL_cc668ceb_30_group_norm_nhwc_one_pass_48_cu_b3a0362b4cuda3std6ranges3__45__cpo8distanceE:
	.zero		1
	.type		_ZN61_INTERNAL_cc668ceb_30_group_norm_nhwc_one_pass_48_cu_b3a0362b6thrust23THRUST_300001_SM_900_NS12placeholders2_6E,@object
	.size		_ZN61_INTERNAL_cc668ceb_30_group_norm_nhwc_one_pass_48_cu_b3a0362b6thrust23THRUST_300001_SM_900_NS12placeholders2_6E,(_ZN61_INTERNAL_cc668ceb_30_group_norm_nhwc_one_pass_48_cu_b3a0362b4cuda3std3__45__cpo4cendE - _ZN61_INTERNAL_cc668ceb_30_group_norm_nhwc_one_pass_48_cu_b3a0362b6thrust23THRUST_300001_SM_900_NS12placeholders2_6E)
_ZN61_INTERNAL_cc668ceb_30_group_norm_nhwc_one_pass_48_cu_b3a0362b6thrust23THRUST_300001_SM_900_NS12placeholders2_6E:
	.zero		1
	.type		_ZN61_INTERNAL_cc668ceb_30_group_norm_nhwc_one_pass_48_cu_b3a0362b4cuda3std3__45__cpo4cendE,@object
	.size		_ZN61_INTERNAL_cc668ceb_30_group_norm_nhwc_one_pass_48_cu_b3a0362b4cuda3std3__45__cpo4cendE,(_ZN61_INTERNAL_cc668ceb_30_group_norm_nhwc_one_pass_48_cu_b3a0362b4cuda3std6ranges3__45__cpo4cendE - _ZN61_INTERNAL_cc668ceb_30_group_norm_nhwc_one_pass_48_cu_b3a0362b4cuda3std3__45__cpo4cendE)
_ZN61_INTERNAL_cc668ceb_30_group_norm_nhwc_one_pass_48_cu_b3a0362b4cuda3std3__45__cpo4cendE:
	.zero		1
	.type		_ZN61_INTERNAL_cc668ceb_30_group_norm_nhwc_one_pass_48_cu_b3a0362b4cuda3std6ranges3__45__cpo4cendE,@object
	.size		_ZN61_INTERNAL_cc668ceb_30_group_norm_nhwc_one_pass_48_cu_b3a0362b4cuda3std6ranges3__45__cpo4cendE,(_ZN61_INTERNAL_cc668ceb_30_group_norm_nhwc_one_pass_48_cu_b3a0362b4cuda3std3__420unreachable_sentinelE - _ZN61_INTERNAL_cc668ceb_30_group_norm_nhwc_one_pass_48_cu_b3a0362b4cuda3std6ranges3__45__cpo4cendE)
_ZN61_INTERNAL_cc668ceb_30_group_norm_nhwc_one_pass_48_cu_b3a0362b4cuda3std6ranges3__45__cpo4cendE:
	.zero		1
	.type		_ZN61_INTERNAL_cc668ceb_30_group_norm_nhwc_one_pass_48_cu_b3a0362b4cuda3std3__420unreachable_sentinelE,@object
	.size		_ZN61_INTERNAL_cc668ceb_30_group_norm_nhwc_one_pass_48_cu_b3a0362b4cuda3std3__420unreachable_sentinelE,(_ZN61_INTERNAL_cc668ceb_30_group_norm_nhwc_one_pass_48_cu_b3a0362b4cuda3std6ranges3__45__cpo5ssizeE - _ZN61_INTERNAL_cc668ceb_30_group_norm_nhwc_one_pass_48_cu_b3a0362b4cuda3std3__420unreachable_sentinelE)
_ZN61_INTERNAL_cc668ceb_30_group_norm_nhwc_one_pass_48_cu_b3a0362b4cuda3std3__420unreachable_sentinelE:
	.zero		1
	.type		_ZN61_INTERNAL_cc668ceb_30_group_norm_nhwc_one_pass_48_cu_b3a0362b4cuda3std6ranges3__45__cpo5ssizeE,@object
	.size		_ZN61_INTERNAL_cc668ceb_30_group_norm_nhwc_one_pass_48_cu_b3a0362b4cuda3std6ranges3__45__cpo5ssizeE,(_ZN61_INTERNAL_cc668ceb_30_group_norm_nhwc_one_pass_48_cu_b3a0362b6thrust23THRUST_300001_SM_900_NS12placeholders3_10E - _ZN61_INTERNAL_cc668ceb_30_group_norm_nhwc_one_pass_48_cu_b3a0362b4cuda3std6ranges3__45__cpo5ssizeE)
_ZN61_INTERNAL_cc668ceb_30_group_norm_nhwc_one_pass_48_cu_b3a0362b4cuda3std6ranges3__45__cpo5ssizeE:
	.zero		1
	.type		_ZN61_INTERNAL_cc668ceb_30_group_norm_nhwc_one_pass_48_cu_b3a0362b6thrust23THRUST_300001_SM_900_NS12placeholders3_10E,@object
	.size		_ZN61_INTERNAL_cc668ceb_30_group_norm_nhwc_one_pass_48_cu_b3a0362b6thrust23THRUST_300001_SM_900_NS12placeholders3_10E,(_ZN61_INTERNAL_cc668ceb_30_group_norm_nhwc_one_pass_48_cu_b3a0362b4cuda3std3__45__cpo5crendE - _ZN61_INTERNAL_cc668ceb_30_group_norm_nhwc_one_pass_48_cu_b3a0362b6thrust23THRUST_300001_SM_900_NS12placeholders3_10E)
_ZN61_INTERNAL_cc668ceb_30_group_norm_nhwc_one_pass_48_cu_b3a0362b6thrust23THRUST_300001_SM_900_NS12placeholders3_10E:
	.zero		1
	.type		_ZN61_INTERNAL_cc668ceb_30_group_norm_nhwc_one_pass_48_cu_b3a0362b4cuda3std3__45__cpo5crendE,@object
	.size		_ZN61_INTERNAL_cc668ceb_30_group_norm_nhwc_one_pass_48_cu_b3a0362b4cuda3std3__45__cpo5crendE,(_ZN61_INTERNAL_cc668ceb_30_group_norm_nhwc_one_pass_48_cu_b3a0362b4cuda3std6ranges3__45__cpo4prevE - _ZN61_INTERNAL_cc668ceb_30_group_norm_nhwc_one_pass_48_cu_b3a0362b4cuda3std3__45__cpo5crendE)
_ZN61_INTERNAL_cc668ceb_30_group_norm_nhwc_one_pass_48_cu_b3a0362b4cuda3std3__45__cpo5crendE:
	.zero		1
	.type		_ZN61_INTERNAL_cc668ceb_30_group_norm_nhwc_one_pass_48_cu_b3a0362b4cuda3std6ranges3__45__cpo4prevE,@object
	.size		_ZN61_INTERNAL_cc668ceb_30_group_norm_nhwc_one_pass_48_cu_b3a0362b4cuda3std6ranges3__45__cpo4prevE,(_ZN61_INTERNAL_cc668ceb_30_group_norm_nhwc_one_pass_48_cu_b3a0362b4cuda3std6ranges3__45__cpo9iter_moveE - _ZN61_INTERNAL_cc668ceb_30_group_norm_nhwc_one_pass_48_cu_b3a0362b4cuda3std6ranges3__45__cpo4prevE)
_ZN61_INTERNAL_cc668ceb_30_group_norm_nhwc_one_pass_48_cu_b3a0362b4cuda3std6ranges3__45__cpo4prevE:
	.zero		1
	.type		_ZN61_INTERNAL_cc668ceb_30_group_norm_nhwc_one_pass_48_cu_b3a0362b4cuda3std6ranges3__45__cpo9iter_moveE,@object
	.size		_ZN61_INTERNAL_cc668ceb_30_group_norm_nhwc_one_pass_48_cu_b3a0362b4cuda3std6ranges3__45__cpo9iter_moveE,(_ZN61_INTERNAL_cc668ceb_30_group_norm_nhwc_one_pass_48_cu_b3a0362b6thrust23THRUST_300001_SM_900_NS12placeholders2_2E - _ZN61_INTERNAL_cc668ceb_30_group_norm_nhwc_one_pass_48_cu_b3a0362b4cuda3std6ranges3__45__cpo9iter_moveE)
_ZN61_INTERNAL_cc668ceb_30_group_norm_nhwc_one_pass_48_cu_b3a0362b4cuda3std6ranges3__45__cpo9iter_moveE:
	.zero		1
	.type		_ZN61_INTERNAL_cc668ceb_30_group_norm_nhwc_one_pass_48_cu_b3a0362b6thrust23THRUST_300001_SM_900_NS12placeholders2_2E,@object
	.size		_ZN61_INTERNAL_cc668ceb_30_group_norm_nhwc_one_pass_48_cu_b3a0362b6thrust23THRUST_300001_SM_900_NS12placeholders2_2E,(_ZN61_INTERNAL_cc668ceb_30_group_norm_nhwc_one_pass_48_cu_b3a0362b6thrust23THRUST_300001_SM_900_NS12placeholders2_4E - _ZN61_INTERNAL_cc668ceb_30_group_norm_nhwc_one_pass_48_cu_b3a0362b6thrust23THRUST_300001_SM_900_NS12placeholders2_2E)
_ZN61_INTERNAL_cc668ceb_30_group_norm_nhwc_one_pass_48_cu_b3a0362b6thrust23THRUST_300001_SM_900_NS12placeholders2_2E:
	.zero		1
	.type		_ZN61_INTERNAL_cc668ceb_30_group_norm_nhwc_one_pass_48_cu_b3a0362b6thrust23THRUST_300001_SM_900_NS12placeholders2_4E,@object
	.size		_ZN61_INTERNAL_cc668ceb_30_group_norm_nhwc_one_pass_48_cu_b3a0362b6thrust23THRUST_300001_SM_900_NS12placeholders2_4E,(_ZN61_INTERNAL_cc668ceb_30_group_norm_nhwc_one_pass_48_cu_b3a0362b4cuda3std3__45__cpo3endE - _ZN61_INTERNAL_cc668ceb_30_group_norm_nhwc_one_pass_48_cu_b3a0362b6thrust23THRUST_300001_SM_900_NS12placeholders2_4E)
_ZN61_INTERNAL_cc668ceb_30_group_norm_nhwc_one_pass_48_cu_b3a0362b6thrust23THRUST_300001_SM_900_NS12placeholders2_4E:
	.zero		1
	.type		_ZN61_INTERNAL_cc668ceb_30_group_norm_nhwc_one_pass_48_cu_b3a0362b4cuda3std3__45__cpo3endE,@object
	.size		_ZN61_INTERNAL_cc668ceb_30_group_norm_nhwc_one_pass_48_cu_b3a0362b4cuda3std3__45__cpo3endE,(_ZN61_INTERNAL_cc668ceb_30_group_norm_nhwc_one_pass_48_cu_b3a0362b4cuda3std6ranges3__45__cpo3endE - _ZN61_INTERNAL_cc668ceb_30_group_norm_nhwc_one_pass_48_cu_b3a0362b4cuda3std3__45__cpo3endE)
_ZN61_INTERNAL_cc668ceb_30_group_norm_nhwc_one_pass_48_cu_b3a0362b4cuda3std3__45__cpo3endE:
	.zero		1
	.type		_ZN61_INTERNAL_cc668ceb_30_group_norm_nhwc_one_pass_48_cu_b3a0362b4cuda3std6ranges3__45__cpo3endE,@object
	.size		_ZN61_INTERNAL_cc668ceb_30_group_norm_nhwc_one_pass_48_cu_b3a0362b4cuda3std6ranges3__45__cpo3endE,(_ZN61_INTERNAL_cc668ceb_30_group_norm_nhwc_one_pass_48_cu_b3a0362b4cuda3std3__419piecewise_constructE - _ZN61_INTERNAL_cc668ceb_30_group_norm_nhwc_one_pass_48_cu_b3a0362b4cuda3std6ranges3__45__cpo3endE)
_ZN61_INTERNAL_cc668ceb_30_group_norm_nhwc_one_pass_48_cu_b3a0362b4cuda3std6ranges3__45__cpo3endE:
	.zero		1
	.type		_ZN61_INTERNAL_cc668ceb_30_group_norm_nhwc_one_pass_48_cu_b3a0362b4cuda3std3__419piecewise_constructE,@object
	.size		_ZN61_INTERNAL_cc668ceb_30_group_norm_nhwc_one_pass_48_cu_b3a0362b4cuda3std3__419piecewise_constructE,(_ZN61_INTERNAL_cc668ceb_30_group_norm_nhwc_one_pass_48_cu_b3a0362b4cuda3std6ranges3__45__cpo5cdataE - _ZN61_INTERNAL_cc668ceb_30_group_norm_nhwc_one_pass_48_cu_b3a0362b4cuda3std3__419piecewise_constructE)
_ZN61_INTERNAL_cc668ceb_30_group_norm_nhwc_one_pass_48_cu_b3a0362b4cuda3std3__419piecewise_constructE:
	.zero		1
	.type		_ZN61_INTERNAL_cc668ceb_30_group_norm_nhwc_one_pass_48_cu_b3a0362b4cuda3std6ranges3__45__cpo5cdataE,@object
	.size		_ZN61_INTERNAL_cc668ceb_30_group_norm_nhwc_one_pass_48_cu_b3a0362b4cuda3std6ranges3__45__cpo5cdataE,(_ZN61_INTERNAL_cc668ceb_30_group_norm_nhwc_one_pass_48_cu_b3a0362b6thrust23THRUST_300001_SM_900_NS12placeholders2_8E - _ZN61_INTERNAL_cc668ceb_30_group_norm_nhwc_one_pass_48_cu_b3a0362b4cuda3std6ranges3__45__cpo5cdataE)
_ZN61_INTERNAL_cc668ceb_30_group_norm_nhwc_one_pass_48_cu_b3a0362b4cuda3std6ranges3__45__cpo5cdataE:
	.zero		1
	.type		_ZN61_INTERNAL_cc668ceb_30_group_norm_nhwc_one_pass_48_cu_b3a0362b6thrust23THRUST_300001_SM_900_NS12placeholders2_8E,@object
	.size		_ZN61_INTERNAL_cc668ceb_30_group_norm_nhwc_one_pass_48_cu_b3a0362b6thrust23THRUST_300001_SM_900_NS12placeholders2_8E,(_ZN61_INTERNAL_cc668ceb_30_group_norm_nhwc_one_pass_48_cu_b3a0362b4cuda3std3__45__cpo4rendE - _ZN61_INTERNAL_cc668ceb_30_group_norm_nhwc_one_pass_48_cu_b3a0362b6thrust23THRUST_300001_SM_900_NS12placeholders2_8E)
_ZN61_INTERNAL_cc668ceb_30_group_norm_nhwc_one_pass_48_cu_b3a0362b6thrust23THRUST_300001_SM_900_NS12placeholders2_8E:
	.zero		1
	.type		_ZN61_INTERNAL_cc668ceb_30_group_norm_nhwc_one_pass_48_cu_b3a0362b4cuda3std3__45__cpo4rendE,@object
	.size		_ZN61_INTERNAL_cc668ceb_30_group_norm_nhwc_one_pass_48_cu_b3a0362b4cuda3std3__45__cpo4rendE,(_ZN61_INTERNAL_cc668ceb_30_group_norm_nhwc_one_pass_48_cu_b3a0362b4cuda3std6ranges3__45__cpo9iter_swapE - _ZN61_INTERNAL_cc668ceb_30_group_norm_nhwc_one_pass_48_cu_b3a0362b4cuda3std3__45__cpo4rendE)
_ZN61_INTERNAL_cc668ceb_30_group_norm_nhwc_one_pass_48_cu_b3a0362b4cuda3std3__45__cpo4rendE:
	.zero		1
	.type		_ZN61_INTERNAL_cc668ceb_30_group_norm_nhwc_one_pass_48_cu_b3a0362b4cuda3std6ranges3__45__cpo9iter_swapE,@object
	.size		_ZN61_INTERNAL_cc668ceb_30_group_norm_nhwc_one_pass_48_cu_b3a0362b4cuda3std6ranges3__45__cpo9iter_swapE,(_ZN61_INTERNAL_cc668ceb_30_group_norm_nhwc_one_pass_48_cu_b3a0362b4cuda3std3__48unexpectE - _ZN61_INTERNAL_cc668ceb_30_group_norm_nhwc_one_pass_48_cu_b3a0362b4cuda3std6ranges3__45__cpo9iter_swapE)
_ZN61_INTERNAL_cc668ceb_30_group_norm_nhwc_one_pass_48_cu_b3a0362b4cuda3std6ranges3__45__cpo9iter_swapE:
	.zero		1
	.type		_ZN61_INTERNAL_cc668ceb_30_group_norm_nhwc_one_pass_48_cu_b3a0362b4cuda3std3__48unexpectE,@object
	.size		_ZN61_INTERNAL_cc668ceb_30_group_norm_nhwc_one_pass_48_cu_b3a0362b4cuda3std3__48unexpectE,(_ZN61_INTERNAL_cc668ceb_30_group_norm_nhwc_one_pass_48_cu_b3a0362b6thrust23THRUST_300001_SM_900_NS6system6detail10sequential3seqE - _ZN61_INTERNAL_cc668ceb_30_group_norm_nhwc_one_pass_48_cu_b3a0362b4cuda3std3__48unexpectE)
_ZN61_INTERNAL_cc668ceb_30_group_norm_nhwc_one_pass_48_cu_b3a0362b4cuda3std3__48unexpectE:
	.zero		1
	.type		_ZN61_INTERNAL_cc668ceb_30_group_norm_nhwc_one_pass_48_cu_b3a0362b6thrust23THRUST_300001_SM_900_NS6system6detail10sequential3seqE,@object
	.size		_ZN61_INTERNAL_cc668ceb_30_group_norm_nhwc_one_pass_48_cu_b3a0362b6thrust23THRUST_300001_SM_900_NS6system6detail10sequential3seqE,(.L_29 - _ZN61_INTERNAL_cc668ceb_30_group_norm_nhwc_one_pass_48_cu_b3a0362b6thrust23THRUST_300001_SM_900_NS6system6detail10sequential3seqE)
_ZN61_INTERNAL_cc668ceb_30_group_norm_nhwc_one_pass_48_cu_b3a0362b6thrust23THRUST_300001_SM_900_NS6system6detail10sequential3seqE:
	.zero		1
.L_29:


//--------------------- .nv.shared._Z35group_norm_nhwc_bwd_one_pass_kernelI11Bf16IOFp32WLi64ELi48ELi384EEv26Group_norm_nhwc_bwd_params --------------------------
	.section	.nv.shared._Z35group_norm_nhwc_bwd_one_pass_kernelI11Bf16IOFp32WLi64ELi48ELi384EEv26Group_norm_nhwc_bwd_params,"aw",@nobits
	.sectionflags	@""
	.align	16
.nv.shared._Z35group_norm_nhwc_bwd_one_pass_kernelI11Bf16IOFp32WLi64ELi48ELi384EEv26Group_norm_nhwc_bwd_params:
	.zero		7296


//--------------------- .nv.shared._Z35group_norm_nhwc_bwd_one_pass_kernelI11Bf16IOFp32WLi128ELi48ELi384EEv26Group_norm_nhwc_bwd_params --------------------------
	.section	.nv.shared._Z35group_norm_nhwc_bwd_one_pass_kernelI11Bf16IOFp32WLi128ELi48ELi384EEv26Group_norm_nhwc_bwd_params,"aw",@nobits
	.sectionflags	@""
	.align	16
.nv.shared._Z35group_norm_nhwc_bwd_one_pass_kernelI11Bf16IOFp32WLi128ELi48ELi384EEv26Group_norm_nhwc_bwd_params:
	.zero		7296


//--------------------- .nv.shared._Z35group_norm_nhwc_bwd_one_pass_kernelI11Bf16IOFp32WLi256ELi48ELi384EEv26Group_norm_nhwc_bwd_params --------------------------
	.section	.nv.shared._Z35group_norm_nhwc_bwd_one_pass_kernelI11Bf16IOFp32WLi256ELi48ELi384EEv26Group_norm_nhwc_bwd_params,"aw",@nobits
	.sectionflags	@""
	.align	16
.nv.shared._Z35group_norm_nhwc_bwd_one_pass_kernelI11Bf16IOFp32WLi256ELi48ELi384EEv26Group_norm_nhwc_bwd_params:
	.zero		7296


//--------------------- .nv.shared._Z35group_norm_nhwc_bwd_one_pass_kernelI11Bf16IOFp32WLi512ELi48ELi384EEv26Group_norm_nhwc_bwd_params --------------------------
	.section	.nv.shared._Z35group_norm_nhwc_bwd_one_pass_kernelI11Bf16IOFp32WLi512ELi48ELi384EEv26Group_norm_nhwc_bwd_params,"aw",@nobits
	.sectionflags	@""
	.align	16
.nv.shared._Z35group_norm_nhwc_bwd_one_pass_kernelI11Bf16IOFp32WLi512ELi48ELi384EEv26Group_norm_nhwc_bwd_params:
	.zero		7296


//--------------------- .nv.shared._Z35group_norm_nhwc_bwd_one_pass_kernelI11Bf16IOBf16WLi64ELi48ELi384EEv26Group_norm_nhwc_bwd_params --------------------------
	.section	.nv.shared._Z35group_norm_nhwc_bwd_one_pass_kernelI11Bf16IOBf16WLi64ELi48ELi384EEv26Group_norm_nhwc_bwd_params,"aw",@nobits
	.sectionflags	@""
	.align	16
.nv.shared._Z35group_norm_nhwc_bwd_one_pass_kernelI11Bf16IOBf16WLi64ELi48ELi384EEv26Group_norm_nhwc_bwd_params:
	.zero		7296


//--------------------- .nv.shared._Z35group_norm_nhwc_bwd_one_pass_kernelI11Bf16IOBf16WLi128ELi48ELi384EEv26Group_norm_nhwc_bwd_params --------------------------
	.section	.nv.shared._Z35group_norm_nhwc_bwd_one_pass_kernelI11Bf16IOBf16WLi128ELi48ELi384EEv26Group_norm_nhwc_bwd_params,"aw",@nobits
	.sectionflags	@""
	.align	16
.nv.shared._Z35group_norm_nhwc_bwd_one_pass_kernelI11Bf16IOBf16WLi128ELi48ELi384EEv26Group_norm_nhwc_bwd_params:
	.zero		7296


//--------------------- .nv.shared._Z35group_norm_nhwc_bwd_one_pass_kernelI11Bf16IOBf16WLi256ELi48ELi384EEv26Group_norm_nhwc_bwd_params --------------------------
	.section	.nv.shared._Z35group_norm_nhwc_bwd_one_pass_kernelI11Bf16IOBf16WLi256ELi48ELi384EEv26Group_norm_nhwc_bwd_params,"aw",@nobits
	.sectionflags	@""
	.align	16
.nv.shared._Z35group_norm_nhwc_bwd_one_pass_kernelI11Bf16IOBf16WLi256ELi48ELi384EEv26Group_norm_nhwc_bwd_params:
	.zero		7296


//--------------------- .nv.shared._Z35group_norm_nhwc_bwd_one_pass_kernelI11Bf16IOBf16WLi512ELi48ELi384EEv26Group_norm_nhwc_bwd_params --------------------------
	.section	.nv.shared._Z35group_norm_nhwc_bwd_one_pass_kernelI11Bf16IOBf16WLi512ELi48ELi384EEv26Group_norm_nhwc_bwd_params,"aw",@nobits
	.sectionflags	@""
	.align	16
.nv.shared._Z35group_norm_nhwc_bwd_one_pass_kernelI11Bf16IOBf16WLi512ELi48ELi384EEv26Group_norm_nhwc_bwd_params:
	.zero		7296


//--------------------- .nv.shared._Z35group_norm_nhwc_bwd_one_pass_kernelI11Bf16IOFp16WLi64ELi48ELi384EEv26Group_norm_nhwc_bwd_params --------------------------
	.section	.nv.shared._Z35group_norm_nhwc_bwd_one_pass_kernelI11Bf16IOFp16WLi64ELi48ELi384EEv26Group_norm_nhwc_bwd_params,"aw",@nobits
	.sectionflags	@""
	.align	16
.nv.shared._Z35group_norm_nhwc_bwd_one_pass_kernelI11Bf16IOFp16WLi64ELi48ELi384EEv26Group_norm_nhwc_bwd_params:
	.zero		7296


//--------------------- .nv.shared._Z35group_norm_nhwc_bwd_one_pass_kernelI11Bf16IOFp16WLi128ELi48ELi384EEv26Group_norm_nhwc_bwd_params --------------------------
	.section	.nv.shared._Z35group_norm_nhwc_bwd_one_pass_kernelI11Bf16IOFp16WLi128ELi48ELi384EEv26Group_norm_nhwc_bwd_params,"aw",@nobits
	.sectionflags	@""
	.align	16
.nv.shared._Z35group_norm_nhwc_bwd_one_pass_kernelI11Bf16IOFp16WLi128ELi48ELi384EEv26Group_norm_nhwc_bwd_params:
	.zero		7296


//--------------------- .nv.shared._Z35group_norm_nhwc_bwd_one_pass_kernelI11Bf16IOFp16WLi256ELi48ELi384EEv26Group_norm_nhwc_bwd_params --------------------------
	.section	.nv.shared._Z35group_norm_nhwc_bwd_one_pass_kernelI11Bf16IOFp16WLi256ELi48ELi384EEv26Group_norm_nhwc_bwd_params,"aw",@nobits
	.sectionflags	@""
	.align	16
.nv.shared._Z35group_norm_nhwc_bwd_one_pass_kernelI11Bf16IOFp16WLi256ELi48ELi384EEv26Group_norm_nhwc_bwd_params:
	.zero		7296


//--------------------- .nv.shared._Z35group_norm_nhwc_bwd_one_pass_kernelI11Bf16IOFp16WLi512ELi48ELi384EEv26Group_norm_nhwc_bwd_params --------------------------
	.section	.nv.shared._Z35group_norm_nhwc_bwd_one_pass_kernelI11Bf16IOFp16WLi512ELi48ELi384EEv26Group_norm_nhwc_bwd_params,"aw",@nobits
	.sectionflags	@""
	.align	16
.nv.shared._Z35group_norm_nhwc_bwd_one_pass_kernelI11Bf16IOFp16WLi512ELi48ELi384EEv26Group_norm_nhwc_bwd_params:
	.zero		7296


//--------------------- .nv.shared._Z35group_norm_nhwc_bwd_one_pass_kernelI11Fp16IOFp32WLi64ELi48ELi384EEv26Group_norm_nhwc_bwd_params --------------------------
	.section	.nv.shared._Z35group_norm_nhwc_bwd_one_pass_kernelI11Fp16IOFp32WLi64ELi48ELi384EEv26Group_norm_nhwc_bwd_params,"aw",@nobits
	.sectionflags	@""
	.align	16
.nv.shared._Z35group_norm_nhwc_bwd_one_pass_kernelI11Fp16IOFp32WLi64ELi48ELi384EEv26Group_norm_nhwc_bwd_params:
	.zero		7296


//--------------------- .nv.shared._Z35group_norm_nhwc_bwd_one_pass_kernelI11Fp16IOFp32WLi128ELi48ELi384EEv26Group_norm_nhwc_bwd_params --------------------------
	.section	.nv.shared._Z35group_norm_nhwc_bwd_one_pass_kernelI11Fp16IOFp32WLi128ELi48ELi384EEv26Group_norm_nhwc_bwd_params,"aw",@nobits
	.sectionflags	@""
	.align	16
.nv.shared._Z35group_norm_nhwc_bwd_one_pass_kernelI11Fp16IOFp32WLi128ELi48ELi384EEv26Group_norm_nhwc_bwd_params:
	.zero		7296


//--------------------- .nv.shared._Z35group_norm_nhwc_bwd_one_pass_kernelI11Fp16IOFp32WLi256ELi48ELi384EEv26Group_norm_nhwc_bwd_params --------------------------
	.section	.nv.shared._Z35group_norm_nhwc_bwd_one_pass_kernelI11Fp16IOFp32WLi256ELi48ELi384EEv26Group_norm_nhwc_bwd_params,"aw",@nobits
	.sectionflags	@""
	.align	16
.nv.shared._Z35group_norm_nhwc_bwd_one_pass_kernelI11Fp16IOFp32WLi256ELi48ELi384EEv26Group_norm_nhwc_bwd_params:
	.zero		7296


//--------------------- .nv.shared._Z35group_norm_nhwc_bwd_one_pass_kernelI11Fp16IOFp32WLi512ELi48ELi384EEv26Group_norm_nhwc_bwd_params --------------------------
	.section	.nv.shared._Z35group_norm_nhwc_bwd_one_pass_kernelI11Fp16IOFp32WLi512ELi48ELi384EEv26Group_norm_nhwc_bwd_params,"aw",@nobits
	.sectionflags	@""
	.align	16
.nv.shared._Z35group_norm_nhwc_bwd_one_pass_kernelI11Fp16IOFp32WLi512ELi48ELi384EEv26Group_norm_nhwc_bwd_params:
	.zero		7296


//--------------------- .nv.shared._Z35group_norm_nhwc_bwd_one_pass_kernelI11Fp16IOBf16WLi64ELi48ELi384EEv26Group_norm_nhwc_bwd_params --------------------------
	.section	.nv.shared._Z35group_norm_nhwc_bwd_one_pass_kernelI11Fp16IOBf16WLi64ELi48ELi384EEv26Group_norm_nhwc_bwd_params,"aw",@nobits
	.sectionflags	@""
	.align	16
.nv.shared._Z35group_norm_nhwc_bwd_one_pass_kernelI11Fp16IOBf16WLi64ELi48ELi384EEv26Group_norm_nhwc_bwd_params:
	.zero		7296


//--------------------- .nv.shared._Z35group_norm_nhwc_bwd_one_pass_kernelI11Fp16IOBf16WLi128ELi48ELi384EEv26Group_norm_nhwc_bwd_params --------------------------
	.section	.nv.shared._Z35group_norm_nhwc_bwd_one_pass_kernelI11Fp16IOBf16WLi128ELi48ELi384EEv26Group_norm_nhwc_bwd_params,"aw",@nobits
	.sectionflags	@""
	.align	16
.nv.shared._Z35group_norm_nhwc_bwd_one_pass_kernelI11Fp16IOBf16WLi128ELi48ELi384EEv26Group_norm_nhwc_bwd_params:
	.zero		7296


//--------------------- .nv.shared._Z35group_norm_nhwc_bwd_one_pass_kernelI11Fp16IOBf16WLi256ELi48ELi384EEv26Group_norm_nhwc_bwd_params --------------------------
	.section	.nv.shared._Z35group_norm_nhwc_bwd_one_pass_kernelI11Fp16IOBf16WLi256ELi48ELi384EEv26Group_norm_nhwc_bwd_params,"aw",@nobits
	.sectionflags	@""
	.align	16
.nv.shared._Z35group_norm_nhwc_bwd_one_pass_kernelI11Fp16IOBf16WLi256ELi48ELi384EEv26Group_norm_nhwc_bwd_params:
	.zero		7296


//--------------------- .nv.shared._Z35group_norm_nhwc_bwd_one_pass_kernelI11Fp16IOBf16WLi512ELi48ELi384EEv26Group_norm_nhwc_bwd_params --------------------------
	.section	.nv.shared._Z35group_norm_nhwc_bwd_one_pass_kernelI11Fp16IOBf16WLi512ELi48ELi384EEv26Group_norm_nhwc_bwd_params,"aw",@nobits
	.sectionflags	@""
	.align	16
.nv.shared._Z35group_norm_nhwc_bwd_one_pass_kernelI11Fp16IOBf16WLi512ELi48ELi384EEv26Group_norm_nhwc_bwd_params:
	.zero		7296


//--------------------- .nv.shared._Z35group_norm_nhwc_bwd_one_pass_kernelI11Fp16IOFp16WLi64ELi48ELi384EEv26Group_norm_nhwc_bwd_params --------------------------
	.section	.nv.shared._Z35group_norm_nhwc_bwd_one_pass_kernelI11Fp16IOFp16WLi64ELi48ELi384EEv26Group_norm_nhwc_bwd_params,"aw",@nobits
	.sectionflags	@""
	.align	16
.nv.shared._Z35group_norm_nhwc_bwd_one_pass_kernelI11Fp16IOFp16WLi64ELi48ELi384EEv26Group_norm_nhwc_bwd_params:
	.zero		7296


//--------------------- .nv.shared._Z35group_norm_nhwc_bwd_one_pass_kernelI11Fp16IOFp16WLi128ELi48ELi384EEv26Group_norm_nhwc_bwd_params --------------------------
	.section	.nv.shared._Z35group_norm_nhwc_bwd_one_pass_kernelI11Fp16IOFp16WLi128ELi48ELi384EEv26Group_norm_nhwc_bwd_params,"aw",@nobits
	.sectionflags	@""
	.align	16
.nv.shared._Z35group_norm_nhwc_bwd_one_pass_kernelI11Fp16IOFp16WLi128ELi48ELi384EEv26Group_norm_nhwc_bwd_params:
	.zero		7296


//--------------------- .nv.shared._Z35group_norm_nhwc_bwd_one_pass_kernelI11Fp16IOFp16WLi256ELi48ELi384EEv26Group_norm_nhwc_bwd_params --------------------------
	.section	.nv.shared._Z35group_norm_nhwc_bwd_one_pass_kernelI11Fp16IOFp16WLi256ELi48ELi384EEv26Group_norm_nhwc_bwd_params,"aw",@nobits
	.sectionflags	@""
	.align	16
.nv.shared._Z35group_norm_nhwc_bwd_one_pass_kernelI11Fp16IOFp16WLi256ELi48ELi384EEv26Group_norm_nhwc_bwd_params:
	.zero		7296


//--------------------- .nv.shared._Z35group_norm_nhwc_bwd_one_pass_kernelI11Fp16IOFp16WLi512ELi48ELi384EEv26Group_norm_nhwc_bwd_params --------------------------
	.section	.nv.shared._Z35group_norm_nhwc_bwd_one_pass_kernelI11Fp16IOFp16WLi512ELi48ELi384EEv26Group_norm_nhwc_bwd_params,"aw",@nobits
	.sectionflags	@""
	.align	16
.nv.shared._Z35group_norm_nhwc_bwd_one_pass_kernelI11Fp16IOFp16WLi512ELi48ELi384EEv26Group_norm_nhwc_bwd_params:
	.zero		7296


//--------------------- .nv.shared._Z35group_norm_nhwc_bwd_one_pass_kernelI11Fp32IOFp32WLi64ELi48ELi384EEv26Group_norm_nhwc_bwd_params --------------------------
	.section	.nv.shared._Z35group_norm_nhwc_bwd_one_pass_kernelI11Fp32IOFp32WLi64ELi48ELi384EEv26Group_norm_nhwc_bwd_params,"aw",@nobits
	.sectionflags	@""
	.align	16
.nv.shared._Z35group_norm_nhwc_bwd_one_pass_kernelI11Fp32IOFp32WLi64ELi48ELi384EEv26Group_norm_nhwc_bwd_params:
	.zero		7296


//--------------------- .nv.shared._Z35group_norm_nhwc_bwd_one_pass_kernelI11Fp32IOFp32WLi128ELi48ELi384EEv26Group_norm_nhwc_bwd_params --------------------------
	.section	.nv.shared._Z35group_norm_nhwc_bwd_one_pass_kernelI11Fp32IOFp32WLi128ELi48ELi384EEv26Group_norm_nhwc_bwd_params,"aw",@nobits
	.sectionflags	@""
	.align	16
.nv.shared._Z35group_norm_nhwc_bwd_one_pass_kernelI11Fp32IOFp32WLi128ELi48ELi384EEv26Group_norm_nhwc_bwd_params:
	.zero		7296


//--------------------- .nv.shared._Z35group_norm_nhwc_bwd_one_pass_kernelI11Fp32IOFp32WLi256ELi48ELi384EEv26Group_norm_nhwc_bwd_params --------------------------
	.section	.nv.shared._Z35group_norm_nhwc_bwd_one_pass_kernelI11Fp32IOFp32WLi256ELi48ELi384EEv26Group_norm_nhwc_bwd_params,"aw",@nobits
	.sectionflags	@""
	.align	16
.nv.shared._Z35group_norm_nhwc_bwd_one_pass_kernelI11Fp32IOFp32WLi256ELi48ELi384EEv26Group_norm_nhwc_bwd_params:
	.zero		7296


//--------------------- .nv.shared._Z35group_norm_nhwc_bwd_one_pass_kernelI11Fp32IOFp32WLi512ELi48ELi384EEv26Group_norm_nhwc_bwd_params --------------------------
	.section	.nv.shared._Z35group_norm_nhwc_bwd_one_pass_kernelI11Fp32IOFp32WLi512ELi48ELi384EEv26Group_norm_nhwc_bwd_params,"aw",@nobits
	.sectionflags	@""
	.align	16
.nv.shared._Z35group_norm_nhwc_bwd_one_pass_kernelI11Fp32IOFp32WLi512ELi48ELi384EEv26Group_norm_nhwc_bwd_params:
	.zero		7296


//--------------------- .nv.shared._Z35group_norm_nhwc_bwd_one_pass_kernelI11Fp32IOBf16WLi64ELi48ELi384EEv26Group_norm_nhwc_bwd_params --------------------------
	.section	.nv.shared._Z35group_norm_nhwc_bwd_one_pass_kernelI11Fp32IOBf16WLi64ELi48ELi384EEv26Group_norm_nhwc_bwd_params,"aw",@nobits
	.sectionflags	@""
	.align	16
.nv.shared._Z35group_norm_nhwc_bwd_one_pass_kernelI11Fp32IOBf16WLi64ELi48ELi384EEv26Group_norm_nhwc_bwd_params:
	.zero		7296


//--------------------- .nv.shared._Z35group_norm_nhwc_bwd_one_pass_kernelI11Fp32IOBf16WLi128ELi48ELi384EEv26Group_norm_nhwc_bwd_params --------------------------
	.section	.nv.shared._Z35group_norm_nhwc_bwd_one_pass_kernelI11Fp32IOBf16WLi128ELi48ELi384EEv26Group_norm_nhwc_bwd_params,"aw",@nobits
	.sectionflags	@""
	.align	16
.nv.shared._Z35group_norm_nhwc_bwd_one_pass_kernelI11Fp32IOBf16WLi128ELi48ELi384EEv26Group_norm_nhwc_bwd_params:
	.zero		7296


//--------------------- .nv.shared._Z35group_norm_nhwc_bwd_one_pass_kernelI11Fp32IOBf16WLi256ELi48ELi384EEv26Group_norm_nhwc_bwd_params --------------------------
	.section	.nv.shared._Z35group_norm_nhwc_bwd_one_pass_kernelI11Fp32IOBf16WLi256ELi48ELi384EEv26Group_norm_nhwc_bwd_params,"aw",@nobits
	.sectionflags	@""
	.align	16
.nv.shared._Z35group_norm_nhwc_bwd_one_pass_kernelI11Fp32IOBf16WLi256ELi48ELi384EEv26Group_norm_nhwc_bwd_params:
	.zero		7296


//--------------------- .nv.shared._Z35group_norm_nhwc_bwd_one_pass_kernelI11Fp32IOBf16WLi512ELi48ELi384EEv26Group_norm_nhwc_bwd_params --------------------------
	.section	.nv.shared._Z35group_norm_nhwc_bwd_one_pass_kernelI11Fp32IOBf16WLi512ELi48ELi384EEv26Group_norm_nhwc_bwd_params,"aw",@nobits
	.sectionflags	@""
	.align	16
.nv.shared._Z35group_norm_nhwc_bwd_one_pass_kernelI11Fp32IOBf16WLi512ELi48ELi384EEv26Group_norm_nhwc_bwd_params:
	.zero		7296


//--------------------- .nv.shared._Z35group_norm_nhwc_bwd_one_pass_kernelI11Fp32IOFp16WLi64ELi48ELi384EEv26Group_norm_nhwc_bwd_params --------------------------
	.section	.nv.shared._Z35group_norm_nhwc_bwd_one_pass_kernelI11Fp32IOFp16WLi64ELi48ELi384EEv26Group_norm_nhwc_bwd_params,"aw",@nobits
	.sectionflags	@""
	.align	16
.nv.shared._Z35group_norm_nhwc_bwd_one_pass_kernelI11Fp32IOFp16WLi64ELi48ELi384EEv26Group_norm_nhwc_bwd_params:
	.zero		7296


//--------------------- .nv.shared._Z35group_norm_nhwc_bwd_one_pass_kernelI11Fp32IOFp16WLi128ELi48ELi384EEv26Group_norm_nhwc_bwd_params --------------------------
	.section	.nv.shared._Z35group_norm_nhwc_bwd_one_pass_kernelI11Fp32IOFp16WLi128ELi48ELi384EEv26Group_norm_nhwc_bwd_params,"aw",@nobits
	.sectionflags	@""
	.align	16
.nv.shared._Z35group_norm_nhwc_bwd_one_pass_kernelI11Fp32IOFp16WLi128ELi48ELi384EEv26Group_norm_nhwc_bwd_params:
	.zero		7296


//--------------------- .nv.shared._Z35group_norm_nhwc_bwd_one_pass_kernelI11Fp32IOFp16WLi256ELi48ELi384EEv26Group_norm_nhwc_bwd_params --------------------------
	.section	.nv.shared._Z35group_norm_nhwc_bwd_one_pass_kernelI11Fp32IOFp16WLi256ELi48ELi384EEv26Group_norm_nhwc_bwd_params,"aw",@nobits
	.sectionflags	@""
	.align	16
.nv.shared._Z35group_norm_nhwc_bwd_one_pass_kernelI11Fp32IOFp16WLi256ELi48ELi384EEv26Group_norm_nhwc_bwd_params:
	.zero		7296


//--------------------- .nv.shared._Z35group_norm_nhwc_bwd_one_pass_kernelI11Fp32IOFp16WLi512ELi48ELi384EEv26Group_norm_nhwc_bwd_params --------------------------
	.section	.nv.shared._Z35group_norm_nhwc_bwd_one_pass_kernelI11Fp32IOFp16WLi512ELi48ELi384EEv26Group_norm_nhwc_bwd_params,"aw",@nobits
	.sectionflags	@""
	.align	16
.nv.shared._Z35group_norm_nhwc_bwd_one_pass_kernelI11Fp32IOFp16WLi512ELi48ELi384EEv26Group_norm_nhwc_bwd_params:
	.zero		7296


//--------------------- .nv.shared._Z35group_norm_nhwc_fwd_one_pass_kernelI11Bf16IOFp32WLi64ELi48ELi384EEv26Group_norm_nhwc_fwd_params --------------------------
	.section	.nv.shared._Z35group_norm_nhwc_fwd_one_pass_kernelI11Bf16IOFp32WLi64ELi48ELi384EEv26Group_norm_nhwc_fwd_params,"aw",@nobits
	.sectionflags	@""
	.align	8
.nv.shared._Z35group_norm_nhwc_fwd_one_pass_kernelI11Bf16IOFp32WLi64ELi48ELi384EEv26Group_norm_nhwc_fwd_params:
	.zero		1152


//--------------------- .nv.shared._Z35group_norm_nhwc_fwd_one_pass_kernelI11Bf16IOFp32WLi128ELi48ELi384EEv26Group_norm_nhwc_fwd_params --------------------------
	.section	.nv.shared._Z35group_norm_nhwc_fwd_one_pass_kernelI11Bf16IOFp32WLi128ELi48ELi384EEv26Group_norm_nhwc_fwd_params,"aw",@nobits
	.sectionflags	@""
	.align	8
.nv.shared._Z35group_norm_nhwc_fwd_one_pass_kernelI11Bf16IOFp32WLi128ELi48ELi384EEv26Group_norm_nhwc_fwd_params:
	.zero		1152


//--------------------- .nv.shared._Z35group_norm_nhwc_fwd_one_pass_kernelI11Bf16IOFp32WLi256ELi48ELi384EEv26Group_norm_nhwc_fwd_params --------------------------
	.section	.nv.shared._Z35group_norm_nhwc_fwd_one_pass_kernelI11Bf16IOFp32WLi256ELi48ELi384EEv26Group_norm_nhwc_fwd_params,"aw",@nobits
	.sectionflags	@""
	.align	8
.nv.shared._Z35group_norm_nhwc_fwd_one_pass_kernelI11Bf16IOFp32WLi256ELi48ELi384EEv26Group_norm_nhwc_fwd_params:
	.zero		1152


//--------------------- .nv.shared._Z35group_norm_nhwc_fwd_one_pass_kernelI11Bf16IOFp32WLi512ELi48ELi384EEv26Group_norm_nhwc_fwd_params --------------------------
	.section	.nv.shared._Z35group_norm_nhwc_fwd_one_pass_kernelI11Bf16IOFp32WLi512ELi48ELi384EEv26Group_norm_nhwc_fwd_params,"aw",@nobits
	.sectionflags	@""
	.align	8
.nv.shared._Z35group_norm_nhwc_fwd_one_pass_kernelI11Bf16IOFp32WLi512ELi48ELi384EEv26Group_norm_nhwc_fwd_params:
	.zero		1152


//--------------------- .nv.shared._Z35group_norm_nhwc_fwd_one_pass_kernelI11Bf16IOBf16WLi64ELi48ELi384EEv26Group_norm_nhwc_fwd_params --------------------------
	.section	.nv.shared._Z35group_norm_nhwc_fwd_one_pass_kernelI11Bf16IOBf16WLi64ELi48ELi384EEv26Group_norm_nhwc_fwd_params,"aw",@nobits
	.sectionflags	@""
	.align	8
.nv.shared._Z35group_norm_nhwc_fwd_one_pass_kernelI11Bf16IOBf16WLi64ELi48ELi384EEv26Group_norm_nhwc_fwd_params:
	.zero		1152


//--------------------- .nv.shared._Z35group_norm_nhwc_fwd_one_pass_kernelI11Bf16IOBf16WLi128ELi48ELi384EEv26Group_norm_nhwc_fwd_params --------------------------
	.section	.nv.shared._Z35group_norm_nhwc_fwd_one_pass_kernelI11Bf16IOBf16WLi128ELi48ELi384EEv26Group_norm_nhwc_fwd_params,"aw",@nobits
	.sectionflags	@""
	.align	8
.nv.shared._Z35group_norm_nhwc_fwd_one_pass_kernelI11Bf16IOBf16WLi128ELi48ELi384EEv26Group_norm_nhwc_fwd_params:
	.zero		1152


//--------------------- .nv.shared._Z35group_norm_nhwc_fwd_one_pass_kernelI11Bf16IOBf16WLi256ELi48ELi384EEv26Group_norm_nhwc_fwd_params --------------------------
	.section	.nv.shared._Z35group_norm_nhwc_fwd_one_pass_kernelI11Bf16IOBf16WLi256ELi48ELi384EEv26Group_norm_nhwc_fwd_params,"aw",@nobits
	.sectionflags	@""
	.align	8
.nv.shared._Z35group_norm_nhwc_fwd_one_pass_kernelI11Bf16IOBf16WLi256ELi48ELi384EEv26Group_norm_nhwc_fwd_params:
	.zero		1152


//--------------------- .nv.shared._Z35group_norm_nhwc_fwd_one_pass_kernelI11Bf16IOBf16WLi512ELi48ELi384EEv26Group_norm_nhwc_fwd_params --------------------------
	.section	.nv.shared._Z35group_norm_nhwc_fwd_one_pass_kernelI11Bf16IOBf16WLi512ELi48ELi384EEv26Group_norm_nhwc_fwd_params,"aw",@nobits
	.sectionflags	@""
	.align	8
.nv.shared._Z35group_norm_nhwc_fwd_one_pass_kernelI11Bf16IOBf16WLi512ELi48ELi384EEv26Group_norm_nhwc_fwd_params:
	.zero		1152


//--------------------- .nv.shared._Z35group_norm_nhwc_fwd_one_pass_kernelI11Bf16IOFp16WLi64ELi48ELi384EEv26Group_norm_nhwc_fwd_params --------------------------
	.section	.nv.shared._Z35group_norm_nhwc_fwd_one_pass_kernelI11Bf16IOFp16WLi64ELi48ELi384EEv26Group_norm_nhwc_fwd_params,"aw",@nobits
	.sectionflags	@""
	.align	8
.nv.shared._Z35group_norm_nhwc_fwd_one_pass_kernelI11Bf16IOFp16WLi64ELi48ELi384EEv26Group_norm_nhwc_fwd_params:
	.zero		1152


//--------------------- .nv.shared._Z35group_norm_nhwc_fwd_one_pass_kernelI11Bf16IOFp16WLi128ELi48ELi384EEv26Group_norm_nhwc_fwd_params --------------------------
	.section	.nv.shared._Z35group_norm_nhwc_fwd_one_pass_kernelI11Bf16IOFp16WLi128ELi48ELi384EEv26Group_norm_nhwc_fwd_params,"aw",@nobits
	.sectionflags	@""
	.align	8
.nv.shared._Z35group_norm_nhwc_fwd_one_pass_kernelI11Bf16IOFp16WLi128ELi48ELi384EEv26Group_norm_nhwc_fwd_params:
	.zero		1152


//--------------------- .nv.shared._Z35group_norm_nhwc_fwd_one_pass_kernelI11Bf16IOFp16WLi256ELi48ELi384EEv26Group_norm_nhwc_fwd_params --------------------------
	.section	.nv.shared._Z35group_norm_nhwc_fwd_one_pass_kernelI11Bf16IOFp16WLi256ELi48ELi384EEv26Group_norm_nhwc_fwd_params,"aw",@nobits
	.sectionflags	@""
	.align	8
.nv.shared._Z35group_norm_nhwc_fwd_one_pass_kernelI11Bf16IOFp16WLi256ELi48ELi384EEv26Group_norm_nhwc_fwd_params:
	.zero		1152


//--------------------- .nv.shared._Z35group_norm_nhwc_fwd_one_pass_kernelI11Bf16IOFp16WLi512ELi48ELi384EEv26Group_norm_nhwc_fwd_params --------------------------
	.section	.nv.shared._Z35group_norm_nhwc_fwd_one_pass_kernelI11Bf16IOFp16WLi512ELi48ELi384EEv26Group_norm_nhwc_fwd_params,"aw",@nobits
	.sectionflags	@""
	.align	8
.nv.shared._Z35group_norm_nhwc_fwd_one_pass_kernelI11Bf16IOFp16WLi512ELi48ELi384EEv26Group_norm_nhwc_fwd_params:
	.zero		1152


//--------------------- .nv.shared._Z35group_norm_nhwc_fwd_one_pass_kernelI11Fp16IOFp32WLi64ELi48ELi384EEv26Group_norm_nhwc_fwd_params --------------------------
	.section	.nv.shared._Z35group_norm_nhwc_fwd_one_pass_kernelI11Fp16IOFp32WLi64ELi48ELi384EEv26Group_norm_nhwc_fwd_params,"aw",@nobits
	.sectionflags	@""
	.align	8
.nv.shared._Z35group_norm_nhwc_fwd_one_pass_kernelI11Fp16IOFp32WLi64ELi48ELi384EEv26Group_norm_nhwc_fwd_params:
	.zero		1152


//--------------------- .nv.shared._Z35group_norm_nhwc_fwd_one_pass_kernelI11Fp16IOFp32WLi128ELi48ELi384EEv26Group_norm_nhwc_fwd_params --------------------------
	.section	.nv.shared._Z35group_norm_nhwc_fwd_one_pass_kernelI11Fp16IOFp32WLi128ELi48ELi384EEv26Group_norm_nhwc_fwd_params,"aw",@nobits
	.sectionflags	@""
	.align	8
.nv.shared._Z35group_norm_nhwc_fwd_one_pass_kernelI11Fp16IOFp32WLi128ELi48ELi384EEv26Group_norm_nhwc_fwd_params:
	.zero		1152


//--------------------- .nv.shared._Z35group_norm_nhwc_fwd_one_pass_kernelI11Fp16IOFp32WLi256ELi48ELi384EEv26Group_norm_nhwc_fwd_params --------------------------
	.section	.nv.shared._Z35group_norm_nhwc_fwd_one_pass_kernelI11Fp16IOFp32WLi256ELi48ELi384EEv26Group_norm_nhwc_fwd_params,"aw",@nobits
	.sectionflags	@""
	.align	8
.nv.shared._Z35group_norm_nhwc_fwd_one_pass_kernelI11Fp16IOFp32WLi256ELi48ELi384EEv26Group_norm_nhwc_fwd_params:
	.zero		1152


//--------------------- .nv.shared._Z35group_norm_nhwc_fwd_one_pass_kernelI11Fp16IOFp32WLi512ELi48ELi384EEv26Group_norm_nhwc_fwd_params --------------------------
	.section	.nv.shared._Z35group_norm_nhwc_fwd_one_pass_kernelI11Fp16IOFp32WLi512ELi48ELi384EEv26Group_norm_nhwc_fwd_params,"aw",@nobits
	.sectionflags	@""
	.align	8
.nv.shared._Z35group_norm_nhwc_fwd_one_pass_kernelI11Fp16IOFp32WLi512ELi48ELi384EEv26Group_norm_nhwc_fwd_params:
	.zero		1152


//--------------------- .nv.shared._Z35group_norm_nhwc_fwd_one_pass_kernelI11Fp16IOBf16WLi64ELi48ELi384EEv26Group_norm_nhwc_fwd_params --------------------------
	.section	.nv.shared._Z35group_norm_nhwc_fwd_one_pass_kernelI11Fp16IOBf16WLi64ELi48ELi384EEv26Group_norm_nhwc_fwd_params,"aw",@nobits
	.sectionflags	@""
	.align	8
.nv.shared._Z35group_norm_nhwc_fwd_one_pass_kernelI11Fp16IOBf16WLi64ELi48ELi384EEv26Group_norm_nhwc_fwd_params:
	.zero		1152


//--------------------- .nv.shared._Z35group_norm_nhwc_fwd_one_pass_kernelI11Fp16IOBf16WLi128ELi48ELi384EEv26Group_norm_nhwc_fwd_params --------------------------
	.section	.nv.shared._Z35group_norm_nhwc_fwd_one_pass_kernelI11Fp16IOBf16WLi128ELi48ELi384EEv26Group_norm_nhwc_fwd_params,"aw",@nobits
	.sectionflags	@""
	.align	8
.nv.shared._Z35group_norm_nhwc_fwd_one_pass_kernelI11Fp16IOBf16WLi128ELi48ELi384EEv26Group_norm_nhwc_fwd_params:
	.zero		1152


//--------------------- .nv.shared._Z35group_norm_nhwc_fwd_one_pass_kernelI11Fp16IOBf16WLi256ELi48ELi384EEv26Group_norm_nhwc_fwd_params --------------------------
	.section	.nv.shared._Z35group_norm_nhwc_fwd_one_pass_kernelI11Fp16IOBf16WLi256ELi48ELi384EEv26Group_norm_nhwc_fwd_params,"aw",@nobits
	.sectionflags	@""
	.align	8
.nv.shared._Z35group_norm_nhwc_fwd_one_pass_kernelI11Fp16IOBf16WLi256ELi48ELi384EEv26Group_norm_nhwc_fwd_params:
	.zero		1152


//--------------------- .nv.shared._Z35group_norm_nhwc_fwd_one_pass_kernelI11Fp16IOBf16WLi512ELi48ELi384EEv26Group_norm_nhwc_fwd_params --------------------------
	.section	.nv.shared._Z35group_norm_nhwc_fwd_one_pass_kernelI11Fp16IOBf16WLi512ELi48ELi384EEv26Group_norm_nhwc_fwd_params,"aw",@nobits
	.sectionflags	@""
	.align	8
.nv.shared._Z35group_norm_nhwc_fwd_one_pass_kernelI11Fp16IOBf16WLi512ELi48ELi384EEv26Group_norm_nhwc_fwd_params:
	.zero		1152


//--------------------- .nv.shared._Z35group_norm_nhwc_fwd_one_pass_kernelI11Fp16IOFp16WLi64ELi48ELi384EEv26Group_norm_nhwc_fwd_params --------------------------
	.section	.nv.shared._Z35group_norm_nhwc_fwd_one_pass_kernelI11Fp16IOFp16WLi64ELi48ELi384EEv26Group_norm_nhwc_fwd_params,"aw",@nobits
	.sectionflags	@""
	.align	8
.nv.shared._Z35group_norm_nhwc_fwd_one_pass_kernelI11Fp16IOFp16WLi64ELi48ELi384EEv26Group_norm_nhwc_fwd_params:
	.zero		1152


//--------------------- .nv.shared._Z35group_norm_nhwc_fwd_one_pass_kernelI11Fp16IOFp16WLi128ELi48ELi384EEv26Group_norm_nhwc_fwd_params --------------------------
	.section	.nv.shared._Z35group_norm_nhwc_fwd_one_pass_kernelI11Fp16IOFp16WLi128ELi48ELi384EEv26Group_norm_nhwc_fwd_params,"aw",@nobits
	.sectionflags	@""
	.align	8
.nv.shared._Z35group_norm_nhwc_fwd_one_pass_kernelI11Fp16IOFp16WLi128ELi48ELi384EEv26Group_norm_nhwc_fwd_params:
	.zero		1152


//--------------------- .nv.shared._Z35group_norm_nhwc_fwd_one_pass_kernelI11Fp16IOFp16WLi256ELi48ELi384EEv26Group_norm_nhwc_fwd_params --------------------------
	.section	.nv.shared._Z35group_norm_nhwc_fwd_one_pass_kernelI11Fp16IOFp16WLi256ELi48ELi384EEv26Group_norm_nhwc_fwd_params,"aw",@nobits
	.sectionflags	@""
	.align	8
.nv.shared._Z35group_norm_nhwc_fwd_one_pass_kernelI11Fp16IOFp16WLi256ELi48ELi384EEv26Group_norm_nhwc_fwd_params:
	.zero		1152


//--------------------- .nv.shared._Z35group_norm_nhwc_fwd_one_pass_kernelI11Fp16IOFp16WLi512ELi48ELi384EEv26Group_norm_nhwc_fwd_params --------------------------
	.section	.nv.shared._Z35group_norm_nhwc_fwd_one_pass_kernelI11Fp16IOFp16WLi512ELi48ELi384EEv26Group_norm_nhwc_fwd_params,"aw",@nobits
	.sectionflags	@""
	.align	8
.nv.shared._Z35group_norm_nhwc_fwd_one_pass_kernelI11Fp16IOFp16WLi512ELi48ELi384EEv26Group_norm_nhwc_fwd_params:
	.zero		1152


//--------------------- .nv.shared._Z35group_norm_nhwc_fwd_one_pass_kernelI11Fp32IOFp32WLi64ELi48ELi384EEv26Group_norm_nhwc_fwd_params --------------------------
	.section	.nv.shared._Z35group_norm_nhwc_fwd_one_pass_kernelI11Fp32IOFp32WLi64ELi48ELi384EEv26Group_norm_nhwc_fwd_params,"aw",@nobits
	.sectionflags	@""
	.align	8
.nv.shared._Z35group_norm_nhwc_fwd_one_pass_kernelI11Fp32IOFp32WLi64ELi48ELi384EEv26Group_norm_nhwc_fwd_params:
	.zero		1152


//--------------------- .nv.shared._Z35group_norm_nhwc_fwd_one_pass_kernelI11Fp32IOFp32WLi128ELi48ELi384EEv26Group_norm_nhwc_fwd_params --------------------------
	.section	.nv.shared._Z35group_norm_nhwc_fwd_one_pass_kernelI11Fp32IOFp32WLi128ELi48ELi384EEv26Group_norm_nhwc_fwd_params,"aw",@nobits
	.sectionflags	@""
	.align	8
.nv.shared._Z35group_norm_nhwc_fwd_one_pass_kernelI11Fp32IOFp32WLi128ELi48ELi384EEv26Group_norm_nhwc_fwd_params:
	.zero		1152


//--------------------- .nv.shared._Z35group_norm_nhwc_fwd_one_pass_kernelI11Fp32IOFp32WLi256ELi48ELi384EEv26Group_norm_nhwc_fwd_params --------------------------
	.section	.nv.shared._Z35group_norm_nhwc_fwd_one_pass_kernelI11Fp32IOFp32WLi256ELi48ELi384EEv26Group_norm_nhwc_fwd_params,"aw",@nobits
	.sectionflags	@""
	.align	8
.nv.shared._Z35group_norm_nhwc_fwd_one_pass_kernelI11Fp32IOFp32WLi256ELi48ELi384EEv26Group_norm_nhwc_fwd_params:
	.zero		1152


//--------------------- .nv.shared._Z35group_norm_nhwc_fwd_one_pass_kernelI11Fp32IOFp32WLi512ELi48ELi384EEv26Group_norm_nhwc_fwd_params --------------------------
	.section	.nv.shared._Z35group_norm_nhwc_fwd_one_pass_kernelI11Fp32IOFp32WLi512ELi48ELi384EEv26Group_norm_nhwc_fwd_params,"aw",@nobits
	.sectionflags	@""
	.align	8
.nv.shared._Z35group_norm_nhwc_fwd_one_pass_kernelI11Fp32IOFp32WLi512ELi48ELi384EEv26Group_norm_nhwc_fwd_params:
	.zero		1152


//--------------------- .nv.shared._Z35group_norm_nhwc_fwd_one_pass_kernelI11Fp32IOBf16WLi64ELi48ELi384EEv26Group_norm_nhwc_fwd_params --------------------------
	.section	.nv.shared._Z35group_norm_nhwc_fwd_one_pass_kernelI11Fp32IOBf16WLi64ELi48ELi384EEv26Group_norm_nhwc_fwd_params,"aw",@nobits
	.sectionflags	@""
	.align	8
.nv.shared._Z35group_norm_nhwc_fwd_one_pass_kernelI11Fp32IOBf16WLi64ELi48ELi384EEv26Group_norm_nhwc_fwd_params:
	.zero		1152


//--------------------- .nv.shared._Z35group_norm_nhwc_fwd_one_pass_kernelI11Fp32IOBf16WLi128ELi48ELi384EEv26Group_norm_nhwc_fwd_params --------------------------
	.section	.nv.shared._Z35group_norm_nhwc_fwd_one_pass_kernelI11Fp32IOBf16WLi128ELi48ELi384EEv26Group_norm_nhwc_fwd_params,"aw",@nobits
	.sectionflags	@""
	.align	8
.nv.shared._Z35group_norm_nhwc_fwd_one_pass_kernelI11Fp32IOBf16WLi128ELi48ELi384EEv26Group_norm_nhwc_fwd_params:
	.zero		1152


//--------------------- .nv.shared._Z35group_norm_nhwc_fwd_one_pass_kernelI11Fp32IOBf16WLi256ELi48ELi384EEv26Group_norm_nhwc_fwd_params --------------------------
	.section	.nv.shared._Z35group_norm_nhwc_fwd_one_pass_kernelI11Fp32IOBf16WLi256ELi48ELi384EEv26Group_norm_nhwc_fwd_params,"aw",@nobits
	.sectionflags	@""
	.align	8
.nv.shared._Z35group_norm_nhwc_fwd_one_pass_kernelI11Fp32IOBf16WLi256ELi48ELi384EEv26Group_norm_nhwc_fwd_params:
	.zero		1152


//--------------------- .nv.shared._Z35group_norm_nhwc_fwd_one_pass_kernelI11Fp32IOBf16WLi512ELi48ELi384EEv26Group_norm_nhwc_fwd_params --------------------------
	.section	.nv.shared._Z35group_norm_nhwc_fwd_one_pass_kernelI11Fp32IOBf16WLi512ELi48ELi384EEv26Group_norm_nhwc_fwd_params,"aw",@nobits
	.sectionflags	@""
	.align	8
.nv.shared._Z35group_norm_nhwc_fwd_one_pass_kernelI11Fp32IOBf16WLi512ELi48ELi384EEv26Group_norm_nhwc_fwd_params:
	.zero		1152


//--------------------- .nv.shared._Z35group_norm_nhwc_fwd_one_pass_kernelI11Fp32IOFp16WLi64ELi48ELi384EEv26Group_norm_nhwc_fwd_params --------------------------
	.section	.nv.shared._Z35group_norm_nhwc_fwd_one_pass_kernelI11Fp32IOFp16WLi64ELi48ELi384EEv26Group_norm_nhwc_fwd_params,"aw",@nobits
	.sectionflags	@""
	.align	8
.nv.shared._Z35group_norm_nhwc_fwd_one_pass_kernelI11Fp32IOFp16WLi64ELi48ELi384EEv26Group_norm_nhwc_fwd_params:
	.zero		1152


//--------------------- .nv.shared._Z35group_norm_nhwc_fwd_one_pass_kernelI11Fp32IOFp16WLi128ELi48ELi384EEv26Group_norm_nhwc_fwd_params --------------------------
	.section	.nv.shared._Z35group_norm_nhwc_fwd_one_pass_kernelI11Fp32IOFp16WLi128ELi48ELi384EEv26Group_norm_nhwc_fwd_params,"aw",@nobits
	.sectionflags	@""
	.align	8
.nv.shared._Z35group_norm_nhwc_fwd_one_pass_kernelI11Fp32IOFp16WLi128ELi48ELi384EEv26Group_norm_nhwc_fwd_params:
	.zero		1152


//--------------------- .nv.shared._Z35group_norm_nhwc_fwd_one_pass_kernelI11Fp32IOFp16WLi256ELi48ELi384EEv26Group_norm_nhwc_fwd_params --------------------------
	.section	.nv.shared._Z35group_norm_nhwc_fwd_one_pass_kernelI11Fp32IOFp16WLi256ELi48ELi384EEv26Group_norm_nhwc_fwd_params,"aw",@nobits
	.sectionflags	@""
	.align	8
.nv.shared._Z35group_norm_nhwc_fwd_one_pass_kernelI11Fp32IOFp16WLi256ELi48ELi384EEv26Group_norm_nhwc_fwd_params:
	.zero		1152


//--------------------- .nv.shared._Z35group_norm_nhwc_fwd_one_pass_kernelI11Fp32IOFp16WLi512ELi48ELi384EEv26Group_norm_nhwc_fwd_params --------------------------
	.section	.nv.shared._Z35group_norm_nhwc_fwd_one_pass_kernelI11Fp32IOFp16WLi512ELi48ELi384EEv26Group_norm_nhwc_fwd_params,"aw",@nobits
	.sectionflags	@""
	.align	8
.nv.shared._Z35group_norm_nhwc_fwd_one_pass_kernelI11Fp32IOFp16WLi512ELi48ELi384EEv26Group_norm_nhwc_fwd_params:
	.zero		1152


//--------------------- .nv.constant0._ZN3cub17CUB_300001_SM_9006detail11EmptyKernelIvEEvv --------------------------
	.section	.nv.constant0._ZN3cub17CUB_300001_SM_9006detail11EmptyKernelIvEEvv,"a",@progbits
	.sectionflags	@""
	.align	4
.nv.constant0._ZN3cub17CUB_300001_SM_9006detail11EmptyKernelIvEEvv:
	.zero		528


//--------------------- .nv.constant0._Z35group_norm_nhwc_bwd_one_pass_kernelI11Bf16IOFp32WLi64ELi48ELi384EEv26Group_norm_nhwc_bwd_params --------------------------
	.section	.nv.constant0._Z35group_norm_nhwc_bwd_one_pass_kernelI11Bf16IOFp32WLi64ELi48ELi384EEv26Group_norm_nhwc_bwd_params,"a",@progbits
	.sectionflags	@""
	.align	4
.nv.constant0._Z35group_norm_nhwc_bwd_one_pass_kernelI11Bf16IOFp32WLi64ELi48ELi384EEv26Group_norm_nhwc_bwd_params:
	.zero		712


//--------------------- .nv.constant0._Z35group_norm_nhwc_bwd_one_pass_kernelI11Bf16IOFp32WLi128ELi48ELi384EEv26Group_norm_nhwc_bwd_params --------------------------
	.section	.nv.constant0._Z35group_norm_nhwc_bwd_one_pass_kernelI11Bf16IOFp32WLi128ELi48ELi384EEv26Group_norm_nhwc_bwd_params,"a",@progbits
	.sectionflags	@""
	.align	4
.nv.constant0._Z35group_norm_nhwc_bwd_one_pass_kernelI11Bf16IOFp32WLi128ELi48ELi384EEv26Group_norm_nhwc_bwd_params:
	.zero		712


//--------------------- .nv.constant0._Z35group_norm_nhwc_bwd_one_pass_kernelI11Bf16IOFp32WLi256ELi48ELi384EEv26Group_norm_nhwc_bwd_params --------------------------
	.section	.nv.constant0._Z35group_norm_nhwc_bwd_one_pass_kernelI11Bf16IOFp32WLi256ELi48ELi384EEv26Group_norm_nhwc_bwd_params,"a",@progbits
	.sectionflags	@""
	.align	4
.nv.constant0._Z35group_norm_nhwc_bwd_one_pass_kernelI11Bf16IOFp32WLi256ELi48ELi384EEv26Group_norm_nhwc_bwd_params:
	.zero		712


//--------------------- .nv.constant0._Z35group_norm_nhwc_bwd_one_pass_kernelI11Bf16IOFp32WLi512ELi48ELi384EEv26Group_norm_nhwc_bwd_params --------------------------
	.section	.nv.constant0._Z35group_norm_nhwc_bwd_one_pass_kernelI11Bf16IOFp32WLi512ELi48ELi384EEv26Group_norm_nhwc_bwd_params,"a",@progbits
	.sectionflags	@""
	.align	4
.nv.constant0._Z35group_norm_nhwc_bwd_one_pass_kernelI11Bf16IOFp32WLi512ELi48ELi384EEv26Group_norm_nhwc_bwd_params:
	.zero		712


//--------------------- .nv.constant0._Z35group_norm_nhwc_bwd_one_pass_kernelI11Bf16IOBf16WLi64ELi48ELi384EEv26Group_norm_nhwc_bwd_params --------------------------
	.section	.nv.constant0._Z35group_norm_nhwc_bwd_one_pass_kernelI11Bf16IOBf16WLi64ELi48ELi384EEv26Group_norm_nhwc_bwd_params,"a",@progbits
	.sectionflags	@""
	.align	4
.nv.constant0._Z35group_norm_nhwc_bwd_one_pass_kernelI11Bf16IOBf16WLi64ELi48ELi384EEv26Group_norm_nhwc_bwd_params:
	.zero		712


//--------------------- .nv.constant0._Z35group_norm_nhwc_bwd_one_pass_kernelI11Bf16IOBf16WLi128ELi48ELi384EEv26Group_norm_nhwc_bwd_params --------------------------
	.section	.nv.constant0._Z35group_norm_nhwc_bwd_one_pass_kernelI11Bf16IOBf16WLi128ELi48ELi384EEv26Group_norm_nhwc_bwd_params,"a",@progbits
	.sectionflags	@""
	.align	4
.nv.constant0._Z35group_norm_nhwc_bwd_one_pass_kernelI11Bf16IOBf16WLi128ELi48ELi384EEv26Group_norm_nhwc_bwd_params:
	.zero		712


//--------------------- .nv.constant0._Z35group_norm_nhwc_bwd_one_pass_kernelI11Bf16IOBf16WLi256ELi48ELi384EEv26Group_norm_nhwc_bwd_params --------------------------
	.section	.nv.constant0._Z35group_norm_nhwc_bwd_one_pass_kernelI11Bf16IOBf16WLi256ELi48ELi384EEv26Group_norm_nhwc_bwd_params,"a",@progbits
	.sectionflags	@""
	.align	4
.nv.constant0._Z35group_norm_nhwc_bwd_one_pass_kernelI11Bf16IOBf16WLi256ELi48ELi384EEv26Group_norm_nhwc_bwd_params:
	.zero		712


//--------------------- .nv.constant0._Z35group_norm_nhwc_bwd_one_pass_kernelI11Bf16IOBf16WLi512ELi48ELi384EEv26Group_norm_nhwc_bwd_params --------------------------
	.section	.nv.constant0._Z35group_norm_nhwc_bwd_one_pass_kernelI11Bf16IOBf16WLi512ELi48ELi384EEv26Group_norm_nhwc_bwd_params,"a",@progbits
	.sectionflags	@""
	.align	4
.nv.constant0._Z35group_norm_nhwc_bwd_one_pass_kernelI11Bf16IOBf16WLi512ELi48ELi384EEv26Group_norm_nhwc_bwd_params:
	.zero		712


//--------------------- .nv.constant0._Z35group_norm_nhwc_bwd_one_pass_kernelI11Bf16IOFp16WLi64ELi48ELi384EEv26Group_norm_nhwc_bwd_params --------------------------
	.section	.nv.constant0._Z35group_norm_nhwc_bwd_one_pass_kernelI11Bf16IOFp16WLi64ELi48ELi384EEv26Group_norm_nhwc_bwd_params,"a",@progbits
	.sectionflags	@""
	.align	4
.nv.constant0._Z35group_norm_nhwc_bwd_one_pass_kernelI11Bf16IOFp16WLi64ELi48ELi384EEv26Group_norm_nhwc_bwd_params:
	.zero		712


//--------------------- .nv.constant0._Z35group_norm_nhwc_bwd_one_pass_kernelI11Bf16IOFp16WLi128ELi48ELi384EEv26Group_norm_nhwc_bwd_params --------------------------
	.section	.nv.constant0._Z35group_norm_nhwc_bwd_one_pass_kernelI11Bf16IOFp16WLi128ELi48ELi384EEv26Group_norm_nhwc_bwd_params,"a",@progbits
	.sectionflags	@""
	.align	4
.nv.constant0._Z35group_norm_nhwc_bwd_one_pass_kernelI11Bf16IOFp16WLi128ELi48ELi384EEv26Group_norm_nhwc_bwd_params:
	.zero		712


//--------------------- .nv.constant0._Z35group_norm_nhwc_bwd_one_pass_kernelI11Bf16IOFp16WLi256ELi48ELi384EEv26Group_norm_nhwc_bwd_params --------------------------
	.section	.nv.constant0._Z35group_norm_nhwc_bwd_one_pass_kernelI11Bf16IOFp16WLi256ELi48ELi384EEv26Group_norm_nhwc_bwd_params,"a",@progbits
	.sectionflags	@""
	.align	4
.nv.constant0._Z35group_norm_nhwc_bwd_one_pass_kernelI11Bf16IOFp16WLi256ELi48ELi384EEv26Group_norm_nhwc_bwd_params:
	.zero		712


//--------------------- .nv.constant0._Z35group_norm_nhwc_bwd_one_pass_kernelI11Bf16IOFp16WLi512ELi48ELi384EEv26Group_norm_nhwc_bwd_params --------------------------
	.section	.nv.constant0._Z35group_norm_nhwc_bwd_one_pass_kernelI11Bf16IOFp16WLi512ELi48ELi384EEv26Group_norm_nhwc_bwd_params,"a",@progbits
	.sectionflags	@""
	.align	4
.nv.constant0._Z35group_norm_nhwc_bwd_one_pass_kernelI11Bf16IOFp16WLi512ELi48ELi384EEv26Group_norm_nhwc_bwd_params:
	.zero		712


//--------------------- .nv.constant0._Z35group_norm_nhwc_bwd_one_pass_kernelI11Fp16IOFp32WLi64ELi48ELi384EEv26Group_norm_nhwc_bwd_params --------------------------
	.section	.nv.constant0._Z35group_norm_nhwc_bwd_one_pass_kernelI11Fp16IOFp32WLi64ELi48ELi384EEv26Group_norm_nhwc_bwd_params,"a",@progbits
	.sectionflags	@""
	.align	4
.nv.constant0._Z35group_norm_nhwc_bwd_one_pass_kernelI11Fp16IOFp32WLi64ELi48ELi384EEv26Group_norm_nhwc_bwd_params:
	.zero		712


//--------------------- .nv.constant0._Z35group_norm_nhwc_bwd_one_pass_kernelI11Fp16IOFp32WLi128ELi48ELi384EEv26Group_norm_nhwc_bwd_params --------------------------
	.section	.nv.constant0._Z35group_norm_nhwc_bwd_one_pass_kernelI11Fp16IOFp32WLi128ELi48ELi384EEv26Group_norm_nhwc_bwd_params,"a",@progbits
	.sectionflags	@""
	.align	4
.nv.constant0._Z35group_norm_nhwc_bwd_one_pass_kernelI11Fp16IOFp32WLi128ELi48ELi384EEv26Group_norm_nhwc_bwd_params:
	.zero		712


//--------------------- .nv.constant0._Z35group_norm_nhwc_bwd_one_pass_kernelI11Fp16IOFp32WLi256ELi48ELi384EEv26Group_norm_nhwc_bwd_params --------------------------
	.section	.nv.constant0._Z35group_norm_nhwc_bwd_one_pass_kernelI11Fp16IOFp32WLi256ELi48ELi384EEv26Group_norm_nhwc_bwd_params,"a",@progbits
	.sectionflags	@""
	.align	4
.nv.constant0._Z35group_norm_nhwc_bwd_one_pass_kernelI11Fp16IOFp32WLi256ELi48ELi384EEv26Group_norm_nhwc_bwd_params:
	.zero		712


//--------------------- .nv.constant0._Z35group_norm_nhwc_bwd_one_pass_kernelI11Fp16IOFp32WLi512ELi48ELi384EEv26Group_norm_nhwc_bwd_params --------------------------
	.section	.nv.constant0._Z35group_norm_nhwc_bwd_one_pass_kernelI11Fp16IOFp32WLi512ELi48ELi384EEv26Group_norm_nhwc_bwd_params,"a",@progbits
	.sectionflags	@""
	.align	4
.nv.constant0._Z35group_norm_nhwc_bwd_one_pass_kernelI11Fp16IOFp32WLi512ELi48ELi384EEv26Group_norm_nhwc_bwd_params:
	.zero		712


//--------------------- .nv.constant0._Z35group_norm_nhwc_bwd_one_pass_kernelI11Fp16IOBf16WLi64ELi48ELi384EEv26Group_norm_nhwc_bwd_params --------------------------
	.section	.nv.constant0._Z35group_norm_nhwc_bwd_one_pass_kernelI11Fp16IOBf16WLi64ELi48ELi384EEv26Group_norm_nhwc_bwd_params,"a",@progbits
	.sectionflags	@""
	.align	4
.nv.constant0._Z35group_norm_nhwc_bwd_one_pass_kernelI11Fp16IOBf16WLi64ELi48ELi384EEv26Group_norm_nhwc_bwd_params:
	.zero		712


//--------------------- .nv.constant0._Z35group_norm_nhwc_bwd_one_pass_kernelI11Fp16IOBf16WLi128ELi48ELi384EEv26Group_norm_nhwc_bwd_params --------------------------
	.section	.nv.constant0._Z35group_norm_nhwc_bwd_one_pass_kernelI11Fp16IOBf16WLi128ELi48ELi384EEv26Group_norm_nhwc_bwd_params,"a",@progbits
	.sectionflags	@""
	.align	4
.nv.constant0._Z35group_norm_nhwc_bwd_one_pass_kernelI11Fp16IOBf16WLi128ELi48ELi384EEv26Group_norm_nhwc_bwd_params:
	.zero		712


//--------------------- .nv.constant0._Z35group_norm_nhwc_bwd_one_pass_kernelI11Fp16IOBf16WLi256ELi48ELi384EEv26Group_norm_nhwc_bwd_params --------------------------
	.section	.nv.constant0._Z35group_norm_nhwc_bwd_one_pass_kernelI11Fp16IOBf16WLi256ELi48ELi384EEv26Group_norm_nhwc_bwd_params,"a",@progbits
	.sectionflags	@""
	.align	4
.nv.constant0._Z35group_norm_nhwc_bwd_one_pass_kernelI11Fp16IOBf16WLi256ELi48ELi384EEv26Group_norm_nhwc_bwd_params:
	.zero		712


//--------------------- .nv.constant0._Z35group_norm_nhwc_bwd_one_pass_kernelI11Fp16IOBf16WLi512ELi48ELi384EEv26Group_norm_nhwc_bwd_params --------------------------
	.section	.nv.constant0._Z35group_norm_nhwc_bwd_one_pass_kernelI11Fp16IOBf16WLi512ELi48ELi384EEv26Group_norm_nhwc_bwd_params,"a",@progbits
	.sectionflags	@""
	.align	4
.nv.constant0._Z35group_norm_nhwc_bwd_one_pass_kernelI11Fp16IOBf16WLi512ELi48ELi384EEv26Group_norm_nhwc_bwd_params:
	.zero		712


//--------------------- .nv.constant0._Z35group_norm_nhwc_bwd_one_pass_kernelI11Fp16IOFp16WLi64ELi48ELi384EEv26Group_norm_nhwc_bwd_params --------------------------
	.section	.nv.constant0._Z35group_norm_nhwc_bwd_one_pass_kernelI11Fp16IOFp16WLi64ELi48ELi384EEv26Group_norm_nhwc_bwd_params,"a",@progbits
	.sectionflags	@""
	.align	4
.nv.constant0._Z35group_norm_nhwc_bwd_one_pass_kernelI11Fp16IOFp16WLi64ELi48ELi384EEv26Group_norm_nhwc_bwd_params:
	.zero		712


//--------------------- .nv.constant0._Z35group_norm_nhwc_bwd_one_pass_kernelI11Fp16IOFp16WLi128ELi48ELi384EEv26Group_norm_nhwc_bwd_params --------------------------
	.section	.nv.constant0._Z35group_norm_nhwc_bwd_one_pass_kernelI11Fp16IOFp16WLi128ELi48ELi384EEv26Group_norm_nhwc_bwd_params,"a",@progbits
	.sectionflags	@""
	.align	4
.nv.constant0._Z35group_norm_nhwc_bwd_one_pass_kernelI11Fp16IOFp16WLi128ELi48ELi384EEv26Group_norm_nhwc_bwd_params:
	.zero		712


//--------------------- .nv.constant0._Z35group_norm_nhwc_bwd_one_pass_kernelI11Fp16IOFp16WLi256ELi48ELi384EEv26Group_norm_nhwc_bwd_params --------------------------
	.section	.nv.constant0._Z35group_norm_nhwc_bwd_one_pass_kernelI11Fp16IOFp16WLi256ELi48ELi384EEv26Group_norm_nhwc_bwd_params,"a",@progbits
	.sectionflags	@""
	.align	4
.nv.constant0._Z35group_norm_nhwc_bwd_one_pass_kernelI11Fp16IOFp16WLi256ELi48ELi384EEv26Group_norm_nhwc_bwd_params:
	.zero		712


//--------------------- .nv.constant0._Z35group_norm_nhwc_bwd_one_pass_kernelI11Fp16IOFp16WLi512ELi48ELi384EEv26Group_norm_nhwc_bwd_params --------------------------
	.section	.nv.constant0._Z35group_norm_nhwc_bwd_one_pass_kernelI11Fp16IOFp16WLi512ELi48ELi384EEv26Group_norm_nhwc_bwd_params,"a",@progbits
	.sectionflags	@""
	.align	4
.nv.constant0._Z35group_norm_nhwc_bwd_one_pass_kernelI11Fp16IOFp16WLi512ELi48ELi384EEv26Group_norm_nhwc_bwd_params:
	.zero		712


//--------------------- .nv.constant0._Z35group_norm_nhwc_bwd_one_pass_kernelI11Fp32IOFp32WLi64ELi48ELi384EEv26Group_norm_nhwc_bwd_params --------------------------
	.section	.nv.constant0._Z35group_norm_nhwc_bwd_one_pass_kernelI11Fp32IOFp32WLi64ELi48ELi384EEv26Group_norm_nhwc_bwd_params,"a",@progbits
	.sectionflags	@""
	.align	4
.nv.constant0._Z35group_norm_nhwc_bwd_one_pass_kernelI11Fp32IOFp32WLi64ELi48ELi384EEv26Group_norm_nhwc_bwd_params:
	.zero		712


//--------------------- .nv.constant0._Z35group_norm_nhwc_bwd_one_pass_kernelI11Fp32IOFp32WLi128ELi48ELi384EEv26Group_norm_nhwc_bwd_params --------------------------
	.section	.nv.constant0._Z35group_norm_nhwc_bwd_one_pass_kernelI11Fp32IOFp32WLi128ELi48ELi384EEv26Group_norm_nhwc_bwd_params,"a",@progbits
	.sectionflags	@""
	.align	4
.nv.constant0._Z35group_norm_nhwc_bwd_one_pass_kernelI11Fp32IOFp32WLi128ELi48ELi384EEv26Group_norm_nhwc_bwd_params:
	.zero		712


//--------------------- .nv.constant0._Z35group_norm_nhwc_bwd_one_pass_kernelI11Fp32IOFp32WLi256ELi48ELi384EEv26Group_norm_nhwc_bwd_params --------------------------
	.section	.nv.constant0._Z35group_norm_nhwc_bwd_one_pass_kernelI11Fp32IOFp32WLi256ELi48ELi384EEv26Group_norm_nhwc_bwd_params,"a",@progbits
	.sectionflags	@""
	.align	4
.nv.constant0._Z35group_norm_nhwc_bwd_one_pass_kernelI11Fp32IOFp32WLi256ELi48ELi384EEv26Group_norm_nhwc_bwd_params:
	.zero		712


//--------------------- .nv.constant0._Z35group_norm_nhwc_bwd_one_pass_kernelI11Fp32IOFp32WLi512ELi48ELi384EEv26Group_norm_nhwc_bwd_params --------------------------
	.section	.nv.constant0._Z35group_norm_nhwc_bwd_one_pass_kernelI11Fp32IOFp32WLi512ELi48ELi384EEv26Group_norm_nhwc_bwd_params,"a",@progbits
	.sectionflags	@""
	.align	4
.nv.constant0._Z35group_norm_nhwc_bwd_one_pass_kernelI11Fp32IOFp32WLi512ELi48ELi384EEv26Group_norm_nhwc_bwd_params:
	.zero		712


//--------------------- .nv.constant0._Z35group_norm_nhwc_bwd_one_pass_kernelI11Fp32IOBf16WLi64ELi48ELi384EEv26Group_norm_nhwc_bwd_params --------------------------
	.section	.nv.constant0._Z35group_norm_nhwc_bwd_one_pass_kernelI11Fp32IOBf16WLi64ELi48ELi384EEv26Group_norm_nhwc_bwd_params,"a",@progbits
	.sectionflags	@""
	.align	4
.nv.constant0._Z35group_norm_nhwc_bwd_one_pass_kernelI11Fp32IOBf16WLi64ELi48ELi384EEv26Group_norm_nhwc_bwd_params:
	.zero		712


//--------------------- .nv.constant0._Z35group_norm_nhwc_bwd_one_pass_kernelI11Fp32IOBf16WLi128ELi48ELi384EEv26Group_norm_nhwc_bwd_params --------------------------
	.section	.nv.constant0._Z35group_norm_nhwc_bwd_one_pass_kernelI11Fp32IOBf16WLi128ELi48ELi384EEv26Group_norm_nhwc_bwd_params,"a",@progbits
	.sectionflags	@""
	.align	4
.nv.constant0._Z35group_norm_nhwc_bwd_one_pass_kernelI11Fp32IOBf16WLi128ELi48ELi384EEv26Group_norm_nhwc_bwd_params:
	.zero		712


//--------------------- .nv.constant0._Z35group_norm_nhwc_bwd_one_pass_kernelI11Fp32IOBf16WLi256ELi48ELi384EEv26Group_norm_nhwc_bwd_params --------------------------
	.section	.nv.constant0._Z35group_norm_nhwc_bwd_one_pass_kernelI11Fp32IOBf16WLi256ELi48ELi384EEv26Group_norm_nhwc_bwd_params,"a",@progbits
	.sectionflags	@""
	.align	4
.nv.constant0._Z35group_norm_nhwc_bwd_one_pass_kernelI11Fp32IOBf16WLi256ELi48ELi384EEv26Group_norm_nhwc_bwd_params:
	.zero		712


//--------------------- .nv.constant0._Z35group_norm_nhwc_bwd_one_pass_kernelI11Fp32IOBf16WLi512ELi48ELi384EEv26Group_norm_nhwc_bwd_params --------------------------
	.section	.nv.constant0._Z35group_norm_nhwc_bwd_one_pass_kernelI11Fp32IOBf16WLi512ELi48ELi384EEv26Group_norm_nhwc_bwd_params,"a",@progbits
	.sectionflags	@""
	.align	4
.nv.constant0._Z35group_norm_nhwc_bwd_one_pass_kernelI11Fp32IOBf16WLi512ELi48ELi384EEv26Group_norm_nhwc_bwd_params:
	.zero		712


//--------------------- .nv.constant0._Z35group_norm_nhwc_bwd_one_pass_kernelI11Fp32IOFp16WLi64ELi48ELi384EEv26Group_norm_nhwc_bwd_params --------------------------
	.section	.nv.constant0._Z35group_norm_nhwc_bwd_one_pass_kernelI11Fp32IOFp16WLi64ELi48ELi384EEv26Group_norm_nhwc_bwd_params,"a",@progbits
	.sectionflags	@""
	.align	4
.nv.constant0._Z35group_norm_nhwc_bwd_one_pass_kernelI11Fp32IOFp16WLi64ELi48ELi384EEv26Group_norm_nhwc_bwd_params:
	.zero		712


//--------------------- .nv.constant0._Z35group_norm_nhwc_bwd_one_pass_kernelI11Fp32IOFp16WLi128ELi48ELi384EEv26Group_norm_nhwc_bwd_params --------------------------
	.section	.nv.constant0._Z35group_norm_nhwc_bwd_one_pass_kernelI11Fp32IOFp16WLi128ELi48ELi384EEv26Group_norm_nhwc_bwd_params,"a",@progbits
	.sectionflags	@""
	.align	4
.nv.constant0._Z35group_norm_nhwc_bwd_one_pass_kernelI11Fp32IOFp16WLi128ELi48ELi384EEv26Group_norm_nhwc_bwd_params:
	.zero		712


//--------------------- .nv.constant0._Z35group_norm_nhwc_bwd_one_pass_kernelI11Fp32IOFp16WLi256ELi48ELi384EEv26Group_norm_nhwc_bwd_params --------------------------
	.section	.nv.constant0._Z35group_norm_nhwc_bwd_one_pass_kernelI11Fp32IOFp16WLi256ELi48ELi384EEv26Group_norm_nhwc_bwd_params,"a",@progbits
	.sectionflags	@""
	.align	4
.nv.constant0._Z35group_norm_nhwc_bwd_one_pass_kernelI11Fp32IOFp16WLi256ELi48ELi384EEv26Group_norm_nhwc_bwd_params:
	.zero		712


//--------------------- .nv.constant0._Z35group_norm_nhwc_bwd_one_pass_kernelI11Fp32IOFp16WLi512ELi48ELi384EEv26Group_norm_nhwc_bwd_params --------------------------
	.section	.nv.constant0._Z35group_norm_nhwc_bwd_one_pass_kernelI11Fp32IOFp16WLi512ELi48ELi384EEv26Group_norm_nhwc_bwd_params,"a",@progbits
	.sectionflags	@""
	.align	4
.nv.constant0._Z35group_norm_nhwc_bwd_one_pass_kernelI11Fp32IOFp16WLi512ELi48ELi384EEv26Group_norm_nhwc_bwd_params:
	.zero		712


//--------------------- .nv.constant0._Z35group_norm_nhwc_fwd_one_pass_kernelI11Bf16IOFp32WLi64ELi48ELi384EEv26Group_norm_nhwc_fwd_params --------------------------
	.section	.nv.constant0._Z35group_norm_nhwc_fwd_one_pass_kernelI11Bf16IOFp32WLi64ELi48ELi384EEv26Group_norm_nhwc_fwd_params,"a",@progbits
	.sectionflags	@""
	.align	4
.nv.constant0._Z35group_norm_nhwc_fwd_one_pass_kernelI11Bf16IOFp32WLi64ELi48ELi384EEv26Group_norm_nhwc_fwd_params:
	.zero		688


//--------------------- .nv.constant0._Z35group_norm_nhwc_fwd_one_pass_kernelI11Bf16IOFp32WLi128ELi48ELi384EEv26Group_norm_nhwc_fwd_params --------------------------
	.section	.nv.constant0._Z35group_norm_nhwc_fwd_one_pass_kernelI11Bf16IOFp32WLi128ELi48ELi384EEv26Group_norm_nhwc_fwd_params,"a",@progbits
	.sectionflags	@""
	.align	4
.nv.constant0._Z35group_norm_nhwc_fwd_one_pass_kernelI11Bf16IOFp32WLi128ELi48ELi384EEv26Group_norm_nhwc_fwd_params:
	.zero		688


//--------------------- .nv.constant0._Z35group_norm_nhwc_fwd_one_pass_kernelI11Bf16IOFp32WLi256ELi48ELi384EEv26Group_norm_nhwc_fwd_params --------------------------
	.section	.nv.constant0._Z35group_norm_nhwc_fwd_one_pass_kernelI11Bf16IOFp32WLi256ELi48ELi384EEv26Group_norm_nhwc_fwd_params,"a",@progbits
	.sectionflags	@""
	.align	4
.nv.constant0._Z35group_norm_nhwc_fwd_one_pass_kernelI11Bf16IOFp32WLi256ELi48ELi384EEv26Group_norm_nhwc_fwd_params:
	.zero		688


//--------------------- .nv.constant0._Z35group_norm_nhwc_fwd_one_pass_kernelI11Bf16IOFp32WLi512ELi48ELi384EEv26Group_norm_nhwc_fwd_params --------------------------
	.section	.nv.constant0._Z35group_norm_nhwc_fwd_one_pass_kernelI11Bf16IOFp32WLi512ELi48ELi384EEv26Group_norm_nhwc_fwd_params,"a",@progbits
	.sectionflags	@""
	.align	4
.nv.constant0._Z35group_norm_nhwc_fwd_one_pass_kernelI11Bf16IOFp32WLi512ELi48ELi384EEv26Group_norm_nhwc_fwd_params:
	.zero		688


//--------------------- .nv.constant0._Z35group_norm_nhwc_fwd_one_pass_kernelI11Bf16IOBf16WLi64ELi48ELi384EEv26Group_norm_nhwc_fwd_params --------------------------
	.section	.nv.constant0._Z35group_norm_nhwc_fwd_one_pass_kernelI11Bf16IOBf16WLi64ELi48ELi384EEv26Group_norm_nhwc_fwd_params,"a",@progbits
	.sectionflags	@""
	.align	4
.nv.constant0._Z35group_norm_nhwc_fwd_one_pass_kernelI11Bf16IOBf16WLi64ELi48ELi384EEv26Group_norm_nhwc_fwd_params:
	.zero		688


//--------------------- .nv.constant0._Z35group_norm_nhwc_fwd_one_pass_kernelI11Bf16IOBf16WLi128ELi48ELi384EEv26Group_norm_nhwc_fwd_params --------------------------
	.section	.nv.constant0._Z35group_norm_nhwc_fwd_one_pass_kernelI11Bf16IOBf16WLi128ELi48ELi384EEv26Group_norm_nhwc_fwd_params,"a",@progbits
	.sectionflags	@""
	.align	4
.nv.constant0._Z35group_norm_nhwc_fwd_one_pass_kernelI11Bf16IOBf16WLi128ELi48ELi384EEv26Group_norm_nhwc_fwd_params:
	.zero		688


//--------------------- .nv.constant0._Z35group_norm_nhwc_fwd_one_pass_kernelI11Bf16IOBf16WLi256ELi48ELi384EEv26Group_norm_nhwc_fwd_params --------------------------
	.section	.nv.constant0._Z35group_norm_nhwc_fwd_one_pass_kernelI11Bf16IOBf16WLi256ELi48ELi384EEv26Group_norm_nhwc_fwd_params,"a",@progbits
	.sectionflags	@""
	.align	4
.nv.constant0._Z35group_norm_nhwc_fwd_one_pass_kernelI11Bf16IOBf16WLi256ELi48ELi384EEv26Group_norm_nhwc_fwd_params:
	.zero		688


//--------------------- .nv.constant0._Z35group_norm_nhwc_fwd_one_pass_kernelI11Bf16IOBf16WLi512ELi48ELi384EEv26Group_norm_nhwc_fwd_params --------------------------
	.section	.nv.constant0._Z35group_norm_nhwc_fwd_one_pass_kernelI11Bf16IOBf16WLi512ELi48ELi384EEv26Group_norm_nhwc_fwd_params,"a",@progbits
	.sectionflags	@""
	.align	4
.nv.constant0._Z35group_norm_nhwc_fwd_one_pass_kernelI11Bf16IOBf16WLi512ELi48ELi384EEv26Group_norm_nhwc_fwd_params:
	.zero		688


//--------------------- .nv.constant0._Z35group_norm_nhwc_fwd_one_pass_kernelI11Bf16IOFp16WLi64ELi48ELi384EEv26Group_norm_nhwc_fwd_params --------------------------
	.section	.nv.constant0._Z35group_norm_nhwc_fwd_one_pass_kernelI11Bf16IOFp16WLi64ELi48ELi384EEv26Group_norm_nhwc_fwd_params,"a",@progbits
	.sectionflags	@""
	.align	4
.nv.constant0._Z35group_norm_nhwc_fwd_one_pass_kernelI11Bf16IOFp16WLi64ELi48ELi384EEv26Group_norm_nhwc_fwd_params:
	.zero		688


//--------------------- .nv.constant0._Z35group_norm_nhwc_fwd_one_pass_kernelI11Bf16IOFp16WLi128ELi48ELi384EEv26Group_norm_nhwc_fwd_params --------------------------
	.section	.nv.constant0._Z35group_norm_nhwc_fwd_one_pass_kernelI11Bf16IOFp16WLi128ELi48ELi384EEv26Group_norm_nhwc_fwd_params,"a",@progbits
	.sectionflags	@""
	.align	4
.nv.constant0._Z35group_norm_nhwc_fwd_one_pass_kernelI11Bf16IOFp16WLi128ELi48ELi384EEv26Group_norm_nhwc_fwd_params:
	.zero		688


//--------------------- .nv.constant0._Z35group_norm_nhwc_fwd_one_pass_kernelI11Bf16IOFp16WLi256ELi48ELi384EEv26Group_norm_nhwc_fwd_params --------------------------
	.section	.nv.constant0._Z35group_norm_nhwc_fwd_one_pass_kernelI11Bf16IOFp16WLi256ELi48ELi384EEv26Group_norm_nhwc_fwd_params,"a",@progbits
	.sectionflags	@""
	.align	4
.nv.constant0._Z35group_norm_nhwc_fwd_one_pass_kernelI11Bf16IOFp16WLi256ELi48ELi384EEv26Group_norm_nhwc_fwd_params:
	.zero		688


//--------------------- .nv.constant0._Z35group_norm_nhwc_fwd_one_pass_kernelI11Bf16IOFp16WLi512ELi48ELi384EEv26Group_norm_nhwc_fwd_params --------------------------
	.section	.nv.constant0._Z35group_norm_nhwc_fwd_one_pass_kernelI11Bf16IOFp16WLi512ELi48ELi384EEv26Group_norm_nhwc_fwd_params,"a",@progbits
	.sectionflags	@""
	.align	4
.nv.constant0._Z35group_norm_nhwc_fwd_one_pass_kernelI11Bf16IOFp16WLi512ELi48ELi384EEv26Group_norm_nhwc_fwd_params:
	.zero		688


//--------------------- .nv.constant0._Z35group_norm_nhwc_fwd_one_pass_kernelI11Fp16IOFp32WLi64ELi48ELi384EEv26Group_norm_nhwc_fwd_params --------------------------
	.section	.nv.constant0._Z35group_norm_nhwc_fwd_one_pass_kernelI11Fp16IOFp32WLi64ELi48ELi384EEv26Group_norm_nhwc_fwd_params,"a",@progbits
	.sectionflags	@""
	.align	4
.nv.constant0._Z35group_norm_nhwc_fwd_one_pass_kernelI11Fp16IOFp32WLi64ELi48ELi384EEv26Group_norm_nhwc_fwd_params:
	.zero		688


//--------------------- .nv.constant0._Z35group_norm_nhwc_fwd_one_pass_kernelI11Fp16IOFp32WLi128ELi48ELi384EEv26Group_norm_nhwc_fwd_params --------------------------
	.section	.nv.constant0._Z35group_norm_nhwc_fwd_one_pass_kernelI11Fp16IOFp32WLi128ELi48ELi384EEv26Group_norm_nhwc_fwd_params,"a",@progbits
	.sectionflags	@""
	.align	4
.nv.constant0._Z35group_norm_nhwc_fwd_one_pass_kernelI11Fp16IOFp32WLi128ELi48ELi384EEv26Group_norm_nhwc_fwd_params:
	.zero		688


//--------------------- .nv.constant0._Z35group_norm_nhwc_fwd_one_pass_kernelI11Fp16IOFp32WLi256ELi48ELi384EEv26Group_norm_nhwc_fwd_params --------------------------
	.section	.nv.constant0._Z35group_norm_nhwc_fwd_one_pass_kernelI11Fp16IOFp32WLi256ELi48ELi384EEv26Group_norm_nhwc_fwd_params,"a",@progbits
	.sectionflags	@""
	.align	4
.nv.constant0._Z35group_norm_nhwc_fwd_one_pass_kernelI11Fp16IOFp32WLi256ELi48ELi384EEv26Group_norm_nhwc_fwd_params:
	.zero		688


//--------------------- .nv.constant0._Z35group_norm_nhwc_fwd_one_pass_kernelI11Fp16IOFp32WLi512ELi48ELi384EEv26Group_norm_nhwc_fwd_params --------------------------
	.section	.nv.constant0._Z35group_norm_nhwc_fwd_one_pass_kernelI11Fp16IOFp32WLi512ELi48ELi384EEv26Group_norm_nhwc_fwd_params,"a",@progbits
	.sectionflags	@""
	.align	4
.nv.constant0._Z35group_norm_nhwc_fwd_one_pass_kernelI11Fp16IOFp32WLi512ELi48ELi384EEv26Group_norm_nhwc_fwd_params:
	.zero		688


//--------------------- .nv.constant0._Z35group_norm_nhwc_fwd_one_pass_kernelI11Fp16IOBf16WLi64ELi48ELi384EEv26Group_norm_nhwc_fwd_params --------------------------
	.section	.nv.constant0._Z35group_norm_nhwc_fwd_one_pass_kernelI11Fp16IOBf16WLi64ELi48ELi384EEv26Group_norm_nhwc_fwd_params,"a",@progbits
	.sectionflags	@""
	.align	4
.nv.constant0._Z35group_norm_nhwc_fwd_one_pass_kernelI11Fp16IOBf16WLi64ELi48ELi384EEv26Group_norm_nhwc_fwd_params:
	.zero		688


//--------------------- .nv.constant0._Z35group_norm_nhwc_fwd_one_pass_kernelI11Fp16IOBf16WLi128ELi48ELi384EEv26Group_norm_nhwc_fwd_params --------------------------
	.section	.nv.constant0._Z35group_norm_nhwc_fwd_one_pass_kernelI11Fp16IOBf16WLi128ELi48ELi384EEv26Group_norm_nhwc_fwd_params,"a",@progbits
	.sectionflags	@""
	.align	4
.nv.constant0._Z35group_norm_nhwc_fwd_one_pass_kernelI11Fp16IOBf16WLi128ELi48ELi384EEv26Group_norm_nhwc_fwd_params:
	.zero		688


//--------------------- .nv.constant0._Z35group_norm_nhwc_fwd_one_pass_kernelI11Fp16IOBf16WLi256ELi48ELi384EEv26Group_norm_nhwc_fwd_params --------------------------
	.section	.nv.constant0._Z35group_norm_nhwc_fwd_one_pass_kernelI11Fp16IOBf16WLi256ELi48ELi384EEv26Group_norm_nhwc_fwd_params,"a",@progbits
	.sectionflags	@""
	.align	4
.nv.constant0._Z35group_norm_nhwc_fwd_one_pass_kernelI11Fp16IOBf16WLi256ELi48ELi384EEv26Group_norm_nhwc_fwd_params:
	.zero		688


//--------------------- .nv.constant0._Z35group_norm_nhwc_fwd_one_pass_kernelI11Fp16IOBf16WLi512ELi48ELi384EEv26Group_norm_nhwc_fwd_params --------------------------
	.section	.nv.constant0._Z35group_norm_nhwc_fwd_one_pass_kernelI11Fp16IOBf16WLi512ELi48ELi384EEv26Group_norm_nhwc_fwd_params,"a",@progbits
	.sectionflags	@""
	.align	4
.nv.constant0._Z35group_norm_nhwc_fwd_one_pass_kernelI11Fp16IOBf16WLi512ELi48ELi384EEv26Group_norm_nhwc_fwd_params:
	.zero		688


//--------------------- .nv.constant0._Z35group_norm_nhwc_fwd_one_pass_kernelI11Fp16IOFp16WLi64ELi48ELi384EEv26Group_norm_nhwc_fwd_params --------------------------
	.section	.nv.constant0._Z35group_norm_nhwc_fwd_one_pass_kernelI11Fp16IOFp16WLi64ELi48ELi384EEv26Group_norm_nhwc_fwd_params,"a",@progbits
	.sectionflags	@""
	.align	4
.nv.constant0._Z35group_norm_nhwc_fwd_one_pass_kernelI11Fp16IOFp16WLi64ELi48ELi384EEv26Group_norm_nhwc_fwd_params:
	.zero		688


//--------------------- .nv.constant0._Z35group_norm_nhwc_fwd_one_pass_kernelI11Fp16IOFp16WLi128ELi48ELi384EEv26Group_norm_nhwc_fwd_params --------------------------
	.section	.nv.constant0._Z35group_norm_nhwc_fwd_one_pass_kernelI11Fp16IOFp16WLi128ELi48ELi384EEv26Group_norm_nhwc_fwd_params,"a",@progbits
	.sectionflags	@""
	.align	4
.nv.constant0._Z35group_norm_nhwc_fwd_one_pass_kernelI11Fp16IOFp16WLi128ELi48ELi384EEv26Group_norm_nhwc_fwd_params:
	.zero		688


//--------------------- .nv.constant0._Z35group_norm_nhwc_fwd_one_pass_kernelI11Fp16IOFp16WLi256ELi48ELi384EEv26Group_norm_nhwc_fwd_params --------------------------
	.section	.nv.constant0._Z35group_norm_nhwc_fwd_one_pass_kernelI11Fp16IOFp16WLi256ELi48ELi384EEv26Group_norm_nhwc_fwd_params,"a",@progbits
	.sectionflags	@""
	.align	4
.nv.constant0._Z35group_norm_nhwc_fwd_one_pass_kernelI11Fp16IOFp16WLi256ELi48ELi384EEv26Group_norm_nhwc_fwd_params:
	.zero		688


//--------------------- .nv.constant0._Z35group_norm_nhwc_fwd_one_pass_kernelI11Fp16IOFp16WLi512ELi48ELi384EEv26Group_norm_nhwc_fwd_params --------------------------
	.section	.nv.constant0._Z35group_norm_nhwc_fwd_one_pass_kernelI11Fp16IOFp16WLi512ELi48ELi384EEv26Group_norm_nhwc_fwd_params,"a",@progbits
	.sectionflags	@""
	.align	4
.nv.constant0._Z35group_norm_nhwc_fwd_one_pass_kernelI11Fp16IOFp16WLi512ELi48ELi384EEv26Group_norm_nhwc_fwd_params:
	.zero		688


//--------------------- .nv.constant0._Z35group_norm_nhwc_fwd_one_pass_kernelI11Fp32IOFp32WLi64ELi48ELi384EEv26Group_norm_nhwc_fwd_params --------------------------
	.section	.nv.constant0._Z35group_norm_nhwc_fwd_one_pass_kernelI11Fp32IOFp32WLi64ELi48ELi384EEv26Group_norm_nhwc_fwd_params,"a",@progbits
	.sectionflags	@""
	.align	4
.nv.constant0._Z35group_norm_nhwc_fwd_one_pass_kernelI11Fp32IOFp32WLi64ELi48ELi384EEv26Group_norm_nhwc_fwd_params:
	.zero		688


//--------------------- .nv.constant0._Z35group_norm_nhwc_fwd_one_pass_kernelI11Fp32IOFp32WLi128ELi48ELi384EEv26Group_norm_nhwc_fwd_params --------------------------
	.section	.nv.constant0._Z35group_norm_nhwc_fwd_one_pass_kernelI11Fp32IOFp32WLi128ELi48ELi384EEv26Group_norm_nhwc_fwd_params,"a",@progbits
	.sectionflags	@""
	.align	4
.nv.constant0._Z35group_norm_nhwc_fwd_one_pass_kernelI11Fp32IOFp32WLi128ELi48ELi384EEv26Group_norm_nhwc_fwd_params:
	.zero		688


//--------------------- .nv.constant0._Z35group_norm_nhwc_fwd_one_pass_kernelI11Fp32IOFp32WLi256ELi48ELi384EEv26Group_norm_nhwc_fwd_params --------------------------
	.section	.nv.constant0._Z35group_norm_nhwc_fwd_one_pass_kernelI11Fp32IOFp32WLi256ELi48ELi384EEv26Group_norm_nhwc_fwd_params,"a",@progbits
	.sectionflags	@""
	.align	4
.nv.constant0._Z35group_norm_nhwc_fwd_one_pass_kernelI11Fp32IOFp32WLi256ELi48ELi384EEv26Group_norm_nhwc_fwd_params:
	.zero		688


//--------------------- .nv.constant0._Z35group_norm_nhwc_fwd_one_pass_kernelI11Fp32IOFp32WLi512ELi48ELi384EEv26Group_norm_nhwc_fwd_params --------------------------
	.section	.nv.constant0._Z35group_norm_nhwc_fwd_one_pass_kernelI11Fp32IOFp32WLi512ELi48ELi384EEv26Group_norm_nhwc_fwd_params,"a",@progbits
	.sectionflags	@""
	.align	4
.nv.constant0._Z35group_norm_nhwc_fwd_one_pass_kernelI11Fp32IOFp32WLi512ELi48ELi384EEv26Group_norm_nhwc_fwd_params:
	.zero		688


//--------------------- .nv.constant0._Z35group_norm_nhwc_fwd_one_pass_kernelI11Fp32IOBf16WLi64ELi48ELi384EEv26Group_norm_nhwc_fwd_params --------------------------
	.section	.nv.constant0._Z35group_norm_nhwc_fwd_one_pass_kernelI11Fp32IOBf16WLi64ELi48ELi384EEv26Group_norm_nhwc_fwd_params,"a",@progbits
	.sectionflags	@""
	.align	4
.nv.constant0._Z35group_norm_nhwc_fwd_one_pass_kernelI11Fp32IOBf16WLi64ELi48ELi384EEv26Group_norm_nhwc_fwd_params:
	.zero		688


//--------------------- .nv.constant0._Z35group_norm_nhwc_fwd_one_pass_kernelI11Fp32IOBf16WLi128ELi48ELi384EEv26Group_norm_nhwc_fwd_params --------------------------
	.section	.nv.constant0._Z35group_norm_nhwc_fwd_one_pass_kernelI11Fp32IOBf16WLi128ELi48ELi384EEv26Group_norm_nhwc_fwd_params,"a",@progbits
	.sectionflags	@""
	.align	4
.nv.constant0._Z35group_norm_nhwc_fwd_one_pass_kernelI11Fp32IOBf16WLi128ELi48ELi384EEv26Group_norm_nhwc_fwd_params:
	.zero		688


//--------------------- .nv.constant0._Z35group_norm_nhwc_fwd_one_pass_kernelI11Fp32IOBf16WLi256ELi48ELi384EEv26Group_norm_nhwc_fwd_params --------------------------
	.section	.nv.constant0._Z35group_norm_nhwc_fwd_one_pass_kernelI11Fp32IOBf16WLi256ELi48ELi384EEv26Group_norm_nhwc_fwd_params,"a",@progbits
	.sectionflags	@""
	.align	4
.nv.constant0._Z35group_norm_nhwc_fwd_one_pass_kernelI11Fp32IOBf16WLi256ELi48ELi384EEv26Group_norm_nhwc_fwd_params:
	.zero		688


//--------------------- .nv.constant0._Z35group_norm_nhwc_fwd_one_pass_kernelI11Fp32IOBf16WLi512ELi48ELi384EEv26Group_norm_nhwc_fwd_params --------------------------
	.section	.nv.constant0._Z35group_norm_nhwc_fwd_one_pass_kernelI11Fp32IOBf16WLi512ELi48ELi384EEv26Group_norm_nhwc_fwd_params,"a",@progbits
	.sectionflags	@""
	.align	4
.nv.constant0._Z35group_norm_nhwc_fwd_one_pass_kernelI11Fp32IOBf16WLi512ELi48ELi384EEv26Group_norm_nhwc_fwd_params:
	.zero		688


//--------------------- .nv.constant0._Z35group_norm_nhwc_fwd_one_pass_kernelI11Fp32IOFp16WLi64ELi48ELi384EEv26Group_norm_nhwc_fwd_params --------------------------
	.section	.nv.constant0._Z35group_norm_nhwc_fwd_one_pass_kernelI11Fp32IOFp16WLi64ELi48ELi384EEv26Group_norm_nhwc_fwd_params,"a",@progbits
	.sectionflags	@""
	.align	4
.nv.constant0._Z35group_norm_nhwc_fwd_one_pass_kernelI11Fp32IOFp16WLi64ELi48ELi384EEv26Group_norm_nhwc_fwd_params:
	.zero		688


//--------------------- .nv.constant0._Z35group_norm_nhwc_fwd_one_pass_kernelI11Fp32IOFp16WLi128ELi48ELi384EEv26Group_norm_nhwc_fwd_params --------------------------
	.section	.nv.constant0._Z35group_norm_nhwc_fwd_one_pass_kernelI11Fp32IOFp16WLi128ELi48ELi384EEv26Group_norm_nhwc_fwd_params,"a",@progbits
	.sectionflags	@""
	.align	4
.nv.constant0._Z35group_norm_nhwc_fwd_one_pass_kernelI11Fp32IOFp16WLi128ELi48ELi384EEv26Group_norm_nhwc_fwd_params:
	.zero		688


//--------------------- .nv.constant0._Z35group_norm_nhwc_fwd_one_pass_kernelI11Fp32IOFp16WLi256ELi48ELi384EEv26Group_norm_nhwc_fwd_params --------------------------
	.section	.nv.constant0._Z35group_norm_nhwc_fwd_one_pass_kernelI11Fp32IOFp16WLi256ELi48ELi384EEv26Group_norm_nhwc_fwd_params,"a",@progbits
	.sectionflags	@""
	.align	4
.nv.constant0._Z35group_norm_nhwc_fwd_one_pass_kernelI11Fp32IOFp16WLi256ELi48ELi384EEv26Group_norm_nhwc_fwd_params:
	.zero		688


//--------------------- .nv.constant0._Z35group_norm_nhwc_fwd_one_pass_kernelI11Fp32IOFp16WLi512ELi48ELi384EEv26Group_norm_nhwc_fwd_params --------------------------
	.section	.nv.constant0._Z35group_norm_nhwc_fwd_one_pass_kernelI11Fp32IOFp16WLi512ELi48ELi384EEv26Group_norm_nhwc_fwd_params,"a",@progbits
	.sectionflags	@""
	.align	4
.nv.constant0._Z35group_norm_nhwc_fwd_one_pass_kernelI11Fp32IOFp16WLi512ELi48ELi384EEv26Group_norm_nhwc_fwd_params:
	.zero		688


//--------------------- SYMBOLS --------------------------

	.type		.nv.reservedSmem.offset0,@object
	.size		.nv.reservedSmem.offset0,0x4
